	.target	sm_90a

	.elftype	@"ET_EXEC"


//--------------------- .note.nv.tkinfo           --------------------------
	.section	.note.nv.tkinfo,"",@"SHT_NOTE"
	.sectionflags	@"SHF_NOTE_NV_TKINFO"
	.tkinfo
        /*0018*/ 	.word	0x00000002
        /*0030*/ 	.string	""
        /*0030*/ 	.string	"ptxas"
        /*0030*/ 	.string	"Cuda compilation tools, release 13.0, V13.0.88"
        /*0030*/ 	.string	"Build cuda_13.0.r13.0/compiler.36424714_0"
        /*0030*/ 	.string	"-arch sm_90a -m 64 "



//--------------------- .note.nv.cuinfo           --------------------------
	.section	.note.nv.cuinfo,"",@"SHT_NOTE"
	.sectionflags	@"SHF_NOTE_NV_CUINFO"
        /*0018*/ 	.short	0x0002
        /*001a*/ 	.short	0x005a
        /*001c*/ 	.short	0x0082
	.zero		2


//--------------------- .nv.info                  --------------------------
	.section	.nv.info,"",@"SHT_CUDA_INFO"
	.align	4


	//----- nvinfo : EIATTR_REGCOUNT
	.align		4
        /*0000*/ 	.byte	0x04, 0x2f
        /*0002*/ 	.short	(.L_23 - .L_22)
	.align		4
.L_22:
        /*0004*/ 	.word	index@(_ZN7cutlass13device_kernelIN5flash11enable_sm90INS1_16FlashAttnFwdSm90INS1_25CollectiveMainloopFwdSm90ILi2EN4cute5tupleIJNS5_1CILi1EEES8_S8_EEENS6_IJNS7_ILi192EEENS7_ILi144EEENS7_ILi96EEEEEELi96ENS_6half_tEfNS_4arch4Sm90ELb1ELb0ELb1ELb1ELb0ELb1ELb0ELb0ELb1ELb1ELb0ELb0EEENS1_21CollectiveEpilogueFwdINS6_IJSA_SC_SB_EEES9_SE_SG_Li384ELb1ELb1ELb0ELb0EEENS1_36VarlenDynamicPersistentTileSchedulerILi192ELi144ELi384ELi128ELb0ELb1ELb1ELb1ELb1ELb1EEEEEEEEEvNT_6ParamsE)
        /*0008*/ 	.word	0x00000080


	//----- nvinfo : EIATTR_FRAME_SIZE
	.align		4
.L_23:
        /*000c*/ 	.byte	0x04, 0x11
        /*000e*/ 	.short	(.L_25 - .L_24)
	.align		4
.L_24:
        /*0010*/ 	.word	index@(_ZN7cutlass13device_kernelIN5flash11enable_sm90INS1_16FlashAttnFwdSm90INS1_25CollectiveMainloopFwdSm90ILi2EN4cute5tupleIJNS5_1CILi1EEES8_S8_EEENS6_IJNS7_ILi192EEENS7_ILi144EEENS7_ILi96EEEEEELi96ENS_6half_tEfNS_4arch4Sm90ELb1ELb0ELb1ELb1ELb0ELb1ELb0ELb0ELb1ELb1ELb0ELb0EEENS1_21CollectiveEpilogueFwdINS6_IJSA_SC_SB_EEES9_SE_SG_Li384ELb1ELb1ELb0ELb0EEENS1_36VarlenDynamicPersistentTileSchedulerILi192ELi144ELi384ELi128ELb0ELb1ELb1ELb1ELb1ELb1EEEEEEEEEvNT_6ParamsE)
        /*0014*/ 	.word	0x000000c0


	//----- nvinfo : EIATTR_REGCOUNT
	.align		4
.L_25:
        /*0018*/ 	.byte	0x04, 0x2f
        /*001a*/ 	.short	(.L_27 - .L_26)
	.align		4
.L_26:
        /*001c*/ 	.word	index@(_ZN7cutlass13device_kernelIN5flash11enable_sm90INS1_16FlashAttnFwdSm90INS1_25CollectiveMainloopFwdSm90ILi2EN4cute5tupleIJNS5_1CILi1EEES8_S8_EEENS6_IJNS7_ILi192EEENS7_ILi144EEENS7_ILi96EEEEEELi96ENS_6half_tEfNS_4arch4Sm90ELb1ELb0ELb1ELb1ELb0ELb0ELb0ELb0ELb1ELb1ELb0ELb0EEENS1_21CollectiveEpilogueFwdINS6_IJSA_SC_SB_EEES9_SE_SG_Li384ELb1ELb1ELb0ELb0EEENS1_36VarlenDynamicPersistentTileSchedulerILi192ELi144ELi384ELi128ELb0ELb1ELb1ELb1ELb1ELb1EEEEEEEEEvNT_6ParamsE)
        /*0020*/ 	.word	0x00000080


	//----- nvinfo : EIATTR_FRAME_SIZE
	.align		4
.L_27:
        /*0024*/ 	.byte	0x04, 0x11
        /*0026*/ 	.short	(.L_29 - .L_28)
	.align		4
.L_28:
        /*0028*/ 	.word	index@(_ZN7cutlass13device_kernelIN5flash11enable_sm90INS1_16FlashAttnFwdSm90INS1_25CollectiveMainloopFwdSm90ILi2EN4cute5tupleIJNS5_1CILi1EEES8_S8_EEENS6_IJNS7_ILi192EEENS7_ILi144EEENS7_ILi96EEEEEELi96ENS_6half_tEfNS_4arch4Sm90ELb1ELb0ELb1ELb1ELb0ELb0ELb0ELb0ELb1ELb1ELb0ELb0EEENS1_21CollectiveEpilogueFwdINS6_IJSA_SC_SB_EEES9_SE_SG_Li384ELb1ELb1ELb0ELb0EEENS1_36VarlenDynamicPersistentTileSchedulerILi192ELi144ELi384ELi128ELb0ELb1ELb1ELb1ELb1ELb1EEEEEEEEEvNT_6ParamsE)
        /*002c*/ 	.word	0x00000038


	//----- nvinfo : EIATTR_REGCOUNT
	.align		4
.L_29:
        /*0030*/ 	.byte	0x04, 0x2f
        /*0032*/ 	.short	(.L_31 - .L_30)
	.align		4
.L_30:
        /*0034*/ 	.word	index@(_ZN7cutlass13device_kernelIN5flash11enable_sm90INS1_16FlashAttnFwdSm90INS1_25CollectiveMainloopFwdSm90ILi2EN4cute5tupleIJNS5_1CILi1EEES8_S8_EEENS6_IJNS7_ILi192EEENS7_ILi144EEENS7_ILi96EEEEEELi96ENS_6half_tEfNS_4arch4Sm90ELb1ELb0ELb1ELb0ELb0ELb0ELb0ELb0ELb1ELb1ELb0ELb0EEENS1_21CollectiveEpilogueFwdINS6_IJSA_SC_SB_EEES9_SE_SG_Li384ELb0ELb1ELb0ELb0EEENS1_30DynamicPersistentTileSchedulerILi384ELi128ELb0ELb1ELb1EEEEEEEEEvNT_6ParamsE)
        /*0038*/ 	.word	0x00000080


	//----- nvinfo : EIATTR_FRAME_SIZE
	.align		4
.L_31:
        /*003c*/ 	.byte	0x04, 0x11
        /*003e*/ 	.short	(.L_33 - .L_32)
	.align		4
.L_32:
        /*0040*/ 	.word	index@(_ZN7cutlass13device_kernelIN5flash11enable_sm90INS1_16FlashAttnFwdSm90INS1_25CollectiveMainloopFwdSm90ILi2EN4cute5tupleIJNS5_1CILi1EEES8_S8_EEENS6_IJNS7_ILi192EEENS7_ILi144EEENS7_ILi96EEEEEELi96ENS_6half_tEfNS_4arch4Sm90ELb1ELb0ELb1ELb0ELb0ELb0ELb0ELb0ELb1ELb1ELb0ELb0EEENS1_21CollectiveEpilogueFwdINS6_IJSA_SC_SB_EEES9_SE_SG_Li384ELb0ELb1ELb0ELb0EEENS1_30DynamicPersistentTileSchedulerILi384ELi128ELb0ELb1ELb1EEEEEEEEEvNT_6ParamsE)
        /*0044*/ 	.word	0x00000010


	//----- nvinfo : EIATTR_REGCOUNT
	.align		4
.L_33:
        /*0048*/ 	.byte	0x04, 0x2f
        /*004a*/ 	.short	(.L_35 - .L_34)
	.align		4
.L_34:
        /*004c*/ 	.word	index@(_ZN7cutlass13device_kernelIN5flash11enable_sm90INS1_16FlashAttnFwdSm90INS1_25CollectiveMainloopFwdSm90ILi2EN4cute5tupleIJNS5_1CILi1EEES8_S8_EEENS6_IJNS7_ILi192EEENS7_ILi128EEENS7_ILi96EEEEEELi96ENS_6half_tEfNS_4arch4Sm90ELb0ELb1ELb1ELb1ELb0ELb1ELb0ELb0ELb1ELb1ELb0ELb0EEENS1_21CollectiveEpilogueFwdINS6_IJSA_SC_SB_EEES9_SE_SG_Li384ELb1ELb1ELb0ELb0EEENS1_36VarlenDynamicPersistentTileSchedulerILi192ELi128ELi384ELi128ELb0ELb1ELb1ELb1ELb0ELb1EEEEEEEEEvNT_6ParamsE)
        /*0050*/ 	.word	0x00000080


	//----- nvinfo : EIATTR_FRAME_SIZE
	.align		4
.L_35:
        /*0054*/ 	.byte	0x04, 0x11
        /*0056*/ 	.short	(.L_37 - .L_36)
	.align		4
.L_36:
        /*0058*/ 	.word	index@(_ZN7cutlass13device_kernelIN5flash11enable_sm90INS1_16FlashAttnFwdSm90INS1_25CollectiveMainloopFwdSm90ILi2EN4cute5tupleIJNS5_1CILi1EEES8_S8_EEENS6_IJNS7_ILi192EEENS7_ILi128EEENS7_ILi96EEEEEELi96ENS_6half_tEfNS_4arch4Sm90ELb0ELb1ELb1ELb1ELb0ELb1ELb0ELb0ELb1ELb1ELb0ELb0EEENS1_21CollectiveEpilogueFwdINS6_IJSA_SC_SB_EEES9_SE_SG_Li384ELb1ELb1ELb0ELb0EEENS1_36VarlenDynamicPersistentTileSchedulerILi192ELi128ELi384ELi128ELb0ELb1ELb1ELb1ELb0ELb1EEEEEEEEEvNT_6ParamsE)
        /*005c*/ 	.word	0x00000060


	//----- nvinfo : EIATTR_REGCOUNT
	.align		4
.L_37:
        /*0060*/ 	.byte	0x04, 0x2f
        /*0062*/ 	.short	(.L_39 - .L_38)
	.align		4
.L_38:
        /*0064*/ 	.word	index@(_ZN7cutlass13device_kernelIN5flash11enable_sm90INS1_16FlashAttnFwdSm90INS1_25CollectiveMainloopFwdSm90ILi2EN4cute5tupleIJNS5_1CILi1EEES8_S8_EEENS6_IJNS7_ILi192EEENS7_ILi128EEENS7_ILi96EEEEEELi96ENS_6half_tEfNS_4arch4Sm90ELb0ELb1ELb1ELb1ELb0ELb0ELb0ELb0ELb1ELb1ELb0ELb0EEENS1_21CollectiveEpilogueFwdINS6_IJSA_SC_SB_EEES9_SE_SG_Li384ELb1ELb1ELb0ELb0EEENS1_36VarlenDynamicPersistentTileSchedulerILi192ELi128ELi384ELi128ELb0ELb1ELb1ELb1ELb0ELb1EEEEEEEEEvNT_6ParamsE)
        /*0068*/ 	.word	0x00000080


	//----- nvinfo : EIATTR_FRAME_SIZE
	.align		4
.L_39:
        /*006c*/ 	.byte	0x04, 0x11
        /*006e*/ 	.short	(.L_41 - .L_40)
	.align		4
.L_40:
        /*0070*/ 	.word	index@(_ZN7cutlass13device_kernelIN5flash11enable_sm90INS1_16FlashAttnFwdSm90INS1_25CollectiveMainloopFwdSm90ILi2EN4cute5tupleIJNS5_1CILi1EEES8_S8_EEENS6_IJNS7_ILi192EEENS7_ILi128EEENS7_ILi96EEEEEELi96ENS_6half_tEfNS_4arch4Sm90ELb0ELb1ELb1ELb1ELb0ELb0ELb0ELb0ELb1ELb1ELb0ELb0EEENS1_21CollectiveEpilogueFwdINS6_IJSA_SC_SB_EEES9_SE_SG_Li384ELb1ELb1ELb0ELb0EEENS1_36VarlenDynamicPersistentTileSchedulerILi192ELi128ELi384ELi128ELb0ELb1ELb1ELb1ELb0ELb1EEEEEEEEEvNT_6ParamsE)
        /*0074*/ 	.word	0x00000038


	//----- nvinfo : EIATTR_REGCOUNT
	.align		4
.L_41:
        /*0078*/ 	.byte	0x04, 0x2f
        /*007a*/ 	.short	(.L_43 - .L_42)
	.align		4
.L_42:
        /*007c*/ 	.word	index@(_ZN7cutlass13device_kernelIN5flash11enable_sm90INS1_16FlashAttnFwdSm90INS1_25CollectiveMainloopFwdSm90ILi2EN4cute5tupleIJNS5_1CILi1EEES8_S8_EEENS6_IJNS7_ILi192EEENS7_ILi128EEENS7_ILi96EEEEEELi96ENS_6half_tEfNS_4arch4Sm90ELb0ELb1ELb1ELb0ELb0ELb0ELb0ELb0ELb1ELb1ELb0ELb0EEENS1_21CollectiveEpilogueFwdINS6_IJSA_SC_SB_EEES9_SE_SG_Li384ELb0ELb1ELb0ELb0EEENS1_30DynamicPersistentTileSchedulerILi384ELi128ELb0ELb1ELb1EEEEEEEEEvNT_6ParamsE)
        /*0080*/ 	.word	0x00000080


	//----- nvinfo : EIATTR_FRAME_SIZE
	.align		4
.L_43:
        /*0084*/ 	.byte	0x04, 0x11
        /*0086*/ 	.short	(.L_45 - .L_44)
	.align		4
.L_44:
        /*0088*/ 	.word	index@(_ZN7cutlass13device_kernelIN5flash11enable_sm90INS1_16FlashAttnFwdSm90INS1_25CollectiveMainloopFwdSm90ILi2EN4cute5tupleIJNS5_1CILi1EEES8_S8_EEENS6_IJNS7_ILi192EEENS7_ILi128EEENS7_ILi96EEEEEELi96ENS_6half_tEfNS_4arch4Sm90ELb0ELb1ELb1ELb0ELb0ELb0ELb0ELb0ELb1ELb1ELb0ELb0EEENS1_21CollectiveEpilogueFwdINS6_IJSA_SC_SB_EEES9_SE_SG_Li384ELb0ELb1ELb0ELb0EEENS1_30DynamicPersistentTileSchedulerILi384ELi128ELb0ELb1ELb1EEEEEEEEEvNT_6ParamsE)
        /*008c*/ 	.word	0x00000000


	//----- nvinfo : EIATTR_REGCOUNT
	.align		4
.L_45:
        /*0090*/ 	.byte	0x04, 0x2f
        /*0092*/ 	.short	(.L_47 - .L_46)
	.align		4
.L_46:
        /*0094*/ 	.word	index@(_ZN7cutlass13device_kernelIN5flash11enable_sm90INS1_16FlashAttnFwdSm90INS1_25CollectiveMainloopFwdSm90ILi2EN4cute5tupleIJNS5_1CILi1EEES8_S8_EEENS6_IJNS7_ILi192EEENS7_ILi144EEENS7_ILi96EEEEEELi96ENS_6half_tEfNS_4arch4Sm90ELb0ELb0ELb1ELb1ELb0ELb1ELb0ELb0ELb1ELb1ELb0ELb0EEENS1_21CollectiveEpilogueFwdINS6_IJSA_SC_SB_EEES9_SE_SG_Li384ELb1ELb1ELb0ELb0EEENS1_36VarlenDynamicPersistentTileSchedulerILi192ELi144ELi384ELi128ELb0ELb1ELb1ELb0ELb1ELb1EEEEEEEEEvNT_6ParamsE)
        /*0098*/ 	.word	0x00000080


	//----- nvinfo : EIATTR_FRAME_SIZE
	.align		4
.L_47:
        /*009c*/ 	.byte	0x04, 0x11
        /*009e*/ 	.short	(.L_49 - .L_48)
	.align		4
.L_48:
        /*00a0*/ 	.word	index@(_ZN7cutlass13device_kernelIN5flash11enable_sm90INS1_16FlashAttnFwdSm90INS1_25CollectiveMainloopFwdSm90ILi2EN4cute5tupleIJNS5_1CILi1EEES8_S8_EEENS6_IJNS7_ILi192EEENS7_ILi144EEENS7_ILi96EEEEEELi96ENS_6half_tEfNS_4arch4Sm90ELb0ELb0ELb1ELb1ELb0ELb1ELb0ELb0ELb1ELb1ELb0ELb0EEENS1_21CollectiveEpilogueFwdINS6_IJSA_SC_SB_EEES9_SE_SG_Li384ELb1ELb1ELb0ELb0EEENS1_36VarlenDynamicPersistentTileSchedulerILi192ELi144ELi384ELi128ELb0ELb1ELb1ELb0ELb1ELb1EEEEEEEEEvNT_6ParamsE)
        /*00a4*/ 	.word	0x000000f0


	//----- nvinfo : EIATTR_REGCOUNT
	.align		4
.L_49:
        /*00a8*/ 	.byte	0x04, 0x2f
        /*00aa*/ 	.short	(.L_51 - .L_50)
	.align		4
.L_50:
        /*00ac*/ 	.word	index@(_ZN7cutlass13device_kernelIN5flash11enable_sm90INS1_16FlashAttnFwdSm90INS1_25CollectiveMainloopFwdSm90ILi2EN4cute5tupleIJNS5_1CILi1EEES8_S8_EEENS6_IJNS7_ILi192EEENS7_ILi144EEENS7_ILi96EEEEEELi96ENS_6half_tEfNS_4arch4Sm90ELb0ELb0ELb1ELb1ELb0ELb0ELb0ELb0ELb1ELb1ELb0ELb0EEENS1_21CollectiveEpilogueFwdINS6_IJSA_SC_SB_EEES9_SE_SG_Li384ELb1ELb1ELb0ELb0EEENS1_36VarlenDynamicPersistentTileSchedulerILi192ELi144ELi384ELi128ELb0ELb1ELb1ELb0ELb1ELb1EEEEEEEEEvNT_6ParamsE)
        /*00b0*/ 	.word	0x00000080


	//----- nvinfo : EIATTR_FRAME_SIZE
	.align		4
.L_51:
        /*00b4*/ 	.byte	0x04, 0x11
        /*00b6*/ 	.short	(.L_53 - .L_52)
	.align		4
.L_52:
        /*00b8*/ 	.word	index@(_ZN7cutlass13device_kernelIN5flash11enable_sm90INS1_16FlashAttnFwdSm90INS1_25CollectiveMainloopFwdSm90ILi2EN4cute5tupleIJNS5_1CILi1EEES8_S8_EEENS6_IJNS7_ILi192EEENS7_ILi144EEENS7_ILi96EEEEEELi96ENS_6half_tEfNS_4arch4Sm90ELb0ELb0ELb1ELb1ELb0ELb0ELb0ELb0ELb1ELb1ELb0ELb0EEENS1_21CollectiveEpilogueFwdINS6_IJSA_SC_SB_EEES9_SE_SG_Li384ELb1ELb1ELb0ELb0EEENS1_36VarlenDynamicPersistentTileSchedulerILi192ELi144ELi384ELi128ELb0ELb1ELb1ELb0ELb1ELb1EEEEEEEEEvNT_6ParamsE)
        /*00bc*/ 	.word	0x00000040


	//----- nvinfo : EIATTR_REGCOUNT
	.align		4
.L_53:
        /*00c0*/ 	.byte	0x04, 0x2f
        /*00c2*/ 	.short	(.L_55 - .L_54)
	.align		4
.L_54:
        /*00c4*/ 	.word	index@(_ZN7cutlass13device_kernelIN5flash11enable_sm90INS1_16FlashAttnFwdSm90INS1_25CollectiveMainloopFwdSm90ILi2EN4cute5tupleIJNS5_1CILi1EEES8_S8_EEENS6_IJNS7_ILi192EEENS7_ILi144EEENS7_ILi96EEEEEELi96ENS_6half_tEfNS_4arch4Sm90ELb0ELb0ELb1ELb0ELb0ELb0ELb0ELb0ELb1ELb1ELb0ELb0EEENS1_21CollectiveEpilogueFwdINS6_IJSA_SC_SB_EEES9_SE_SG_Li384ELb0ELb1ELb0ELb0EEENS1_29StaticPersistentTileSchedulerILb0EEEEEEEEEvNT_6ParamsE)
        /*00c8*/ 	.word	0x00000080


	//----- nvinfo : EIATTR_FRAME_SIZE
	.align		4
.L_55:
        /*00cc*/ 	.byte	0x04, 0x11
        /*00ce*/ 	.short	(.L_57 - .L_56)
	.align		4
.L_56:
        /*00d0*/ 	.word	index@(_ZN7cutlass13device_kernelIN5flash11enable_sm90INS1_16FlashAttnFwdSm90INS1_25CollectiveMainloopFwdSm90ILi2EN4cute5tupleIJNS5_1CILi1EEES8_S8_EEENS6_IJNS7_ILi192EEENS7_ILi144EEENS7_ILi96EEEEEELi96ENS_6half_tEfNS_4arch4Sm90ELb0ELb0ELb1ELb0ELb0ELb0ELb0ELb0ELb1ELb1ELb0ELb0EEENS1_21CollectiveEpilogueFwdINS6_IJSA_SC_SB_EEES9_SE_SG_Li384ELb0ELb1ELb0ELb0EEENS1_29StaticPersistentTileSchedulerILb0EEEEEEEEEvNT_6ParamsE)
        /*00d4*/ 	.word	0x00000030


	//----- nvinfo : EIATTR_MIN_STACK_SIZE
	.align		4
.L_57:
        /*00d8*/ 	.byte	0x04, 0x12
        /*00da*/ 	.short	(.L_59 - .L_58)
	.align		4
.L_58:
        /*00dc*/ 	.word	index@(_ZN7cutlass13device_kernelIN5flash11enable_sm90INS1_16FlashAttnFwdSm90INS1_25CollectiveMainloopFwdSm90ILi2EN4cute5tupleIJNS5_1CILi1EEES8_S8_EEENS6_IJNS7_ILi192EEENS7_ILi144EEENS7_ILi96EEEEEELi96ENS_6half_tEfNS_4arch4Sm90ELb0ELb0ELb1ELb0ELb0ELb0ELb0ELb0ELb1ELb1ELb0ELb0EEENS1_21CollectiveEpilogueFwdINS6_IJSA_SC_SB_EEES9_SE_SG_Li384ELb0ELb1ELb0ELb0EEENS1_29StaticPersistentTileSchedulerILb0EEEEEEEEEvNT_6ParamsE)
        /*00e0*/ 	.word	0x00000030


	//----- nvinfo : EIATTR_MIN_STACK_SIZE
	.align		4
.L_59:
        /*00e4*/ 	.byte	0x04, 0x12
        /*00e6*/ 	.short	(.L_61 - .L_60)
	.align		4
.L_60:
        /*00e8*/ 	.word	index@(_ZN7cutlass13device_kernelIN5flash11enable_sm90INS1_16FlashAttnFwdSm90INS1_25CollectiveMainloopFwdSm90ILi2EN4cute5tupleIJNS5_1CILi1EEES8_S8_EEENS6_IJNS7_ILi192EEENS7_ILi144EEENS7_ILi96EEEEEELi96ENS_6half_tEfNS_4arch4Sm90ELb0ELb0ELb1ELb1ELb0ELb0ELb0ELb0ELb1ELb1ELb0ELb0EEENS1_21CollectiveEpilogueFwdINS6_IJSA_SC_SB_EEES9_SE_SG_Li384ELb1ELb1ELb0ELb0EEENS1_36VarlenDynamicPersistentTileSchedulerILi192ELi144ELi384ELi128ELb0ELb1ELb1ELb0ELb1ELb1EEEEEEEEEvNT_6ParamsE)
        /*00ec*/ 	.word	0x00000040


	//----- nvinfo : EIATTR_MIN_STACK_SIZE
	.align		4
.L_61:
        /*00f0*/ 	.byte	0x04, 0x12
        /*00f2*/ 	.short	(.L_63 - .L_62)
	.align		4
.L_62:
        /*00f4*/ 	.word	index@(_ZN7cutlass13device_kernelIN5flash11enable_sm90INS1_16FlashAttnFwdSm90INS1_25CollectiveMainloopFwdSm90ILi2EN4cute5tupleIJNS5_1CILi1EEES8_S8_EEENS6_IJNS7_ILi192EEENS7_ILi144EEENS7_ILi96EEEEEELi96ENS_6half_tEfNS_4arch4Sm90ELb0ELb0ELb1ELb1ELb0ELb1ELb0ELb0ELb1ELb1ELb0ELb0EEENS1_21CollectiveEpilogueFwdINS6_IJSA_SC_SB_EEES9_SE_SG_Li384ELb1ELb1ELb0ELb0EEENS1_36VarlenDynamicPersistentTileSchedulerILi192ELi144ELi384ELi128ELb0ELb1ELb1ELb0ELb1ELb1EEEEEEEEEvNT_6ParamsE)
        /*00f8*/ 	.word	0x000000f0


	//----- nvinfo : EIATTR_MIN_STACK_SIZE
	.align		4
.L_63:
        /*00fc*/ 	.byte	0x04, 0x12
        /*00fe*/ 	.short	(.L_65 - .L_64)
	.align		4
.L_64:
        /*0100*/ 	.word	index@(_ZN7cutlass13device_kernelIN5flash11enable_sm90INS1_16FlashAttnFwdSm90INS1_25CollectiveMainloopFwdSm90ILi2EN4cute5tupleIJNS5_1CILi1EEES8_S8_EEENS6_IJNS7_ILi192EEENS7_ILi128EEENS7_ILi96EEEEEELi96ENS_6half_tEfNS_4arch4Sm90ELb0ELb1ELb1ELb0ELb0ELb0ELb0ELb0ELb1ELb1ELb0ELb0EEENS1_21CollectiveEpilogueFwdINS6_IJSA_SC_SB_EEES9_SE_SG_Li384ELb0ELb1ELb0ELb0EEENS1_30DynamicPersistentTileSchedulerILi384ELi128ELb0ELb1ELb1EEEEEEEEEvNT_6ParamsE)
        /*0104*/ 	.word	0x00000000


	//----- nvinfo : EIATTR_MIN_STACK_SIZE
	.align		4
.L_65:
        /*0108*/ 	.byte	0x04, 0x12
        /*010a*/ 	.short	(.L_67 - .L_66)
	.align		4
.L_66:
        /*010c*/ 	.word	index@(_ZN7cutlass13device_kernelIN5flash11enable_sm90INS1_16FlashAttnFwdSm90INS1_25CollectiveMainloopFwdSm90ILi2EN4cute5tupleIJNS5_1CILi1EEES8_S8_EEENS6_IJNS7_ILi192EEENS7_ILi128EEENS7_ILi96EEEEEELi96ENS_6half_tEfNS_4arch4Sm90ELb0ELb1ELb1ELb1ELb0ELb0ELb0ELb0ELb1ELb1ELb0ELb0EEENS1_21CollectiveEpilogueFwdINS6_IJSA_SC_SB_EEES9_SE_SG_Li384ELb1ELb1ELb0ELb0EEENS1_36VarlenDynamicPersistentTileSchedulerILi192ELi128ELi384ELi128ELb0ELb1ELb1ELb1ELb0ELb1EEEEEEEEEvNT_6ParamsE)
        /*0110*/ 	.word	0x00000038


	//----- nvinfo : EIATTR_MIN_STACK_SIZE
	.align		4
.L_67:
        /*0114*/ 	.byte	0x04, 0x12
        /*0116*/ 	.short	(.L_69 - .L_68)
	.align		4
.L_68:
        /*0118*/ 	.word	index@(_ZN7cutlass13device_kernelIN5flash11enable_sm90INS1_16FlashAttnFwdSm90INS1_25CollectiveMainloopFwdSm90ILi2EN4cute5tupleIJNS5_1CILi1EEES8_S8_EEENS6_IJNS7_ILi192EEENS7_ILi128EEENS7_ILi96EEEEEELi96ENS_6half_tEfNS_4arch4Sm90ELb0ELb1ELb1ELb1ELb0ELb1ELb0ELb0ELb1ELb1ELb0ELb0EEENS1_21CollectiveEpilogueFwdINS6_IJSA_SC_SB_EEES9_SE_SG_Li384ELb1ELb1ELb0ELb0EEENS1_36VarlenDynamicPersistentTileSchedulerILi192ELi128ELi384ELi128ELb0ELb1ELb1ELb1ELb0ELb1EEEEEEEEEvNT_6ParamsE)
        /*011c*/ 	.word	0x00000060


	//----- nvinfo : EIATTR_MIN_STACK_SIZE
	.align		4
.L_69:
        /*0120*/ 	.byte	0x04, 0x12
        /*0122*/ 	.short	(.L_71 - .L_70)
	.align		4
.L_70:
        /*0124*/ 	.word	index@(_ZN7cutlass13device_kernelIN5flash11enable_sm90INS1_16FlashAttnFwdSm90INS1_25CollectiveMainloopFwdSm90ILi2EN4cute5tupleIJNS5_1CILi1EEES8_S8_EEENS6_IJNS7_ILi192EEENS7_ILi144EEENS7_ILi96EEEEEELi96ENS_6half_tEfNS_4arch4Sm90ELb1ELb0ELb1ELb0ELb0ELb0ELb0ELb0ELb1ELb1ELb0ELb0EEENS1_21CollectiveEpilogueFwdINS6_IJSA_SC_SB_EEES9_SE_SG_Li384ELb0ELb1ELb0ELb0EEENS1_30DynamicPersistentTileSchedulerILi384ELi128ELb0ELb1ELb1EEEEEEEEEvNT_6ParamsE)
        /*0128*/ 	.word	0x00000010


	//----- nvinfo : EIATTR_MIN_STACK_SIZE
	.align		4
.L_71:
        /*012c*/ 	.byte	0x04, 0x12
        /*012e*/ 	.short	(.L_73 - .L_72)
	.align		4
.L_72:
        /*0130*/ 	.word	index@(_ZN7cutlass13device_kernelIN5flash11enable_sm90INS1_16FlashAttnFwdSm90INS1_25CollectiveMainloopFwdSm90ILi2EN4cute5tupleIJNS5_1CILi1EEES8_S8_EEENS6_IJNS7_ILi192EEENS7_ILi144EEENS7_ILi96EEEEEELi96ENS_6half_tEfNS_4arch4Sm90ELb1ELb0ELb1ELb1ELb0ELb0ELb0ELb0ELb1ELb1ELb0ELb0EEENS1_21CollectiveEpilogueFwdINS6_IJSA_SC_SB_EEES9_SE_SG_Li384ELb1ELb1ELb0ELb0EEENS1_36VarlenDynamicPersistentTileSchedulerILi192ELi144ELi384ELi128ELb0ELb1ELb1ELb1ELb1ELb1EEEEEEEEEvNT_6ParamsE)
        /*0134*/ 	.word	0x00000038


	//----- nvinfo : EIATTR_MIN_STACK_SIZE
	.align		4
.L_73:
        /*0138*/ 	.byte	0x04, 0x12
        /*013a*/ 	.short	(.L_75 - .L_74)
	.align		4
.L_74:
        /*013c*/ 	.word	index@(_ZN7cutlass13device_kernelIN5flash11enable_sm90INS1_16FlashAttnFwdSm90INS1_25CollectiveMainloopFwdSm90ILi2EN4cute5tupleIJNS5_1CILi1EEES8_S8_EEENS6_IJNS7_ILi192EEENS7_ILi144EEENS7_ILi96EEEEEELi96ENS_6half_tEfNS_4arch4Sm90ELb1ELb0ELb1ELb1ELb0ELb1ELb0ELb0ELb1ELb1ELb0ELb0EEENS1_21CollectiveEpilogueFwdINS6_IJSA_SC_SB_EEES9_SE_SG_Li384ELb1ELb1ELb0ELb0EEENS1_36VarlenDynamicPersistentTileSchedulerILi192ELi144ELi384ELi128ELb0ELb1ELb1ELb1ELb1ELb1EEEEEEEEEvNT_6ParamsE)
        /*0140*/ 	.word	0x000000c0
.L_75:


//--------------------- .nv.compat                --------------------------
	.section	.nv.compat,"",@"SHT_CUDA_COMPAT_INFO"
	.align	4
        /*0000*/ 	.byte	0x02, 0x09, 0x01, 0x00, 0x02, 0x02, 0x04, 0x00, 0x02, 0x05, 0x05, 0x00, 0x03, 0x07, 0x01, 0x01
        /*0010*/ 	.byte	0x02, 0x03, 0x01, 0x00, 0x02, 0x06, 0x01, 0x00, 0x04, 0x0b, 0x08, 0x00, 0x00, 0x00, 0x00, 0x00
        /*0020*/ 	.byte	0x00, 0x00, 0x00, 0x00


//--------------------- .nv.info._ZN7cutlass13device_kernelIN5flash11enable_sm90INS1_16FlashAttnFwdSm90INS1_25CollectiveMainloopFwdSm90ILi2EN4cute5tupleIJNS5_1CILi1EEES8_S8_EEENS6_IJNS7_ILi192EEENS7_ILi144EEENS7_ILi96EEEEEELi96ENS_6half_tEfNS_4arch4Sm90ELb0ELb0ELb1ELb0ELb0ELb0ELb0ELb0ELb1ELb1ELb0ELb0EEENS1_21CollectiveEpilogueFwdINS6_IJSA_SC_SB_EEES9_SE_SG_Li384ELb0ELb1ELb0ELb0EEENS1_29StaticPersistentTileSchedulerILb0EEEEEEEEEvNT_6ParamsE --------------------------
	.section	.nv.info._ZN7cutlass13device_kernelIN5flash11enable_sm90INS1_16FlashAttnFwdSm90INS1_25CollectiveMainloopFwdSm90ILi2EN4cute5tupleIJNS5_1CILi1EEES8_S8_EEENS6_IJNS7_ILi192EEENS7_ILi144EEENS7_ILi96EEEEEELi96ENS_6half_tEfNS_4arch4Sm90ELb0ELb0ELb1ELb0ELb0ELb0ELb0ELb0ELb1ELb1ELb0ELb0EEENS1_21CollectiveEpilogueFwdINS6_IJSA_SC_SB_EEES9_SE_SG_Li384ELb0ELb1ELb0ELb0EEENS1_29StaticPersistentTileSchedulerILb0EEEEEEEEEvNT_6ParamsE,"",@"SHT_CUDA_INFO"
	.sectionflags	@""
	.align	4


	//----- nvinfo : EIATTR_CUDA_API_VERSION
	.align		4
        /*0000*/ 	.byte	0x04, 0x37
        /*0002*/ 	.short	(.L_77 - .L_76)
.L_76:
        /*0004*/ 	.word	0x00000082


	//----- nvinfo : EIATTR_KPARAM_INFO
	.align		4
.L_77:
        /*0008*/ 	.byte	0x04, 0x17
        /*000a*/ 	.short	(.L_79 - .L_78)
.L_78:
        /*000c*/ 	.word	0x00000000
        /*0010*/ 	.short	0x0000
        /*0012*/ 	.short	0x0070
        /*0014*/ 	.byte	0x00, 0xf0, 0x01, 0x28


	//----- nvinfo : EIATTR_SPARSE_MMA_MASK
	.align		4
.L_79:
        /*0018*/ 	.byte	0x03, 0x50
        /*001a*/ 	.short	0x0000


	//----- nvinfo : EIATTR_MAXREG_COUNT
	.align		4
        /*001c*/ 	.byte	0x03, 0x1b
        /*001e*/ 	.short	0x0080


	//----- nvinfo : EIATTR_NUM_BARRIERS
	.align		4
        /*0020*/ 	.byte	0x02, 0x4c
        /*0022*/ 	.byte	0x10
	.zero		1


	//----- nvinfo : EIATTR_EXTERNS
	.align		4
        /*0024*/ 	.byte	0x04, 0x0f
        /*0026*/ 	.short	(.L_81 - .L_80)


	//   ....[0]....
	.align		4
.L_80:
        /*0028*/ 	.word	index@(__assertfail)


	//----- nvinfo : EIATTR_ANNOTATIONS
	.align		4
.L_81:
        /*002c*/ 	.byte	0x04, 0x55
        /*002e*/ 	.short	(.L_83 - .L_82)


	//   ....[0]....
.L_82:
        /*0030*/ 	.word	0x00000001
        /*0034*/ 	.byte	0x30, 0x09, 0x00, 0x00, 0x01, 0x00, 0x00, 0x00, 0x30, 0x0a, 0x00, 0x00, 0x01, 0x00, 0x00, 0x00
        /* <DEDUP_REMOVED lines=11> */
        /*00f4*/ 	.byte	0xd0, 0xef, 0x00, 0x00


	//----- nvinfo : EIATTR_MERCURY_ISA_VERSION
	.align		4
.L_83:
        /*00f8*/ 	.byte	0x03, 0x5f
        /*00fa*/ 	.short	0x0101


	//----- nvinfo : EIATTR_INT_WARP_WIDE_INSTR_OFFSETS
	.align		4
        /*00fc*/ 	.byte	0x04, 0x31
        /*00fe*/ 	.short	(.L_85 - .L_84)


	//   ....[0]....
.L_84:
        /*0100*/ 	.word	0x00000120


	//   ....[1]....
        /*0104*/ 	.word	0x000001c0


	//   ....[2]....
        /*0108*/ 	.word	0x00000230


	//----- nvinfo : EIATTR_COOP_GROUP_MASK_REGIDS
	.align		4
.L_85:
        /*010c*/ 	.byte	0x04, 0x29
        /*010e*/ 	.short	(.L_87 - .L_86)


	//   ....[0]....
.L_86:
        /*0110*/ 	.word	0xffffffff


	//   ....[1]....
        /*0114*/ 	.word	0xffffffff


	//   ....[2]....
        /*0118*/ 	.word	0xffffffff


	//   ....[3]....
        /*011c*/ 	.word	0xffffffff


	//   ....[4]....
        /*0120*/ 	.word	0xffffffff


	//   ....[5]....
        /*0124*/ 	.word	0xffffffff


	//   ....[6]....
        /*0128*/ 	.word	0xffffffff


	//   ....[7]....
        /*012c*/ 	.word	0xffffffff


	//   ....[8]....
        /*0130*/ 	.word	0xffffffff


	//   ....[9]....
        /*0134*/ 	.word	0xffffffff


	//   ....[10]....
        /*0138*/ 	.word	0xffffffff


	//   ....[11]....
        /*013c*/ 	.word	0xffffffff


	//   ....[12]....
        /*0140*/ 	.word	0xffffffff


	//   ....[13]....
        /*0144*/ 	.word	0xffffffff


	//   ....[14]....
        /*0148*/ 	.word	0xffffffff


	//   ....[15]....
        /*014c*/ 	.word	0xffffffff


	//   ....[16]....
        /*0150*/ 	.word	0xffffffff


	//   ....[17]....
        /*0154*/ 	.word	0xffffffff


	//   ....[18]....
        /*0158*/ 	.word	0xffffffff


	//   ....[19]....
        /*015c*/ 	.word	0xffffffff


	//   ....[20]....
        /*0160*/ 	.word	0xffffffff


	//   ....[21]....
        /*0164*/ 	.word	0xffffffff


	//   ....[22]....
        /*0168*/ 	.word	0xffffffff


	//   ....[23]....
        /*016c*/ 	.word	0xffffffff


	//   ....[24]....
        /*0170*/ 	.word	0xffffffff


	//   ....[25]....
        /*0174*/ 	.word	0xffffffff


	//   ....[26]....
        /*0178*/ 	.word	0xffffffff


	//   ....[27]....
        /*017c*/ 	.word	0xffffffff


	//   ....[28]....
        /*0180*/ 	.word	0xffffffff


	//   ....[29]....
        /*0184*/ 	.word	0xffffffff


	//   ....[30]....
        /*0188*/ 	.word	0xffffffff


	//   ....[31]....
        /*018c*/ 	.word	0xffffffff


	//   ....[32]....
        /*0190*/ 	.word	0xffffffff


	//   ....[33]....
        /*0194*/ 	.word	0xffffffff


	//   ....[34]....
        /*0198*/ 	.word	0xffffffff


	//   ....[35]....
        /*019c*/ 	.word	0xffffffff


	//   ....[36]....
        /*01a0*/ 	.word	0xffffffff


	//   ....[37]....
        /*01a4*/ 	.word	0xffffffff


	//   ....[38]....
        /*01a8*/ 	.word	0xffffffff


	//   ....[39]....
        /*01ac*/ 	.word	0xffffffff


	//   ....[40]....
        /*01b0*/ 	.word	0xffffffff


	//   ....[41]....
        /*01b4*/ 	.word	0xffffffff


	//   ....[42]....
        /*01b8*/ 	.word	0xffffffff


	//   ....[43]....
        /*01bc*/ 	.word	0xffffffff


	//   ....[44]....
        /*01c0*/ 	.word	0x0500000f


	//   ....[45]....
        /*01c4*/ 	.word	0x0500000f


	//   ....[46]....
        /*01c8*/ 	.word	0x0500000f


	//   ....[47]....
        /*01cc*/ 	.word	0x0500000f


	//   ....[48]....
        /*01d0*/ 	.word	0x0500000f


	//   ....[49]....
        /*01d4*/ 	.word	0x0500000f


	//   ....[50]....
        /*01d8*/ 	.word	0x0500000f


	//   ....[51]....
        /*01dc*/ 	.word	0x0500000f


	//   ....[52]....
        /*01e0*/ 	.word	0x0500000f


	//   ....[53]....
        /*01e4*/ 	.word	0x0500000f


	//   ....[54]....
        /*01e8*/ 	.word	0x0500000f


	//   ....[55]....
        /*01ec*/ 	.word	0x0500000f


	//   ....[56]....
        /*01f0*/ 	.word	0x0500000f


	//   ....[57]....
        /*01f4*/ 	.word	0x0500000f


	//----- nvinfo : EIATTR_COOP_GROUP_INSTR_OFFSETS
	.align		4
.L_87:
        /*01f8*/ 	.byte	0x04, 0x28
        /*01fa*/ 	.short	(.L_89 - .L_88)


	//   ....[0]....
.L_88:
        /*01fc*/ 	.word	0x00000060


	//   ....[1]....
        /*0200*/ 	.word	0x00000130


	//   ....[2]....
        /*0204*/ 	.word	0x000001e0


	//   ....[3]....
        /*0208*/ 	.word	0x000003a0


	//   ....[4]....
        /*020c*/ 	.word	0x00000500


	//   ....[5]....
        /*0210*/ 	.word	0x00000620


	//   ....[6]....
        /*0214*/ 	.word	0x00000780


	//   ....[7]....
        /*0218*/ 	.word	0x00000ee0


	//   ....[8]....
        /*021c*/ 	.word	0x00003a50


	//   ....[9]....
        /*0220*/ 	.word	0x00003a90


	//   ....[10]....
        /*0224*/ 	.word	0x00004050


	//   ....[11]....
        /*0228*/ 	.word	0x000040c0


	//   ....[12]....
        /*022c*/ 	.word	0x00005150


	//   ....[13]....
        /*0230*/ 	.word	0x00007630


	//   ....[14]....
        /*0234*/ 	.word	0x000076c0


	//   ....[15]....
        /*0238*/ 	.word	0x00007ed0


	//   ....[16]....
        /*023c*/ 	.word	0x00007f50


	//   ....[17]....
        /*0240*/ 	.word	0x00009310


	//   ....[18]....
        /*0244*/ 	.word	0x00009410


	//   ....[19]....
        /*0248*/ 	.word	0x00009470


	//   ....[20]....
        /*024c*/ 	.word	0x000095b0


	//   ....[21]....
        /*0250*/ 	.word	0x000095d0


	//   ....[22]....
        /*0254*/ 	.word	0x0000a500


	//   ....[23]....
        /*0258*/ 	.word	0x0000a530


	//   ....[24]....
        /*025c*/ 	.word	0x0000a590


	//   ....[25]....
        /*0260*/ 	.word	0x0000a5f0


	//   ....[26]....
        /*0264*/ 	.word	0x0000aa90


	//   ....[27]....
        /*0268*/ 	.word	0x0000aad0


	//   ....[28]....
        /*026c*/ 	.word	0x0000ac00


	//   ....[29]....
        /*0270*/ 	.word	0x0000ac40


	//   ....[30]....
        /*0274*/ 	.word	0x0000b630


	//   ....[31]....
        /*0278*/ 	.word	0x0000c1c0


	//   ....[32]....
        /*027c*/ 	.word	0x0000c1f0


	//   ....[33]....
        /*0280*/ 	.word	0x0000c210


	//   ....[34]....
        /*0284*/ 	.word	0x0000c2c0


	//   ....[35]....
        /*0288*/ 	.word	0x0000c2e0


	//   ....[36]....
        /*028c*/ 	.word	0x0000c380


	//   ....[37]....
        /*0290*/ 	.word	0x0000c3a0


	//   ....[38]....
        /*0294*/ 	.word	0x0000c3b0


	//   ....[39]....
        /*0298*/ 	.word	0x0000c440


	//   ....[40]....
        /*029c*/ 	.word	0x0000c490


	//   ....[41]....
        /*02a0*/ 	.word	0x0000c4a0


	//   ....[42]....
        /*02a4*/ 	.word	0x0000c4d0


	//   ....[43]....
        /*02a8*/ 	.word	0x0000ef50


	//   ....[44]....
        /*02ac*/ 	.word	0x0000f430


	//   ....[45]....
        /*02b0*/ 	.word	0x0000f5a0


	//   ....[46]....
        /*02b4*/ 	.word	0x0000f5f0


	//   ....[47]....
        /*02b8*/ 	.word	0x0000f690


	//   ....[48]....
        /*02bc*/ 	.word	0x0000f7a0


	//   ....[49]....
        /*02c0*/ 	.word	0x0000f800


	//   ....[50]....
        /*02c4*/ 	.word	0x0000f920


	//   ....[51]....
        /*02c8*/ 	.word	0x0000f980


	//   ....[52]....
        /*02cc*/ 	.word	0x0000fa30


	//   ....[53]....
        /*02d0*/ 	.word	0x0000fb00


	//   ....[54]....
        /*02d4*/ 	.word	0x0000fbd0


	//   ....[55]....
        /*02d8*/ 	.word	0x0000fc50


	//   ....[56]....
        /*02dc*/ 	.word	0x0000fd40


	//   ....[57]....
        /*02e0*/ 	.word	0x000100d0


	//----- nvinfo : EIATTR_REG_RECONFIG
	.align		4
.L_89:
        /*02e4*/ 	.byte	0x01, 0x54
	.zero		2


	//----- nvinfo : EIATTR_SYSCALL_OFFSETS
	.align		4
        /*02e8*/ 	.byte	0x04, 0x46
        /*02ea*/ 	.short	(.L_91 - .L_90)


	//   ....[0]....
.L_90:
        /*02ec*/ 	.word	0x00001260


	//   ....[1]....
        /*02f0*/ 	.word	0x0000b2c0


	//   ....[2]....
        /*02f4*/ 	.word	0x0000b400


	//   ....[3]....
        /*02f8*/ 	.word	0x0000b4f0


	//   ....[4]....
        /*02fc*/ 	.word	0x0000bcb0


	//----- nvinfo : EIATTR_MBARRIER_INSTR_OFFSETS
	.align		4
.L_91:
        /*0300*/ 	.byte	0x04, 0x39
        /*0302*/ 	.short	(.L_93 - .L_92)


	//   ....[0]....
.L_92:
        /*0304*/ 	.word	0x00000250
        /*0308*/ 	.word	0x000000ff
        /*030c*/ 	.word	0x00031c00
        /*0310*/ 	.short	0x0100
        /*0312*/ 	.byte	0x08
	.zero		1


	//   ....[1]....
        /*0314*/ 	.word	0x00000260
        /*0318*/ 	.word	0x000000ff
        /*031c*/ 	.word	0x00031c20
        /*0320*/ 	.short	0x0100
        /*0322*/ 	.byte	0x08
	.zero		1


	//   ....[2]....
        /*0324*/ 	.word	0x00000350
        /*0328*/ 	.word	0x000000ff
        /*032c*/ 	.word	0x00031c30
        /*0330*/ 	.short	0x0100
        /*0332*/ 	.byte	0x08
	.zero		1


	//   ....[3]....
        /*0334*/ 	.word	0x00000360
        /*0338*/ 	.word	0x000000ff
        /*033c*/ 	.word	0x00031c40
        /*0340*/ 	.short	0x0100
        /*0342*/ 	.byte	0x08
	.zero		1


	//   ....[4]....
        /*0344*/ 	.word	0x00000370
        /*0348*/ 	.word	0x000000ff
        /*034c*/ 	.word	0x00031c38
        /*0350*/ 	.short	0x0100
        /*0352*/ 	.byte	0x08
	.zero		1


	//   ....[5]....
        /*0354*/ 	.word	0x00000380
        /*0358*/ 	.word	0x000000ff
        /*035c*/ 	.word	0x00031c48
        /*0360*/ 	.short	0x0100
        /*0362*/ 	.byte	0x08
	.zero		1


	//   ....[6]....
        /*0364*/ 	.word	0x000004b0
        /*0368*/ 	.word	0x000000ff
        /*036c*/ 	.word	0x00031c50
        /*0370*/ 	.short	0x0100
        /*0372*/ 	.byte	0x08
	.zero		1


	//   ....[7]....
        /*0374*/ 	.word	0x000004c0
        /*0378*/ 	.word	0x000000ff
        /*037c*/ 	.word	0x00031c60
        /*0380*/ 	.short	0x0100
        /*0382*/ 	.byte	0x08
	.zero		1


	//   ....[8]....
        /*0384*/ 	.word	0x000004d0
        /*0388*/ 	.word	0x000000ff
        /*038c*/ 	.word	0x00031c58
        /*0390*/ 	.short	0x0100
        /*0392*/ 	.byte	0x08
	.zero		1


	//   ....[9]....
        /*0394*/ 	.word	0x000004e0
        /*0398*/ 	.word	0x000000ff
        /*039c*/ 	.word	0x00031c68
        /*03a0*/ 	.short	0x0100
        /*03a2*/ 	.byte	0x08
	.zero		1


	//   ....[10]....
        /*03a4*/ 	.word	0x000005d0
        /*03a8*/ 	.word	0x000000ff
        /*03ac*/ 	.word	0x00031c70
        /*03b0*/ 	.short	0x0100
        /*03b2*/ 	.byte	0x06
	.zero		1


	//   ....[11]....
        /*03b4*/ 	.word	0x000005e0
        /*03b8*/ 	.word	0x000000ff
        /*03bc*/ 	.word	0x00031c80
        /*03c0*/ 	.short	0x0100
        /*03c2*/ 	.byte	0x06
	.zero		1


	//   ....[12]....
        /*03c4*/ 	.word	0x000005f0
        /*03c8*/ 	.word	0x000000ff
        /*03cc*/ 	.word	0x00031c78
        /*03d0*/ 	.short	0x0100
        /*03d2*/ 	.byte	0x06
	.zero		1


	//   ....[13]....
        /*03d4*/ 	.word	0x00000600
        /*03d8*/ 	.word	0x000000ff
        /*03dc*/ 	.word	0x00031c88
        /*03e0*/ 	.short	0x0100
        /*03e2*/ 	.byte	0x06
	.zero		1


	//   ....[14]....
        /*03e4*/ 	.word	0x00000730
        /*03e8*/ 	.word	0x000000ff
        /*03ec*/ 	.word	0x00031c90
        /*03f0*/ 	.short	0x0100
        /*03f2*/ 	.byte	0x08
	.zero		1


	//   ....[15]....
        /*03f4*/ 	.word	0x00000740
        /*03f8*/ 	.word	0x000000ff
        /*03fc*/ 	.word	0x00031ca0
        /*0400*/ 	.short	0x0100
        /*0402*/ 	.byte	0x08
	.zero		1


	//   ....[16]....
        /*0404*/ 	.word	0x00000750
        /*0408*/ 	.word	0x000000ff
        /*040c*/ 	.word	0x00031c98
        /*0410*/ 	.short	0x0100
        /*0412*/ 	.byte	0x08
	.zero		1


	//   ....[17]....
        /*0414*/ 	.word	0x00000760
        /*0418*/ 	.word	0x000000ff
        /*041c*/ 	.word	0x00031ca8
        /*0420*/ 	.short	0x0100
        /*0422*/ 	.byte	0x08
	.zero		1


	//   ....[18]....
        /*0424*/ 	.word	0x00000890
        /*0428*/ 	.word	0x000000ff
        /*042c*/ 	.word	0x00031cb0
        /*0430*/ 	.short	0x0100
        /*0432*/ 	.byte	0x08
	.zero		1


	//   ....[19]....
        /*0434*/ 	.word	0x000008a0
        /*0438*/ 	.word	0x000000ff
        /*043c*/ 	.word	0x00031cc0
        /*0440*/ 	.short	0x0100
        /*0442*/ 	.byte	0x08
	.zero		1


	//   ....[20]....
        /*0444*/ 	.word	0x000008b0
        /*0448*/ 	.word	0x000000ff
        /*044c*/ 	.word	0x00031cb8
        /*0450*/ 	.short	0x0100
        /*0452*/ 	.byte	0x08
	.zero		1


	//   ....[21]....
        /*0454*/ 	.word	0x000008c0
        /*0458*/ 	.word	0x000000ff
        /*045c*/ 	.word	0x00031cc8
        /*0460*/ 	.short	0x0100
        /*0462*/ 	.byte	0x08
	.zero		1


	//   ....[22]....
        /*0464*/ 	.word	0x000012a0
        /*0468*/ 	.word	0x000000ff
        /*046c*/ 	.word	0x00031c00
        /*0470*/ 	.short	0x010a
        /*0472*/ 	.byte	0x25
	.zero		1


	//   ....[23]....
        /*0474*/ 	.word	0x00001310
        /*0478*/ 	.word	0x00000000
        /*047c*/ 	.word	0x00031c30
        /*0480*/ 	.short	0x010a
        /*0482*/ 	.byte	0x3f
	.zero		1


	//   ....[24]....
        /*0484*/ 	.word	0x00001380
        /*0488*/ 	.word	0x00000000
        /*048c*/ 	.word	0x00031c30
        /*0490*/ 	.short	0x010a
        /*0492*/ 	.byte	0x3f
	.zero		1


	//   ....[25]....
        /*0494*/ 	.word	0x00004300
        /*0498*/ 	.word	0x00000004
        /*049c*/ 	.word	0x00000000
        /*04a0*/ 	.short	0x0101
        /*04a2*/ 	.byte	0x3f
	.zero		1


	//   ....[26]....
        /*04a4*/ 	.word	0x00005400
        /*04a8*/ 	.word	0x000000ff
        /*04ac*/ 	.word	0x00031c30
        /*04b0*/ 	.short	0x010a
        /*04b2*/ 	.byte	0x04
	.zero		1


	//   ....[27]....
        /*04b4*/ 	.word	0x00005440
        /*04b8*/ 	.word	0x000000ff
        /*04bc*/ 	.word	0x00031c30
        /*04c0*/ 	.short	0x010a
        /*04c2*/ 	.byte	0x04
	.zero		1


	//   ....[28]....
        /*04c4*/ 	.word	0x00006ac0
        /*04c8*/ 	.word	0x000000ff
        /*04cc*/ 	.word	0x00031c50
        /*04d0*/ 	.short	0x010a
        /*04d2*/ 	.byte	0x04
	.zero		1


	//   ....[29]....
        /*04d4*/ 	.word	0x00006b00
        /*04d8*/ 	.word	0x000000ff
        /*04dc*/ 	.word	0x00031c50
        /*04e0*/ 	.short	0x010a
        /*04e2*/ 	.byte	0x04
	.zero		1


	//   ....[30]....
        /*04e4*/ 	.word	0x00008590
        /*04e8*/ 	.word	0x0000000d
        /*04ec*/ 	.word	0x00000000
        /*04f0*/ 	.short	0x0101
        /*04f2*/ 	.byte	0x3f
	.zero		1


	//   ....[31]....
        /*04f4*/ 	.word	0x00008850
        /*04f8*/ 	.word	0x00000006
        /*04fc*/ 	.word	0x00000000
        /*0500*/ 	.short	0x0101
        /*0502*/ 	.byte	0x3f
	.zero		1


	//   ....[32]....
        /*0504*/ 	.word	0x00009380
        /*0508*/ 	.word	0x000000ff
        /*050c*/ 	.word	0x00031c50
        /*0510*/ 	.short	0x010a
        /*0512*/ 	.byte	0x0c
	.zero		1


	//   ....[33]....
        /*0514*/ 	.word	0x000093c0
        /*0518*/ 	.word	0x000000ff
        /*051c*/ 	.word	0x00031c50
        /*0520*/ 	.short	0x010a
        /*0522*/ 	.byte	0x0c
	.zero		1


	//   ....[34]....
        /*0524*/ 	.word	0x0000a110
        /*0528*/ 	.word	0x00000014
        /*052c*/ 	.word	0x00000000
        /*0530*/ 	.short	0x0101
        /*0532*/ 	.byte	0x3f
	.zero		1


	//   ....[35]....
        /*0534*/ 	.word	0x0000aab0
        /*0538*/ 	.word	0x000000ff
        /*053c*/ 	.word	0x00000000
        /*0540*/ 	.short	0x0101
        /*0542*/ 	.byte	0x04
	.zero		1


	//   ....[36]....
        /*0544*/ 	.word	0x0000b850
        /*0548*/ 	.word	0x00000003
        /*054c*/ 	.word	0x00031c40
        /*0550*/ 	.short	0x010a
        /*0552*/ 	.byte	0x3f
	.zero		1


	//   ....[37]....
        /*0554*/ 	.word	0x0000c630
        /*0558*/ 	.word	0x000000ff
        /*055c*/ 	.word	0x00031c00
        /*0560*/ 	.short	0x0107
        /*0562*/ 	.byte	0x24
	.zero		1


	//   ....[38]....
        /*0564*/ 	.word	0x0000c6a0
        /*0568*/ 	.word	0x000000ff
        /*056c*/ 	.word	0x00031c00
        /*0570*/ 	.short	0x0101
        /*0572*/ 	.byte	0x24
	.zero		1


	//   ....[39]....
        /*0574*/ 	.word	0x0000c6d0
        /*0578*/ 	.word	0x000000ff
        /*057c*/ 	.word	0x00031c20
        /*0580*/ 	.short	0x010a
        /*0582*/ 	.byte	0x24
	.zero		1


	//   ....[40]....
        /*0584*/ 	.word	0x0000c9c0
        /*0588*/ 	.word	0x00000003
        /*058c*/ 	.word	0x00031c40
        /*0590*/ 	.short	0x010a
        /*0592*/ 	.byte	0x3f
	.zero		1


	//   ....[41]....
        /*0594*/ 	.word	0x0000ce40
        /*0598*/ 	.word	0x00000003
        /*059c*/ 	.word	0x00000060
        /*05a0*/ 	.short	0x010a
        /*05a2*/ 	.byte	0x3f
	.zero		1


	//   ....[42]....
        /*05a4*/ 	.word	0x0000d530
        /*05a8*/ 	.word	0x00000003
        /*05ac*/ 	.word	0x00031c40
        /*05b0*/ 	.short	0x010a
        /*05b2*/ 	.byte	0x3f
	.zero		1


	//   ....[43]....
        /*05b4*/ 	.word	0x0000d9b0
        /*05b8*/ 	.word	0x0000000d
        /*05bc*/ 	.word	0x00000060
        /*05c0*/ 	.short	0x010a
        /*05c2*/ 	.byte	0x3f
	.zero		1


	//   ....[44]....
        /*05c4*/ 	.word	0x0000dff0
        /*05c8*/ 	.word	0x00000002
        /*05cc*/ 	.word	0x00031c40
        /*05d0*/ 	.short	0x010a
        /*05d2*/ 	.byte	0x3f
	.zero		1


	//   ....[45]....
        /*05d4*/ 	.word	0x0000e480
        /*05d8*/ 	.word	0x00000007
        /*05dc*/ 	.word	0x00000060
        /*05e0*/ 	.short	0x010a
        /*05e2*/ 	.byte	0x3f
	.zero		1


	//   ....[46]....
        /*05e4*/ 	.word	0x0000e990
        /*05e8*/ 	.word	0x00000003
        /*05ec*/ 	.word	0x00031c60
        /*05f0*/ 	.short	0x010a
        /*05f2*/ 	.byte	0x3f
	.zero		1


	//   ....[47]....
        /*05f4*/ 	.word	0x0000eed0
        /*05f8*/ 	.word	0x00000009
        /*05fc*/ 	.word	0x00031c20
        /*0600*/ 	.short	0x010a
        /*0602*/ 	.byte	0x3f
	.zero		1


	//   ....[48]....
        /*0604*/ 	.word	0x0000f070
        /*0608*/ 	.word	0x00000007
        /*060c*/ 	.word	0x00000000
        /*0610*/ 	.short	0x010a
        /*0612*/ 	.byte	0x3f
	.zero		1


	//   ....[49]....
        /*0614*/ 	.word	0x0000f0e0
        /*0618*/ 	.word	0x00000003
        /*061c*/ 	.word	0x00000000
        /*0620*/ 	.short	0x010a
        /*0622*/ 	.byte	0x3f
	.zero		1


	//   ....[50]....
        /*0624*/ 	.word	0x0000f140
        /*0628*/ 	.word	0x00000005
        /*062c*/ 	.word	0x00000000
        /*0630*/ 	.short	0x010a
        /*0632*/ 	.byte	0x3f
	.zero		1


	//   ....[51]....
        /*0634*/ 	.word	0x0000f170
        /*0638*/ 	.word	0x00000003
        /*063c*/ 	.word	0x00000000
        /*0640*/ 	.short	0x010a
        /*0642*/ 	.byte	0x3f
	.zero		1


	//   ....[52]....
        /*0644*/ 	.word	0x0000f1e0
        /*0648*/ 	.word	0x00000003
        /*064c*/ 	.word	0x00031c00
        /*0650*/ 	.short	0x010a
        /*0652*/ 	.byte	0x3f
	.zero		1


	//   ....[53]....
        /*0654*/ 	.word	0x0000f230
        /*0658*/ 	.word	0x00000000
        /*065c*/ 	.word	0x00031c30
        /*0660*/ 	.short	0x010a
        /*0662*/ 	.byte	0x3f
	.zero		1


	//   ....[54]....
        /*0664*/ 	.word	0x0000f290
        /*0668*/ 	.word	0x00000009
        /*066c*/ 	.word	0x00031c30
        /*0670*/ 	.short	0x010a
        /*0672*/ 	.byte	0x3f
	.zero		1


	//   ....[55]....
        /*0674*/ 	.word	0x0000f2f0
        /*0678*/ 	.word	0x00000008
        /*067c*/ 	.word	0x00031c50
        /*0680*/ 	.short	0x010a
        /*0682*/ 	.byte	0x3f
	.zero		1


	//   ....[56]....
        /*0684*/ 	.word	0x0000f350
        /*0688*/ 	.word	0x00000005
        /*068c*/ 	.word	0x00031c50
        /*0690*/ 	.short	0x010a
        /*0692*/ 	.byte	0x3f
	.zero		1


	//   ....[57]....
        /*0694*/ 	.word	0x0000f4f0
        /*0698*/ 	.word	0x00000003
        /*069c*/ 	.word	0x00031c40
        /*06a0*/ 	.short	0x010a
        /*06a2*/ 	.byte	0x3f
	.zero		1


	//   ....[58]....
        /*06a4*/ 	.word	0x0000fd70
        /*06a8*/ 	.word	0x00000009
        /*06ac*/ 	.word	0x00031c20
        /*06b0*/ 	.short	0x010a
        /*06b2*/ 	.byte	0x3f
	.zero		1


	//   ....[59]....
        /*06b4*/ 	.word	0x0000fdc0
        /*06b8*/ 	.word	0x00000003
        /*06bc*/ 	.word	0x00031c40
        /*06c0*/ 	.short	0x010a
        /*06c2*/ 	.byte	0x3f
	.zero		1


	//   ....[60]....
        /*06c4*/ 	.word	0x0000fe10
        /*06c8*/ 	.word	0x00000003
        /*06cc*/ 	.word	0x00000060
        /*06d0*/ 	.short	0x010a
        /*06d2*/ 	.byte	0x3f
	.zero		1


	//   ....[61]....
        /*06d4*/ 	.word	0x0000fe60
        /*06d8*/ 	.word	0x00000003
        /*06dc*/ 	.word	0x00031c40
        /*06e0*/ 	.short	0x010a
        /*06e2*/ 	.byte	0x3f
	.zero		1


	//   ....[62]....
        /*06e4*/ 	.word	0x0000feb0
        /*06e8*/ 	.word	0x0000000d
        /*06ec*/ 	.word	0x00000060
        /*06f0*/ 	.short	0x010a
        /*06f2*/ 	.byte	0x3f
	.zero		1


	//   ....[63]....
        /*06f4*/ 	.word	0x0000ff00
        /*06f8*/ 	.word	0x00000002
        /*06fc*/ 	.word	0x00031c40
        /*0700*/ 	.short	0x010a
        /*0702*/ 	.byte	0x3f
	.zero		1


	//   ....[64]....
        /*0704*/ 	.word	0x0000ff50
        /*0708*/ 	.word	0x00000007
        /*070c*/ 	.word	0x00000060
        /*0710*/ 	.short	0x010a
        /*0712*/ 	.byte	0x3f
	.zero		1


	//   ....[65]....
        /*0714*/ 	.word	0x0000ffa0
        /*0718*/ 	.word	0x00000003
        /*071c*/ 	.word	0x00031c60
        /*0720*/ 	.short	0x010a
        /*0722*/ 	.byte	0x3f
	.zero		1


	//   ....[66]....
        /*0724*/ 	.word	0x0000fff0
        /*0728*/ 	.word	0x00000009
        /*072c*/ 	.word	0x00031c20
        /*0730*/ 	.short	0x010a
        /*0732*/ 	.byte	0x3f
	.zero		1


	//   ....[67]....
        /*0734*/ 	.word	0x00010190
        /*0738*/ 	.word	0x00000007
        /*073c*/ 	.word	0x00000000
        /*0740*/ 	.short	0x010a
        /*0742*/ 	.byte	0x3f
	.zero		1


	//   ....[68]....
        /*0744*/ 	.word	0x000101e0
        /*0748*/ 	.word	0x00000003
        /*074c*/ 	.word	0x00000000
        /*0750*/ 	.short	0x010a
        /*0752*/ 	.byte	0x3f
	.zero		1


	//   ....[69]....
        /*0754*/ 	.word	0x00010230
        /*0758*/ 	.word	0x00000005
        /*075c*/ 	.word	0x00000000
        /*0760*/ 	.short	0x010a
        /*0762*/ 	.byte	0x3f
	.zero		1


	//----- nvinfo : EIATTR_NUM_MBARRIERS
	.align		4
.L_93:
        /*0764*/ 	.byte	0x03, 0x38
        /*0766*/ 	.short	0x0016


	//----- nvinfo : EIATTR_EXIT_INSTR_OFFSETS
	.align		4
        /*0768*/ 	.byte	0x04, 0x1c
        /*076a*/ 	.short	(.L_95 - .L_94)


	//   ....[0]....
.L_94:
        /*076c*/ 	.word	0x00000a20


	//   ....[1]....
        /*0770*/ 	.word	0x0000ad70


	//   ....[2]....
        /*0774*/ 	.word	0x0000f1c0


	//----- nvinfo : EIATTR_MAX_THREADS
	.align		4
.L_95:
        /*0778*/ 	.byte	0x04, 0x05
        /*077a*/ 	.short	(.L_97 - .L_96)
.L_96:
        /*077c*/ 	.word	0x00000200
        /*0780*/ 	.word	0x00000001
        /*0784*/ 	.word	0x00000001


	//----- nvinfo : EIATTR_CRS_STACK_SIZE
	.align		4
.L_97:
        /*0788*/ 	.byte	0x04, 0x1e
        /*078a*/ 	.short	(.L_99 - .L_98)
.L_98:
        /*078c*/ 	.word	0x00000000


	//----- nvinfo : EIATTR_CBANK_PARAM_SIZE
	.align		4
.L_99:
        /*0790*/ 	.byte	0x03, 0x19
        /*0792*/ 	.short	0x0a70


	//----- nvinfo : EIATTR_PARAM_CBANK
	.align		4
        /*0794*/ 	.byte	0x04, 0x0a
        /*0796*/ 	.short	(.L_101 - .L_100)
	.align		4
.L_100:
        /*0798*/ 	.word	index@(.nv.constant0._ZN7cutlass13device_kernelIN5flash11enable_sm90INS1_16FlashAttnFwdSm90INS1_25CollectiveMainloopFwdSm90ILi2EN4cute5tupleIJNS5_1CILi1EEES8_S8_EEENS6_IJNS7_ILi192EEENS7_ILi144EEENS7_ILi96EEEEEELi96ENS_6half_tEfNS_4arch4Sm90ELb0ELb0ELb1ELb0ELb0ELb0ELb0ELb0ELb1ELb1ELb0ELb0EEENS1_21CollectiveEpilogueFwdINS6_IJSA_SC_SB_EEES9_SE_SG_Li384ELb0ELb1ELb0ELb0EEENS1_29StaticPersistentTileSchedulerILb0EEEEEEEEEvNT_6ParamsE)
        /*079c*/ 	.short	0x0210
        /*079e*/ 	.short	0x0a70


	//----- nvinfo : EIATTR_SW_WAR
	.align		4
.L_101:
        /*07a0*/ 	.byte	0x04, 0x36
        /*07a2*/ 	.short	(.L_103 - .L_102)
.L_102:
        /*07a4*/ 	.word	0x00000008
.L_103:


//--------------------- .nv.info._ZN7cutlass13device_kernelIN5flash11enable_sm90INS1_16FlashAttnFwdSm90INS1_25CollectiveMainloopFwdSm90ILi2EN4cute5tupleIJNS5_1CILi1EEES8_S8_EEENS6_IJNS7_ILi192EEENS7_ILi144EEENS7_ILi96EEEEEELi96ENS_6half_tEfNS_4arch4Sm90ELb0ELb0ELb1ELb1ELb0ELb0ELb0ELb0ELb1ELb1ELb0ELb0EEENS1_21CollectiveEpilogueFwdINS6_IJSA_SC_SB_EEES9_SE_SG_Li384ELb1ELb1ELb0ELb0EEENS1_36VarlenDynamicPersistentTileSchedulerILi192ELi144ELi384ELi128ELb0ELb1ELb1ELb0ELb1ELb1EEEEEEEEEvNT_6ParamsE --------------------------
	.section	.nv.info._ZN7cutlass13device_kernelIN5flash11enable_sm90INS1_16FlashAttnFwdSm90INS1_25CollectiveMainloopFwdSm90ILi2EN4cute5tupleIJNS5_1CILi1EEES8_S8_EEENS6_IJNS7_ILi192EEENS7_ILi144EEENS7_ILi96EEEEEELi96ENS_6half_tEfNS_4arch4Sm90ELb0ELb0ELb1ELb1ELb0ELb0ELb0ELb0ELb1ELb1ELb0ELb0EEENS1_21CollectiveEpilogueFwdINS6_IJSA_SC_SB_EEES9_SE_SG_Li384ELb1ELb1ELb0ELb0EEENS1_36VarlenDynamicPersistentTileSchedulerILi192ELi144ELi384ELi128ELb0ELb1ELb1ELb0ELb1ELb1EEEEEEEEEvNT_6ParamsE,"",@"SHT_CUDA_INFO"
	.sectionflags	@""
	.align	4


	//----- nvinfo : EIATTR_CUDA_API_VERSION
	.align		4
        /*0000*/ 	.byte	0x04, 0x37
        /*0002*/ 	.short	(.L_105 - .L_104)
.L_104:
        /*0004*/ 	.word	0x00000082


	//----- nvinfo : EIATTR_KPARAM_INFO
	.align		4
.L_105:
        /*0008*/ 	.byte	0x04, 0x17
        /*000a*/ 	.short	(.L_107 - .L_106)
.L_106:
        /*000c*/ 	.word	0x00000000
        /*0010*/ 	.short	0x0000
        /*0012*/ 	.short	0x0070
        /*0014*/ 	.byte	0x00, 0xf0, 0x01, 0x2a


	//----- nvinfo : EIATTR_SPARSE_MMA_MASK
	.align		4
.L_107:
        /*0018*/ 	.byte	0x03, 0x50
        /*001a*/ 	.short	0x0000


	//----- nvinfo : EIATTR_MAXREG_COUNT
	.align		4
        /*001c*/ 	.byte	0x03, 0x1b
        /*001e*/ 	.short	0x0080


	//----- nvinfo : EIATTR_NUM_BARRIERS
	.align		4
        /*0020*/ 	.byte	0x02, 0x4c
        /*0022*/ 	.byte	0x10
	.zero		1


	//----- nvinfo : EIATTR_EXTERNS
	.align		4
        /*0024*/ 	.byte	0x04, 0x0f
        /*0026*/ 	.short	(.L_109 - .L_108)


	//   ....[0]....
	.align		4
.L_108:
        /*0028*/ 	.word	index@(__assertfail)


	//----- nvinfo : EIATTR_ANNOTATIONS
	.align		4
.L_109:
        /*002c*/ 	.byte	0x04, 0x55
        /*002e*/ 	.short	(.L_111 - .L_110)


	//   ....[0]....
.L_110:
        /* <DEDUP_REMOVED lines=23> */
        /*0194*/ 	.byte	0xa0, 0x18, 0x01, 0x00, 0x01, 0x00, 0x00, 0x00, 0x10, 0x1e, 0x01, 0x00


	//----- nvinfo : EIATTR_MERCURY_ISA_VERSION
	.align		4
.L_111:
        /*01a0*/ 	.byte	0x03, 0x5f
        /*01a2*/ 	.short	0x0101


	//----- nvinfo : EIATTR_UNUSED_LOAD_BYTE_OFFSET
	.align		4
        /*01a4*/ 	.byte	0x04, 0x44
        /*01a6*/ 	.short	(.L_113 - .L_112)


	//   ....[0]....
.L_112:
        /*01a8*/ 	.word	0x00000a40
        /*01ac*/ 	.word	0x0000fff0


	//   ....[1]....
        /*01b0*/ 	.word	0x0000a1b0
        /*01b4*/ 	.word	0x0000fff0


	//----- nvinfo : EIATTR_INT_WARP_WIDE_INSTR_OFFSETS
	.align		4
.L_113:
        /*01b8*/ 	.byte	0x04, 0x31
        /*01ba*/ 	.short	(.L_115 - .L_114)


	//   ....[0]....
.L_114:
        /*01bc*/ 	.word	0x00000120


	//   ....[1]....
        /*01c0*/ 	.word	0x000001c0


	//   ....[2]....
        /*01c4*/ 	.word	0x00000230


	//   ....[3]....
        /*01c8*/ 	.word	0x0000cc30


	//   ....[4]....
        /*01cc*/ 	.word	0x0000ccc0


	//   ....[5]....
        /*01d0*/ 	.word	0x00010760


	//   ....[6]....
        /*01d4*/ 	.word	0x000107f0


	//----- nvinfo : EIATTR_COOP_GROUP_MASK_REGIDS
	.align		4
.L_115:
        /*01d8*/ 	.byte	0x04, 0x29
        /*01da*/ 	.short	(.L_117 - .L_116)


	//   ....[0]....
.L_116:
        /*01dc*/ 	.word	0xffffffff


	//   ....[1]....
        /*01e0*/ 	.word	0xffffffff


	//   ....[2]....
        /*01e4*/ 	.word	0xffffffff


	//   ....[3]....
        /*01e8*/ 	.word	0xffffffff


	//   ....[4]....
        /*01ec*/ 	.word	0xffffffff


	//   ....[5]....
        /*01f0*/ 	.word	0xffffffff


	//   ....[6]....
        /*01f4*/ 	.word	0xffffffff


	//   ....[7]....
        /*01f8*/ 	.word	0xffffffff


	//   ....[8]....
        /*01fc*/ 	.word	0xffffffff


	//   ....[9]....
        /*0200*/ 	.word	0xffffffff


	//   ....[10]....
        /*0204*/ 	.word	0xffffffff


	//   ....[11]....
        /*0208*/ 	.word	0xffffffff


	//   ....[12]....
        /*020c*/ 	.word	0xffffffff


	//   ....[13]....
        /*0210*/ 	.word	0xffffffff


	//   ....[14]....
        /*0214*/ 	.word	0xffffffff


	//   ....[15]....
        /*0218*/ 	.word	0xffffffff


	//   ....[16]....
        /*021c*/ 	.word	0xffffffff


	//   ....[17]....
        /*0220*/ 	.word	0xffffffff


	//   ....[18]....
        /*0224*/ 	.word	0xffffffff


	//   ....[19]....
        /*0228*/ 	.word	0xffffffff


	//   ....[20]....
        /*022c*/ 	.word	0xffffffff


	//   ....[21]....
        /*0230*/ 	.word	0xffffffff


	//   ....[22]....
        /*0234*/ 	.word	0xffffffff


	//   ....[23]....
        /*0238*/ 	.word	0xffffffff


	//   ....[24]....
        /*023c*/ 	.word	0xffffffff


	//   ....[25]....
        /*0240*/ 	.word	0xffffffff


	//   ....[26]....
        /*0244*/ 	.word	0xffffffff


	//   ....[27]....
        /*0248*/ 	.word	0xffffffff


	//   ....[28]....
        /*024c*/ 	.word	0xffffffff


	//   ....[29]....
        /*0250*/ 	.word	0xffffffff


	//   ....[30]....
        /*0254*/ 	.word	0xffffffff


	//   ....[31]....
        /*0258*/ 	.word	0xffffffff


	//   ....[32]....
        /*025c*/ 	.word	0xffffffff


	//   ....[33]....
        /*0260*/ 	.word	0xffffffff


	//   ....[34]....
        /*0264*/ 	.word	0xffffffff


	//   ....[35]....
        /*0268*/ 	.word	0xffffffff


	//   ....[36]....
        /*026c*/ 	.word	0xffffffff


	//   ....[37]....
        /*0270*/ 	.word	0xffffffff


	//   ....[38]....
        /*0274*/ 	.word	0xffffffff


	//   ....[39]....
        /*0278*/ 	.word	0xffffffff


	//   ....[40]....
        /*027c*/ 	.word	0xffffffff


	//   ....[41]....
        /*0280*/ 	.word	0xffffffff


	//   ....[42]....
        /*0284*/ 	.word	0xffffffff


	//   ....[43]....
        /*0288*/ 	.word	0xffffffff


	//   ....[44]....
        /*028c*/ 	.word	0xffffffff


	//   ....[45]....
        /*0290*/ 	.word	0xffffffff


	//   ....[46]....
        /*0294*/ 	.word	0xffffffff


	//   ....[47]....
        /*0298*/ 	.word	0xffffffff


	//   ....[48]....
        /*029c*/ 	.word	0xffffffff


	//   ....[49]....
        /*02a0*/ 	.word	0xffffffff


	//   ....[50]....
        /*02a4*/ 	.word	0xffffffff


	//   ....[51]....
        /*02a8*/ 	.word	0xffffffff


	//   ....[52]....
        /*02ac*/ 	.word	0xffffffff


	//   ....[53]....
        /*02b0*/ 	.word	0xffffffff


	//   ....[54]....
        /*02b4*/ 	.word	0xffffffff


	//   ....[55]....
        /*02b8*/ 	.word	0xffffffff


	//   ....[56]....
        /*02bc*/ 	.word	0xffffffff


	//   ....[57]....
        /*02c0*/ 	.word	0xffffffff


	//   ....[58]....
        /*02c4*/ 	.word	0xffffffff


	//   ....[59]....
        /*02c8*/ 	.word	0xffffffff


	//   ....[60]....
        /*02cc*/ 	.word	0xffffffff


	//   ....[61]....
        /*02d0*/ 	.word	0xffffffff


	//   ....[62]....
        /*02d4*/ 	.word	0xffffffff


	//   ....[63]....
        /*02d8*/ 	.word	0xffffffff


	//   ....[64]....
        /*02dc*/ 	.word	0xffffffff


	//   ....[65]....
        /*02e0*/ 	.word	0xffffffff


	//   ....[66]....
        /*02e4*/ 	.word	0xffffffff


	//   ....[67]....
        /*02e8*/ 	.word	0xffffffff


	//   ....[68]....
        /*02ec*/ 	.word	0xffffffff


	//   ....[69]....
        /*02f0*/ 	.word	0xffffffff


	//   ....[70]....
        /*02f4*/ 	.word	0xffffffff


	//   ....[71]....
        /*02f8*/ 	.word	0xffffffff


	//   ....[72]....
        /*02fc*/ 	.word	0xffffffff


	//   ....[73]....
        /*0300*/ 	.word	0xffffffff


	//   ....[74]....
        /*0304*/ 	.word	0xffffffff


	//   ....[75]....
        /*0308*/ 	.word	0xffffffff


	//   ....[76]....
        /*030c*/ 	.word	0xffffffff


	//   ....[77]....
        /*0310*/ 	.word	0xffffffff


	//   ....[78]....
        /*0314*/ 	.word	0xffffffff


	//   ....[79]....
        /*0318*/ 	.word	0xffffffff


	//   ....[80]....
        /*031c*/ 	.word	0xffffffff


	//   ....[81]....
        /*0320*/ 	.word	0x0500000f


	//   ....[82]....
        /*0324*/ 	.word	0x0500000f


	//   ....[83]....
        /*0328*/ 	.word	0x0500000f


	//   ....[84]....
        /*032c*/ 	.word	0x0500000f


	//   ....[85]....
        /*0330*/ 	.word	0x0500000f


	//   ....[86]....
        /*0334*/ 	.word	0x0500000f


	//   ....[87]....
        /*0338*/ 	.word	0x0500000f


	//   ....[88]....
        /*033c*/ 	.word	0x0500000f


	//   ....[89]....
        /*0340*/ 	.word	0x0500000f


	//   ....[90]....
        /*0344*/ 	.word	0x0500000f


	//   ....[91]....
        /*0348*/ 	.word	0x0500000f


	//   ....[92]....
        /*034c*/ 	.word	0x0500000f


	//   ....[93]....
        /*0350*/ 	.word	0x0500000f


	//   ....[94]....
        /*0354*/ 	.word	0x0500000f


	//   ....[95]....
        /*0358*/ 	.word	0x0500000f


	//   ....[96]....
        /*035c*/ 	.word	0x0500000f


	//   ....[97]....
        /*0360*/ 	.word	0x0500000f


	//   ....[98]....
        /*0364*/ 	.word	0x0500000f


	//   ....[99]....
        /*0368*/ 	.word	0x0500000f


	//   ....[100]....
        /*036c*/ 	.word	0x0500000f


	//   ....[101]....
        /*0370*/ 	.word	0x0500000f


	//   ....[102]....
        /*0374*/ 	.word	0x0500000f


	//   ....[103]....
        /*0378*/ 	.word	0x0500000f


	//   ....[104]....
        /*037c*/ 	.word	0x0500000f


	//   ....[105]....
        /*0380*/ 	.word	0x0500000f


	//   ....[106]....
        /*0384*/ 	.word	0x0500000f


	//   ....[107]....
        /*0388*/ 	.word	0x0500000f


	//   ....[108]....
        /*038c*/ 	.word	0x0500000f


	//   ....[109]....
        /*0390*/ 	.word	0x0500000f


	//   ....[110]....
        /*0394*/ 	.word	0x0500000f


	//   ....[111]....
        /*0398*/ 	.word	0x0500000f


	//----- nvinfo : EIATTR_COOP_GROUP_INSTR_OFFSETS
	.align		4
.L_117:
        /*039c*/ 	.byte	0x04, 0x28
        /*039e*/ 	.short	(.L_119 - .L_118)


	//   ....[0]....
.L_118:
        /*03a0*/ 	.word	0x00000060


	//   ....[1]....
        /*03a4*/ 	.word	0x00000130


	//   ....[2]....
        /*03a8*/ 	.word	0x000001e0


	//   ....[3]....
        /*03ac*/ 	.word	0x000003a0


	//   ....[4]....
        /*03b0*/ 	.word	0x00000500


	//   ....[5]....
        /*03b4*/ 	.word	0x00000620


	//   ....[6]....
        /*03b8*/ 	.word	0x00000780


	//   ....[7]....
        /*03bc*/ 	.word	0x00001390


	//   ....[8]....
        /*03c0*/ 	.word	0x00003e50


	//   ....[9]....
        /*03c4*/ 	.word	0x00003e90


	//   ....[10]....
        /*03c8*/ 	.word	0x00004470


	//   ....[11]....
        /*03cc*/ 	.word	0x000044d0


	//   ....[12]....
        /*03d0*/ 	.word	0x00005550


	//   ....[13]....
        /*03d4*/ 	.word	0x00007ed0


	//   ....[14]....
        /*03d8*/ 	.word	0x00007fe0


	//   ....[15]....
        /*03dc*/ 	.word	0x00008070


	//   ....[16]....
        /*03e0*/ 	.word	0x00008110


	//   ....[17]....
        /*03e4*/ 	.word	0x00009710


	//   ....[18]....
        /*03e8*/ 	.word	0x00009810


	//   ....[19]....
        /*03ec*/ 	.word	0x00009870


	//   ....[20]....
        /*03f0*/ 	.word	0x00009980


	//   ....[21]....
        /*03f4*/ 	.word	0x000099a0


	//   ....[22]....
        /*03f8*/ 	.word	0x0000ab00


	//   ....[23]....
        /*03fc*/ 	.word	0x0000ab40


	//   ....[24]....
        /*0400*/ 	.word	0x0000ab80


	//   ....[25]....
        /*0404*/ 	.word	0x0000abb0


	//   ....[26]....
        /*0408*/ 	.word	0x0000b000


	//   ....[27]....
        /*040c*/ 	.word	0x0000b040


	//   ....[28]....
        /*0410*/ 	.word	0x0000b140


	//   ....[29]....
        /*0414*/ 	.word	0x0000b160


	//   ....[30]....
        /*0418*/ 	.word	0x0000b990


	//   ....[31]....
        /*041c*/ 	.word	0x0000b9a0


	//   ....[32]....
        /*0420*/ 	.word	0x0000baa0


	//   ....[33]....
        /*0424*/ 	.word	0x0000bac0


	//   ....[34]....
        /*0428*/ 	.word	0x0000bc20


	//   ....[35]....
        /*042c*/ 	.word	0x0000be00


	//   ....[36]....
        /*0430*/ 	.word	0x0000be30


	//   ....[37]....
        /*0434*/ 	.word	0x0000be60


	//   ....[38]....
        /*0438*/ 	.word	0x0000be90


	//   ....[39]....
        /*043c*/ 	.word	0x0000bec0


	//   ....[40]....
        /*0440*/ 	.word	0x0000bef0


	//   ....[41]....
        /*0444*/ 	.word	0x0000c060


	//   ....[42]....
        /*0448*/ 	.word	0x0000c090


	//   ....[43]....
        /*044c*/ 	.word	0x0000c0c0


	//   ....[44]....
        /*0450*/ 	.word	0x0000c0f0


	//   ....[45]....
        /*0454*/ 	.word	0x0000c120


	//   ....[46]....
        /*0458*/ 	.word	0x0000c150


	//   ....[47]....
        /*045c*/ 	.word	0x0000c1e0


	//   ....[48]....
        /*0460*/ 	.word	0x0000c210


	//   ....[49]....
        /*0464*/ 	.word	0x0000c290


	//   ....[50]....
        /*0468*/ 	.word	0x0000d1d0


	//   ....[51]....
        /*046c*/ 	.word	0x0000deb0


	//   ....[52]....
        /*0470*/ 	.word	0x0000ded0


	//   ....[53]....
        /*0474*/ 	.word	0x0000df90


	//   ....[54]....
        /*0478*/ 	.word	0x0000dfb0


	//   ....[55]....
        /*047c*/ 	.word	0x0000e050


	//   ....[56]....
        /*0480*/ 	.word	0x0000e070


	//   ....[57]....
        /*0484*/ 	.word	0x0000e080


	//   ....[58]....
        /*0488*/ 	.word	0x0000e110


	//   ....[59]....
        /*048c*/ 	.word	0x0000e160


	//   ....[60]....
        /*0490*/ 	.word	0x0000e170


	//   ....[61]....
        /*0494*/ 	.word	0x0000e1a0


	//   ....[62]....
        /*0498*/ 	.word	0x0000e250


	//   ....[63]....
        /*049c*/ 	.word	0x00010e90


	//   ....[64]....
        /*04a0*/ 	.word	0x00010ec0


	//   ....[65]....
        /*04a4*/ 	.word	0x00010f00


	//   ....[66]....
        /*04a8*/ 	.word	0x00010f30


	//   ....[67]....
        /*04ac*/ 	.word	0x00010f60


	//   ....[68]....
        /*04b0*/ 	.word	0x00010f90


	//   ....[69]....
        /*04b4*/ 	.word	0x00010fc0


	//   ....[70]....
        /*04b8*/ 	.word	0x00010ff0


	//   ....[71]....
        /*04bc*/ 	.word	0x00011170


	//   ....[72]....
        /*04c0*/ 	.word	0x000111a0


	//   ....[73]....
        /*04c4*/ 	.word	0x000111d0


	//   ....[74]....
        /*04c8*/ 	.word	0x00011200


	//   ....[75]....
        /*04cc*/ 	.word	0x00011230


	//   ....[76]....
        /*04d0*/ 	.word	0x00011260


	//   ....[77]....
        /*04d4*/ 	.word	0x00011320


	//   ....[78]....
        /*04d8*/ 	.word	0x00011340


	//   ....[79]....
        /*04dc*/ 	.word	0x000113b0


	//   ....[80]....
        /*04e0*/ 	.word	0x00011820


	//   ....[81]....
        /*04e4*/ 	.word	0x00011d00


	//   ....[82]....
        /*04e8*/ 	.word	0x00011eb0


	//   ....[83]....
        /*04ec*/ 	.word	0x00011f00


	//   ....[84]....
        /*04f0*/ 	.word	0x00011f60


	//   ....[85]....
        /*04f4*/ 	.word	0x00012070


	//   ....[86]....
        /*04f8*/ 	.word	0x000120d0


	//   ....[87]....
        /*04fc*/ 	.word	0x000121f0


	//   ....[88]....
        /*0500*/ 	.word	0x00012250


	//   ....[89]....
        /*0504*/ 	.word	0x00012300


	//   ....[90]....
        /*0508*/ 	.word	0x000123d0


	//   ....[91]....
        /*050c*/ 	.word	0x000124a0


	//   ....[92]....
        /*0510*/ 	.word	0x00012520


	//   ....[93]....
        /*0514*/ 	.word	0x00012610


	//   ....[94]....
        /*0518*/ 	.word	0x00012930


	//   ....[95]....
        /*051c*/ 	.word	0x000129d0


	//   ....[96]....
        /*0520*/ 	.word	0x00012af0


	//   ....[97]....
        /*0524*/ 	.word	0x00012b60


	//   ....[98]....
        /*0528*/ 	.word	0x00012bd0


	//   ....[99]....
        /*052c*/ 	.word	0x00012c40


	//   ....[100]....
        /*0530*/ 	.word	0x00012cb0


	//   ....[101]....
        /*0534*/ 	.word	0x00012d30


	//   ....[102]....
        /*0538*/ 	.word	0x00012dc0


	//   ....[103]....
        /*053c*/ 	.word	0x00012e50


	//   ....[104]....
        /*0540*/ 	.word	0x00012ec0


	//   ....[105]....
        /*0544*/ 	.word	0x00012f30


	//   ....[106]....
        /*0548*/ 	.word	0x00012fa0


	//   ....[107]....
        /*054c*/ 	.word	0x00013020


	//   ....[108]....
        /*0550*/ 	.word	0x00013090


	//   ....[109]....
        /*0554*/ 	.word	0x00013130


	//   ....[110]....
        /*0558*/ 	.word	0x000131c0


	//   ....[111]....
        /*055c*/ 	.word	0x000132e0


	//----- nvinfo : EIATTR_REG_RECONFIG
	.align		4
.L_119:
        /*0560*/ 	.byte	0x01, 0x54
	.zero		2


	//----- nvinfo : EIATTR_SYSCALL_OFFSETS
	.align		4
        /*0564*/ 	.byte	0x04, 0x46
        /*0566*/ 	.short	(.L_121 - .L_120)


	//   ....[0]....
.L_120:
        /*0568*/ 	.word	0x00001540


	//   ....[1]....
        /*056c*/ 	.word	0x0000ce20


	//   ....[2]....
        /*0570*/ 	.word	0x0000cf70


	//   ....[3]....
        /*0574*/ 	.word	0x0000d070


	//   ....[4]....
        /*0578*/ 	.word	0x0000d930


	//----- nvinfo : EIATTR_MBARRIER_INSTR_OFFSETS
	.align		4
.L_121:
        /*057c*/ 	.byte	0x04, 0x39
        /*057e*/ 	.short	(.L_123 - .L_122)


	//   ....[0]....
.L_122:
        /*0580*/ 	.word	0x00000250
        /*0584*/ 	.word	0x000000ff
        /*0588*/ 	.word	0x00031c00
        /*058c*/ 	.short	0x0100
        /*058e*/ 	.byte	0x08
	.zero		1


	//   ....[1]....
        /*0590*/ 	.word	0x00000260
        /*0594*/ 	.word	0x000000ff
        /*0598*/ 	.word	0x00031c20
        /*059c*/ 	.short	0x0100
        /*059e*/ 	.byte	0x08
	.zero		1


	//   ....[2]....
        /*05a0*/ 	.word	0x00000350
        /*05a4*/ 	.word	0x000000ff
        /*05a8*/ 	.word	0x00031c30
        /*05ac*/ 	.short	0x0100
        /*05ae*/ 	.byte	0x08
	.zero		1


	//   ....[3]....
        /*05b0*/ 	.word	0x00000360
        /*05b4*/ 	.word	0x000000ff
        /*05b8*/ 	.word	0x00031c40
        /*05bc*/ 	.short	0x0100
        /*05be*/ 	.byte	0x08
	.zero		1


	//   ....[4]....
        /*05c0*/ 	.word	0x00000370
        /*05c4*/ 	.word	0x000000ff
        /*05c8*/ 	.word	0x00031c38
        /*05cc*/ 	.short	0x0100
        /*05ce*/ 	.byte	0x08
	.zero		1


	//   ....[5]....
        /*05d0*/ 	.word	0x00000380
        /*05d4*/ 	.word	0x000000ff
        /*05d8*/ 	.word	0x00031c48
        /*05dc*/ 	.short	0x0100
        /*05de*/ 	.byte	0x08
	.zero		1


	//   ....[6]....
        /*05e0*/ 	.word	0x000004b0
        /*05e4*/ 	.word	0x000000ff
        /*05e8*/ 	.word	0x00031c50
        /*05ec*/ 	.short	0x0100
        /*05ee*/ 	.byte	0x08
	.zero		1


	//   ....[7]....
        /*05f0*/ 	.word	0x000004c0
        /*05f4*/ 	.word	0x000000ff
        /*05f8*/ 	.word	0x00031c60
        /*05fc*/ 	.short	0x0100
        /*05fe*/ 	.byte	0x08
	.zero		1


	//   ....[8]....
        /*0600*/ 	.word	0x000004d0
        /*0604*/ 	.word	0x000000ff
        /*0608*/ 	.word	0x00031c58
        /*060c*/ 	.short	0x0100
        /*060e*/ 	.byte	0x08
	.zero		1


	//   ....[9]....
        /*0610*/ 	.word	0x000004e0
        /*0614*/ 	.word	0x000000ff
        /*0618*/ 	.word	0x00031c68
        /*061c*/ 	.short	0x0100
        /*061e*/ 	.byte	0x08
	.zero		1


	//   ....[10]....
        /*0620*/ 	.word	0x000005d0
        /*0624*/ 	.word	0x000000ff
        /*0628*/ 	.word	0x00031c70
        /*062c*/ 	.short	0x0100
        /*062e*/ 	.byte	0x06
	.zero		1


	//   ....[11]....
        /*0630*/ 	.word	0x000005e0
        /*0634*/ 	.word	0x000000ff
        /*0638*/ 	.word	0x00031c80
        /*063c*/ 	.short	0x0100
        /*063e*/ 	.byte	0x06
	.zero		1


	//   ....[12]....
        /*0640*/ 	.word	0x000005f0
        /*0644*/ 	.word	0x000000ff
        /*0648*/ 	.word	0x00031c78
        /*064c*/ 	.short	0x0100
        /*064e*/ 	.byte	0x06
	.zero		1


	//   ....[13]....
        /*0650*/ 	.word	0x00000600
        /*0654*/ 	.word	0x000000ff
        /*0658*/ 	.word	0x00031c88
        /*065c*/ 	.short	0x0100
        /*065e*/ 	.byte	0x06
	.zero		1


	//   ....[14]....
        /*0660*/ 	.word	0x00000730
        /*0664*/ 	.word	0x000000ff
        /*0668*/ 	.word	0x00031c90
        /*066c*/ 	.short	0x0100
        /*066e*/ 	.byte	0x08
	.zero		1


	//   ....[15]....
        /*0670*/ 	.word	0x00000740
        /*0674*/ 	.word	0x000000ff
        /*0678*/ 	.word	0x00031ca0
        /*067c*/ 	.short	0x0100
        /*067e*/ 	.byte	0x08
	.zero		1


	//   ....[16]....
        /*0680*/ 	.word	0x00000750
        /*0684*/ 	.word	0x000000ff
        /*0688*/ 	.word	0x00031c98
        /*068c*/ 	.short	0x0100
        /*068e*/ 	.byte	0x08
	.zero		1


	//   ....[17]....
        /*0690*/ 	.word	0x00000760
        /*0694*/ 	.word	0x000000ff
        /*0698*/ 	.word	0x00031ca8
        /*069c*/ 	.short	0x0100
        /*069e*/ 	.byte	0x08
	.zero		1


	//   ....[18]....
        /*06a0*/ 	.word	0x00000890
        /*06a4*/ 	.word	0x000000ff
        /*06a8*/ 	.word	0x00031cb0
        /*06ac*/ 	.short	0x0100
        /*06ae*/ 	.byte	0x08
	.zero		1


	//   ....[19]....
        /*06b0*/ 	.word	0x000008a0
        /*06b4*/ 	.word	0x000000ff
        /*06b8*/ 	.word	0x00031cc0
        /*06bc*/ 	.short	0x0100
        /*06be*/ 	.byte	0x08
	.zero		1


	//   ....[20]....
        /*06c0*/ 	.word	0x000008b0
        /*06c4*/ 	.word	0x000000ff
        /*06c8*/ 	.word	0x00031cb8
        /*06cc*/ 	.short	0x0100
        /*06ce*/ 	.byte	0x08
	.zero		1


	//   ....[21]....
        /*06d0*/ 	.word	0x000008c0
        /*06d4*/ 	.word	0x000000ff
        /*06d8*/ 	.word	0x00031cc8
        /*06dc*/ 	.short	0x0100
        /*06de*/ 	.byte	0x08
	.zero		1


	//   ....[22]....
        /*06e0*/ 	.word	0x000015a0
        /*06e4*/ 	.word	0x000000ff
        /*06e8*/ 	.word	0x00031c00
        /*06ec*/ 	.short	0x010a
        /*06ee*/ 	.byte	0x24
	.zero		1


	//   ....[23]....
        /*06f0*/ 	.word	0x00001610
        /*06f4*/ 	.word	0x00000000
        /*06f8*/ 	.word	0x00031c30
        /*06fc*/ 	.short	0x010a
        /*06fe*/ 	.byte	0x3f
	.zero		1


	//   ....[24]....
        /*0700*/ 	.word	0x00001680
        /*0704*/ 	.word	0x00000000
        /*0708*/ 	.word	0x00031c30
        /*070c*/ 	.short	0x010a
        /*070e*/ 	.byte	0x3f
	.zero		1


	//   ....[25]....
        /*0710*/ 	.word	0x000046a0
        /*0714*/ 	.word	0x00000004
        /*0718*/ 	.word	0x00000000
        /*071c*/ 	.short	0x0101
        /*071e*/ 	.byte	0x3f
	.zero		1


	//   ....[26]....
        /*0720*/ 	.word	0x00005800
        /*0724*/ 	.word	0x000000ff
        /*0728*/ 	.word	0x00031c30
        /*072c*/ 	.short	0x010a
        /*072e*/ 	.byte	0x06
	.zero		1


	//   ....[27]....
        /*0730*/ 	.word	0x00005840
        /*0734*/ 	.word	0x000000ff
        /*0738*/ 	.word	0x00031c30
        /*073c*/ 	.short	0x010a
        /*073e*/ 	.byte	0x06
	.zero		1


	//   ....[28]....
        /*0740*/ 	.word	0x00006ec0
        /*0744*/ 	.word	0x000000ff
        /*0748*/ 	.word	0x00031c50
        /*074c*/ 	.short	0x010a
        /*074e*/ 	.byte	0x06
	.zero		1


	//   ....[29]....
        /*0750*/ 	.word	0x00006f00
        /*0754*/ 	.word	0x000000ff
        /*0758*/ 	.word	0x00031c50
        /*075c*/ 	.short	0x010a
        /*075e*/ 	.byte	0x06
	.zero		1


	//   ....[30]....
        /*0760*/ 	.word	0x000086b0
        /*0764*/ 	.word	0x00000007
        /*0768*/ 	.word	0x00000000
        /*076c*/ 	.short	0x0101
        /*076e*/ 	.byte	0x3f
	.zero		1


	//   ....[31]....
        /*0770*/ 	.word	0x00008860
        /*0774*/ 	.word	0x00000007
        /*0778*/ 	.word	0x00000000
        /*077c*/ 	.short	0x0101
        /*077e*/ 	.byte	0x3f
	.zero		1


	//   ....[32]....
        /*0780*/ 	.word	0x00009780
        /*0784*/ 	.word	0x000000ff
        /*0788*/ 	.word	0x00031c50
        /*078c*/ 	.short	0x010a
        /*078e*/ 	.byte	0x09
	.zero		1


	//   ....[33]....
        /*0790*/ 	.word	0x000097c0
        /*0794*/ 	.word	0x000000ff
        /*0798*/ 	.word	0x00031c50
        /*079c*/ 	.short	0x010a
        /*079e*/ 	.byte	0x09
	.zero		1


	//   ....[34]....
        /*07a0*/ 	.word	0x00009e50
        /*07a4*/ 	.word	0x00000004
        /*07a8*/ 	.word	0x00000000
        /*07ac*/ 	.short	0x0101
        /*07ae*/ 	.byte	0x3f
	.zero		1


	//   ....[35]....
        /*07b0*/ 	.word	0x0000b030
        /*07b4*/ 	.word	0x000000ff
        /*07b8*/ 	.word	0x00000000
        /*07bc*/ 	.short	0x0101
        /*07be*/ 	.byte	0x04
	.zero		1


	//   ....[36]....
        /*07c0*/ 	.word	0x0000d3e0
        /*07c4*/ 	.word	0x00000000
        /*07c8*/ 	.word	0x00031c40
        /*07cc*/ 	.short	0x010a
        /*07ce*/ 	.byte	0x3f
	.zero		1


	//   ....[37]....
        /*07d0*/ 	.word	0x0000e320
        /*07d4*/ 	.word	0x00000016
        /*07d8*/ 	.word	0x00031c00
        /*07dc*/ 	.short	0x0107
        /*07de*/ 	.byte	0x3f
	.zero		1


	//   ....[38]....
        /*07e0*/ 	.word	0x0000e420
        /*07e4*/ 	.word	0x00000016
        /*07e8*/ 	.word	0x00031c00
        /*07ec*/ 	.short	0x0101
        /*07ee*/ 	.byte	0x3f
	.zero		1


	//   ....[39]....
        /*07f0*/ 	.word	0x0000e440
        /*07f4*/ 	.word	0x00000016
        /*07f8*/ 	.word	0x00031c20
        /*07fc*/ 	.short	0x010a
        /*07fe*/ 	.byte	0x3f
	.zero		1


	//   ....[40]....
        /*0800*/ 	.word	0x0000e760
        /*0804*/ 	.word	0x00000003
        /*0808*/ 	.word	0x00031c40
        /*080c*/ 	.short	0x010a
        /*080e*/ 	.byte	0x3f
	.zero		1


	//   ....[41]....
        /*0810*/ 	.word	0x0000ebe0
        /*0814*/ 	.word	0x00000003
        /*0818*/ 	.word	0x00000060
        /*081c*/ 	.short	0x010a
        /*081e*/ 	.byte	0x3f
	.zero		1


	//   ....[42]....
        /*0820*/ 	.word	0x0000f310
        /*0824*/ 	.word	0x00000003
        /*0828*/ 	.word	0x00031c40
        /*082c*/ 	.short	0x010a
        /*082e*/ 	.byte	0x3f
	.zero		1


	//   ....[43]....
        /*0830*/ 	.word	0x0000f790
        /*0834*/ 	.word	0x0000000c
        /*0838*/ 	.word	0x00000060
        /*083c*/ 	.short	0x010a
        /*083e*/ 	.byte	0x3f
	.zero		1


	//   ....[44]....
        /*0840*/ 	.word	0x0000fdf0
        /*0844*/ 	.word	0x00000002
        /*0848*/ 	.word	0x00031c40
        /*084c*/ 	.short	0x010a
        /*084e*/ 	.byte	0x3f
	.zero		1


	//   ....[45]....
        /*0850*/ 	.word	0x00010280
        /*0854*/ 	.word	0x00000008
        /*0858*/ 	.word	0x00000060
        /*085c*/ 	.short	0x010a
        /*085e*/ 	.byte	0x3f
	.zero		1


	//   ....[46]....
        /*0860*/ 	.word	0x000108a0
        /*0864*/ 	.word	0x00000003
        /*0868*/ 	.word	0x00031c60
        /*086c*/ 	.short	0x010a
        /*086e*/ 	.byte	0x3f
	.zero		1


	//   ....[47]....
        /*0870*/ 	.word	0x000117a0
        /*0874*/ 	.word	0x00000009
        /*0878*/ 	.word	0x00031c20
        /*087c*/ 	.short	0x010a
        /*087e*/ 	.byte	0x3f
	.zero		1


	//   ....[48]....
        /*0880*/ 	.word	0x00011940
        /*0884*/ 	.word	0x00000005
        /*0888*/ 	.word	0x00000000
        /*088c*/ 	.short	0x010a
        /*088e*/ 	.byte	0x3f
	.zero		1


	//   ....[49]....
        /*0890*/ 	.word	0x000119b0
        /*0894*/ 	.word	0x00000003
        /*0898*/ 	.word	0x00000000
        /*089c*/ 	.short	0x010a
        /*089e*/ 	.byte	0x3f
	.zero		1


	//   ....[50]....
        /*08a0*/ 	.word	0x00011a10
        /*08a4*/ 	.word	0x00000017
        /*08a8*/ 	.word	0x00000000
        /*08ac*/ 	.short	0x010a
        /*08ae*/ 	.byte	0x3f
	.zero		1


	//   ....[51]....
        /*08b0*/ 	.word	0x00011a40
        /*08b4*/ 	.word	0x00000007
        /*08b8*/ 	.word	0x00000000
        /*08bc*/ 	.short	0x010a
        /*08be*/ 	.byte	0x3f
	.zero		1


	//   ....[52]....
        /*08c0*/ 	.word	0x00011ab0
        /*08c4*/ 	.word	0x00000003
        /*08c8*/ 	.word	0x00031c00
        /*08cc*/ 	.short	0x010a
        /*08ce*/ 	.byte	0x3f
	.zero		1


	//   ....[53]....
        /*08d0*/ 	.word	0x00011b00
        /*08d4*/ 	.word	0x00000000
        /*08d8*/ 	.word	0x00031c30
        /*08dc*/ 	.short	0x010a
        /*08de*/ 	.byte	0x3f
	.zero		1


	//   ....[54]....
        /*08e0*/ 	.word	0x00011b60
        /*08e4*/ 	.word	0x00000009
        /*08e8*/ 	.word	0x00031c30
        /*08ec*/ 	.short	0x010a
        /*08ee*/ 	.byte	0x3f
	.zero		1


	//   ....[55]....
        /*08f0*/ 	.word	0x00011bc0
        /*08f4*/ 	.word	0x00000008
        /*08f8*/ 	.word	0x00031c50
        /*08fc*/ 	.short	0x010a
        /*08fe*/ 	.byte	0x3f
	.zero		1


	//   ....[56]....
        /*0900*/ 	.word	0x00011c20
        /*0904*/ 	.word	0x00000005
        /*0908*/ 	.word	0x00031c50
        /*090c*/ 	.short	0x010a
        /*090e*/ 	.byte	0x3f
	.zero		1


	//   ....[57]....
        /*0910*/ 	.word	0x00011dc0
        /*0914*/ 	.word	0x00000000
        /*0918*/ 	.word	0x00031c40
        /*091c*/ 	.short	0x010a
        /*091e*/ 	.byte	0x3f
	.zero		1


	//   ....[58]....
        /*0920*/ 	.word	0x00012650
        /*0924*/ 	.word	0x00000016
        /*0928*/ 	.word	0x00031c20
        /*092c*/ 	.short	0x010a
        /*092e*/ 	.byte	0x3f
	.zero		1


	//   ....[59]....
        /*0930*/ 	.word	0x000126a0
        /*0934*/ 	.word	0x00000003
        /*0938*/ 	.word	0x00031c40
        /*093c*/ 	.short	0x010a
        /*093e*/ 	.byte	0x3f
	.zero		1


	//   ....[60]....
        /*0940*/ 	.word	0x000126f0
        /*0944*/ 	.word	0x00000003
        /*0948*/ 	.word	0x00000060
        /*094c*/ 	.short	0x010a
        /*094e*/ 	.byte	0x3f
	.zero		1


	//   ....[61]....
        /*0950*/ 	.word	0x00012740
        /*0954*/ 	.word	0x00000003
        /*0958*/ 	.word	0x00031c40
        /*095c*/ 	.short	0x010a
        /*095e*/ 	.byte	0x3f
	.zero		1


	//   ....[62]....
        /*0960*/ 	.word	0x00012790
        /*0964*/ 	.word	0x0000000c
        /*0968*/ 	.word	0x00000060
        /*096c*/ 	.short	0x010a
        /*096e*/ 	.byte	0x3f
	.zero		1


	//   ....[63]....
        /*0970*/ 	.word	0x000127e0
        /*0974*/ 	.word	0x00000002
        /*0978*/ 	.word	0x00031c40
        /*097c*/ 	.short	0x010a
        /*097e*/ 	.byte	0x3f
	.zero		1


	//   ....[64]....
        /*0980*/ 	.word	0x00012830
        /*0984*/ 	.word	0x00000008
        /*0988*/ 	.word	0x00000060
        /*098c*/ 	.short	0x010a
        /*098e*/ 	.byte	0x3f
	.zero		1


	//   ....[65]....
        /*0990*/ 	.word	0x00012880
        /*0994*/ 	.word	0x00000003
        /*0998*/ 	.word	0x00031c60
        /*099c*/ 	.short	0x010a
        /*099e*/ 	.byte	0x3f
	.zero		1


	//   ....[66]....
        /*09a0*/ 	.word	0x00013200
        /*09a4*/ 	.word	0x00000009
        /*09a8*/ 	.word	0x00031c20
        /*09ac*/ 	.short	0x010a
        /*09ae*/ 	.byte	0x3f
	.zero		1


	//   ....[67]....
        /*09b0*/ 	.word	0x000133a0
        /*09b4*/ 	.word	0x00000005
        /*09b8*/ 	.word	0x00000000
        /*09bc*/ 	.short	0x010a
        /*09be*/ 	.byte	0x3f
	.zero		1


	//   ....[68]....
        /*09c0*/ 	.word	0x000133f0
        /*09c4*/ 	.word	0x00000003
        /*09c8*/ 	.word	0x00000000
        /*09cc*/ 	.short	0x010a
        /*09ce*/ 	.byte	0x3f
	.zero		1


	//   ....[69]....
        /*09d0*/ 	.word	0x00013440
        /*09d4*/ 	.word	0x00000017
        /*09d8*/ 	.word	0x00000000
        /*09dc*/ 	.short	0x010a
        /*09de*/ 	.byte	0x3f
	.zero		1


	//----- nvinfo : EIATTR_NUM_MBARRIERS
	.align		4
.L_123:
        /*09e0*/ 	.byte	0x03, 0x38
        /*09e2*/ 	.short	0x0016


	//----- nvinfo : EIATTR_EXIT_INSTR_OFFSETS
	.align		4
        /*09e4*/ 	.byte	0x04, 0x1c
        /*09e6*/ 	.short	(.L_125 - .L_124)


	//   ....[0]....
.L_124:
        /*09e8*/ 	.word	0x00000a70


	//   ....[1]....
        /*09ec*/ 	.word	0x0000bbe0


	//   ....[2]....
        /*09f0*/ 	.word	0x00011a90


	//----- nvinfo : EIATTR_MAX_THREADS
	.align		4
.L_125:
        /*09f4*/ 	.byte	0x04, 0x05
        /*09f6*/ 	.short	(.L_127 - .L_126)
.L_126:
        /*09f8*/ 	.word	0x00000200
        /*09fc*/ 	.word	0x00000001
        /*0a00*/ 	.word	0x00000001


	//----- nvinfo : EIATTR_CRS_STACK_SIZE
	.align		4
.L_127:
        /*0a04*/ 	.byte	0x04, 0x1e
        /*0a06*/ 	.short	(.L_129 - .L_128)
.L_128:
        /*0a08*/ 	.word	0x00000000


	//----- nvinfo : EIATTR_CBANK_PARAM_SIZE
	.align		4
.L_129:
        /*0a0c*/ 	.byte	0x03, 0x19
        /*0a0e*/ 	.short	0x0af0


	//----- nvinfo : EIATTR_PARAM_CBANK
	.align		4
        /*0a10*/ 	.byte	0x04, 0x0a
        /*0a12*/ 	.short	(.L_131 - .L_130)
	.align		4
.L_130:
        /*0a14*/ 	.word	index@(.nv.constant0._ZN7cutlass13device_kernelIN5flash11enable_sm90INS1_16FlashAttnFwdSm90INS1_25CollectiveMainloopFwdSm90ILi2EN4cute5tupleIJNS5_1CILi1EEES8_S8_EEENS6_IJNS7_ILi192EEENS7_ILi144EEENS7_ILi96EEEEEELi96ENS_6half_tEfNS_4arch4Sm90ELb0ELb0ELb1ELb1ELb0ELb0ELb0ELb0ELb1ELb1ELb0ELb0EEENS1_21CollectiveEpilogueFwdINS6_IJSA_SC_SB_EEES9_SE_SG_Li384ELb1ELb1ELb0ELb0EEENS1_36VarlenDynamicPersistentTileSchedulerILi192ELi144ELi384ELi128ELb0ELb1ELb1ELb0ELb1ELb1EEEEEEEEEvNT_6ParamsE)
        /*0a18*/ 	.short	0x0210
        /*0a1a*/ 	.short	0x0af0


	//----- nvinfo : EIATTR_SW_WAR
	.align		4
.L_131:
        /*0a1c*/ 	.byte	0x04, 0x36
        /*0a1e*/ 	.short	(.L_133 - .L_132)
.L_132:
        /*0a20*/ 	.word	0x00000008
.L_133:


//--------------------- .nv.info._ZN7cutlass13device_kernelIN5flash11enable_sm90INS1_16FlashAttnFwdSm90INS1_25CollectiveMainloopFwdSm90ILi2EN4cute5tupleIJNS5_1CILi1EEES8_S8_EEENS6_IJNS7_ILi192EEENS7_ILi144EEENS7_ILi96EEEEEELi96ENS_6half_tEfNS_4arch4Sm90ELb0ELb0ELb1ELb1ELb0ELb1ELb0ELb0ELb1ELb1ELb0ELb0EEENS1_21CollectiveEpilogueFwdINS6_IJSA_SC_SB_EEES9_SE_SG_Li384ELb1ELb1ELb0ELb0EEENS1_36VarlenDynamicPersistentTileSchedulerILi192ELi144ELi384ELi128ELb0ELb1ELb1ELb0ELb1ELb1EEEEEEEEEvNT_6ParamsE --------------------------
	.section	.nv.info._ZN7cutlass13device_kernelIN5flash11enable_sm90INS1_16FlashAttnFwdSm90INS1_25CollectiveMainloopFwdSm90ILi2EN4cute5tupleIJNS5_1CILi1EEES8_S8_EEENS6_IJNS7_ILi192EEENS7_ILi144EEENS7_ILi96EEEEEELi96ENS_6half_tEfNS_4arch4Sm90ELb0ELb0ELb1ELb1ELb0ELb1ELb0ELb0ELb1ELb1ELb0ELb0EEENS1_21CollectiveEpilogueFwdINS6_IJSA_SC_SB_EEES9_SE_SG_Li384ELb1ELb1ELb0ELb0EEENS1_36VarlenDynamicPersistentTileSchedulerILi192ELi144ELi384ELi128ELb0ELb1ELb1ELb0ELb1ELb1EEEEEEEEEvNT_6ParamsE,"",@"SHT_CUDA_INFO"
	.sectionflags	@""
	.align	4


	//----- nvinfo : EIATTR_CUDA_API_VERSION
	.align		4
        /*0000*/ 	.byte	0x04, 0x37
        /*0002*/ 	.short	(.L_135 - .L_134)
.L_134:
        /*0004*/ 	.word	0x00000082


	//----- nvinfo : EIATTR_KPARAM_INFO
	.align		4
.L_135:
        /*0008*/ 	.byte	0x04, 0x17
        /*000a*/ 	.short	(.L_137 - .L_136)
.L_136:
        /*000c*/ 	.word	0x00000000
        /*0010*/ 	.short	0x0000
        /*0012*/ 	.short	0x0070
        /*0014*/ 	.byte	0x00, 0xf0, 0x01, 0x2a


	//----- nvinfo : EIATTR_SPARSE_MMA_MASK
	.align		4
.L_137:
        /*0018*/ 	.byte	0x03, 0x50
        /*001a*/ 	.short	0x0000


	//----- nvinfo : EIATTR_MAXREG_COUNT
	.align		4
        /*001c*/ 	.byte	0x03, 0x1b
        /*001e*/ 	.short	0x0080


	//----- nvinfo : EIATTR_NUM_BARRIERS
	.align		4
        /*0020*/ 	.byte	0x02, 0x4c
        /*0022*/ 	.byte	0x10
	.zero		1


	//----- nvinfo : EIATTR_EXTERNS
	.align		4
        /*0024*/ 	.byte	0x04, 0x0f
        /*0026*/ 	.short	(.L_139 - .L_138)


	//   ....[0]....
	.align		4
.L_138:
        /*0028*/ 	.word	index@(__assertfail)


	//----- nvinfo : EIATTR_ANNOTATIONS
	.align		4
.L_139:
        /*002c*/ 	.byte	0x04, 0x55
        /*002e*/ 	.short	(.L_141 - .L_140)


	//   ....[0]....
.L_140:
        /* <DEDUP_REMOVED lines=115> */


	//----- nvinfo : EIATTR_MERCURY_ISA_VERSION
	.align		4
.L_141:
        /*0750*/ 	.byte	0x03, 0x5f
        /*0752*/ 	.short	0x0101


	//----- nvinfo : EIATTR_UNUSED_LOAD_BYTE_OFFSET
	.align		4
        /*0754*/ 	.byte	0x04, 0x44
        /*0756*/ 	.short	(.L_143 - .L_142)


	//   ....[0]....
.L_142:
        /*0758*/ 	.word	0x00000ad0
        /*075c*/ 	.word	0x0000fff0


	//   ....[1]....
        /*0760*/ 	.word	0x000157f0
        /*0764*/ 	.word	0x0000fff0


	//----- nvinfo : EIATTR_INT_WARP_WIDE_INSTR_OFFSETS
	.align		4
.L_143:
        /*0768*/ 	.byte	0x04, 0x31
        /*076a*/ 	.short	(.L_145 - .L_144)


	//   ....[0]....
.L_144:
        /*076c*/ 	.word	0x00000180


	//   ....[1]....
        /*0770*/ 	.word	0x00000220


	//   ....[2]....
        /*0774*/ 	.word	0x00000290


	//   ....[3]....
        /*0778*/ 	.word	0x00019aa0


	//   ....[4]....
        /*077c*/ 	.word	0x00019b30


	//   ....[5]....
        /*0780*/ 	.word	0x0001d670


	//   ....[6]....
        /*0784*/ 	.word	0x0001d700


	//----- nvinfo : EIATTR_COOP_GROUP_MASK_REGIDS
	.align		4
.L_145:
        /*0788*/ 	.byte	0x04, 0x29
        /*078a*/ 	.short	(.L_147 - .L_146)


	//   ....[0]....
.L_146:
        /*078c*/ 	.word	0xffffffff


	//   ....[1]....
        /*0790*/ 	.word	0xffffffff


	//   ....[2]....
        /*0794*/ 	.word	0xffffffff


	//   ....[3]....
        /*0798*/ 	.word	0xffffffff


	//   ....[4]....
        /*079c*/ 	.word	0xffffffff


	//   ....[5]....
        /*07a0*/ 	.word	0xffffffff


	//   ....[6]....
        /*07a4*/ 	.word	0xffffffff


	//   ....[7]....
        /*07a8*/ 	.word	0xffffffff


	//   ....[8]....
        /*07ac*/ 	.word	0xffffffff


	//   ....[9]....
        /*07b0*/ 	.word	0xffffffff


	//   ....[10]....
        /*07b4*/ 	.word	0xffffffff


	//   ....[11]....
        /*07b8*/ 	.word	0xffffffff


	//   ....[12]....
        /*07bc*/ 	.word	0xffffffff


	//   ....[13]....
        /*07c0*/ 	.word	0xffffffff


	//   ....[14]....
        /*07c4*/ 	.word	0xffffffff


	//   ....[15]....
        /*07c8*/ 	.word	0xffffffff


	//   ....[16]....
        /*07cc*/ 	.word	0xffffffff


	//   ....[17]....
        /*07d0*/ 	.word	0xffffffff


	//   ....[18]....
        /*07d4*/ 	.word	0xffffffff


	//   ....[19]....
        /*07d8*/ 	.word	0xffffffff


	//   ....[20]....
        /*07dc*/ 	.word	0xffffffff


	//   ....[21]....
        /*07e0*/ 	.word	0xffffffff


	//   ....[22]....
        /*07e4*/ 	.word	0xffffffff


	//   ....[23]....
        /*07e8*/ 	.word	0xffffffff


	//   ....[24]....
        /*07ec*/ 	.word	0xffffffff


	//   ....[25]....
        /*07f0*/ 	.word	0xffffffff


	//   ....[26]....
        /*07f4*/ 	.word	0xffffffff


	//   ....[27]....
        /*07f8*/ 	.word	0xffffffff


	//   ....[28]....
        /*07fc*/ 	.word	0xffffffff


	//   ....[29]....
        /*0800*/ 	.word	0xffffffff


	//   ....[30]....
        /*0804*/ 	.word	0xffffffff


	//   ....[31]....
        /*0808*/ 	.word	0xffffffff


	//   ....[32]....
        /*080c*/ 	.word	0xffffffff


	//   ....[33]....
        /*0810*/ 	.word	0xffffffff


	//   ....[34]....
        /*0814*/ 	.word	0xffffffff


	//   ....[35]....
        /*0818*/ 	.word	0xffffffff


	//   ....[36]....
        /*081c*/ 	.word	0xffffffff


	//   ....[37]....
        /*0820*/ 	.word	0xffffffff


	//   ....[38]....
        /*0824*/ 	.word	0xffffffff


	//   ....[39]....
        /*0828*/ 	.word	0xffffffff


	//   ....[40]....
        /*082c*/ 	.word	0xffffffff


	//   ....[41]....
        /*0830*/ 	.word	0xffffffff


	//   ....[42]....
        /*0834*/ 	.word	0xffffffff


	//   ....[43]....
        /*0838*/ 	.word	0xffffffff


	//   ....[44]....
        /*083c*/ 	.word	0xffffffff


	//   ....[45]....
        /*0840*/ 	.word	0xffffffff


	//   ....[46]....
        /*0844*/ 	.word	0xffffffff


	//   ....[47]....
        /*0848*/ 	.word	0xffffffff


	//   ....[48]....
        /*084c*/ 	.word	0xffffffff


	//   ....[49]....
        /*0850*/ 	.word	0xffffffff


	//   ....[50]....
        /*0854*/ 	.word	0xffffffff


	//   ....[51]....
        /*0858*/ 	.word	0xffffffff


	//   ....[52]....
        /*085c*/ 	.word	0xffffffff


	//   ....[53]....
        /*0860*/ 	.word	0xffffffff


	//   ....[54]....
        /*0864*/ 	.word	0xffffffff


	//   ....[55]....
        /*0868*/ 	.word	0xffffffff


	//   ....[56]....
        /*086c*/ 	.word	0xffffffff


	//   ....[57]....
        /*0870*/ 	.word	0xffffffff


	//   ....[58]....
        /*0874*/ 	.word	0xffffffff


	//   ....[59]....
        /*0878*/ 	.word	0xffffffff


	//   ....[60]....
        /*087c*/ 	.word	0xffffffff


	//   ....[61]....
        /*0880*/ 	.word	0xffffffff


	//   ....[62]....
        /*0884*/ 	.word	0xffffffff


	//   ....[63]....
        /*0888*/ 	.word	0xffffffff


	//   ....[64]....
        /*088c*/ 	.word	0xffffffff


	//   ....[65]....
        /*0890*/ 	.word	0xffffffff


	//   ....[66]....
        /*0894*/ 	.word	0xffffffff


	//   ....[67]....
        /*0898*/ 	.word	0xffffffff


	//   ....[68]....
        /*089c*/ 	.word	0xffffffff


	//   ....[69]....
        /*08a0*/ 	.word	0xffffffff


	//   ....[70]....
        /*08a4*/ 	.word	0xffffffff


	//   ....[71]....
        /*08a8*/ 	.word	0xffffffff


	//   ....[72]....
        /*08ac*/ 	.word	0xffffffff


	//   ....[73]....
        /*08b0*/ 	.word	0xffffffff


	//   ....[74]....
        /*08b4*/ 	.word	0xffffffff


	//   ....[75]....
        /*08b8*/ 	.word	0xffffffff


	//   ....[76]....
        /*08bc*/ 	.word	0xffffffff


	//   ....[77]....
        /*08c0*/ 	.word	0xffffffff


	//   ....[78]....
        /*08c4*/ 	.word	0xffffffff


	//   ....[79]....
        /*08c8*/ 	.word	0xffffffff


	//   ....[80]....
        /*08cc*/ 	.word	0xffffffff


	//   ....[81]....
        /*08d0*/ 	.word	0xffffffff


	//   ....[82]....
        /*08d4*/ 	.word	0xffffffff


	//   ....[83]....
        /*08d8*/ 	.word	0xffffffff


	//   ....[84]....
        /*08dc*/ 	.word	0xffffffff


	//   ....[85]....
        /*08e0*/ 	.word	0xffffffff


	//   ....[86]....
        /*08e4*/ 	.word	0xffffffff


	//   ....[87]....
        /*08e8*/ 	.word	0xffffffff


	//   ....[88]....
        /*08ec*/ 	.word	0xffffffff


	//   ....[89]....
        /*08f0*/ 	.word	0xffffffff


	//   ....[90]....
        /*08f4*/ 	.word	0x0500000f


	//   ....[91]....
        /*08f8*/ 	.word	0x0500000f


	//   ....[92]....
        /*08fc*/ 	.word	0x0500000f


	//   ....[93]....
        /*0900*/ 	.word	0x0500000f


	//   ....[94]....
        /*0904*/ 	.word	0x0500000f


	//   ....[95]....
        /*0908*/ 	.word	0x0500000f


	//   ....[96]....
        /*090c*/ 	.word	0x0500000f


	//   ....[97]....
        /*0910*/ 	.word	0x0500000f


	//   ....[98]....
        /*0914*/ 	.word	0x0500000f


	//   ....[99]....
        /*0918*/ 	.word	0x0500000f


	//   ....[100]....
        /*091c*/ 	.word	0x0500000f


	//   ....[101]....
        /*0920*/ 	.word	0x0500000f


	//   ....[102]....
        /*0924*/ 	.word	0x0500000f


	//   ....[103]....
        /*0928*/ 	.word	0x0500000f


	//   ....[104]....
        /*092c*/ 	.word	0x0500000f


	//   ....[105]....
        /*0930*/ 	.word	0x0500000f


	//   ....[106]....
        /*0934*/ 	.word	0x0500000f


	//   ....[107]....
        /*0938*/ 	.word	0x0500000f


	//   ....[108]....
        /*093c*/ 	.word	0x0500000f


	//   ....[109]....
        /*0940*/ 	.word	0x0500000f


	//   ....[110]....
        /*0944*/ 	.word	0x0500000f


	//   ....[111]....
        /*0948*/ 	.word	0x0500000f


	//   ....[112]....
        /*094c*/ 	.word	0x0500000f


	//   ....[113]....
        /*0950*/ 	.word	0x0500000f


	//   ....[114]....
        /*0954*/ 	.word	0x0500000f


	//   ....[115]....
        /*0958*/ 	.word	0x0500000f


	//   ....[116]....
        /*095c*/ 	.word	0x0500000f


	//   ....[117]....
        /*0960*/ 	.word	0x0500000f


	//   ....[118]....
        /*0964*/ 	.word	0x0500000f


	//   ....[119]....
        /*0968*/ 	.word	0x0500000f


	//   ....[120]....
        /*096c*/ 	.word	0x0500000f


	//   ....[121]....
        /*0970*/ 	.word	0x0500000f


	//   ....[122]....
        /*0974*/ 	.word	0x0500000f


	//   ....[123]....
        /*0978*/ 	.word	0x0500000f


	//   ....[124]....
        /*097c*/ 	.word	0x0500000f


	//   ....[125]....
        /*0980*/ 	.word	0x0500000f


	//   ....[126]....
        /*0984*/ 	.word	0x0500000f


	//   ....[127]....
        /*0988*/ 	.word	0x0500000f


	//   ....[128]....
        /*098c*/ 	.word	0x0500000f


	//   ....[129]....
        /*0990*/ 	.word	0x0500000f


	//   ....[130]....
        /*0994*/ 	.word	0x0500000f


	//   ....[131]....
        /*0998*/ 	.word	0x0500000f


	//   ....[132]....
        /*099c*/ 	.word	0x0500000f


	//   ....[133]....
        /*09a0*/ 	.word	0x0500000f


	//   ....[134]....
        /*09a4*/ 	.word	0x0500000f


	//----- nvinfo : EIATTR_COOP_GROUP_INSTR_OFFSETS
	.align		4
.L_147:
        /*09a8*/ 	.byte	0x04, 0x28
        /*09aa*/ 	.short	(.L_149 - .L_148)


	//   ....[0]....
.L_148:
        /*09ac*/ 	.word	0x00000060


	//   ....[1]....
        /*09b0*/ 	.word	0x00000190


	//   ....[2]....
        /*09b4*/ 	.word	0x00000240


	//   ....[3]....
        /*09b8*/ 	.word	0x00000400


	//   ....[4]....
        /*09bc*/ 	.word	0x00000560


	//   ....[5]....
        /*09c0*/ 	.word	0x00000680


	//   ....[6]....
        /*09c4*/ 	.word	0x000007e0


	//   ....[7]....
        /*09c8*/ 	.word	0x00006e60


	//   ....[8]....
        /*09cc*/ 	.word	0x00007430


	//   ....[9]....
        /*09d0*/ 	.word	0x00007440


	//   ....[10]....
        /*09d4*/ 	.word	0x00007450


	//   ....[11]....
        /*09d8*/ 	.word	0x00007460


	//   ....[12]....
        /*09dc*/ 	.word	0x00008fe0


	//   ....[13]....
        /*09e0*/ 	.word	0x00008ff0


	//   ....[14]....
        /*09e4*/ 	.word	0x00009000


	//   ....[15]....
        /*09e8*/ 	.word	0x00009010


	//   ....[16]....
        /*09ec*/ 	.word	0x0000dcf0


	//   ....[17]....
        /*09f0*/ 	.word	0x0000dd10


	//   ....[18]....
        /*09f4*/ 	.word	0x0000e170


	//   ....[19]....
        /*09f8*/ 	.word	0x0000e1b0


	//   ....[20]....
        /*09fc*/ 	.word	0x0000f4e0


	//   ....[21]....
        /*0a00*/ 	.word	0x00012660


	//   ....[22]....
        /*0a04*/ 	.word	0x000126c0


	//   ....[23]....
        /*0a08*/ 	.word	0x000130a0


	//   ....[24]....
        /*0a0c*/ 	.word	0x000130c0


	//   ....[25]....
        /*0a10*/ 	.word	0x000149c0


	//   ....[26]....
        /*0a14*/ 	.word	0x00014e40


	//   ....[27]....
        /*0a18*/ 	.word	0x00015140


	//   ....[28]....
        /*0a1c*/ 	.word	0x00015170


	//   ....[29]....
        /*0a20*/ 	.word	0x000151c0


	//   ....[30]....
        /*0a24*/ 	.word	0x000161f0


	//   ....[31]....
        /*0a28*/ 	.word	0x00016220


	//   ....[32]....
        /*0a2c*/ 	.word	0x00016270


	//   ....[33]....
        /*0a30*/ 	.word	0x00016290


	//   ....[34]....
        /*0a34*/ 	.word	0x00016730


	//   ....[35]....
        /*0a38*/ 	.word	0x00016750


	//   ....[36]....
        /*0a3c*/ 	.word	0x00016850


	//   ....[37]....
        /*0a40*/ 	.word	0x00016870


	//   ....[38]....
        /*0a44*/ 	.word	0x000170c0


	//   ....[39]....
        /*0a48*/ 	.word	0x000170d0


	//   ....[40]....
        /*0a4c*/ 	.word	0x00017230


	//   ....[41]....
        /*0a50*/ 	.word	0x00017240


	//   ....[42]....
        /*0a54*/ 	.word	0x000173e0


	//   ....[43]....
        /*0a58*/ 	.word	0x000175d0


	//   ....[44]....
        /*0a5c*/ 	.word	0x00017600


	//   ....[45]....
        /*0a60*/ 	.word	0x00017630


	//   ....[46]....
        /*0a64*/ 	.word	0x00017660


	//   ....[47]....
        /*0a68*/ 	.word	0x00017690


	//   ....[48]....
        /*0a6c*/ 	.word	0x000176c0


	//   ....[49]....
        /*0a70*/ 	.word	0x00017830


	//   ....[50]....
        /*0a74*/ 	.word	0x00017860


	//   ....[51]....
        /*0a78*/ 	.word	0x00017890


	//   ....[52]....
        /*0a7c*/ 	.word	0x000178c0


	//   ....[53]....
        /*0a80*/ 	.word	0x000178f0


	//   ....[54]....
        /*0a84*/ 	.word	0x00017920


	//   ....[55]....
        /*0a88*/ 	.word	0x000179b0


	//   ....[56]....
        /*0a8c*/ 	.word	0x000179e0


	//   ....[57]....
        /*0a90*/ 	.word	0x00017a60


	//   ....[58]....
        /*0a94*/ 	.word	0x000185e0


	//   ....[59]....
        /*0a98*/ 	.word	0x0001a060


	//   ....[60]....
        /*0a9c*/ 	.word	0x0001ad90


	//   ....[61]....
        /*0aa0*/ 	.word	0x0001adb0


	//   ....[62]....
        /*0aa4*/ 	.word	0x0001ae70


	//   ....[63]....
        /*0aa8*/ 	.word	0x0001ae90


	//   ....[64]....
        /*0aac*/ 	.word	0x0001af30


	//   ....[65]....
        /*0ab0*/ 	.word	0x0001af50


	//   ....[66]....
        /*0ab4*/ 	.word	0x0001af60


	//   ....[67]....
        /*0ab8*/ 	.word	0x0001aff0


	//   ....[68]....
        /*0abc*/ 	.word	0x0001b010


	//   ....[69]....
        /*0ac0*/ 	.word	0x0001b080


	//   ....[70]....
        /*0ac4*/ 	.word	0x0001b0c0


	//   ....[71]....
        /*0ac8*/ 	.word	0x0001b130


	//   ....[72]....
        /*0acc*/ 	.word	0x0001dda0


	//   ....[73]....
        /*0ad0*/ 	.word	0x0001ddd0


	//   ....[74]....
        /*0ad4*/ 	.word	0x0001de10


	//   ....[75]....
        /*0ad8*/ 	.word	0x0001de40


	//   ....[76]....
        /*0adc*/ 	.word	0x0001de70


	//   ....[77]....
        /*0ae0*/ 	.word	0x0001dea0


	//   ....[78]....
        /*0ae4*/ 	.word	0x0001ded0


	//   ....[79]....
        /*0ae8*/ 	.word	0x0001df00


	//   ....[80]....
        /*0aec*/ 	.word	0x0001e080


	//   ....[81]....
        /*0af0*/ 	.word	0x0001e0b0


	//   ....[82]....
        /*0af4*/ 	.word	0x0001e0e0


	//   ....[83]....
        /*0af8*/ 	.word	0x0001e110


	//   ....[84]....
        /*0afc*/ 	.word	0x0001e140


	//   ....[85]....
        /*0b00*/ 	.word	0x0001e170


	//   ....[86]....
        /*0b04*/ 	.word	0x0001e230


	//   ....[87]....
        /*0b08*/ 	.word	0x0001e250


	//   ....[88]....
        /*0b0c*/ 	.word	0x0001e2c0


	//   ....[89]....
        /*0b10*/ 	.word	0x0001e730


	//   ....[90]....
        /*0b14*/ 	.word	0x0001eb90


	//   ....[91]....
        /*0b18*/ 	.word	0x0001ec40


	//   ....[92]....
        /*0b1c*/ 	.word	0x0001ecd0


	//   ....[93]....
        /*0b20*/ 	.word	0x0001ed20


	//   ....[94]....
        /*0b24*/ 	.word	0x0001ed70


	//   ....[95]....
        /*0b28*/ 	.word	0x0001ee50


	//   ....[96]....
        /*0b2c*/ 	.word	0x0001eee0


	//   ....[97]....
        /*0b30*/ 	.word	0x0001ef40


	//   ....[98]....
        /*0b34*/ 	.word	0x0001efa0


	//   ....[99]....
        /*0b38*/ 	.word	0x0001f1b0


	//   ....[100]....
        /*0b3c*/ 	.word	0x0001f200


	//   ....[101]....
        /*0b40*/ 	.word	0x0001f290


	//   ....[102]....
        /*0b44*/ 	.word	0x0001f320


	//   ....[103]....
        /*0b48*/ 	.word	0x0001f3e0


	//   ....[104]....
        /*0b4c*/ 	.word	0x0001f6c0


	//   ....[105]....
        /*0b50*/ 	.word	0x0001f870


	//   ....[106]....
        /*0b54*/ 	.word	0x0001f8c0


	//   ....[107]....
        /*0b58*/ 	.word	0x0001f920


	//   ....[108]....
        /*0b5c*/ 	.word	0x0001fa30


	//   ....[109]....
        /*0b60*/ 	.word	0x0001fa90


	//   ....[110]....
        /*0b64*/ 	.word	0x0001fbb0


	//   ....[111]....
        /*0b68*/ 	.word	0x0001fc10


	//   ....[112]....
        /*0b6c*/ 	.word	0x0001fcf0


	//   ....[113]....
        /*0b70*/ 	.word	0x0001fdc0


	//   ....[114]....
        /*0b74*/ 	.word	0x0001fe70


	//   ....[115]....
        /*0b78*/ 	.word	0x0001ff40


	//   ....[116]....
        /*0b7c*/ 	.word	0x0001ffd0


	//   ....[117]....
        /*0b80*/ 	.word	0x00020350


	//   ....[118]....
        /*0b84*/ 	.word	0x000203f0


	//   ....[119]....
        /*0b88*/ 	.word	0x00020510


	//   ....[120]....
        /*0b8c*/ 	.word	0x00020580


	//   ....[121]....
        /*0b90*/ 	.word	0x000205f0


	//   ....[122]....
        /*0b94*/ 	.word	0x00020660


	//   ....[123]....
        /*0b98*/ 	.word	0x000206d0


	//   ....[124]....
        /*0b9c*/ 	.word	0x00020750


	//   ....[125]....
        /*0ba0*/ 	.word	0x000207e0


	//   ....[126]....
        /*0ba4*/ 	.word	0x00020870


	//   ....[127]....
        /*0ba8*/ 	.word	0x000208e0


	//   ....[128]....
        /*0bac*/ 	.word	0x00020950


	//   ....[129]....
        /*0bb0*/ 	.word	0x000209c0


	//   ....[130]....
        /*0bb4*/ 	.word	0x00020a40


	//   ....[131]....
        /*0bb8*/ 	.word	0x00020ab0


	//   ....[132]....
        /*0bbc*/ 	.word	0x00020b50


	//   ....[133]....
        /*0bc0*/ 	.word	0x00020be0


	//   ....[134]....
        /*0bc4*/ 	.word	0x00020d00


	//----- nvinfo : EIATTR_REG_RECONFIG
	.align		4
.L_149:
        /*0bc8*/ 	.byte	0x01, 0x54
	.zero		2


	//----- nvinfo : EIATTR_SYSCALL_OFFSETS
	.align		4
        /*0bcc*/ 	.byte	0x04, 0x46
        /*0bce*/ 	.short	(.L_151 - .L_150)


	//   ....[0]....
.L_150:
        /*0bd0*/ 	.word	0x00001bc0


	//   ....[1]....
        /*0bd4*/ 	.word	0x00001d10


	//   ....[2]....
        /*0bd8*/ 	.word	0x00007030


	//   ....[3]....
        /*0bdc*/ 	.word	0x000073b0


	//   ....[4]....
        /*0be0*/ 	.word	0x00019c90


	//   ....[5]....
        /*0be4*/ 	.word	0x00019de0


	//   ....[6]....
        /*0be8*/ 	.word	0x00019ee0


	//   ....[7]....
        /*0bec*/ 	.word	0x0001a810


	//----- nvinfo : EIATTR_MBARRIER_INSTR_OFFSETS
	.align		4
.L_151:
        /*0bf0*/ 	.byte	0x04, 0x39
        /*0bf2*/ 	.short	(.L_153 - .L_152)


	//   ....[0]....
.L_152:
        /*0bf4*/ 	.word	0x000002b0
        /*0bf8*/ 	.word	0x000000ff
        /*0bfc*/ 	.word	0x00031c00
        /*0c00*/ 	.short	0x0100
        /*0c02*/ 	.byte	0x08
	.zero		1


	//   ....[1]....
        /*0c04*/ 	.word	0x000002c0
        /*0c08*/ 	.word	0x000000ff
        /*0c0c*/ 	.word	0x00031c20
        /*0c10*/ 	.short	0x0100
        /*0c12*/ 	.byte	0x08
	.zero		1


	//   ....[2]....
        /*0c14*/ 	.word	0x000003b0
        /*0c18*/ 	.word	0x000000ff
        /*0c1c*/ 	.word	0x00031c30
        /*0c20*/ 	.short	0x0100
        /*0c22*/ 	.byte	0x08
	.zero		1


	//   ....[3]....
        /*0c24*/ 	.word	0x000003c0
        /*0c28*/ 	.word	0x000000ff
        /*0c2c*/ 	.word	0x00031c40
        /*0c30*/ 	.short	0x0100
        /*0c32*/ 	.byte	0x08
	.zero		1


	//   ....[4]....
        /*0c34*/ 	.word	0x000003d0
        /*0c38*/ 	.word	0x000000ff
        /*0c3c*/ 	.word	0x00031c38
        /*0c40*/ 	.short	0x0100
        /*0c42*/ 	.byte	0x08
	.zero		1


	//   ....[5]....
        /*0c44*/ 	.word	0x000003e0
        /*0c48*/ 	.word	0x000000ff
        /*0c4c*/ 	.word	0x00031c48
        /*0c50*/ 	.short	0x0100
        /*0c52*/ 	.byte	0x08
	.zero		1


	//   ....[6]....
        /*0c54*/ 	.word	0x00000510
        /*0c58*/ 	.word	0x000000ff
        /*0c5c*/ 	.word	0x00031c50
        /*0c60*/ 	.short	0x0100
        /*0c62*/ 	.byte	0x08
	.zero		1


	//   ....[7]....
        /*0c64*/ 	.word	0x00000520
        /*0c68*/ 	.word	0x000000ff
        /*0c6c*/ 	.word	0x00031c60
        /*0c70*/ 	.short	0x0100
        /*0c72*/ 	.byte	0x08
	.zero		1


	//   ....[8]....
        /*0c74*/ 	.word	0x00000530
        /*0c78*/ 	.word	0x000000ff
        /*0c7c*/ 	.word	0x00031c58
        /*0c80*/ 	.short	0x0100
        /*0c82*/ 	.byte	0x08
	.zero		1


	//   ....[9]....
        /*0c84*/ 	.word	0x00000540
        /*0c88*/ 	.word	0x000000ff
        /*0c8c*/ 	.word	0x00031c68
        /*0c90*/ 	.short	0x0100
        /*0c92*/ 	.byte	0x08
	.zero		1


	//   ....[10]....
        /*0c94*/ 	.word	0x00000630
        /*0c98*/ 	.word	0x000000ff
        /*0c9c*/ 	.word	0x00031c70
        /*0ca0*/ 	.short	0x0100
        /*0ca2*/ 	.byte	0x06
	.zero		1


	//   ....[11]....
        /*0ca4*/ 	.word	0x00000640
        /*0ca8*/ 	.word	0x000000ff
        /*0cac*/ 	.word	0x00031c80
        /*0cb0*/ 	.short	0x0100
        /*0cb2*/ 	.byte	0x06
	.zero		1


	//   ....[12]....
        /*0cb4*/ 	.word	0x00000650
        /*0cb8*/ 	.word	0x000000ff
        /*0cbc*/ 	.word	0x00031c78
        /*0cc0*/ 	.short	0x0100
        /*0cc2*/ 	.byte	0x06
	.zero		1


	//   ....[13]....
        /*0cc4*/ 	.word	0x00000660
        /*0cc8*/ 	.word	0x000000ff
        /*0ccc*/ 	.word	0x00031c88
        /*0cd0*/ 	.short	0x0100
        /*0cd2*/ 	.byte	0x06
	.zero		1


	//   ....[14]....
        /*0cd4*/ 	.word	0x00000790
        /*0cd8*/ 	.word	0x000000ff
        /*0cdc*/ 	.word	0x00031c90
        /*0ce0*/ 	.short	0x0100
        /*0ce2*/ 	.byte	0x08
	.zero		1


	//   ....[15]....
        /*0ce4*/ 	.word	0x000007a0
        /*0ce8*/ 	.word	0x000000ff
        /*0cec*/ 	.word	0x00031ca0
        /*0cf0*/ 	.short	0x0100
        /*0cf2*/ 	.byte	0x08
	.zero		1


	//   ....[16]....
        /*0cf4*/ 	.word	0x000007b0
        /*0cf8*/ 	.word	0x000000ff
        /*0cfc*/ 	.word	0x00031c98
        /*0d00*/ 	.short	0x0100
        /*0d02*/ 	.byte	0x08
	.zero		1


	//   ....[17]....
        /*0d04*/ 	.word	0x000007c0
        /*0d08*/ 	.word	0x000000ff
        /*0d0c*/ 	.word	0x00031ca8
        /*0d10*/ 	.short	0x0100
        /*0d12*/ 	.byte	0x08
	.zero		1


	//   ....[18]....
        /*0d14*/ 	.word	0x000008f0
        /*0d18*/ 	.word	0x000000ff
        /*0d1c*/ 	.word	0x00031cb0
        /*0d20*/ 	.short	0x0100
        /*0d22*/ 	.byte	0x08
	.zero		1


	//   ....[19]....
        /*0d24*/ 	.word	0x00000900
        /*0d28*/ 	.word	0x000000ff
        /*0d2c*/ 	.word	0x00031cc0
        /*0d30*/ 	.short	0x0100
        /*0d32*/ 	.byte	0x08
	.zero		1


	//   ....[20]....
        /*0d34*/ 	.word	0x00000910
        /*0d38*/ 	.word	0x000000ff
        /*0d3c*/ 	.word	0x00031cb8
        /*0d40*/ 	.short	0x0100
        /*0d42*/ 	.byte	0x08
	.zero		1


	//   ....[21]....
        /*0d44*/ 	.word	0x00000920
        /*0d48*/ 	.word	0x000000ff
        /*0d4c*/ 	.word	0x00031cc8
        /*0d50*/ 	.short	0x0100
        /*0d52*/ 	.byte	0x08
	.zero		1


	//   ....[22]....
        /*0d54*/ 	.word	0x00003140
        /*0d58*/ 	.word	0x00000015
        /*0d5c*/ 	.word	0x00031c90
        /*0d60*/ 	.short	0x010a
        /*0d62*/ 	.byte	0x3f
	.zero		1


	//   ....[23]....
        /*0d64*/ 	.word	0x00004b40
        /*0d68*/ 	.word	0x00000015
        /*0d6c*/ 	.word	0x00031c90
        /*0d70*/ 	.short	0x010a
        /*0d72*/ 	.byte	0x3f
	.zero		1


	//   ....[24]....
        /*0d74*/ 	.word	0x00006540
        /*0d78*/ 	.word	0x00000015
        /*0d7c*/ 	.word	0x00031c90
        /*0d80*/ 	.short	0x010a
        /*0d82*/ 	.byte	0x3f
	.zero		1


	//   ....[25]....
        /*0d84*/ 	.word	0x000067b0
        /*0d88*/ 	.word	0x00000024
        /*0d8c*/ 	.word	0x00000000
        /*0d90*/ 	.short	0x0101
        /*0d92*/ 	.byte	0x3f
	.zero		1


	//   ....[26]....
        /*0d94*/ 	.word	0x000067f0
        /*0d98*/ 	.word	0x00000015
        /*0d9c*/ 	.word	0x00031cb0
        /*0da0*/ 	.short	0x010a
        /*0da2*/ 	.byte	0x3f
	.zero		1


	//   ....[27]....
        /*0da4*/ 	.word	0x00006b30
        /*0da8*/ 	.word	0x00000015
        /*0dac*/ 	.word	0x00000000
        /*0db0*/ 	.short	0x0101
        /*0db2*/ 	.byte	0x3f
	.zero		1


	//   ....[28]....
        /*0db4*/ 	.word	0x000070d0
        /*0db8*/ 	.word	0x00000010
        /*0dbc*/ 	.word	0x00031c00
        /*0dc0*/ 	.short	0x010a
        /*0dc2*/ 	.byte	0x3f
	.zero		1


	//   ....[29]....
        /*0dc4*/ 	.word	0x00007120
        /*0dc8*/ 	.word	0x00000010
        /*0dcc*/ 	.word	0x00031c00
        /*0dd0*/ 	.short	0x010a
        /*0dd2*/ 	.byte	0x3f
	.zero		1


	//   ....[30]....
        /*0dd4*/ 	.word	0x00007ba0
        /*0dd8*/ 	.word	0x00000010
        /*0ddc*/ 	.word	0x00031c00
        /*0de0*/ 	.short	0x010a
        /*0de2*/ 	.byte	0x3f
	.zero		1


	//   ....[31]....
        /*0de4*/ 	.word	0x000094c0
        /*0de8*/ 	.word	0x00000010
        /*0dec*/ 	.word	0x00031c00
        /*0df0*/ 	.short	0x010a
        /*0df2*/ 	.byte	0x3f
	.zero		1


	//   ....[32]....
        /*0df4*/ 	.word	0x0000ab70
        /*0df8*/ 	.word	0x00000000
        /*0dfc*/ 	.word	0x00031c30
        /*0e00*/ 	.short	0x010a
        /*0e02*/ 	.byte	0x3f
	.zero		1


	//   ....[33]....
        /*0e04*/ 	.word	0x0000ac40
        /*0e08*/ 	.word	0x00000000
        /*0e0c*/ 	.word	0x00031c30
        /*0e10*/ 	.short	0x010a
        /*0e12*/ 	.byte	0x3f
	.zero		1


	//   ....[34]....
        /*0e14*/ 	.word	0x0000e6b0
        /*0e18*/ 	.word	0x00000000
        /*0e1c*/ 	.word	0x00000000
        /*0e20*/ 	.short	0x0101
        /*0e22*/ 	.byte	0x3f
	.zero		1


	//   ....[35]....
        /*0e24*/ 	.word	0x0000f7c0
        /*0e28*/ 	.word	0x0000000e
        /*0e2c*/ 	.word	0x00031c30
        /*0e30*/ 	.short	0x010a
        /*0e32*/ 	.byte	0x3f
	.zero		1


	//   ....[36]....
        /*0e34*/ 	.word	0x0000f810
        /*0e38*/ 	.word	0x0000000e
        /*0e3c*/ 	.word	0x00031c30
        /*0e40*/ 	.short	0x010a
        /*0e42*/ 	.byte	0x3f
	.zero		1


	//   ....[37]....
        /*0e44*/ 	.word	0x00011db0
        /*0e48*/ 	.word	0x0000000f
        /*0e4c*/ 	.word	0x00031c50
        /*0e50*/ 	.short	0x010a
        /*0e52*/ 	.byte	0x3f
	.zero		1


	//   ....[38]....
        /*0e54*/ 	.word	0x00011df0
        /*0e58*/ 	.word	0x0000000f
        /*0e5c*/ 	.word	0x00031c50
        /*0e60*/ 	.short	0x010a
        /*0e62*/ 	.byte	0x3f
	.zero		1


	//   ....[39]....
        /*0e64*/ 	.word	0x00013a80
        /*0e68*/ 	.word	0x0000006f
        /*0e6c*/ 	.word	0x00000000
        /*0e70*/ 	.short	0x0101
        /*0e72*/ 	.byte	0x3f
	.zero		1


	//   ....[40]....
        /*0e74*/ 	.word	0x00013a90
        /*0e78*/ 	.word	0x0000006c
        /*0e7c*/ 	.word	0x00000000
        /*0e80*/ 	.short	0x0101
        /*0e82*/ 	.byte	0x3f
	.zero		1


	//   ....[41]....
        /*0e84*/ 	.word	0x00014a50
        /*0e88*/ 	.word	0x00000009
        /*0e8c*/ 	.word	0x00031c50
        /*0e90*/ 	.short	0x010a
        /*0e92*/ 	.byte	0x3f
	.zero		1


	//   ....[42]....
        /*0e94*/ 	.word	0x00014b00
        /*0e98*/ 	.word	0x00000009
        /*0e9c*/ 	.word	0x00031c50
        /*0ea0*/ 	.short	0x010a
        /*0ea2*/ 	.byte	0x3f
	.zero		1


	//   ....[43]....
        /*0ea4*/ 	.word	0x000154a0
        /*0ea8*/ 	.word	0x00000009
        /*0eac*/ 	.word	0x00000000
        /*0eb0*/ 	.short	0x0101
        /*0eb2*/ 	.byte	0x3f
	.zero		1


	//   ....[44]....
        /*0eb4*/ 	.word	0x00016740
        /*0eb8*/ 	.word	0x00000000
        /*0ebc*/ 	.word	0x00000000
        /*0ec0*/ 	.short	0x0101
        /*0ec2*/ 	.byte	0x3f
	.zero		1


	//   ....[45]....
        /*0ec4*/ 	.word	0x000186c0
        /*0ec8*/ 	.word	0x00000016
        /*0ecc*/ 	.word	0x00031c20
        /*0ed0*/ 	.short	0x010a
        /*0ed2*/ 	.byte	0x3f
	.zero		1


	//   ....[46]....
        /*0ed4*/ 	.word	0x00018780
        /*0ed8*/ 	.word	0x00000008
        /*0edc*/ 	.word	0x00031ca0
        /*0ee0*/ 	.short	0x010a
        /*0ee2*/ 	.byte	0x3f
	.zero		1


	//   ....[47]....
        /*0ee4*/ 	.word	0x00018bb0
        /*0ee8*/ 	.word	0x00000008
        /*0eec*/ 	.word	0x00031cc0
        /*0ef0*/ 	.short	0x010a
        /*0ef2*/ 	.byte	0x3f
	.zero		1


	//   ....[48]....
        /*0ef4*/ 	.word	0x00019110
        /*0ef8*/ 	.word	0x00000008
        /*0efc*/ 	.word	0x00031ca0
        /*0f00*/ 	.short	0x010a
        /*0f02*/ 	.byte	0x3f
	.zero		1


	//   ....[49]....
        /*0f04*/ 	.word	0x00019530
        /*0f08*/ 	.word	0x00000008
        /*0f0c*/ 	.word	0x00031cc0
        /*0f10*/ 	.short	0x010a
        /*0f12*/ 	.byte	0x3f
	.zero		1


	//   ....[50]....
        /*0f14*/ 	.word	0x0001a2a0
        /*0f18*/ 	.word	0x00000000
        /*0f1c*/ 	.word	0x00031c40
        /*0f20*/ 	.short	0x010a
        /*0f22*/ 	.byte	0x3f
	.zero		1


	//   ....[51]....
        /*0f24*/ 	.word	0x0001b200
        /*0f28*/ 	.word	0x00000016
        /*0f2c*/ 	.word	0x00031c00
        /*0f30*/ 	.short	0x0107
        /*0f32*/ 	.byte	0x3f
	.zero		1


	//   ....[52]....
        /*0f34*/ 	.word	0x0001b2f0
        /*0f38*/ 	.word	0x00000016
        /*0f3c*/ 	.word	0x00031c00
        /*0f40*/ 	.short	0x0101
        /*0f42*/ 	.byte	0x3f
	.zero		1


	//   ....[53]....
        /*0f44*/ 	.word	0x0001b310
        /*0f48*/ 	.word	0x00000016
        /*0f4c*/ 	.word	0x00031c20
        /*0f50*/ 	.short	0x010a
        /*0f52*/ 	.byte	0x3f
	.zero		1


	//   ....[54]....
        /*0f54*/ 	.word	0x0001b650
        /*0f58*/ 	.word	0x00000003
        /*0f5c*/ 	.word	0x00031c40
        /*0f60*/ 	.short	0x010a
        /*0f62*/ 	.byte	0x3f
	.zero		1


	//   ....[55]....
        /*0f64*/ 	.word	0x0001bad0
        /*0f68*/ 	.word	0x00000003
        /*0f6c*/ 	.word	0x00000060
        /*0f70*/ 	.short	0x010a
        /*0f72*/ 	.byte	0x3f
	.zero		1


	//   ....[56]....
        /*0f74*/ 	.word	0x0001c210
        /*0f78*/ 	.word	0x00000003
        /*0f7c*/ 	.word	0x00031c40
        /*0f80*/ 	.short	0x010a
        /*0f82*/ 	.byte	0x3f
	.zero		1


	//   ....[57]....
        /*0f84*/ 	.word	0x0001c690
        /*0f88*/ 	.word	0x0000000c
        /*0f8c*/ 	.word	0x00000060
        /*0f90*/ 	.short	0x010a
        /*0f92*/ 	.byte	0x3f
	.zero		1


	//   ....[58]....
        /*0f94*/ 	.word	0x0001cd00
        /*0f98*/ 	.word	0x00000002
        /*0f9c*/ 	.word	0x00031c40
        /*0fa0*/ 	.short	0x010a
        /*0fa2*/ 	.byte	0x3f
	.zero		1


	//   ....[59]....
        /*0fa4*/ 	.word	0x0001d190
        /*0fa8*/ 	.word	0x00000007
        /*0fac*/ 	.word	0x00000060
        /*0fb0*/ 	.short	0x010a
        /*0fb2*/ 	.byte	0x3f
	.zero		1


	//   ....[60]....
        /*0fb4*/ 	.word	0x0001d7b0
        /*0fb8*/ 	.word	0x00000003
        /*0fbc*/ 	.word	0x00031c60
        /*0fc0*/ 	.short	0x010a
        /*0fc2*/ 	.byte	0x3f
	.zero		1


	//   ....[61]....
        /*0fc4*/ 	.word	0x0001e6b0
        /*0fc8*/ 	.word	0x00000009
        /*0fcc*/ 	.word	0x00031c20
        /*0fd0*/ 	.short	0x010a
        /*0fd2*/ 	.byte	0x3f
	.zero		1


	//   ....[62]....
        /*0fd4*/ 	.word	0x0001e840
        /*0fd8*/ 	.word	0x00000005
        /*0fdc*/ 	.word	0x00000000
        /*0fe0*/ 	.short	0x010a
        /*0fe2*/ 	.byte	0x3f
	.zero		1


	//   ....[63]....
        /*0fe4*/ 	.word	0x0001e8b0
        /*0fe8*/ 	.word	0x00000003
        /*0fec*/ 	.word	0x00000000
        /*0ff0*/ 	.short	0x010a
        /*0ff2*/ 	.byte	0x3f
	.zero		1


	//   ....[64]....
        /*0ff4*/ 	.word	0x0001e910
        /*0ff8*/ 	.word	0x00000017
        /*0ffc*/ 	.word	0x00000000
        /*1000*/ 	.short	0x010a
        /*1002*/ 	.byte	0x3f
	.zero		1


	//   ....[65]....
        /*1004*/ 	.word	0x0001e940
        /*1008*/ 	.word	0x00000007
        /*100c*/ 	.word	0x00000000
        /*1010*/ 	.short	0x010a
        /*1012*/ 	.byte	0x3f
	.zero		1


	//   ....[66]....
        /*1014*/ 	.word	0x0001e9a0
        /*1018*/ 	.word	0x00000015
        /*101c*/ 	.word	0x00031c90
        /*1020*/ 	.short	0x010a
        /*1022*/ 	.byte	0x3f
	.zero		1


	//   ....[67]....
        /*1024*/ 	.word	0x0001e9f0
        /*1028*/ 	.word	0x00000015
        /*102c*/ 	.word	0x00031c90
        /*1030*/ 	.short	0x010a
        /*1032*/ 	.byte	0x3f
	.zero		1


	//   ....[68]....
        /*1034*/ 	.word	0x0001ea40
        /*1038*/ 	.word	0x00000015
        /*103c*/ 	.word	0x00031c90
        /*1040*/ 	.short	0x010a
        /*1042*/ 	.byte	0x3f
	.zero		1


	//   ....[69]....
        /*1044*/ 	.word	0x0001ea90
        /*1048*/ 	.word	0x00000015
        /*104c*/ 	.word	0x00031cb0
        /*1050*/ 	.short	0x010a
        /*1052*/ 	.byte	0x3f
	.zero		1


	//   ....[70]....
        /*1054*/ 	.word	0x0001eda0
        /*1058*/ 	.word	0x00000010
        /*105c*/ 	.word	0x00031c00
        /*1060*/ 	.short	0x010a
        /*1062*/ 	.byte	0x3f
	.zero		1


	//   ....[71]....
        /*1064*/ 	.word	0x0001efd0
        /*1068*/ 	.word	0x00000010
        /*106c*/ 	.word	0x00031c00
        /*1070*/ 	.short	0x010a
        /*1072*/ 	.byte	0x3f
	.zero		1


	//   ....[72]....
        /*1074*/ 	.word	0x0001f020
        /*1078*/ 	.word	0x00000000
        /*107c*/ 	.word	0x00031c30
        /*1080*/ 	.short	0x010a
        /*1082*/ 	.byte	0x3f
	.zero		1


	//   ....[73]....
        /*1084*/ 	.word	0x0001f070
        /*1088*/ 	.word	0x0000000e
        /*108c*/ 	.word	0x00031c30
        /*1090*/ 	.short	0x010a
        /*1092*/ 	.byte	0x3f
	.zero		1


	//   ....[74]....
        /*1094*/ 	.word	0x0001f0c0
        /*1098*/ 	.word	0x0000000f
        /*109c*/ 	.word	0x00031c50
        /*10a0*/ 	.short	0x010a
        /*10a2*/ 	.byte	0x3f
	.zero		1


	//   ....[75]....
        /*10a4*/ 	.word	0x0001f110
        /*10a8*/ 	.word	0x00000009
        /*10ac*/ 	.word	0x00031c50
        /*10b0*/ 	.short	0x010a
        /*10b2*/ 	.byte	0x3f
	.zero		1


	//   ....[76]....
        /*10b4*/ 	.word	0x0001f4a0
        /*10b8*/ 	.word	0x00000016
        /*10bc*/ 	.word	0x00031c20
        /*10c0*/ 	.short	0x010a
        /*10c2*/ 	.byte	0x3f
	.zero		1


	//   ....[77]....
        /*10c4*/ 	.word	0x0001f4f0
        /*10c8*/ 	.word	0x00000008
        /*10cc*/ 	.word	0x00031ca0
        /*10d0*/ 	.short	0x010a
        /*10d2*/ 	.byte	0x3f
	.zero		1


	//   ....[78]....
        /*10d4*/ 	.word	0x0001f540
        /*10d8*/ 	.word	0x00000008
        /*10dc*/ 	.word	0x00031cc0
        /*10e0*/ 	.short	0x010a
        /*10e2*/ 	.byte	0x3f
	.zero		1


	//   ....[79]....
        /*10e4*/ 	.word	0x0001f590
        /*10e8*/ 	.word	0x00000008
        /*10ec*/ 	.word	0x00031ca0
        /*10f0*/ 	.short	0x010a
        /*10f2*/ 	.byte	0x3f
	.zero		1


	//   ....[80]....
        /*10f4*/ 	.word	0x0001f5e0
        /*10f8*/ 	.word	0x00000008
        /*10fc*/ 	.word	0x00031cc0
        /*1100*/ 	.short	0x010a
        /*1102*/ 	.byte	0x3f
	.zero		1


	//   ....[81]....
        /*1104*/ 	.word	0x0001f780
        /*1108*/ 	.word	0x00000000
        /*110c*/ 	.word	0x00031c40
        /*1110*/ 	.short	0x010a
        /*1112*/ 	.byte	0x3f
	.zero		1


	//   ....[82]....
        /*1114*/ 	.word	0x00020070
        /*1118*/ 	.word	0x00000016
        /*111c*/ 	.word	0x00031c20
        /*1120*/ 	.short	0x010a
        /*1122*/ 	.byte	0x3f
	.zero		1


	//   ....[83]....
        /*1124*/ 	.word	0x000200c0
        /*1128*/ 	.word	0x00000003
        /*112c*/ 	.word	0x00031c40
        /*1130*/ 	.short	0x010a
        /*1132*/ 	.byte	0x3f
	.zero		1


	//   ....[84]....
        /*1134*/ 	.word	0x00020110
        /*1138*/ 	.word	0x00000003
        /*113c*/ 	.word	0x00000060
        /*1140*/ 	.short	0x010a
        /*1142*/ 	.byte	0x3f
	.zero		1


	//   ....[85]....
        /*1144*/ 	.word	0x00020160
        /*1148*/ 	.word	0x00000003
        /*114c*/ 	.word	0x00031c40
        /*1150*/ 	.short	0x010a
        /*1152*/ 	.byte	0x3f
	.zero		1


	//   ....[86]....
        /*1154*/ 	.word	0x000201b0
        /*1158*/ 	.word	0x0000000c
        /*115c*/ 	.word	0x00000060
        /*1160*/ 	.short	0x010a
        /*1162*/ 	.byte	0x3f
	.zero		1


	//   ....[87]....
        /*1164*/ 	.word	0x00020200
        /*1168*/ 	.word	0x00000002
        /*116c*/ 	.word	0x00031c40
        /*1170*/ 	.short	0x010a
        /*1172*/ 	.byte	0x3f
	.zero		1


	//   ....[88]....
        /*1174*/ 	.word	0x00020250
        /*1178*/ 	.word	0x00000007
        /*117c*/ 	.word	0x00000060
        /*1180*/ 	.short	0x010a
        /*1182*/ 	.byte	0x3f
	.zero		1


	//   ....[89]....
        /*1184*/ 	.word	0x000202a0
        /*1188*/ 	.word	0x00000003
        /*118c*/ 	.word	0x00031c60
        /*1190*/ 	.short	0x010a
        /*1192*/ 	.byte	0x3f
	.zero		1


	//   ....[90]....
        /*1194*/ 	.word	0x00020c20
        /*1198*/ 	.word	0x00000009
        /*119c*/ 	.word	0x00031c20
        /*11a0*/ 	.short	0x010a
        /*11a2*/ 	.byte	0x3f
	.zero		1


	//   ....[91]....
        /*11a4*/ 	.word	0x00020dc0
        /*11a8*/ 	.word	0x00000005
        /*11ac*/ 	.word	0x00000000
        /*11b0*/ 	.short	0x010a
        /*11b2*/ 	.byte	0x3f
	.zero		1


	//   ....[92]....
        /*11b4*/ 	.word	0x00020e10
        /*11b8*/ 	.word	0x00000003
        /*11bc*/ 	.word	0x00000000
        /*11c0*/ 	.short	0x010a
        /*11c2*/ 	.byte	0x3f
	.zero		1


	//   ....[93]....
        /*11c4*/ 	.word	0x00020e60
        /*11c8*/ 	.word	0x00000017
        /*11cc*/ 	.word	0x00000000
        /*11d0*/ 	.short	0x010a
        /*11d2*/ 	.byte	0x3f
	.zero		1


	//----- nvinfo : EIATTR_NUM_MBARRIERS
	.align		4
.L_153:
        /*11d4*/ 	.byte	0x03, 0x38
        /*11d6*/ 	.short	0x0016


	//----- nvinfo : EIATTR_EXIT_INSTR_OFFSETS
	.align		4
        /*11d8*/ 	.byte	0x04, 0x1c
        /*11da*/ 	.short	(.L_155 - .L_154)


	//   ....[0]....
.L_154:
        /*11dc*/ 	.word	0x0001e990


	//----- nvinfo : EIATTR_MAX_THREADS
	.align		4
.L_155:
        /*11e0*/ 	.byte	0x04, 0x05
        /*11e2*/ 	.short	(.L_157 - .L_156)
.L_156:
        /*11e4*/ 	.word	0x00000200
        /*11e8*/ 	.word	0x00000001
        /*11ec*/ 	.word	0x00000001


	//----- nvinfo : EIATTR_CRS_STACK_SIZE
	.align		4
.L_157:
        /*11f0*/ 	.byte	0x04, 0x1e
        /*11f2*/ 	.short	(.L_159 - .L_158)
.L_158:
        /*11f4*/ 	.word	0x00000000


	//----- nvinfo : EIATTR_CBANK_PARAM_SIZE
	.align		4
.L_159:
        /*11f8*/ 	.byte	0x03, 0x19
        /*11fa*/ 	.short	0x0af0


	//----- nvinfo : EIATTR_PARAM_CBANK
	.align		4
        /*11fc*/ 	.byte	0x04, 0x0a
        /*11fe*/ 	.short	(.L_161 - .L_160)
	.align		4
.L_160:
        /*1200*/ 	.word	index@(.nv.constant0._ZN7cutlass13device_kernelIN5flash11enable_sm90INS1_16FlashAttnFwdSm90INS1_25CollectiveMainloopFwdSm90ILi2EN4cute5tupleIJNS5_1CILi1EEES8_S8_EEENS6_IJNS7_ILi192EEENS7_ILi144EEENS7_ILi96EEEEEELi96ENS_6half_tEfNS_4arch4Sm90ELb0ELb0ELb1ELb1ELb0ELb1ELb0ELb0ELb1ELb1ELb0ELb0EEENS1_21CollectiveEpilogueFwdINS6_IJSA_SC_SB_EEES9_SE_SG_Li384ELb1ELb1ELb0ELb0EEENS1_36VarlenDynamicPersistentTileSchedulerILi192ELi144ELi384ELi128ELb0ELb1ELb1ELb0ELb1ELb1EEEEEEEEEvNT_6ParamsE)
        /*1204*/ 	.short	0x0210
        /*1206*/ 	.short	0x0af0


	//----- nvinfo : EIATTR_SW_WAR
	.align		4
.L_161:
        /*1208*/ 	.byte	0x04, 0x36
        /*120a*/ 	.short	(.L_163 - .L_162)
.L_162:
        /*120c*/ 	.word	0x00000008
.L_163:


//--------------------- .nv.info._ZN7cutlass13device_kernelIN5flash11enable_sm90INS1_16FlashAttnFwdSm90INS1_25CollectiveMainloopFwdSm90ILi2EN4cute5tupleIJNS5_1CILi1EEES8_S8_EEENS6_IJNS7_ILi192EEENS7_ILi128EEENS7_ILi96EEEEEELi96ENS_6half_tEfNS_4arch4Sm90ELb0ELb1ELb1ELb0ELb0ELb0ELb0ELb0ELb1ELb1ELb0ELb0EEENS1_21CollectiveEpilogueFwdINS6_IJSA_SC_SB_EEES9_SE_SG_Li384ELb0ELb1ELb0ELb0EEENS1_30DynamicPersistentTileSchedulerILi384ELi128ELb0ELb1ELb1EEEEEEEEEvNT_6ParamsE --------------------------
	.section	.nv.info._ZN7cutlass13device_kernelIN5flash11enable_sm90INS1_16FlashAttnFwdSm90INS1_25CollectiveMainloopFwdSm90ILi2EN4cute5tupleIJNS5_1CILi1EEES8_S8_EEENS6_IJNS7_ILi192EEENS7_ILi128EEENS7_ILi96EEEEEELi96ENS_6half_tEfNS_4arch4Sm90ELb0ELb1ELb1ELb0ELb0ELb0ELb0ELb0ELb1ELb1ELb0ELb0EEENS1_21CollectiveEpilogueFwdINS6_IJSA_SC_SB_EEES9_SE_SG_Li384ELb0ELb1ELb0ELb0EEENS1_30DynamicPersistentTileSchedulerILi384ELi128ELb0ELb1ELb1EEEEEEEEEvNT_6ParamsE,"",@"SHT_CUDA_INFO"
	.sectionflags	@""
	.align	4


	//----- nvinfo : EIATTR_CUDA_API_VERSION
	.align		4
        /*0000*/ 	.byte	0x04, 0x37
        /*0002*/ 	.short	(.L_165 - .L_164)
.L_164:
        /*0004*/ 	.word	0x00000082


	//----- nvinfo : EIATTR_KPARAM_INFO
	.align		4
.L_165:
        /*0008*/ 	.byte	0x04, 0x17
        /*000a*/ 	.short	(.L_167 - .L_166)
.L_166:
        /*000c*/ 	.word	0x00000000
        /*0010*/ 	.short	0x0000
        /*0012*/ 	.short	0x0070
        /*0014*/ 	.byte	0x00, 0xf0, 0x01, 0x2a


	//----- nvinfo : EIATTR_SPARSE_MMA_MASK
	.align		4
.L_167:
        /*0018*/ 	.byte	0x03, 0x50
        /*001a*/ 	.short	0x0000


	//----- nvinfo : EIATTR_MAXREG_COUNT
	.align		4
        /*001c*/ 	.byte	0x03, 0x1b
        /*001e*/ 	.short	0x0080


	//----- nvinfo : EIATTR_NUM_BARRIERS
	.align		4
        /*0020*/ 	.byte	0x02, 0x4c
        /*0022*/ 	.byte	0x10
	.zero		1


	//----- nvinfo : EIATTR_EXTERNS
	.align		4
        /*0024*/ 	.byte	0x04, 0x0f
        /*0026*/ 	.short	(.L_169 - .L_168)


	//   ....[0]....
	.align		4
.L_168:
        /*0028*/ 	.word	index@(__assertfail)


	//----- nvinfo : EIATTR_MERCURY_ISA_VERSION
	.align		4
.L_169:
        /*002c*/ 	.byte	0x03, 0x5f
        /*002e*/ 	.short	0x0101


	//----- nvinfo : EIATTR_INT_WARP_WIDE_INSTR_OFFSETS
	.align		4
        /*0030*/ 	.byte	0x04, 0x31
        /*0032*/ 	.short	(.L_171 - .L_170)


	//   ....[0]....
.L_170:
        /*0034*/ 	.word	0x00000120


	//   ....[1]....
        /*0038*/ 	.word	0x00000160


	//   ....[2]....
        /*003c*/ 	.word	0x000001d0


	//   ....[3]....
        /*0040*/ 	.word	0x000121b0


	//   ....[4]....
        /*0044*/ 	.word	0x00012240


	//   ....[5]....
        /*0048*/ 	.word	0x00015a20


	//   ....[6]....
        /*004c*/ 	.word	0x00015ab0


	//----- nvinfo : EIATTR_COOP_GROUP_MASK_REGIDS
	.align		4
.L_171:
        /*0050*/ 	.byte	0x04, 0x29
        /*0052*/ 	.short	(.L_173 - .L_172)


	//   ....[0]....
.L_172:
        /*0054*/ 	.word	0xffffffff


	//   ....[1]....
        /*0058*/ 	.word	0xffffffff


	//   ....[2]....
        /*005c*/ 	.word	0xffffffff


	//   ....[3]....
        /*0060*/ 	.word	0xffffffff


	//   ....[4]....
        /*0064*/ 	.word	0xffffffff


	//   ....[5]....
        /*0068*/ 	.word	0xffffffff


	//   ....[6]....
        /*006c*/ 	.word	0xffffffff


	//   ....[7]....
        /*0070*/ 	.word	0xffffffff


	//   ....[8]....
        /*0074*/ 	.word	0xffffffff


	//   ....[9]....
        /*0078*/ 	.word	0xffffffff


	//   ....[10]....
        /*007c*/ 	.word	0xffffffff


	//   ....[11]....
        /*0080*/ 	.word	0xffffffff


	//   ....[12]....
        /*0084*/ 	.word	0xffffffff


	//   ....[13]....
        /*0088*/ 	.word	0xffffffff


	//   ....[14]....
        /*008c*/ 	.word	0xffffffff


	//   ....[15]....
        /*0090*/ 	.word	0xffffffff


	//   ....[16]....
        /*0094*/ 	.word	0xffffffff


	//   ....[17]....
        /*0098*/ 	.word	0xffffffff


	//   ....[18]....
        /*009c*/ 	.word	0xffffffff


	//   ....[19]....
        /*00a0*/ 	.word	0xffffffff


	//   ....[20]....
        /*00a4*/ 	.word	0xffffffff


	//   ....[21]....
        /*00a8*/ 	.word	0xffffffff


	//   ....[22]....
        /*00ac*/ 	.word	0xffffffff


	//   ....[23]....
        /*00b0*/ 	.word	0xffffffff


	//   ....[24]....
        /*00b4*/ 	.word	0xffffffff


	//   ....[25]....
        /*00b8*/ 	.word	0xffffffff


	//   ....[26]....
        /*00bc*/ 	.word	0xffffffff


	//   ....[27]....
        /*00c0*/ 	.word	0xffffffff


	//   ....[28]....
        /*00c4*/ 	.word	0xffffffff


	//   ....[29]....
        /*00c8*/ 	.word	0xffffffff


	//   ....[30]....
        /*00cc*/ 	.word	0xffffffff


	//   ....[31]....
        /*00d0*/ 	.word	0xffffffff


	//   ....[32]....
        /*00d4*/ 	.word	0xffffffff


	//   ....[33]....
        /*00d8*/ 	.word	0xffffffff


	//   ....[34]....
        /*00dc*/ 	.word	0xffffffff


	//   ....[35]....
        /*00e0*/ 	.word	0xffffffff


	//   ....[36]....
        /*00e4*/ 	.word	0xffffffff


	//   ....[37]....
        /*00e8*/ 	.word	0xffffffff


	//   ....[38]....
        /*00ec*/ 	.word	0xffffffff


	//   ....[39]....
        /*00f0*/ 	.word	0xffffffff


	//   ....[40]....
        /*00f4*/ 	.word	0xffffffff


	//   ....[41]....
        /*00f8*/ 	.word	0xffffffff


	//   ....[42]....
        /*00fc*/ 	.word	0xffffffff


	//   ....[43]....
        /*0100*/ 	.word	0xffffffff


	//   ....[44]....
        /*0104*/ 	.word	0xffffffff


	//   ....[45]....
        /*0108*/ 	.word	0xffffffff


	//   ....[46]....
        /*010c*/ 	.word	0xffffffff


	//   ....[47]....
        /*0110*/ 	.word	0xffffffff


	//   ....[48]....
        /*0114*/ 	.word	0xffffffff


	//   ....[49]....
        /*0118*/ 	.word	0xffffffff


	//   ....[50]....
        /*011c*/ 	.word	0xffffffff


	//   ....[51]....
        /*0120*/ 	.word	0xffffffff


	//   ....[52]....
        /*0124*/ 	.word	0xffffffff


	//   ....[53]....
        /*0128*/ 	.word	0xffffffff


	//   ....[54]....
        /*012c*/ 	.word	0xffffffff


	//   ....[55]....
        /*0130*/ 	.word	0xffffffff


	//   ....[56]....
        /*0134*/ 	.word	0xffffffff


	//   ....[57]....
        /*0138*/ 	.word	0xffffffff


	//   ....[58]....
        /*013c*/ 	.word	0xffffffff


	//   ....[59]....
        /*0140*/ 	.word	0xffffffff


	//   ....[60]....
        /*0144*/ 	.word	0xffffffff


	//   ....[61]....
        /*0148*/ 	.word	0xffffffff


	//   ....[62]....
        /*014c*/ 	.word	0xffffffff


	//   ....[63]....
        /*0150*/ 	.word	0xffffffff


	//   ....[64]....
        /*0154*/ 	.word	0xffffffff


	//   ....[65]....
        /*0158*/ 	.word	0xffffffff


	//   ....[66]....
        /*015c*/ 	.word	0x0500000f


	//   ....[67]....
        /*0160*/ 	.word	0x0500000f


	//   ....[68]....
        /*0164*/ 	.word	0x0500000f


	//   ....[69]....
        /*0168*/ 	.word	0x0500000f


	//   ....[70]....
        /*016c*/ 	.word	0x0500000f


	//   ....[71]....
        /*0170*/ 	.word	0x0500000f


	//   ....[72]....
        /*0174*/ 	.word	0x0500000f


	//   ....[73]....
        /*0178*/ 	.word	0x0500000f


	//   ....[74]....
        /*017c*/ 	.word	0x0500000f


	//   ....[75]....
        /*0180*/ 	.word	0x0500000f


	//   ....[76]....
        /*0184*/ 	.word	0x0500000f


	//   ....[77]....
        /*0188*/ 	.word	0x0500000f


	//   ....[78]....
        /*018c*/ 	.word	0x0500000f


	//   ....[79]....
        /*0190*/ 	.word	0x0500000f


	//   ....[80]....
        /*0194*/ 	.word	0x0500000f


	//----- nvinfo : EIATTR_COOP_GROUP_INSTR_OFFSETS
	.align		4
.L_173:
        /*0198*/ 	.byte	0x04, 0x28
        /*019a*/ 	.short	(.L_175 - .L_174)


	//   ....[0]....
.L_174:
        /*019c*/ 	.word	0x00000060


	//   ....[1]....
        /*01a0*/ 	.word	0x00000130


	//   ....[2]....
        /*01a4*/ 	.word	0x00000180


	//   ....[3]....
        /*01a8*/ 	.word	0x000003b0


	//   ....[4]....
        /*01ac*/ 	.word	0x00000510


	//   ....[5]....
        /*01b0*/ 	.word	0x00000630


	//   ....[6]....
        /*01b4*/ 	.word	0x00000790


	//   ....[7]....
        /*01b8*/ 	.word	0x000018e0


	//   ....[8]....
        /*01bc*/ 	.word	0x00002180


	//   ....[9]....
        /*01c0*/ 	.word	0x00003630


	//   ....[10]....
        /*01c4*/ 	.word	0x000041d0


	//   ....[11]....
        /*01c8*/ 	.word	0x000041f0


	//   ....[12]....
        /*01cc*/ 	.word	0x000047d0


	//   ....[13]....
        /*01d0*/ 	.word	0x00004830


	//   ....[14]....
        /*01d4*/ 	.word	0x000053f0


	//   ....[15]....
        /*01d8*/ 	.word	0x00006890


	//   ....[16]....
        /*01dc*/ 	.word	0x00006b00


	//   ....[17]....
        /*01e0*/ 	.word	0x000076e0


	//   ....[18]....
        /*01e4*/ 	.word	0x000077e0


	//   ....[19]....
        /*01e8*/ 	.word	0x00007fd0


	//   ....[20]....
        /*01ec*/ 	.word	0x00008060


	//   ....[21]....
        /*01f0*/ 	.word	0x00009070


	//   ....[22]....
        /*01f4*/ 	.word	0x0000a1b0


	//   ....[23]....
        /*01f8*/ 	.word	0x0000a220


	//   ....[24]....
        /*01fc*/ 	.word	0x0000a910


	//   ....[25]....
        /*0200*/ 	.word	0x0000a9f0


	//   ....[26]....
        /*0204*/ 	.word	0x0000bbb0


	//   ....[27]....
        /*0208*/ 	.word	0x0000c410


	//   ....[28]....
        /*020c*/ 	.word	0x0000cfa0


	//   ....[29]....
        /*0210*/ 	.word	0x0000db70


	//   ....[30]....
        /*0214*/ 	.word	0x0000dc70


	//   ....[31]....
        /*0218*/ 	.word	0x0000e4a0


	//   ....[32]....
        /*021c*/ 	.word	0x0000e530


	//   ....[33]....
        /*0220*/ 	.word	0x0000f500


	//   ....[34]....
        /*0224*/ 	.word	0x0000f610


	//   ....[35]....
        /*0228*/ 	.word	0x0000f670


	//   ....[36]....
        /*022c*/ 	.word	0x0000f7b0


	//   ....[37]....
        /*0230*/ 	.word	0x0000f7d0


	//   ....[38]....
        /*0234*/ 	.word	0x000106a0


	//   ....[39]....
        /*0238*/ 	.word	0x000106d0


	//   ....[40]....
        /*023c*/ 	.word	0x00010700


	//   ....[41]....
        /*0240*/ 	.word	0x00010730


	//   ....[42]....
        /*0244*/ 	.word	0x00010c40


	//   ....[43]....
        /*0248*/ 	.word	0x00010c60


	//   ....[44]....
        /*024c*/ 	.word	0x00010d70


	//   ....[45]....
        /*0250*/ 	.word	0x00010d90


	//   ....[46]....
        /*0254*/ 	.word	0x00011430


	//   ....[47]....
        /*0258*/ 	.word	0x00011440


	//   ....[48]....
        /*025c*/ 	.word	0x00011540


	//   ....[49]....
        /*0260*/ 	.word	0x00011560


	//   ....[50]....
        /*0264*/ 	.word	0x00011700


	//   ....[51]....
        /*0268*/ 	.word	0x00012780


	//   ....[52]....
        /*026c*/ 	.word	0x000132d0


	//   ....[53]....
        /*0270*/ 	.word	0x00013300


	//   ....[54]....
        /*0274*/ 	.word	0x00013370


	//   ....[55]....
        /*0278*/ 	.word	0x000133d0


	//   ....[56]....
        /*027c*/ 	.word	0x00013420


	//   ....[57]....
        /*0280*/ 	.word	0x00013480


	//   ....[58]....
        /*0284*/ 	.word	0x000134a0


	//   ....[59]....
        /*0288*/ 	.word	0x000134d0


	//   ....[60]....
        /*028c*/ 	.word	0x000134f0


	//   ....[61]....
        /*0290*/ 	.word	0x00013550


	//   ....[62]....
        /*0294*/ 	.word	0x00013590


	//   ....[63]....
        /*0298*/ 	.word	0x00013630


	//   ....[64]....
        /*029c*/ 	.word	0x00016060


	//   ....[65]....
        /*02a0*/ 	.word	0x00016230


	//   ....[66]....
        /*02a4*/ 	.word	0x00016850


	//   ....[67]....
        /*02a8*/ 	.word	0x000169b0


	//   ....[68]....
        /*02ac*/ 	.word	0x00016a10


	//   ....[69]....
        /*02b0*/ 	.word	0x00016ac0


	//   ....[70]....
        /*02b4*/ 	.word	0x00016b90


	//   ....[71]....
        /*02b8*/ 	.word	0x00016c10


	//   ....[72]....
        /*02bc*/ 	.word	0x00016ce0


	//   ....[73]....
        /*02c0*/ 	.word	0x00016d60


	//   ....[74]....
        /*02c4*/ 	.word	0x00016e50


	//   ....[75]....
        /*02c8*/ 	.word	0x00016ec0


	//   ....[76]....
        /*02cc*/ 	.word	0x00016fa0


	//   ....[77]....
        /*02d0*/ 	.word	0x00017010


	//   ....[78]....
        /*02d4*/ 	.word	0x000170e0


	//   ....[79]....
        /*02d8*/ 	.word	0x000173f0


	//   ....[80]....
        /*02dc*/ 	.word	0x00017510


	//----- nvinfo : EIATTR_REG_RECONFIG
	.align		4
.L_175:
        /*02e0*/ 	.byte	0x01, 0x54
	.zero		2


	//----- nvinfo : EIATTR_SYSCALL_OFFSETS
	.align		4
        /*02e4*/ 	.byte	0x04, 0x46
        /*02e6*/ 	.short	(.L_177 - .L_176)


	//   ....[0]....
.L_176:
        /*02e8*/ 	.word	0x00001ad0


	//   ....[1]....
        /*02ec*/ 	.word	0x000123a0


	//   ....[2]....
        /*02f0*/ 	.word	0x000124f0


	//   ....[3]....
        /*02f4*/ 	.word	0x000125e0


	//   ....[4]....
        /*02f8*/ 	.word	0x00012df0


	//----- nvinfo : EIATTR_MBARRIER_INSTR_OFFSETS
	.align		4
.L_177:
        /*02fc*/ 	.byte	0x04, 0x39
        /*02fe*/ 	.short	(.L_179 - .L_178)


	//   ....[0]....
.L_178:
        /*0300*/ 	.word	0x00000260
        /*0304*/ 	.word	0x000000ff
        /*0308*/ 	.word	0x0002d800
        /*030c*/ 	.short	0x0100
        /*030e*/ 	.byte	0x08
	.zero		1


	//   ....[1]....
        /*0310*/ 	.word	0x00000270
        /*0314*/ 	.word	0x000000ff
        /*0318*/ 	.word	0x0002d820
        /*031c*/ 	.short	0x0100
        /*031e*/ 	.byte	0x08
	.zero		1


	//   ....[2]....
        /*0320*/ 	.word	0x00000360
        /*0324*/ 	.word	0x000000ff
        /*0328*/ 	.word	0x0002d830
        /*032c*/ 	.short	0x0100
        /*032e*/ 	.byte	0x08
	.zero		1


	//   ....[3]....
        /*0330*/ 	.word	0x00000370
        /*0334*/ 	.word	0x000000ff
        /*0338*/ 	.word	0x0002d840
        /*033c*/ 	.short	0x0100
        /*033e*/ 	.byte	0x08
	.zero		1


	//   ....[4]....
        /*0340*/ 	.word	0x00000380
        /*0344*/ 	.word	0x000000ff
        /*0348*/ 	.word	0x0002d838
        /*034c*/ 	.short	0x0100
        /*034e*/ 	.byte	0x08
	.zero		1


	//   ....[5]....
        /*0350*/ 	.word	0x00000390
        /*0354*/ 	.word	0x000000ff
        /*0358*/ 	.word	0x0002d848
        /*035c*/ 	.short	0x0100
        /*035e*/ 	.byte	0x08
	.zero		1


	//   ....[6]....
        /*0360*/ 	.word	0x000004c0
        /*0364*/ 	.word	0x000000ff
        /*0368*/ 	.word	0x0002d850
        /*036c*/ 	.short	0x0100
        /*036e*/ 	.byte	0x08
	.zero		1


	//   ....[7]....
        /*0370*/ 	.word	0x000004d0
        /*0374*/ 	.word	0x000000ff
        /*0378*/ 	.word	0x0002d860
        /*037c*/ 	.short	0x0100
        /*037e*/ 	.byte	0x08
	.zero		1


	//   ....[8]....
        /*0380*/ 	.word	0x000004e0
        /*0384*/ 	.word	0x000000ff
        /*0388*/ 	.word	0x0002d858
        /*038c*/ 	.short	0x0100
        /*038e*/ 	.byte	0x08
	.zero		1


	//   ....[9]....
        /*0390*/ 	.word	0x000004f0
        /*0394*/ 	.word	0x000000ff
        /*0398*/ 	.word	0x0002d868
        /*039c*/ 	.short	0x0100
        /*039e*/ 	.byte	0x08
	.zero		1


	//   ....[10]....
        /*03a0*/ 	.word	0x000005e0
        /*03a4*/ 	.word	0x000000ff
        /*03a8*/ 	.word	0x0002d870
        /*03ac*/ 	.short	0x0100
        /*03ae*/ 	.byte	0x06
	.zero		1


	//   ....[11]....
        /*03b0*/ 	.word	0x000005f0
        /*03b4*/ 	.word	0x000000ff
        /*03b8*/ 	.word	0x0002d880
        /*03bc*/ 	.short	0x0100
        /*03be*/ 	.byte	0x06
	.zero		1


	//   ....[12]....
        /*03c0*/ 	.word	0x00000600
        /*03c4*/ 	.word	0x000000ff
        /*03c8*/ 	.word	0x0002d878
        /*03cc*/ 	.short	0x0100
        /*03ce*/ 	.byte	0x06
	.zero		1


	//   ....[13]....
        /*03d0*/ 	.word	0x00000610
        /*03d4*/ 	.word	0x000000ff
        /*03d8*/ 	.word	0x0002d888
        /*03dc*/ 	.short	0x0100
        /*03de*/ 	.byte	0x06
	.zero		1


	//   ....[14]....
        /*03e0*/ 	.word	0x00000740
        /*03e4*/ 	.word	0x000000ff
        /*03e8*/ 	.word	0x0002d890
        /*03ec*/ 	.short	0x0100
        /*03ee*/ 	.byte	0x08
	.zero		1


	//   ....[15]....
        /*03f0*/ 	.word	0x00000750
        /*03f4*/ 	.word	0x000000ff
        /*03f8*/ 	.word	0x0002d8a0
        /*03fc*/ 	.short	0x0100
        /*03fe*/ 	.byte	0x08
	.zero		1


	//   ....[16]....
        /*0400*/ 	.word	0x00000760
        /*0404*/ 	.word	0x000000ff
        /*0408*/ 	.word	0x0002d898
        /*040c*/ 	.short	0x0100
        /*040e*/ 	.byte	0x08
	.zero		1


	//   ....[17]....
        /*0410*/ 	.word	0x00000770
        /*0414*/ 	.word	0x000000ff
        /*0418*/ 	.word	0x0002d8a8
        /*041c*/ 	.short	0x0100
        /*041e*/ 	.byte	0x08
	.zero		1


	//   ....[18]....
        /*0420*/ 	.word	0x000008a0
        /*0424*/ 	.word	0x000000ff
        /*0428*/ 	.word	0x0002d8b0
        /*042c*/ 	.short	0x0100
        /*042e*/ 	.byte	0x08
	.zero		1


	//   ....[19]....
        /*0430*/ 	.word	0x000008b0
        /*0434*/ 	.word	0x000000ff
        /*0438*/ 	.word	0x0002d8c0
        /*043c*/ 	.short	0x0100
        /*043e*/ 	.byte	0x08
	.zero		1


	//   ....[20]....
        /*0440*/ 	.word	0x000008c0
        /*0444*/ 	.word	0x000000ff
        /*0448*/ 	.word	0x0002d8b8
        /*044c*/ 	.short	0x0100
        /*044e*/ 	.byte	0x08
	.zero		1


	//   ....[21]....
        /*0450*/ 	.word	0x000008d0
        /*0454*/ 	.word	0x000000ff
        /*0458*/ 	.word	0x0002d8c8
        /*045c*/ 	.short	0x0100
        /*045e*/ 	.byte	0x08
	.zero		1


	//   ....[22]....
        /*0460*/ 	.word	0x00001b50
        /*0464*/ 	.word	0x000000ff
        /*0468*/ 	.word	0x0002d800
        /*046c*/ 	.short	0x010a
        /*046e*/ 	.byte	0x2a
	.zero		1


	//   ....[23]....
        /*0470*/ 	.word	0x00001bd0
        /*0474*/ 	.word	0x0000005a
        /*0478*/ 	.word	0x0002d830
        /*047c*/ 	.short	0x010a
        /*047e*/ 	.byte	0x3f
	.zero		1


	//   ....[24]....
        /*0480*/ 	.word	0x00001c30
        /*0484*/ 	.word	0x0000005a
        /*0488*/ 	.word	0x0002d830
        /*048c*/ 	.short	0x010a
        /*048e*/ 	.byte	0x3f
	.zero		1


	//   ....[25]....
        /*0490*/ 	.word	0x000024f0
        /*0494*/ 	.word	0x0000005a
        /*0498*/ 	.word	0x00000000
        /*049c*/ 	.short	0x0101
        /*049e*/ 	.byte	0x3f
	.zero		1


	//   ....[26]....
        /*04a0*/ 	.word	0x00005820
        /*04a4*/ 	.word	0x000000ff
        /*04a8*/ 	.word	0x0002d830
        /*04ac*/ 	.short	0x010a
        /*04ae*/ 	.byte	0x06
	.zero		1


	//   ....[27]....
        /*04b0*/ 	.word	0x00005860
        /*04b4*/ 	.word	0x000000ff
        /*04b8*/ 	.word	0x0002d830
        /*04bc*/ 	.short	0x010a
        /*04be*/ 	.byte	0x06
	.zero		1


	//   ....[28]....
        /*04c0*/ 	.word	0x00005b00
        /*04c4*/ 	.word	0x000000ff
        /*04c8*/ 	.word	0x0002d850
        /*04cc*/ 	.short	0x010a
        /*04ce*/ 	.byte	0x06
	.zero		1


	//   ....[29]....
        /*04d0*/ 	.word	0x00005b40
        /*04d4*/ 	.word	0x000000ff
        /*04d8*/ 	.word	0x0002d850
        /*04dc*/ 	.short	0x010a
        /*04de*/ 	.byte	0x06
	.zero		1


	//   ....[30]....
        /*04e0*/ 	.word	0x00006960
        /*04e4*/ 	.word	0x0000002f
        /*04e8*/ 	.word	0x00000000
        /*04ec*/ 	.short	0x0101
        /*04ee*/ 	.byte	0x3f
	.zero		1


	//   ....[31]....
        /*04f0*/ 	.word	0x00008360
        /*04f4*/ 	.word	0x00000026
        /*04f8*/ 	.word	0x00000000
        /*04fc*/ 	.short	0x0101
        /*04fe*/ 	.byte	0x3f
	.zero		1


	//   ....[32]....
        /*0500*/ 	.word	0x00009450
        /*0504*/ 	.word	0x000000ff
        /*0508*/ 	.word	0x0002d830
        /*050c*/ 	.short	0x010a
        /*050e*/ 	.byte	0x06
	.zero		1


	//   ....[33]....
        /*0510*/ 	.word	0x00009490
        /*0514*/ 	.word	0x000000ff
        /*0518*/ 	.word	0x0002d830
        /*051c*/ 	.short	0x010a
        /*051e*/ 	.byte	0x06
	.zero		1


	//   ....[34]....
        /*0520*/ 	.word	0x00009730
        /*0524*/ 	.word	0x000000ff
        /*0528*/ 	.word	0x0002d850
        /*052c*/ 	.short	0x010a
        /*052e*/ 	.byte	0x06
	.zero		1


	//   ....[35]....
        /*0530*/ 	.word	0x00009770
        /*0534*/ 	.word	0x000000ff
        /*0538*/ 	.word	0x0002d850
        /*053c*/ 	.short	0x010a
        /*053e*/ 	.byte	0x06
	.zero		1


	//   ....[36]....
        /*0540*/ 	.word	0x0000b020
        /*0544*/ 	.word	0x00000025
        /*0548*/ 	.word	0x00000000
        /*054c*/ 	.short	0x0101
        /*054e*/ 	.byte	0x3f
	.zero		1


	//   ....[37]....
        /*0550*/ 	.word	0x0000b0e0
        /*0554*/ 	.word	0x00000026
        /*0558*/ 	.word	0x00000000
        /*055c*/ 	.short	0x0101
        /*055e*/ 	.byte	0x3f
	.zero		1


	//   ....[38]....
        /*0560*/ 	.word	0x0000bd40
        /*0564*/ 	.word	0x000000ff
        /*0568*/ 	.word	0x0002d830
        /*056c*/ 	.short	0x010a
        /*056e*/ 	.byte	0x06
	.zero		1


	//   ....[39]....
        /*0570*/ 	.word	0x0000bd80
        /*0574*/ 	.word	0x000000ff
        /*0578*/ 	.word	0x0002d830
        /*057c*/ 	.short	0x010a
        /*057e*/ 	.byte	0x06
	.zero		1


	//   ....[40]....
        /*0580*/ 	.word	0x0000c020
        /*0584*/ 	.word	0x000000ff
        /*0588*/ 	.word	0x0002d850
        /*058c*/ 	.short	0x010a
        /*058e*/ 	.byte	0x06
	.zero		1


	//   ....[41]....
        /*0590*/ 	.word	0x0000c060
        /*0594*/ 	.word	0x000000ff
        /*0598*/ 	.word	0x0002d850
        /*059c*/ 	.short	0x010a
        /*059e*/ 	.byte	0x06
	.zero		1


	//   ....[42]....
        /*05a0*/ 	.word	0x0000cdd0
        /*05a4*/ 	.word	0x00000051
        /*05a8*/ 	.word	0x00000000
        /*05ac*/ 	.short	0x0101
        /*05ae*/ 	.byte	0x3f
	.zero		1


	//   ....[43]....
        /*05b0*/ 	.word	0x0000e850
        /*05b4*/ 	.word	0x00000026
        /*05b8*/ 	.word	0x00000000
        /*05bc*/ 	.short	0x0101
        /*05be*/ 	.byte	0x3f
	.zero		1


	//   ....[44]....
        /*05c0*/ 	.word	0x0000f580
        /*05c4*/ 	.word	0x000000ff
        /*05c8*/ 	.word	0x0002d850
        /*05cc*/ 	.short	0x010a
        /*05ce*/ 	.byte	0x09
	.zero		1


	//   ....[45]....
        /*05d0*/ 	.word	0x0000f5c0
        /*05d4*/ 	.word	0x000000ff
        /*05d8*/ 	.word	0x0002d850
        /*05dc*/ 	.short	0x010a
        /*05de*/ 	.byte	0x09
	.zero		1


	//   ....[46]....
        /*05e0*/ 	.word	0x0000fc00
        /*05e4*/ 	.word	0x00000005
        /*05e8*/ 	.word	0x00000000
        /*05ec*/ 	.short	0x0101
        /*05ee*/ 	.byte	0x3f
	.zero		1


	//   ....[47]....
        /*05f0*/ 	.word	0x00010c70
        /*05f4*/ 	.word	0x000000ff
        /*05f8*/ 	.word	0x00000000
        /*05fc*/ 	.short	0x0101
        /*05fe*/ 	.byte	0x05
	.zero		1


	//   ....[48]....
        /*0600*/ 	.word	0x000129b0
        /*0604*/ 	.word	0x00000003
        /*0608*/ 	.word	0x0002d840
        /*060c*/ 	.short	0x010a
        /*060e*/ 	.byte	0x3f
	.zero		1


	//   ....[49]....
        /*0610*/ 	.word	0x00013730
        /*0614*/ 	.word	0x00000011
        /*0618*/ 	.word	0x0002d800
        /*061c*/ 	.short	0x0107
        /*061e*/ 	.byte	0x3f
	.zero		1


	//   ....[50]....
        /*0620*/ 	.word	0x00013800
        /*0624*/ 	.word	0x00000011
        /*0628*/ 	.word	0x0002d800
        /*062c*/ 	.short	0x0101
        /*062e*/ 	.byte	0x3f
	.zero		1


	//   ....[51]....
        /*0630*/ 	.word	0x00013820
        /*0634*/ 	.word	0x00000011
        /*0638*/ 	.word	0x0002d820
        /*063c*/ 	.short	0x010a
        /*063e*/ 	.byte	0x3f
	.zero		1


	//   ....[52]....
        /*0640*/ 	.word	0x00013b40
        /*0644*/ 	.word	0x00000003
        /*0648*/ 	.word	0x0002d840
        /*064c*/ 	.short	0x010a
        /*064e*/ 	.byte	0x3f
	.zero		1


	//   ....[53]....
        /*0650*/ 	.word	0x00013f70
        /*0654*/ 	.word	0x00000002
        /*0658*/ 	.word	0x00000060
        /*065c*/ 	.short	0x010a
        /*065e*/ 	.byte	0x3f
	.zero		1


	//   ....[54]....
        /*0660*/ 	.word	0x00014690
        /*0664*/ 	.word	0x00000003
        /*0668*/ 	.word	0x0002d840
        /*066c*/ 	.short	0x010a
        /*066e*/ 	.byte	0x3f
	.zero		1


	//   ....[55]....
        /*0670*/ 	.word	0x00014ac0
        /*0674*/ 	.word	0x0000000c
        /*0678*/ 	.word	0x00000060
        /*067c*/ 	.short	0x010a
        /*067e*/ 	.byte	0x3f
	.zero		1


	//   ....[56]....
        /*0680*/ 	.word	0x000150f0
        /*0684*/ 	.word	0x00000002
        /*0688*/ 	.word	0x0002d840
        /*068c*/ 	.short	0x010a
        /*068e*/ 	.byte	0x3f
	.zero		1


	//   ....[57]....
        /*0690*/ 	.word	0x00015560
        /*0694*/ 	.word	0x00000008
        /*0698*/ 	.word	0x00000060
        /*069c*/ 	.short	0x010a
        /*069e*/ 	.byte	0x3f
	.zero		1


	//   ....[58]....
        /*06a0*/ 	.word	0x00015b50
        /*06a4*/ 	.word	0x00000003
        /*06a8*/ 	.word	0x0002d860
        /*06ac*/ 	.short	0x010a
        /*06ae*/ 	.byte	0x3f
	.zero		1


	//   ....[59]....
        /*06b0*/ 	.word	0x000161b0
        /*06b4*/ 	.word	0x00000009
        /*06b8*/ 	.word	0x0002d820
        /*06bc*/ 	.short	0x010a
        /*06be*/ 	.byte	0x3f
	.zero		1


	//   ....[60]....
        /*06c0*/ 	.word	0x00016350
        /*06c4*/ 	.word	0x00000007
        /*06c8*/ 	.word	0x00000000
        /*06cc*/ 	.short	0x010a
        /*06ce*/ 	.byte	0x3f
	.zero		1


	//   ....[61]....
        /*06d0*/ 	.word	0x000163c0
        /*06d4*/ 	.word	0x00000003
        /*06d8*/ 	.word	0x00000000
        /*06dc*/ 	.short	0x010a
        /*06de*/ 	.byte	0x3f
	.zero		1


	//   ....[62]....
        /*06e0*/ 	.word	0x00016420
        /*06e4*/ 	.word	0x00000005
        /*06e8*/ 	.word	0x00000000
        /*06ec*/ 	.short	0x010a
        /*06ee*/ 	.byte	0x3f
	.zero		1


	//   ....[63]....
        /*06f0*/ 	.word	0x00016450
        /*06f4*/ 	.word	0x00000003
        /*06f8*/ 	.word	0x00000000
        /*06fc*/ 	.short	0x010a
        /*06fe*/ 	.byte	0x3f
	.zero		1


	//   ....[64]....
        /*0700*/ 	.word	0x000164c0
        /*0704*/ 	.word	0x00000003
        /*0708*/ 	.word	0x0002d800
        /*070c*/ 	.short	0x010a
        /*070e*/ 	.byte	0x3f
	.zero		1


	//   ....[65]....
        /*0710*/ 	.word	0x00016510
        /*0714*/ 	.word	0x0000005a
        /*0718*/ 	.word	0x0002d830
        /*071c*/ 	.short	0x010a
        /*071e*/ 	.byte	0x3f
	.zero		1


	//   ....[66]....
        /*0720*/ 	.word	0x00016570
        /*0724*/ 	.word	0x00000006
        /*0728*/ 	.word	0x0002d830
        /*072c*/ 	.short	0x010a
        /*072e*/ 	.byte	0x3f
	.zero		1


	//   ....[67]....
        /*0730*/ 	.word	0x000165d0
        /*0734*/ 	.word	0x00000006
        /*0738*/ 	.word	0x0002d850
        /*073c*/ 	.short	0x010a
        /*073e*/ 	.byte	0x3f
	.zero		1


	//   ....[68]....
        /*0740*/ 	.word	0x00016630
        /*0744*/ 	.word	0x00000009
        /*0748*/ 	.word	0x0002d830
        /*074c*/ 	.short	0x010a
        /*074e*/ 	.byte	0x3f
	.zero		1


	//   ....[69]....
        /*0750*/ 	.word	0x00016690
        /*0754*/ 	.word	0x00000009
        /*0758*/ 	.word	0x0002d850
        /*075c*/ 	.short	0x010a
        /*075e*/ 	.byte	0x3f
	.zero		1


	//   ....[70]....
        /*0760*/ 	.word	0x000166f0
        /*0764*/ 	.word	0x00000007
        /*0768*/ 	.word	0x0002d830
        /*076c*/ 	.short	0x010a
        /*076e*/ 	.byte	0x3f
	.zero		1


	//   ....[71]....
        /*0770*/ 	.word	0x00016750
        /*0774*/ 	.word	0x00000007
        /*0778*/ 	.word	0x0002d850
        /*077c*/ 	.short	0x010a
        /*077e*/ 	.byte	0x3f
	.zero		1


	//   ....[72]....
        /*0780*/ 	.word	0x000167b0
        /*0784*/ 	.word	0x00000005
        /*0788*/ 	.word	0x0002d850
        /*078c*/ 	.short	0x010a
        /*078e*/ 	.byte	0x3f
	.zero		1


	//   ....[73]....
        /*0790*/ 	.word	0x00016900
        /*0794*/ 	.word	0x00000003
        /*0798*/ 	.word	0x0002d840
        /*079c*/ 	.short	0x010a
        /*079e*/ 	.byte	0x3f
	.zero		1


	//   ....[74]....
        /*07a0*/ 	.word	0x00017110
        /*07a4*/ 	.word	0x00000011
        /*07a8*/ 	.word	0x0002d820
        /*07ac*/ 	.short	0x010a
        /*07ae*/ 	.byte	0x3f
	.zero		1


	//   ....[75]....
        /*07b0*/ 	.word	0x00017160
        /*07b4*/ 	.word	0x00000003
        /*07b8*/ 	.word	0x0002d840
        /*07bc*/ 	.short	0x010a
        /*07be*/ 	.byte	0x3f
	.zero		1


	//   ....[76]....
        /*07c0*/ 	.word	0x000171b0
        /*07c4*/ 	.word	0x00000002
        /*07c8*/ 	.word	0x00000060
        /*07cc*/ 	.short	0x010a
        /*07ce*/ 	.byte	0x3f
	.zero		1


	//   ....[77]....
        /*07d0*/ 	.word	0x00017200
        /*07d4*/ 	.word	0x00000003
        /*07d8*/ 	.word	0x0002d840
        /*07dc*/ 	.short	0x010a
        /*07de*/ 	.byte	0x3f
	.zero		1


	//   ....[78]....
        /*07e0*/ 	.word	0x00017250
        /*07e4*/ 	.word	0x0000000c
        /*07e8*/ 	.word	0x00000060
        /*07ec*/ 	.short	0x010a
        /*07ee*/ 	.byte	0x3f
	.zero		1


	//   ....[79]....
        /*07f0*/ 	.word	0x000172a0
        /*07f4*/ 	.word	0x00000002
        /*07f8*/ 	.word	0x0002d840
        /*07fc*/ 	.short	0x010a
        /*07fe*/ 	.byte	0x3f
	.zero		1


	//   ....[80]....
        /*0800*/ 	.word	0x000172f0
        /*0804*/ 	.word	0x00000008
        /*0808*/ 	.word	0x00000060
        /*080c*/ 	.short	0x010a
        /*080e*/ 	.byte	0x3f
	.zero		1


	//   ....[81]....
        /*0810*/ 	.word	0x00017340
        /*0814*/ 	.word	0x00000003
        /*0818*/ 	.word	0x0002d860
        /*081c*/ 	.short	0x010a
        /*081e*/ 	.byte	0x3f
	.zero		1


	//   ....[82]....
        /*0820*/ 	.word	0x00017430
        /*0824*/ 	.word	0x00000009
        /*0828*/ 	.word	0x0002d820
        /*082c*/ 	.short	0x010a
        /*082e*/ 	.byte	0x3f
	.zero		1


	//   ....[83]....
        /*0830*/ 	.word	0x000175d0
        /*0834*/ 	.word	0x00000007
        /*0838*/ 	.word	0x00000000
        /*083c*/ 	.short	0x010a
        /*083e*/ 	.byte	0x3f
	.zero		1


	//   ....[84]....
        /*0840*/ 	.word	0x00017620
        /*0844*/ 	.word	0x00000003
        /*0848*/ 	.word	0x00000000
        /*084c*/ 	.short	0x010a
        /*084e*/ 	.byte	0x3f
	.zero		1


	//   ....[85]....
        /*0850*/ 	.word	0x00017670
        /*0854*/ 	.word	0x00000005
        /*0858*/ 	.word	0x00000000
        /*085c*/ 	.short	0x010a
        /*085e*/ 	.byte	0x3f
	.zero		1


	//----- nvinfo : EIATTR_NUM_MBARRIERS
	.align		4
.L_179:
        /*0860*/ 	.byte	0x03, 0x38
        /*0862*/ 	.short	0x0016


	//----- nvinfo : EIATTR_EXIT_INSTR_OFFSETS
	.align		4
        /*0864*/ 	.byte	0x04, 0x1c
        /*0866*/ 	.short	(.L_181 - .L_180)


	//   ....[0]....
.L_180:
        /*0868*/ 	.word	0x00000a30


	//   ....[1]....
        /*086c*/ 	.word	0x00011690


	//   ....[2]....
        /*0870*/ 	.word	0x000164a0


	//----- nvinfo : EIATTR_MAX_THREADS
	.align		4
.L_181:
        /*0874*/ 	.byte	0x04, 0x05
        /*0876*/ 	.short	(.L_183 - .L_182)
.L_182:
        /*0878*/ 	.word	0x00000200
        /*087c*/ 	.word	0x00000001
        /*0880*/ 	.word	0x00000001


	//----- nvinfo : EIATTR_CRS_STACK_SIZE
	.align		4
.L_183:
        /*0884*/ 	.byte	0x04, 0x1e
        /*0886*/ 	.short	(.L_185 - .L_184)
.L_184:
        /*0888*/ 	.word	0x00000000


	//----- nvinfo : EIATTR_CBANK_PARAM_SIZE
	.align		4
.L_185:
        /*088c*/ 	.byte	0x03, 0x19
        /*088e*/ 	.short	0x0af0


	//----- nvinfo : EIATTR_PARAM_CBANK
	.align		4
        /*0890*/ 	.byte	0x04, 0x0a
        /*0892*/ 	.short	(.L_187 - .L_186)
	.align		4
.L_186:
        /*0894*/ 	.word	index@(.nv.constant0._ZN7cutlass13device_kernelIN5flash11enable_sm90INS1_16FlashAttnFwdSm90INS1_25CollectiveMainloopFwdSm90ILi2EN4cute5tupleIJNS5_1CILi1EEES8_S8_EEENS6_IJNS7_ILi192EEENS7_ILi128EEENS7_ILi96EEEEEELi96ENS_6half_tEfNS_4arch4Sm90ELb0ELb1ELb1ELb0ELb0ELb0ELb0ELb0ELb1ELb1ELb0ELb0EEENS1_21CollectiveEpilogueFwdINS6_IJSA_SC_SB_EEES9_SE_SG_Li384ELb0ELb1ELb0ELb0EEENS1_30DynamicPersistentTileSchedulerILi384ELi128ELb0ELb1ELb1EEEEEEEEEvNT_6ParamsE)
        /*0898*/ 	.short	0x0210
        /*089a*/ 	.short	0x0af0


	//----- nvinfo : EIATTR_SW_WAR
	.align		4
.L_187:
        /*089c*/ 	.byte	0x04, 0x36
        /*089e*/ 	.short	(.L_189 - .L_188)
.L_188:
        /*08a0*/ 	.word	0x00000008
.L_189:


//--------------------- .nv.info._ZN7cutlass13device_kernelIN5flash11enable_sm90INS1_16FlashAttnFwdSm90INS1_25CollectiveMainloopFwdSm90ILi2EN4cute5tupleIJNS5_1CILi1EEES8_S8_EEENS6_IJNS7_ILi192EEENS7_ILi128EEENS7_ILi96EEEEEELi96ENS_6half_tEfNS_4arch4Sm90ELb0ELb1ELb1ELb1ELb0ELb0ELb0ELb0ELb1ELb1ELb0ELb0EEENS1_21CollectiveEpilogueFwdINS6_IJSA_SC_SB_EEES9_SE_SG_Li384ELb1ELb1ELb0ELb0EEENS1_36VarlenDynamicPersistentTileSchedulerILi192ELi128ELi384ELi128ELb0ELb1ELb1ELb1ELb0ELb1EEEEEEEEEvNT_6ParamsE --------------------------
	.section	.nv.info._ZN7cutlass13device_kernelIN5flash11enable_sm90INS1_16FlashAttnFwdSm90INS1_25CollectiveMainloopFwdSm90ILi2EN4cute5tupleIJNS5_1CILi1EEES8_S8_EEENS6_IJNS7_ILi192EEENS7_ILi128EEENS7_ILi96EEEEEELi96ENS_6half_tEfNS_4arch4Sm90ELb0ELb1ELb1ELb1ELb0ELb0ELb0ELb0ELb1ELb1ELb0ELb0EEENS1_21CollectiveEpilogueFwdINS6_IJSA_SC_SB_EEES9_SE_SG_Li384ELb1ELb1ELb0ELb0EEENS1_36VarlenDynamicPersistentTileSchedulerILi192ELi128ELi384ELi128ELb0ELb1ELb1ELb1ELb0ELb1EEEEEEEEEvNT_6ParamsE,"",@"SHT_CUDA_INFO"
	.sectionflags	@""
	.align	4


	//----- nvinfo : EIATTR_CUDA_API_VERSION
	.align		4
        /*0000*/ 	.byte	0x04, 0x37
        /*0002*/ 	.short	(.L_191 - .L_190)
.L_190:
        /*0004*/ 	.word	0x00000082


	//----- nvinfo : EIATTR_KPARAM_INFO
	.align		4
.L_191:
        /*0008*/ 	.byte	0x04, 0x17
        /*000a*/ 	.short	(.L_193 - .L_192)
.L_192:
        /*000c*/ 	.word	0x00000000
        /*0010*/ 	.short	0x0000
        /*0012*/ 	.short	0x0070
        /*0014*/ 	.byte	0x00, 0xf0, 0x01, 0x2a


	//----- nvinfo : EIATTR_SPARSE_MMA_MASK
	.align		4
.L_193:
        /*0018*/ 	.byte	0x03, 0x50
        /*001a*/ 	.short	0x0000


	//----- nvinfo : EIATTR_MAXREG_COUNT
	.align		4
        /*001c*/ 	.byte	0x03, 0x1b
        /*001e*/ 	.short	0x0080


	//----- nvinfo : EIATTR_NUM_BARRIERS
	.align		4
        /*0020*/ 	.byte	0x02, 0x4c
        /*0022*/ 	.byte	0x10
	.zero		1


	//----- nvinfo : EIATTR_EXTERNS
	.align		4
        /*0024*/ 	.byte	0x04, 0x0f
        /*0026*/ 	.short	(.L_195 - .L_194)


	//   ....[0]....
	.align		4
.L_194:
        /*0028*/ 	.word	index@(__assertfail)


	//----- nvinfo : EIATTR_ANNOTATIONS
	.align		4
.L_195:
        /*002c*/ 	.byte	0x04, 0x55
        /*002e*/ 	.short	(.L_197 - .L_196)


	//   ....[0]....
.L_196:
        /* <DEDUP_REMOVED lines=23> */


	//----- nvinfo : EIATTR_MERCURY_ISA_VERSION
	.align		4
.L_197:
        /*0190*/ 	.byte	0x03, 0x5f
        /*0192*/ 	.short	0x0101


	//----- nvinfo : EIATTR_UNUSED_LOAD_BYTE_OFFSET
	.align		4
        /*0194*/ 	.byte	0x04, 0x44
        /*0196*/ 	.short	(.L_199 - .L_198)


	//   ....[0]....
.L_198:
        /*0198*/ 	.word	0x00000a50
        /*019c*/ 	.word	0x0000fff0


	//   ....[1]....
        /*01a0*/ 	.word	0x000100c0
        /*01a4*/ 	.word	0x0000fff0


	//----- nvinfo : EIATTR_INT_WARP_WIDE_INSTR_OFFSETS
	.align		4
.L_199:
        /*01a8*/ 	.byte	0x04, 0x31
        /*01aa*/ 	.short	(.L_201 - .L_200)


	//   ....[0]....
.L_200:
        /*01ac*/ 	.word	0x00000130


	//   ....[1]....
        /*01b0*/ 	.word	0x00000170


	//   ....[2]....
        /*01b4*/ 	.word	0x000001e0


	//   ....[3]....
        /*01b8*/ 	.word	0x000132e0


	//   ....[4]....
        /*01bc*/ 	.word	0x00013370


	//   ....[5]....
        /*01c0*/ 	.word	0x00016e60


	//   ....[6]....
        /*01c4*/ 	.word	0x00016ef0


	//----- nvinfo : EIATTR_COOP_GROUP_MASK_REGIDS
	.align		4
.L_201:
        /*01c8*/ 	.byte	0x04, 0x29
        /*01ca*/ 	.short	(.L_203 - .L_202)


	//   ....[0]....
.L_202:
        /*01cc*/ 	.word	0xffffffff


	//   ....[1]....
        /*01d0*/ 	.word	0xffffffff


	//   ....[2]....
        /*01d4*/ 	.word	0xffffffff


	//   ....[3]....
        /*01d8*/ 	.word	0xffffffff


	//   ....[4]....
        /*01dc*/ 	.word	0xffffffff


	//   ....[5]....
        /*01e0*/ 	.word	0xffffffff


	//   ....[6]....
        /*01e4*/ 	.word	0xffffffff


	//   ....[7]....
        /*01e8*/ 	.word	0xffffffff


	//   ....[8]....
        /*01ec*/ 	.word	0xffffffff


	//   ....[9]....
        /*01f0*/ 	.word	0xffffffff


	//   ....[10]....
        /*01f4*/ 	.word	0xffffffff


	//   ....[11]....
        /*01f8*/ 	.word	0xffffffff


	//   ....[12]....
        /*01fc*/ 	.word	0xffffffff


	//   ....[13]....
        /*0200*/ 	.word	0xffffffff


	//   ....[14]....
        /*0204*/ 	.word	0xffffffff


	//   ....[15]....
        /*0208*/ 	.word	0xffffffff


	//   ....[16]....
        /*020c*/ 	.word	0xffffffff


	//   ....[17]....
        /*0210*/ 	.word	0xffffffff


	//   ....[18]....
        /*0214*/ 	.word	0xffffffff


	//   ....[19]....
        /*0218*/ 	.word	0xffffffff


	//   ....[20]....
        /*021c*/ 	.word	0xffffffff


	//   ....[21]....
        /*0220*/ 	.word	0xffffffff


	//   ....[22]....
        /*0224*/ 	.word	0xffffffff


	//   ....[23]....
        /*0228*/ 	.word	0xffffffff


	//   ....[24]....
        /*022c*/ 	.word	0xffffffff


	//   ....[25]....
        /*0230*/ 	.word	0xffffffff


	//   ....[26]....
        /*0234*/ 	.word	0xffffffff


	//   ....[27]....
        /*0238*/ 	.word	0xffffffff


	//   ....[28]....
        /*023c*/ 	.word	0xffffffff


	//   ....[29]....
        /*0240*/ 	.word	0xffffffff


	//   ....[30]....
        /*0244*/ 	.word	0xffffffff


	//   ....[31]....
        /*0248*/ 	.word	0xffffffff


	//   ....[32]....
        /*024c*/ 	.word	0xffffffff


	//   ....[33]....
        /*0250*/ 	.word	0xffffffff


	//   ....[34]....
        /*0254*/ 	.word	0xffffffff


	//   ....[35]....
        /*0258*/ 	.word	0xffffffff


	//   ....[36]....
        /*025c*/ 	.word	0xffffffff


	//   ....[37]....
        /*0260*/ 	.word	0xffffffff


	//   ....[38]....
        /*0264*/ 	.word	0xffffffff


	//   ....[39]....
        /*0268*/ 	.word	0xffffffff


	//   ....[40]....
        /*026c*/ 	.word	0xffffffff


	//   ....[41]....
        /*0270*/ 	.word	0xffffffff


	//   ....[42]....
        /*0274*/ 	.word	0xffffffff


	//   ....[43]....
        /*0278*/ 	.word	0xffffffff


	//   ....[44]....
        /*027c*/ 	.word	0xffffffff


	//   ....[45]....
        /*0280*/ 	.word	0xffffffff


	//   ....[46]....
        /*0284*/ 	.word	0xffffffff


	//   ....[47]....
        /*0288*/ 	.word	0xffffffff


	//   ....[48]....
        /*028c*/ 	.word	0xffffffff


	//   ....[49]....
        /*0290*/ 	.word	0xffffffff


	//   ....[50]....
        /*0294*/ 	.word	0xffffffff


	//   ....[51]....
        /*0298*/ 	.word	0xffffffff


	//   ....[52]....
        /*029c*/ 	.word	0xffffffff


	//   ....[53]....
        /*02a0*/ 	.word	0xffffffff


	//   ....[54]....
        /*02a4*/ 	.word	0xffffffff


	//   ....[55]....
        /*02a8*/ 	.word	0xffffffff


	//   ....[56]....
        /*02ac*/ 	.word	0xffffffff


	//   ....[57]....
        /*02b0*/ 	.word	0xffffffff


	//   ....[58]....
        /*02b4*/ 	.word	0xffffffff


	//   ....[59]....
        /*02b8*/ 	.word	0xffffffff


	//   ....[60]....
        /*02bc*/ 	.word	0xffffffff


	//   ....[61]....
        /*02c0*/ 	.word	0xffffffff


	//   ....[62]....
        /*02c4*/ 	.word	0xffffffff


	//   ....[63]....
        /*02c8*/ 	.word	0xffffffff


	//   ....[64]....
        /*02cc*/ 	.word	0xffffffff


	//   ....[65]....
        /*02d0*/ 	.word	0xffffffff


	//   ....[66]....
        /*02d4*/ 	.word	0xffffffff


	//   ....[67]....
        /*02d8*/ 	.word	0xffffffff


	//   ....[68]....
        /*02dc*/ 	.word	0xffffffff


	//   ....[69]....
        /*02e0*/ 	.word	0xffffffff


	//   ....[70]....
        /*02e4*/ 	.word	0xffffffff


	//   ....[71]....
        /*02e8*/ 	.word	0xffffffff


	//   ....[72]....
        /*02ec*/ 	.word	0xffffffff


	//   ....[73]....
        /*02f0*/ 	.word	0xffffffff


	//   ....[74]....
        /*02f4*/ 	.word	0xffffffff


	//   ....[75]....
        /*02f8*/ 	.word	0xffffffff


	//   ....[76]....
        /*02fc*/ 	.word	0xffffffff


	//   ....[77]....
        /*0300*/ 	.word	0xffffffff


	//   ....[78]....
        /*0304*/ 	.word	0xffffffff


	//   ....[79]....
        /*0308*/ 	.word	0xffffffff


	//   ....[80]....
        /*030c*/ 	.word	0xffffffff


	//   ....[81]....
        /*0310*/ 	.word	0xffffffff


	//   ....[82]....
        /*0314*/ 	.word	0xffffffff


	//   ....[83]....
        /*0318*/ 	.word	0xffffffff


	//   ....[84]....
        /*031c*/ 	.word	0xffffffff


	//   ....[85]....
        /*0320*/ 	.word	0xffffffff


	//   ....[86]....
        /*0324*/ 	.word	0xffffffff


	//   ....[87]....
        /*0328*/ 	.word	0xffffffff


	//   ....[88]....
        /*032c*/ 	.word	0xffffffff


	//   ....[89]....
        /*0330*/ 	.word	0xffffffff


	//   ....[90]....
        /*0334*/ 	.word	0xffffffff


	//   ....[91]....
        /*0338*/ 	.word	0xffffffff


	//   ....[92]....
        /*033c*/ 	.word	0xffffffff


	//   ....[93]....
        /*0340*/ 	.word	0xffffffff


	//   ....[94]....
        /*0344*/ 	.word	0xffffffff


	//   ....[95]....
        /*0348*/ 	.word	0xffffffff


	//   ....[96]....
        /*034c*/ 	.word	0xffffffff


	//   ....[97]....
        /*0350*/ 	.word	0x0500000f


	//   ....[98]....
        /*0354*/ 	.word	0x0500000f


	//   ....[99]....
        /*0358*/ 	.word	0x0500000f


	//   ....[100]....
        /*035c*/ 	.word	0x0500000f


	//   ....[101]....
        /*0360*/ 	.word	0x0500000f


	//   ....[102]....
        /*0364*/ 	.word	0x0500000f


	//   ....[103]....
        /*0368*/ 	.word	0x0500000f


	//   ....[104]....
        /*036c*/ 	.word	0x0500000f


	//   ....[105]....
        /*0370*/ 	.word	0x0500000f


	//   ....[106]....
        /*0374*/ 	.word	0x0500000f


	//   ....[107]....
        /*0378*/ 	.word	0x0500000f


	//   ....[108]....
        /*037c*/ 	.word	0x0500000f


	//   ....[109]....
        /*0380*/ 	.word	0x0500000f


	//   ....[110]....
        /*0384*/ 	.word	0x0500000f


	//   ....[111]....
        /*0388*/ 	.word	0x0500000f


	//   ....[112]....
        /*038c*/ 	.word	0x0500000f


	//   ....[113]....
        /*0390*/ 	.word	0x0500000f


	//   ....[114]....
        /*0394*/ 	.word	0x0500000f


	//   ....[115]....
        /*0398*/ 	.word	0x0500000f


	//   ....[116]....
        /*039c*/ 	.word	0x0500000f


	//   ....[117]....
        /*03a0*/ 	.word	0x0500000f


	//   ....[118]....
        /*03a4*/ 	.word	0x0500000f


	//   ....[119]....
        /*03a8*/ 	.word	0x0500000f


	//   ....[120]....
        /*03ac*/ 	.word	0x0500000f


	//   ....[121]....
        /*03b0*/ 	.word	0x0500000f


	//   ....[122]....
        /*03b4*/ 	.word	0x0500000f


	//   ....[123]....
        /*03b8*/ 	.word	0x0500000f


	//   ....[124]....
        /*03bc*/ 	.word	0x0500000f


	//   ....[125]....
        /*03c0*/ 	.word	0x0500000f


	//   ....[126]....
        /*03c4*/ 	.word	0x0500000f


	//   ....[127]....
        /*03c8*/ 	.word	0x0500000f


	//----- nvinfo : EIATTR_COOP_GROUP_INSTR_OFFSETS
	.align		4
.L_203:
        /*03cc*/ 	.byte	0x04, 0x28
        /*03ce*/ 	.short	(.L_205 - .L_204)


	//   ....[0]....
.L_204:
        /*03d0*/ 	.word	0x00000070


	//   ....[1]....
        /*03d4*/ 	.word	0x00000140


	//   ....[2]....
        /*03d8*/ 	.word	0x00000190


	//   ....[3]....
        /*03dc*/ 	.word	0x000003c0


	//   ....[4]....
        /*03e0*/ 	.word	0x00000520


	//   ....[5]....
        /*03e4*/ 	.word	0x00000640


	//   ....[6]....
        /*03e8*/ 	.word	0x000007a0


	//   ....[7]....
        /*03ec*/ 	.word	0x00001a40


	//   ....[8]....
        /*03f0*/ 	.word	0x00002240


	//   ....[9]....
        /*03f4*/ 	.word	0x000031f0


	//   ....[10]....
        /*03f8*/ 	.word	0x00004020


	//   ....[11]....
        /*03fc*/ 	.word	0x000040f0


	//   ....[12]....
        /*0400*/ 	.word	0x00004920


	//   ....[13]....
        /*0404*/ 	.word	0x00004980


	//   ....[14]....
        /*0408*/ 	.word	0x00005550


	//   ....[15]....
        /*040c*/ 	.word	0x00006a00


	//   ....[16]....
        /*0410*/ 	.word	0x00006c40


	//   ....[17]....
        /*0414*/ 	.word	0x000077c0


	//   ....[18]....
        /*0418*/ 	.word	0x000077e0


	//   ....[19]....
        /*041c*/ 	.word	0x000081e0


	//   ....[20]....
        /*0420*/ 	.word	0x00008250


	//   ....[21]....
        /*0424*/ 	.word	0x000091b0


	//   ....[22]....
        /*0428*/ 	.word	0x0000a320


	//   ....[23]....
        /*042c*/ 	.word	0x0000a390


	//   ....[24]....
        /*0430*/ 	.word	0x0000aa80


	//   ....[25]....
        /*0434*/ 	.word	0x0000ab20


	//   ....[26]....
        /*0438*/ 	.word	0x0000bd20


	//   ....[27]....
        /*043c*/ 	.word	0x0000ceb0


	//   ....[28]....
        /*0440*/ 	.word	0x0000d100


	//   ....[29]....
        /*0444*/ 	.word	0x0000dcd0


	//   ....[30]....
        /*0448*/ 	.word	0x0000dd80


	//   ....[31]....
        /*044c*/ 	.word	0x0000e600


	//   ....[32]....
        /*0450*/ 	.word	0x0000e6a0


	//   ....[33]....
        /*0454*/ 	.word	0x0000f660


	//   ....[34]....
        /*0458*/ 	.word	0x0000f770


	//   ....[35]....
        /*045c*/ 	.word	0x0000f7d0


	//   ....[36]....
        /*0460*/ 	.word	0x0000f8e0


	//   ....[37]....
        /*0464*/ 	.word	0x0000f900


	//   ....[38]....
        /*0468*/ 	.word	0x00010a90


	//   ....[39]....
        /*046c*/ 	.word	0x00010ad0


	//   ....[40]....
        /*0470*/ 	.word	0x00010b00


	//   ....[41]....
        /*0474*/ 	.word	0x00010b40


	//   ....[42]....
        /*0478*/ 	.word	0x00010ff0


	//   ....[43]....
        /*047c*/ 	.word	0x00011010


	//   ....[44]....
        /*0480*/ 	.word	0x00011120


	//   ....[45]....
        /*0484*/ 	.word	0x00011140


	//   ....[46]....
        /*0488*/ 	.word	0x00011a10


	//   ....[47]....
        /*048c*/ 	.word	0x00011a20


	//   ....[48]....
        /*0490*/ 	.word	0x00011b20


	//   ....[49]....
        /*0494*/ 	.word	0x00011b40


	//   ....[50]....
        /*0498*/ 	.word	0x00011cc0


	//   ....[51]....
        /*049c*/ 	.word	0x00011eb0


	//   ....[52]....
        /*04a0*/ 	.word	0x00011ee0


	//   ....[53]....
        /*04a4*/ 	.word	0x00011f10


	//   ....[54]....
        /*04a8*/ 	.word	0x00011f40


	//   ....[55]....
        /*04ac*/ 	.word	0x00011f70


	//   ....[56]....
        /*04b0*/ 	.word	0x00011fa0


	//   ....[57]....
        /*04b4*/ 	.word	0x00012110


	//   ....[58]....
        /*04b8*/ 	.word	0x00012140


	//   ....[59]....
        /*04bc*/ 	.word	0x00012170


	//   ....[60]....
        /*04c0*/ 	.word	0x000121a0


	//   ....[61]....
        /*04c4*/ 	.word	0x000121d0


	//   ....[62]....
        /*04c8*/ 	.word	0x00012200


	//   ....[63]....
        /*04cc*/ 	.word	0x000122a0


	//   ....[64]....
        /*04d0*/ 	.word	0x00012300


	//   ....[65]....
        /*04d4*/ 	.word	0x000123a0


	//   ....[66]....
        /*04d8*/ 	.word	0x00013860


	//   ....[67]....
        /*04dc*/ 	.word	0x00014570


	//   ....[68]....
        /*04e0*/ 	.word	0x00014580


	//   ....[69]....
        /*04e4*/ 	.word	0x000145a0


	//   ....[70]....
        /*04e8*/ 	.word	0x00014660


	//   ....[71]....
        /*04ec*/ 	.word	0x00014680


	//   ....[72]....
        /*04f0*/ 	.word	0x00014720


	//   ....[73]....
        /*04f4*/ 	.word	0x00014740


	//   ....[74]....
        /*04f8*/ 	.word	0x00014750


	//   ....[75]....
        /*04fc*/ 	.word	0x000147e0


	//   ....[76]....
        /*0500*/ 	.word	0x00014830


	//   ....[77]....
        /*0504*/ 	.word	0x00014840


	//   ....[78]....
        /*0508*/ 	.word	0x00014870


	//   ....[79]....
        /*050c*/ 	.word	0x000175a0


	//   ....[80]....
        /*0510*/ 	.word	0x000175f0


	//   ....[81]....
        /*0514*/ 	.word	0x00017620


	//   ....[82]....
        /*0518*/ 	.word	0x00017650


	//   ....[83]....
        /*051c*/ 	.word	0x00017660


	//   ....[84]....
        /*0520*/ 	.word	0x00017690


	//   ....[85]....
        /*0524*/ 	.word	0x000176c0


	//   ....[86]....
        /*0528*/ 	.word	0x000176f0


	//   ....[87]....
        /*052c*/ 	.word	0x00017870


	//   ....[88]....
        /*0530*/ 	.word	0x000178a0


	//   ....[89]....
        /*0534*/ 	.word	0x000178d0


	//   ....[90]....
        /*0538*/ 	.word	0x00017900


	//   ....[91]....
        /*053c*/ 	.word	0x00017930


	//   ....[92]....
        /*0540*/ 	.word	0x00017960


	//   ....[93]....
        /*0544*/ 	.word	0x00017a20


	//   ....[94]....
        /*0548*/ 	.word	0x00017a40


	//   ....[95]....
        /*054c*/ 	.word	0x00017ab0


	//   ....[96]....
        /*0550*/ 	.word	0x00018150


	//   ....[97]....
        /*0554*/ 	.word	0x000187b0


	//   ....[98]....
        /*0558*/ 	.word	0x00018970


	//   ....[99]....
        /*055c*/ 	.word	0x000189c0


	//   ....[100]....
        /*0560*/ 	.word	0x00018a20


	//   ....[101]....
        /*0564*/ 	.word	0x00018b30


	//   ....[102]....
        /*0568*/ 	.word	0x00018b90


	//   ....[103]....
        /*056c*/ 	.word	0x00018cb0


	//   ....[104]....
        /*0570*/ 	.word	0x00018d10


	//   ....[105]....
        /*0574*/ 	.word	0x00018db0


	//   ....[106]....
        /*0578*/ 	.word	0x00018e80


	//   ....[107]....
        /*057c*/ 	.word	0x00018f80


	//   ....[108]....
        /*0580*/ 	.word	0x00019000


	//   ....[109]....
        /*0584*/ 	.word	0x000190f0


	//   ....[110]....
        /*0588*/ 	.word	0x00019400


	//   ....[111]....
        /*058c*/ 	.word	0x000194a0


	//   ....[112]....
        /*0590*/ 	.word	0x000195c0


	//   ....[113]....
        /*0594*/ 	.word	0x00019630


	//   ....[114]....
        /*0598*/ 	.word	0x000196a0


	//   ....[115]....
        /*059c*/ 	.word	0x00019710


	//   ....[116]....
        /*05a0*/ 	.word	0x00019780


	//   ....[117]....
        /*05a4*/ 	.word	0x00019800


	//   ....[118]....
        /*05a8*/ 	.word	0x00019890


	//   ....[119]....
        /*05ac*/ 	.word	0x00019920


	//   ....[120]....
        /*05b0*/ 	.word	0x00019990


	//   ....[121]....
        /*05b4*/ 	.word	0x00019a00


	//   ....[122]....
        /*05b8*/ 	.word	0x00019a70


	//   ....[123]....
        /*05bc*/ 	.word	0x00019af0


	//   ....[124]....
        /*05c0*/ 	.word	0x00019b60


	//   ....[125]....
        /*05c4*/ 	.word	0x00019c00


	//   ....[126]....
        /*05c8*/ 	.word	0x00019c90


	//   ....[127]....
        /*05cc*/ 	.word	0x00019db0


	//----- nvinfo : EIATTR_REG_RECONFIG
	.align		4
.L_205:
        /*05d0*/ 	.byte	0x01, 0x54
	.zero		2


	//----- nvinfo : EIATTR_SYSCALL_OFFSETS
	.align		4
        /*05d4*/ 	.byte	0x04, 0x46
        /*05d6*/ 	.short	(.L_207 - .L_206)


	//   ....[0]....
.L_206:
        /*05d8*/ 	.word	0x00001c30


	//   ....[1]....
        /*05dc*/ 	.word	0x000134d0


	//   ....[2]....
        /*05e0*/ 	.word	0x00013620


	//   ....[3]....
        /*05e4*/ 	.word	0x00013710


	//   ....[4]....
        /*05e8*/ 	.word	0x00013fe0


	//----- nvinfo : EIATTR_MBARRIER_INSTR_OFFSETS
	.align		4
.L_207:
        /*05ec*/ 	.byte	0x04, 0x39
        /*05ee*/ 	.short	(.L_209 - .L_208)


	//   ....[0]....
.L_208:
        /*05f0*/ 	.word	0x00000270
        /*05f4*/ 	.word	0x000000ff
        /*05f8*/ 	.word	0x0002d800
        /*05fc*/ 	.short	0x0100
        /*05fe*/ 	.byte	0x08
	.zero		1


	//   ....[1]....
        /*0600*/ 	.word	0x00000280
        /*0604*/ 	.word	0x000000ff
        /*0608*/ 	.word	0x0002d820
        /*060c*/ 	.short	0x0100
        /*060e*/ 	.byte	0x08
	.zero		1


	//   ....[2]....
        /*0610*/ 	.word	0x00000370
        /*0614*/ 	.word	0x000000ff
        /*0618*/ 	.word	0x0002d830
        /*061c*/ 	.short	0x0100
        /*061e*/ 	.byte	0x08
	.zero		1


	//   ....[3]....
        /*0620*/ 	.word	0x00000380
        /*0624*/ 	.word	0x000000ff
        /*0628*/ 	.word	0x0002d840
        /*062c*/ 	.short	0x0100
        /*062e*/ 	.byte	0x08
	.zero		1


	//   ....[4]....
        /*0630*/ 	.word	0x00000390
        /*0634*/ 	.word	0x000000ff
        /*0638*/ 	.word	0x0002d838
        /*063c*/ 	.short	0x0100
        /*063e*/ 	.byte	0x08
	.zero		1


	//   ....[5]....
        /*0640*/ 	.word	0x000003a0
        /*0644*/ 	.word	0x000000ff
        /*0648*/ 	.word	0x0002d848
        /*064c*/ 	.short	0x0100
        /*064e*/ 	.byte	0x08
	.zero		1


	//   ....[6]....
        /*0650*/ 	.word	0x000004d0
        /*0654*/ 	.word	0x000000ff
        /*0658*/ 	.word	0x0002d850
        /*065c*/ 	.short	0x0100
        /*065e*/ 	.byte	0x08
	.zero		1


	//   ....[7]....
        /*0660*/ 	.word	0x000004e0
        /*0664*/ 	.word	0x000000ff
        /*0668*/ 	.word	0x0002d860
        /*066c*/ 	.short	0x0100
        /*066e*/ 	.byte	0x08
	.zero		1


	//   ....[8]....
        /*0670*/ 	.word	0x000004f0
        /*0674*/ 	.word	0x000000ff
        /*0678*/ 	.word	0x0002d858
        /*067c*/ 	.short	0x0100
        /*067e*/ 	.byte	0x08
	.zero		1


	//   ....[9]....
        /*0680*/ 	.word	0x00000500
        /*0684*/ 	.word	0x000000ff
        /*0688*/ 	.word	0x0002d868
        /*068c*/ 	.short	0x0100
        /*068e*/ 	.byte	0x08
	.zero		1


	//   ....[10]....
        /*0690*/ 	.word	0x000005f0
        /*0694*/ 	.word	0x000000ff
        /*0698*/ 	.word	0x0002d870
        /*069c*/ 	.short	0x0100
        /*069e*/ 	.byte	0x06
	.zero		1


	//   ....[11]....
        /*06a0*/ 	.word	0x00000600
        /*06a4*/ 	.word	0x000000ff
        /*06a8*/ 	.word	0x0002d880
        /*06ac*/ 	.short	0x0100
        /*06ae*/ 	.byte	0x06
	.zero		1


	//   ....[12]....
        /*06b0*/ 	.word	0x00000610
        /*06b4*/ 	.word	0x000000ff
        /*06b8*/ 	.word	0x0002d878
        /*06bc*/ 	.short	0x0100
        /*06be*/ 	.byte	0x06
	.zero		1


	//   ....[13]....
        /*06c0*/ 	.word	0x00000620
        /*06c4*/ 	.word	0x000000ff
        /*06c8*/ 	.word	0x0002d888
        /*06cc*/ 	.short	0x0100
        /*06ce*/ 	.byte	0x06
	.zero		1


	//   ....[14]....
        /*06d0*/ 	.word	0x00000750
        /*06d4*/ 	.word	0x000000ff
        /*06d8*/ 	.word	0x0002d890
        /*06dc*/ 	.short	0x0100
        /*06de*/ 	.byte	0x08
	.zero		1


	//   ....[15]....
        /*06e0*/ 	.word	0x00000760
        /*06e4*/ 	.word	0x000000ff
        /*06e8*/ 	.word	0x0002d8a0
        /*06ec*/ 	.short	0x0100
        /*06ee*/ 	.byte	0x08
	.zero		1


	//   ....[16]....
        /*06f0*/ 	.word	0x00000770
        /*06f4*/ 	.word	0x000000ff
        /*06f8*/ 	.word	0x0002d898
        /*06fc*/ 	.short	0x0100
        /*06fe*/ 	.byte	0x08
	.zero		1


	//   ....[17]....
        /*0700*/ 	.word	0x00000780
        /*0704*/ 	.word	0x000000ff
        /*0708*/ 	.word	0x0002d8a8
        /*070c*/ 	.short	0x0100
        /*070e*/ 	.byte	0x08
	.zero		1


	//   ....[18]....
        /*0710*/ 	.word	0x000008b0
        /*0714*/ 	.word	0x000000ff
        /*0718*/ 	.word	0x0002d8b0
        /*071c*/ 	.short	0x0100
        /*071e*/ 	.byte	0x08
	.zero		1


	//   ....[19]....
        /*0720*/ 	.word	0x000008c0
        /*0724*/ 	.word	0x000000ff
        /*0728*/ 	.word	0x0002d8c0
        /*072c*/ 	.short	0x0100
        /*072e*/ 	.byte	0x08
	.zero		1


	//   ....[20]....
        /*0730*/ 	.word	0x000008d0
        /*0734*/ 	.word	0x000000ff
        /*0738*/ 	.word	0x0002d8b8
        /*073c*/ 	.short	0x0100
        /*073e*/ 	.byte	0x08
	.zero		1


	//   ....[21]....
        /*0740*/ 	.word	0x000008e0
        /*0744*/ 	.word	0x000000ff
        /*0748*/ 	.word	0x0002d8c8
        /*074c*/ 	.short	0x0100
        /*074e*/ 	.byte	0x08
	.zero		1


	//   ....[22]....
        /*0750*/ 	.word	0x00001cb0
        /*0754*/ 	.word	0x000000ff
        /*0758*/ 	.word	0x0002d800
        /*075c*/ 	.short	0x010a
        /*075e*/ 	.byte	0x2a
	.zero		1


	//   ....[23]....
        /*0760*/ 	.word	0x00001d30
        /*0764*/ 	.word	0x0000005a
        /*0768*/ 	.word	0x0002d830
        /*076c*/ 	.short	0x010a
        /*076e*/ 	.byte	0x3f
	.zero		1


	//   ....[24]....
        /*0770*/ 	.word	0x00001d90
        /*0774*/ 	.word	0x0000005a
        /*0778*/ 	.word	0x0002d830
        /*077c*/ 	.short	0x010a
        /*077e*/ 	.byte	0x3f
	.zero		1


	//   ....[25]....
        /*0780*/ 	.word	0x00002640
        /*0784*/ 	.word	0x0000005a
        /*0788*/ 	.word	0x00000000
        /*078c*/ 	.short	0x0101
        /*078e*/ 	.byte	0x3f
	.zero		1


	//   ....[26]....
        /*0790*/ 	.word	0x00005980
        /*0794*/ 	.word	0x000000ff
        /*0798*/ 	.word	0x0002d830
        /*079c*/ 	.short	0x010a
        /*079e*/ 	.byte	0x06
	.zero		1


	//   ....[27]....
        /*07a0*/ 	.word	0x000059c0
        /*07a4*/ 	.word	0x000000ff
        /*07a8*/ 	.word	0x0002d830
        /*07ac*/ 	.short	0x010a
        /*07ae*/ 	.byte	0x06
	.zero		1


	//   ....[28]....
        /*07b0*/ 	.word	0x00005c60
        /*07b4*/ 	.word	0x000000ff
        /*07b8*/ 	.word	0x0002d850
        /*07bc*/ 	.short	0x010a
        /*07be*/ 	.byte	0x06
	.zero		1


	//   ....[29]....
        /*07c0*/ 	.word	0x00005ca0
        /*07c4*/ 	.word	0x000000ff
        /*07c8*/ 	.word	0x0002d850
        /*07cc*/ 	.short	0x010a
        /*07ce*/ 	.byte	0x06
	.zero		1


	//   ....[30]....
        /*07d0*/ 	.word	0x00006aa0
        /*07d4*/ 	.word	0x0000002f
        /*07d8*/ 	.word	0x00000000
        /*07dc*/ 	.short	0x0101
        /*07de*/ 	.byte	0x3f
	.zero		1


	//   ....[31]....
        /*07e0*/ 	.word	0x00008500
        /*07e4*/ 	.word	0x0000001e
        /*07e8*/ 	.word	0x00000000
        /*07ec*/ 	.short	0x0101
        /*07ee*/ 	.byte	0x3f
	.zero		1


	//   ....[32]....
        /*07f0*/ 	.word	0x000095c0
        /*07f4*/ 	.word	0x000000ff
        /*07f8*/ 	.word	0x0002d830
        /*07fc*/ 	.short	0x010a
        /*07fe*/ 	.byte	0x06
	.zero		1


	//   ....[33]....
        /*0800*/ 	.word	0x00009600
        /*0804*/ 	.word	0x000000ff
        /*0808*/ 	.word	0x0002d830
        /*080c*/ 	.short	0x010a
        /*080e*/ 	.byte	0x06
	.zero		1


	//   ....[34]....
        /*0810*/ 	.word	0x000098a0
        /*0814*/ 	.word	0x000000ff
        /*0818*/ 	.word	0x0002d850
        /*081c*/ 	.short	0x010a
        /*081e*/ 	.byte	0x06
	.zero		1


	//   ....[35]....
        /*0820*/ 	.word	0x000098e0
        /*0824*/ 	.word	0x000000ff
        /*0828*/ 	.word	0x0002d850
        /*082c*/ 	.short	0x010a
        /*082e*/ 	.byte	0x06
	.zero		1


	//   ....[36]....
        /*0830*/ 	.word	0x0000b1b0
        /*0834*/ 	.word	0x00000008
        /*0838*/ 	.word	0x00000000
        /*083c*/ 	.short	0x0101
        /*083e*/ 	.byte	0x3f
	.zero		1


	//   ....[37]....
        /*0840*/ 	.word	0x0000b240
        /*0844*/ 	.word	0x0000000a
        /*0848*/ 	.word	0x00000000
        /*084c*/ 	.short	0x0101
        /*084e*/ 	.byte	0x3f
	.zero		1


	//   ....[38]....
        /*0850*/ 	.word	0x0000bea0
        /*0854*/ 	.word	0x000000ff
        /*0858*/ 	.word	0x0002d830
        /*085c*/ 	.short	0x010a
        /*085e*/ 	.byte	0x06
	.zero		1


	//   ....[39]....
        /*0860*/ 	.word	0x0000bee0
        /*0864*/ 	.word	0x000000ff
        /*0868*/ 	.word	0x0002d830
        /*086c*/ 	.short	0x010a
        /*086e*/ 	.byte	0x06
	.zero		1


	//   ....[40]....
        /*0870*/ 	.word	0x0000c180
        /*0874*/ 	.word	0x000000ff
        /*0878*/ 	.word	0x0002d850
        /*087c*/ 	.short	0x010a
        /*087e*/ 	.byte	0x06
	.zero		1


	//   ....[41]....
        /*0880*/ 	.word	0x0000c1c0
        /*0884*/ 	.word	0x000000ff
        /*0888*/ 	.word	0x0002d850
        /*088c*/ 	.short	0x010a
        /*088e*/ 	.byte	0x06
	.zero		1


	//   ....[42]....
        /*0890*/ 	.word	0x0000cf40
        /*0894*/ 	.word	0x0000004d
        /*0898*/ 	.word	0x00000000
        /*089c*/ 	.short	0x0101
        /*089e*/ 	.byte	0x3f
	.zero		1


	//   ....[43]....
        /*08a0*/ 	.word	0x0000eae0
        /*08a4*/ 	.word	0x0000002d
        /*08a8*/ 	.word	0x00000000
        /*08ac*/ 	.short	0x0101
        /*08ae*/ 	.byte	0x3f
	.zero		1


	//   ....[44]....
        /*08b0*/ 	.word	0x0000f6e0
        /*08b4*/ 	.word	0x000000ff
        /*08b8*/ 	.word	0x0002d850
        /*08bc*/ 	.short	0x010a
        /*08be*/ 	.byte	0x09
	.zero		1


	//   ....[45]....
        /*08c0*/ 	.word	0x0000f720
        /*08c4*/ 	.word	0x000000ff
        /*08c8*/ 	.word	0x0002d850
        /*08cc*/ 	.short	0x010a
        /*08ce*/ 	.byte	0x09
	.zero		1


	//   ....[46]....
        /*08d0*/ 	.word	0x0000fd60
        /*08d4*/ 	.word	0x00000006
        /*08d8*/ 	.word	0x00000000
        /*08dc*/ 	.short	0x0101
        /*08de*/ 	.byte	0x3f
	.zero		1


	//   ....[47]....
        /*08e0*/ 	.word	0x00011020
        /*08e4*/ 	.word	0x000000ff
        /*08e8*/ 	.word	0x00000000
        /*08ec*/ 	.short	0x0101
        /*08ee*/ 	.byte	0x04
	.zero		1


	//   ....[48]....
        /*08f0*/ 	.word	0x00013a80
        /*08f4*/ 	.word	0x00000000
        /*08f8*/ 	.word	0x0002d840
        /*08fc*/ 	.short	0x010a
        /*08fe*/ 	.byte	0x3f
	.zero		1


	//   ....[49]....
        /*0900*/ 	.word	0x00014a00
        /*0904*/ 	.word	0x00000016
        /*0908*/ 	.word	0x0002d800
        /*090c*/ 	.short	0x0107
        /*090e*/ 	.byte	0x3f
	.zero		1


	//   ....[50]....
        /*0910*/ 	.word	0x00014b00
        /*0914*/ 	.word	0x00000016
        /*0918*/ 	.word	0x0002d800
        /*091c*/ 	.short	0x0101
        /*091e*/ 	.byte	0x3f
	.zero		1


	//   ....[51]....
        /*0920*/ 	.word	0x00014b20
        /*0924*/ 	.word	0x00000016
        /*0928*/ 	.word	0x0002d820
        /*092c*/ 	.short	0x010a
        /*092e*/ 	.byte	0x3f
	.zero		1


	//   ....[52]....
        /*0930*/ 	.word	0x00014e40
        /*0934*/ 	.word	0x00000003
        /*0938*/ 	.word	0x0002d840
        /*093c*/ 	.short	0x010a
        /*093e*/ 	.byte	0x3f
	.zero		1


	//   ....[53]....
        /*0940*/ 	.word	0x000152c0
        /*0944*/ 	.word	0x00000003
        /*0948*/ 	.word	0x00000060
        /*094c*/ 	.short	0x010a
        /*094e*/ 	.byte	0x3f
	.zero		1


	//   ....[54]....
        /*0950*/ 	.word	0x00015a00
        /*0954*/ 	.word	0x00000003
        /*0958*/ 	.word	0x0002d840
        /*095c*/ 	.short	0x010a
        /*095e*/ 	.byte	0x3f
	.zero		1


	//   ....[55]....
        /*0960*/ 	.word	0x00015e80
        /*0964*/ 	.word	0x0000000c
        /*0968*/ 	.word	0x00000060
        /*096c*/ 	.short	0x010a
        /*096e*/ 	.byte	0x3f
	.zero		1


	//   ....[56]....
        /*0970*/ 	.word	0x000164f0
        /*0974*/ 	.word	0x00000002
        /*0978*/ 	.word	0x0002d840
        /*097c*/ 	.short	0x010a
        /*097e*/ 	.byte	0x3f
	.zero		1


	//   ....[57]....
        /*0980*/ 	.word	0x00016980
        /*0984*/ 	.word	0x00000007
        /*0988*/ 	.word	0x00000060
        /*098c*/ 	.short	0x010a
        /*098e*/ 	.byte	0x3f
	.zero		1


	//   ....[58]....
        /*0990*/ 	.word	0x00016fa0
        /*0994*/ 	.word	0x00000003
        /*0998*/ 	.word	0x0002d860
        /*099c*/ 	.short	0x010a
        /*099e*/ 	.byte	0x3f
	.zero		1


	//   ....[59]....
        /*09a0*/ 	.word	0x000180d0
        /*09a4*/ 	.word	0x00000009
        /*09a8*/ 	.word	0x0002d820
        /*09ac*/ 	.short	0x010a
        /*09ae*/ 	.byte	0x3f
	.zero		1


	//   ....[60]....
        /*09b0*/ 	.word	0x00018270
        /*09b4*/ 	.word	0x00000005
        /*09b8*/ 	.word	0x00000000
        /*09bc*/ 	.short	0x010a
        /*09be*/ 	.byte	0x3f
	.zero		1


	//   ....[61]....
        /*09c0*/ 	.word	0x000182e0
        /*09c4*/ 	.word	0x00000003
        /*09c8*/ 	.word	0x00000000
        /*09cc*/ 	.short	0x010a
        /*09ce*/ 	.byte	0x3f
	.zero		1


	//   ....[62]....
        /*09d0*/ 	.word	0x00018340
        /*09d4*/ 	.word	0x00000017
        /*09d8*/ 	.word	0x00000000
        /*09dc*/ 	.short	0x010a
        /*09de*/ 	.byte	0x3f
	.zero		1


	//   ....[63]....
        /*09e0*/ 	.word	0x00018370
        /*09e4*/ 	.word	0x00000007
        /*09e8*/ 	.word	0x00000000
        /*09ec*/ 	.short	0x010a
        /*09ee*/ 	.byte	0x3f
	.zero		1


	//   ....[64]....
        /*09f0*/ 	.word	0x000183e0
        /*09f4*/ 	.word	0x00000003
        /*09f8*/ 	.word	0x0002d800
        /*09fc*/ 	.short	0x010a
        /*09fe*/ 	.byte	0x3f
	.zero		1


	//   ....[65]....
        /*0a00*/ 	.word	0x00018430
        /*0a04*/ 	.word	0x0000005a
        /*0a08*/ 	.word	0x0002d830
        /*0a0c*/ 	.short	0x010a
        /*0a0e*/ 	.byte	0x3f
	.zero		1


	//   ....[66]....
        /*0a10*/ 	.word	0x00018490
        /*0a14*/ 	.word	0x00000006
        /*0a18*/ 	.word	0x0002d830
        /*0a1c*/ 	.short	0x010a
        /*0a1e*/ 	.byte	0x3f
	.zero		1


	//   ....[67]....
        /*0a20*/ 	.word	0x000184f0
        /*0a24*/ 	.word	0x00000006
        /*0a28*/ 	.word	0x0002d850
        /*0a2c*/ 	.short	0x010a
        /*0a2e*/ 	.byte	0x3f
	.zero		1


	//   ....[68]....
        /*0a30*/ 	.word	0x00018550
        /*0a34*/ 	.word	0x00000007
        /*0a38*/ 	.word	0x0002d830
        /*0a3c*/ 	.short	0x010a
        /*0a3e*/ 	.byte	0x3f
	.zero		1


	//   ....[69]....
        /*0a40*/ 	.word	0x000185b0
        /*0a44*/ 	.word	0x00000007
        /*0a48*/ 	.word	0x0002d850
        /*0a4c*/ 	.short	0x010a
        /*0a4e*/ 	.byte	0x3f
	.zero		1


	//   ....[70]....
        /*0a50*/ 	.word	0x00018610
        /*0a54*/ 	.word	0x00000007
        /*0a58*/ 	.word	0x0002d830
        /*0a5c*/ 	.short	0x010a
        /*0a5e*/ 	.byte	0x3f
	.zero		1


	//   ....[71]....
        /*0a60*/ 	.word	0x00018670
        /*0a64*/ 	.word	0x00000007
        /*0a68*/ 	.word	0x0002d850
        /*0a6c*/ 	.short	0x010a
        /*0a6e*/ 	.byte	0x3f
	.zero		1


	//   ....[72]....
        /*0a70*/ 	.word	0x000186d0
        /*0a74*/ 	.word	0x00000005
        /*0a78*/ 	.word	0x0002d850
        /*0a7c*/ 	.short	0x010a
        /*0a7e*/ 	.byte	0x3f
	.zero		1


	//   ....[73]....
        /*0a80*/ 	.word	0x00018870
        /*0a84*/ 	.word	0x00000000
        /*0a88*/ 	.word	0x0002d840
        /*0a8c*/ 	.short	0x010a
        /*0a8e*/ 	.byte	0x3f
	.zero		1


	//   ....[74]....
        /*0a90*/ 	.word	0x00019120
        /*0a94*/ 	.word	0x00000016
        /*0a98*/ 	.word	0x0002d820
        /*0a9c*/ 	.short	0x010a
        /*0a9e*/ 	.byte	0x3f
	.zero		1


	//   ....[75]....
        /*0aa0*/ 	.word	0x00019170
        /*0aa4*/ 	.word	0x00000003
        /*0aa8*/ 	.word	0x0002d840
        /*0aac*/ 	.short	0x010a
        /*0aae*/ 	.byte	0x3f
	.zero		1


	//   ....[76]....
        /*0ab0*/ 	.word	0x000191c0
        /*0ab4*/ 	.word	0x00000003
        /*0ab8*/ 	.word	0x00000060
        /*0abc*/ 	.short	0x010a
        /*0abe*/ 	.byte	0x3f
	.zero		1


	//   ....[77]....
        /*0ac0*/ 	.word	0x00019210
        /*0ac4*/ 	.word	0x00000003
        /*0ac8*/ 	.word	0x0002d840
        /*0acc*/ 	.short	0x010a
        /*0ace*/ 	.byte	0x3f
	.zero		1


	//   ....[78]....
        /*0ad0*/ 	.word	0x00019260
        /*0ad4*/ 	.word	0x0000000c
        /*0ad8*/ 	.word	0x00000060
        /*0adc*/ 	.short	0x010a
        /*0ade*/ 	.byte	0x3f
	.zero		1


	//   ....[79]....
        /*0ae0*/ 	.word	0x000192b0
        /*0ae4*/ 	.word	0x00000002
        /*0ae8*/ 	.word	0x0002d840
        /*0aec*/ 	.short	0x010a
        /*0aee*/ 	.byte	0x3f
	.zero		1


	//   ....[80]....
        /*0af0*/ 	.word	0x00019300
        /*0af4*/ 	.word	0x00000007
        /*0af8*/ 	.word	0x00000060
        /*0afc*/ 	.short	0x010a
        /*0afe*/ 	.byte	0x3f
	.zero		1


	//   ....[81]....
        /*0b00*/ 	.word	0x00019350
        /*0b04*/ 	.word	0x00000003
        /*0b08*/ 	.word	0x0002d860
        /*0b0c*/ 	.short	0x010a
        /*0b0e*/ 	.byte	0x3f
	.zero		1


	//   ....[82]....
        /*0b10*/ 	.word	0x00019cd0
        /*0b14*/ 	.word	0x00000009
        /*0b18*/ 	.word	0x0002d820
        /*0b1c*/ 	.short	0x010a
        /*0b1e*/ 	.byte	0x3f
	.zero		1


	//   ....[83]....
        /*0b20*/ 	.word	0x00019e70
        /*0b24*/ 	.word	0x00000005
        /*0b28*/ 	.word	0x00000000
        /*0b2c*/ 	.short	0x010a
        /*0b2e*/ 	.byte	0x3f
	.zero		1


	//   ....[84]....
        /*0b30*/ 	.word	0x00019ec0
        /*0b34*/ 	.word	0x00000003
        /*0b38*/ 	.word	0x00000000
        /*0b3c*/ 	.short	0x010a
        /*0b3e*/ 	.byte	0x3f
	.zero		1


	//   ....[85]....
        /*0b40*/ 	.word	0x00019f10
        /*0b44*/ 	.word	0x00000017
        /*0b48*/ 	.word	0x00000000
        /*0b4c*/ 	.short	0x010a
        /*0b4e*/ 	.byte	0x3f
	.zero		1


	//----- nvinfo : EIATTR_NUM_MBARRIERS
	.align		4
.L_209:
        /*0b50*/ 	.byte	0x03, 0x38
        /*0b52*/ 	.short	0x0016


	//----- nvinfo : EIATTR_EXIT_INSTR_OFFSETS
	.align		4
        /*0b54*/ 	.byte	0x04, 0x1c
        /*0b56*/ 	.short	(.L_211 - .L_210)


	//   ....[0]....
.L_210:
        /*0b58*/ 	.word	0x00000a80


	//   ....[1]....
        /*0b5c*/ 	.word	0x00011c70


	//   ....[2]....
        /*0b60*/ 	.word	0x000183c0


	//----- nvinfo : EIATTR_MAX_THREADS
	.align		4
.L_211:
        /*0b64*/ 	.byte	0x04, 0x05
        /*0b66*/ 	.short	(.L_213 - .L_212)
.L_212:
        /*0b68*/ 	.word	0x00000200
        /*0b6c*/ 	.word	0x00000001
        /*0b70*/ 	.word	0x00000001


	//----- nvinfo : EIATTR_CRS_STACK_SIZE
	.align		4
.L_213:
        /*0b74*/ 	.byte	0x04, 0x1e
        /*0b76*/ 	.short	(.L_215 - .L_214)
.L_214:
        /*0b78*/ 	.word	0x00000000


	//----- nvinfo : EIATTR_CBANK_PARAM_SIZE
	.align		4
.L_215:
        /*0b7c*/ 	.byte	0x03, 0x19
        /*0b7e*/ 	.short	0x0af0


	//----- nvinfo : EIATTR_PARAM_CBANK
	.align		4
        /*0b80*/ 	.byte	0x04, 0x0a
        /*0b82*/ 	.short	(.L_217 - .L_216)
	.align		4
.L_216:
        /*0b84*/ 	.word	index@(.nv.constant0._ZN7cutlass13device_kernelIN5flash11enable_sm90INS1_16FlashAttnFwdSm90INS1_25CollectiveMainloopFwdSm90ILi2EN4cute5tupleIJNS5_1CILi1EEES8_S8_EEENS6_IJNS7_ILi192EEENS7_ILi128EEENS7_ILi96EEEEEELi96ENS_6half_tEfNS_4arch4Sm90ELb0ELb1ELb1ELb1ELb0ELb0ELb0ELb0ELb1ELb1ELb0ELb0EEENS1_21CollectiveEpilogueFwdINS6_IJSA_SC_SB_EEES9_SE_SG_Li384ELb1ELb1ELb0ELb0EEENS1_36VarlenDynamicPersistentTileSchedulerILi192ELi128ELi384ELi128ELb0ELb1ELb1ELb1ELb0ELb1EEEEEEEEEvNT_6ParamsE)
        /*0b88*/ 	.short	0x0210
        /*0b8a*/ 	.short	0x0af0


	//----- nvinfo : EIATTR_SW_WAR
	.align		4
.L_217:
        /*0b8c*/ 	.byte	0x04, 0x36
        /*0b8e*/ 	.short	(.L_219 - .L_218)
.L_218:
        /*0b90*/ 	.word	0x00000008
.L_219:


//--------------------- .nv.info._ZN7cutlass13device_kernelIN5flash11enable_sm90INS1_16FlashAttnFwdSm90INS1_25CollectiveMainloopFwdSm90ILi2EN4cute5tupleIJNS5_1CILi1EEES8_S8_EEENS6_IJNS7_ILi192EEENS7_ILi128EEENS7_ILi96EEEEEELi96ENS_6half_tEfNS_4arch4Sm90ELb0ELb1ELb1ELb1ELb0ELb1ELb0ELb0ELb1ELb1ELb0ELb0EEENS1_21CollectiveEpilogueFwdINS6_IJSA_SC_SB_EEES9_SE_SG_Li384ELb1ELb1ELb0ELb0EEENS1_36VarlenDynamicPersistentTileSchedulerILi192ELi128ELi384ELi128ELb0ELb1ELb1ELb1ELb0ELb1EEEEEEEEEvNT_6ParamsE --------------------------
	.section	.nv.info._ZN7cutlass13device_kernelIN5flash11enable_sm90INS1_16FlashAttnFwdSm90INS1_25CollectiveMainloopFwdSm90ILi2EN4cute5tupleIJNS5_1CILi1EEES8_S8_EEENS6_IJNS7_ILi192EEENS7_ILi128EEENS7_ILi96EEEEEELi96ENS_6half_tEfNS_4arch4Sm90ELb0ELb1ELb1ELb1ELb0ELb1ELb0ELb0ELb1ELb1ELb0ELb0EEENS1_21CollectiveEpilogueFwdINS6_IJSA_SC_SB_EEES9_SE_SG_Li384ELb1ELb1ELb0ELb0EEENS1_36VarlenDynamicPersistentTileSchedulerILi192ELi128ELi384ELi128ELb0ELb1ELb1ELb1ELb0ELb1EEEEEEEEEvNT_6ParamsE,"",@"SHT_CUDA_INFO"
	.sectionflags	@""
	.align	4


	//----- nvinfo : EIATTR_CUDA_API_VERSION
	.align		4
        /*0000*/ 	.byte	0x04, 0x37
        /*0002*/ 	.short	(.L_221 - .L_220)
.L_220:
        /*0004*/ 	.word	0x00000082


	//----- nvinfo : EIATTR_KPARAM_INFO
	.align		4
.L_221:
        /*0008*/ 	.byte	0x04, 0x17
        /*000a*/ 	.short	(.L_223 - .L_222)
.L_222:
        /*000c*/ 	.word	0x00000000
        /*0010*/ 	.short	0x0000
        /*0012*/ 	.short	0x0070
        /*0014*/ 	.byte	0x00, 0xf0, 0x01, 0x2a


	//----- nvinfo : EIATTR_SPARSE_MMA_MASK
	.align		4
.L_223:
        /*0018*/ 	.byte	0x03, 0x50
        /*001a*/ 	.short	0x0000


	//----- nvinfo : EIATTR_MAXREG_COUNT
	.align		4
        /*001c*/ 	.byte	0x03, 0x1b
        /*001e*/ 	.short	0x0080


	//----- nvinfo : EIATTR_NUM_BARRIERS
	.align		4
        /*0020*/ 	.byte	0x02, 0x4c
        /*0022*/ 	.byte	0x10
	.zero		1


	//----- nvinfo : EIATTR_EXTERNS
	.align		4
        /*0024*/ 	.byte	0x04, 0x0f
        /*0026*/ 	.short	(.L_225 - .L_224)


	//   ....[0]....
	.align		4
.L_224:
        /*0028*/ 	.word	index@(__assertfail)


	//----- nvinfo : EIATTR_ANNOTATIONS
	.align		4
.L_225:
        /*002c*/ 	.byte	0x04, 0x55
        /*002e*/ 	.short	(.L_227 - .L_226)


	//   ....[0]....
.L_226:
        /* <DEDUP_REMOVED lines=78> */


	//----- nvinfo : EIATTR_MERCURY_ISA_VERSION
	.align		4
.L_227:
        /*04f8*/ 	.byte	0x03, 0x5f
        /*04fa*/ 	.short	0x0101


	//----- nvinfo : EIATTR_UNUSED_LOAD_BYTE_OFFSET
	.align		4
        /*04fc*/ 	.byte	0x04, 0x44
        /*04fe*/ 	.short	(.L_229 - .L_228)


	//   ....[0]....
.L_228:
        /*0500*/ 	.word	0x00000ae0
        /*0504*/ 	.word	0x0000fff0


	//   ....[1]....
        /*0508*/ 	.word	0x0001a670
        /*050c*/ 	.word	0x0000fff0


	//----- nvinfo : EIATTR_INT_WARP_WIDE_INSTR_OFFSETS
	.align		4
.L_229:
        /*0510*/ 	.byte	0x04, 0x31
        /*0512*/ 	.short	(.L_231 - .L_230)


	//   ....[0]....
.L_230:
        /*0514*/ 	.word	0x00000190


	//   ....[1]....
        /*0518*/ 	.word	0x000001d0


	//   ....[2]....
        /*051c*/ 	.word	0x00000240


	//   ....[3]....
        /*0520*/ 	.word	0x0001f3b0


	//   ....[4]....
        /*0524*/ 	.word	0x0001f440


	//   ....[5]....
        /*0528*/ 	.word	0x00022f70


	//   ....[6]....
        /*052c*/ 	.word	0x00023000


	//----- nvinfo : EIATTR_COOP_GROUP_MASK_REGIDS
	.align		4
.L_231:
        /*0530*/ 	.byte	0x04, 0x29
        /*0532*/ 	.short	(.L_233 - .L_232)


	//   ....[0]....
.L_232:
        /*0534*/ 	.word	0xffffffff


	//   ....[1]....
        /*0538*/ 	.word	0xffffffff


	//   ....[2]....
        /*053c*/ 	.word	0xffffffff


	//   ....[3]....
        /*0540*/ 	.word	0xffffffff


	//   ....[4]....
        /*0544*/ 	.word	0xffffffff


	//   ....[5]....
        /*0548*/ 	.word	0xffffffff


	//   ....[6]....
        /*054c*/ 	.word	0xffffffff


	//   ....[7]....
        /*0550*/ 	.word	0xffffffff


	//   ....[8]....
        /*0554*/ 	.word	0xffffffff


	//   ....[9]....
        /*0558*/ 	.word	0xffffffff


	//   ....[10]....
        /*055c*/ 	.word	0xffffffff


	//   ....[11]....
        /*0560*/ 	.word	0xffffffff


	//   ....[12]....
        /*0564*/ 	.word	0xffffffff


	//   ....[13]....
        /*0568*/ 	.word	0xffffffff


	//   ....[14]....
        /*056c*/ 	.word	0xffffffff


	//   ....[15]....
        /*0570*/ 	.word	0xffffffff


	//   ....[16]....
        /*0574*/ 	.word	0xffffffff


	//   ....[17]....
        /*0578*/ 	.word	0xffffffff


	//   ....[18]....
        /*057c*/ 	.word	0xffffffff


	//   ....[19]....
        /*0580*/ 	.word	0xffffffff


	//   ....[20]....
        /*0584*/ 	.word	0xffffffff


	//   ....[21]....
        /*0588*/ 	.word	0xffffffff


	//   ....[22]....
        /*058c*/ 	.word	0xffffffff


	//   ....[23]....
        /*0590*/ 	.word	0xffffffff


	//   ....[24]....
        /*0594*/ 	.word	0xffffffff


	//   ....[25]....
        /*0598*/ 	.word	0xffffffff


	//   ....[26]....
        /*059c*/ 	.word	0xffffffff


	//   ....[27]....
        /*05a0*/ 	.word	0xffffffff


	//   ....[28]....
        /*05a4*/ 	.word	0xffffffff


	//   ....[29]....
        /*05a8*/ 	.word	0xffffffff


	//   ....[30]....
        /*05ac*/ 	.word	0xffffffff


	//   ....[31]....
        /*05b0*/ 	.word	0xffffffff


	//   ....[32]....
        /*05b4*/ 	.word	0xffffffff


	//   ....[33]....
        /*05b8*/ 	.word	0xffffffff


	//   ....[34]....
        /*05bc*/ 	.word	0xffffffff


	//   ....[35]....
        /*05c0*/ 	.word	0xffffffff


	//   ....[36]....
        /*05c4*/ 	.word	0xffffffff


	//   ....[37]....
        /*05c8*/ 	.word	0xffffffff


	//   ....[38]....
        /*05cc*/ 	.word	0xffffffff


	//   ....[39]....
        /*05d0*/ 	.word	0xffffffff


	//   ....[40]....
        /*05d4*/ 	.word	0xffffffff


	//   ....[41]....
        /*05d8*/ 	.word	0xffffffff


	//   ....[42]....
        /*05dc*/ 	.word	0xffffffff


	//   ....[43]....
        /*05e0*/ 	.word	0xffffffff


	//   ....[44]....
        /*05e4*/ 	.word	0xffffffff


	//   ....[45]....
        /*05e8*/ 	.word	0xffffffff


	//   ....[46]....
        /*05ec*/ 	.word	0xffffffff


	//   ....[47]....
        /*05f0*/ 	.word	0xffffffff


	//   ....[48]....
        /*05f4*/ 	.word	0xffffffff


	//   ....[49]....
        /*05f8*/ 	.word	0xffffffff


	//   ....[50]....
        /*05fc*/ 	.word	0xffffffff


	//   ....[51]....
        /*0600*/ 	.word	0xffffffff


	//   ....[52]....
        /*0604*/ 	.word	0xffffffff


	//   ....[53]....
        /*0608*/ 	.word	0xffffffff


	//   ....[54]....
        /*060c*/ 	.word	0xffffffff


	//   ....[55]....
        /*0610*/ 	.word	0xffffffff


	//   ....[56]....
        /*0614*/ 	.word	0xffffffff


	//   ....[57]....
        /*0618*/ 	.word	0xffffffff


	//   ....[58]....
        /*061c*/ 	.word	0xffffffff


	//   ....[59]....
        /*0620*/ 	.word	0xffffffff


	//   ....[60]....
        /*0624*/ 	.word	0xffffffff


	//   ....[61]....
        /*0628*/ 	.word	0xffffffff


	//   ....[62]....
        /*062c*/ 	.word	0xffffffff


	//   ....[63]....
        /*0630*/ 	.word	0xffffffff


	//   ....[64]....
        /*0634*/ 	.word	0xffffffff


	//   ....[65]....
        /*0638*/ 	.word	0xffffffff


	//   ....[66]....
        /*063c*/ 	.word	0xffffffff


	//   ....[67]....
        /*0640*/ 	.word	0xffffffff


	//   ....[68]....
        /*0644*/ 	.word	0xffffffff


	//   ....[69]....
        /*0648*/ 	.word	0xffffffff


	//   ....[70]....
        /*064c*/ 	.word	0xffffffff


	//   ....[71]....
        /*0650*/ 	.word	0xffffffff


	//   ....[72]....
        /*0654*/ 	.word	0xffffffff


	//   ....[73]....
        /*0658*/ 	.word	0xffffffff


	//   ....[74]....
        /*065c*/ 	.word	0xffffffff


	//   ....[75]....
        /*0660*/ 	.word	0xffffffff


	//   ....[76]....
        /*0664*/ 	.word	0xffffffff


	//   ....[77]....
        /*0668*/ 	.word	0xffffffff


	//   ....[78]....
        /*066c*/ 	.word	0xffffffff


	//   ....[79]....
        /*0670*/ 	.word	0xffffffff


	//   ....[80]....
        /*0674*/ 	.word	0xffffffff


	//   ....[81]....
        /*0678*/ 	.word	0xffffffff


	//   ....[82]....
        /*067c*/ 	.word	0xffffffff


	//   ....[83]....
        /*0680*/ 	.word	0xffffffff


	//   ....[84]....
        /*0684*/ 	.word	0xffffffff


	//   ....[85]....
        /*0688*/ 	.word	0xffffffff


	//   ....[86]....
        /*068c*/ 	.word	0xffffffff


	//   ....[87]....
        /*0690*/ 	.word	0xffffffff


	//   ....[88]....
        /*0694*/ 	.word	0xffffffff


	//   ....[89]....
        /*0698*/ 	.word	0xffffffff


	//   ....[90]....
        /*069c*/ 	.word	0xffffffff


	//   ....[91]....
        /*06a0*/ 	.word	0xffffffff


	//   ....[92]....
        /*06a4*/ 	.word	0xffffffff


	//   ....[93]....
        /*06a8*/ 	.word	0xffffffff


	//   ....[94]....
        /*06ac*/ 	.word	0xffffffff


	//   ....[95]....
        /*06b0*/ 	.word	0xffffffff


	//   ....[96]....
        /*06b4*/ 	.word	0xffffffff


	//   ....[97]....
        /*06b8*/ 	.word	0xffffffff


	//   ....[98]....
        /*06bc*/ 	.word	0xffffffff


	//   ....[99]....
        /*06c0*/ 	.word	0xffffffff


	//   ....[100]....
        /*06c4*/ 	.word	0xffffffff


	//   ....[101]....
        /*06c8*/ 	.word	0xffffffff


	//   ....[102]....
        /*06cc*/ 	.word	0xffffffff


	//   ....[103]....
        /*06d0*/ 	.word	0xffffffff


	//   ....[104]....
        /*06d4*/ 	.word	0xffffffff


	//   ....[105]....
        /*06d8*/ 	.word	0xffffffff


	//   ....[106]....
        /*06dc*/ 	.word	0x0500000f


	//   ....[107]....
        /*06e0*/ 	.word	0x0500000f


	//   ....[108]....
        /*06e4*/ 	.word	0x0500000f


	//   ....[109]....
        /*06e8*/ 	.word	0x0500000f


	//   ....[110]....
        /*06ec*/ 	.word	0x0500000f


	//   ....[111]....
        /*06f0*/ 	.word	0x0500000f


	//   ....[112]....
        /*06f4*/ 	.word	0x0500000f


	//   ....[113]....
        /*06f8*/ 	.word	0x0500000f


	//   ....[114]....
        /*06fc*/ 	.word	0x0500000f


	//   ....[115]....
        /*0700*/ 	.word	0x0500000f


	//   ....[116]....
        /*0704*/ 	.word	0x0500000f


	//   ....[117]....
        /*0708*/ 	.word	0x0500000f


	//   ....[118]....
        /*070c*/ 	.word	0x0500000f


	//   ....[119]....
        /*0710*/ 	.word	0x0500000f


	//   ....[120]....
        /*0714*/ 	.word	0x0500000f


	//   ....[121]....
        /*0718*/ 	.word	0x0500000f


	//   ....[122]....
        /*071c*/ 	.word	0x0500000f


	//   ....[123]....
        /*0720*/ 	.word	0x0500000f


	//   ....[124]....
        /*0724*/ 	.word	0x0500000f


	//   ....[125]....
        /*0728*/ 	.word	0x0500000f


	//   ....[126]....
        /*072c*/ 	.word	0x0500000f


	//   ....[127]....
        /*0730*/ 	.word	0x0500000f


	//   ....[128]....
        /*0734*/ 	.word	0x0500000f


	//   ....[129]....
        /*0738*/ 	.word	0x0500000f


	//   ....[130]....
        /*073c*/ 	.word	0x0500000f


	//   ....[131]....
        /*0740*/ 	.word	0x0500000f


	//   ....[132]....
        /*0744*/ 	.word	0x0500000f


	//   ....[133]....
        /*0748*/ 	.word	0x0500000f


	//   ....[134]....
        /*074c*/ 	.word	0x0500000f


	//   ....[135]....
        /*0750*/ 	.word	0x0500000f


	//   ....[136]....
        /*0754*/ 	.word	0x0500000f


	//   ....[137]....
        /*0758*/ 	.word	0x0500000f


	//   ....[138]....
        /*075c*/ 	.word	0x0500000f


	//   ....[139]....
        /*0760*/ 	.word	0x0500000f


	//   ....[140]....
        /*0764*/ 	.word	0x0500000f


	//   ....[141]....
        /*0768*/ 	.word	0x0500000f


	//   ....[142]....
        /*076c*/ 	.word	0x0500000f


	//   ....[143]....
        /*0770*/ 	.word	0x0500000f


	//   ....[144]....
        /*0774*/ 	.word	0x0500000f


	//   ....[145]....
        /*0778*/ 	.word	0x0500000f


	//   ....[146]....
        /*077c*/ 	.word	0x0500000f


	//   ....[147]....
        /*0780*/ 	.word	0x0500000f


	//   ....[148]....
        /*0784*/ 	.word	0x0500000f


	//   ....[149]....
        /*0788*/ 	.word	0x0500000f


	//   ....[150]....
        /*078c*/ 	.word	0x0500000f


	//----- nvinfo : EIATTR_COOP_GROUP_INSTR_OFFSETS
	.align		4
.L_233:
        /*0790*/ 	.byte	0x04, 0x28
        /*0792*/ 	.short	(.L_235 - .L_234)


	//   ....[0]....
.L_234:
        /*0794*/ 	.word	0x00000070


	//   ....[1]....
        /*0798*/ 	.word	0x000001a0


	//   ....[2]....
        /*079c*/ 	.word	0x000001f0


	//   ....[3]....
        /*07a0*/ 	.word	0x00000420


	//   ....[4]....
        /*07a4*/ 	.word	0x00000580


	//   ....[5]....
        /*07a8*/ 	.word	0x000006a0


	//   ....[6]....
        /*07ac*/ 	.word	0x00000800


	//   ....[7]....
        /*07b0*/ 	.word	0x00007440


	//   ....[8]....
        /*07b4*/ 	.word	0x00007bb0


	//   ....[9]....
        /*07b8*/ 	.word	0x00007bc0


	//   ....[10]....
        /*07bc*/ 	.word	0x00007bd0


	//   ....[11]....
        /*07c0*/ 	.word	0x00007be0


	//   ....[12]....
        /*07c4*/ 	.word	0x00009a40


	//   ....[13]....
        /*07c8*/ 	.word	0x00009a50


	//   ....[14]....
        /*07cc*/ 	.word	0x00009a60


	//   ....[15]....
        /*07d0*/ 	.word	0x00009a70


	//   ....[16]....
        /*07d4*/ 	.word	0x0000c070


	//   ....[17]....
        /*07d8*/ 	.word	0x0000c690


	//   ....[18]....
        /*07dc*/ 	.word	0x0000d930


	//   ....[19]....
        /*07e0*/ 	.word	0x0000d9d0


	//   ....[20]....
        /*07e4*/ 	.word	0x0000e0a0


	//   ....[21]....
        /*07e8*/ 	.word	0x0000e0f0


	//   ....[22]....
        /*07ec*/ 	.word	0x0000efc0


	//   ....[23]....
        /*07f0*/ 	.word	0x0000fd90


	//   ....[24]....
        /*07f4*/ 	.word	0x00010970


	//   ....[25]....
        /*07f8*/ 	.word	0x00011380


	//   ....[26]....
        /*07fc*/ 	.word	0x000113a0


	//   ....[27]....
        /*0800*/ 	.word	0x00012050


	//   ....[28]....
        /*0804*/ 	.word	0x00012080


	//   ....[29]....
        /*0808*/ 	.word	0x00012f00


	//   ....[30]....
        /*080c*/ 	.word	0x00014160


	//   ....[31]....
        /*0810*/ 	.word	0x000141c0


	//   ....[32]....
        /*0814*/ 	.word	0x000148d0


	//   ....[33]....
        /*0818*/ 	.word	0x000148f0


	//   ....[34]....
        /*081c*/ 	.word	0x00015d70


	//   ....[35]....
        /*0820*/ 	.word	0x000167c0


	//   ....[36]....
        /*0824*/ 	.word	0x00017420


	//   ....[37]....
        /*0828*/ 	.word	0x00017e20


	//   ....[38]....
        /*082c*/ 	.word	0x00017e40


	//   ....[39]....
        /*0830*/ 	.word	0x00018b50


	//   ....[40]....
        /*0834*/ 	.word	0x00018b70


	//   ....[41]....
        /*0838*/ 	.word	0x000199a0


	//   ....[42]....
        /*083c*/ 	.word	0x00019bb0


	//   ....[43]....
        /*0840*/ 	.word	0x00019be0


	//   ....[44]....
        /*0844*/ 	.word	0x00019d00


	//   ....[45]....
        /*0848*/ 	.word	0x0001a100


	//   ....[46]....
        /*084c*/ 	.word	0x0001b0c0


	//   ....[47]....
        /*0850*/ 	.word	0x0001b100


	//   ....[48]....
        /*0854*/ 	.word	0x0001b130


	//   ....[49]....
        /*0858*/ 	.word	0x0001b140


	//   ....[50]....
        /*085c*/ 	.word	0x0001b690


	//   ....[51]....
        /*0860*/ 	.word	0x0001b6b0


	//   ....[52]....
        /*0864*/ 	.word	0x0001b7d0


	//   ....[53]....
        /*0868*/ 	.word	0x0001b7f0


	//   ....[54]....
        /*086c*/ 	.word	0x0001c040


	//   ....[55]....
        /*0870*/ 	.word	0x0001c050


	//   ....[56]....
        /*0874*/ 	.word	0x0001c1b0


	//   ....[57]....
        /*0878*/ 	.word	0x0001c1c0


	//   ....[58]....
        /*087c*/ 	.word	0x0001c360


	//   ....[59]....
        /*0880*/ 	.word	0x0001c550


	//   ....[60]....
        /*0884*/ 	.word	0x0001c580


	//   ....[61]....
        /*0888*/ 	.word	0x0001c5b0


	//   ....[62]....
        /*088c*/ 	.word	0x0001c5e0


	//   ....[63]....
        /*0890*/ 	.word	0x0001c610


	//   ....[64]....
        /*0894*/ 	.word	0x0001c640


	//   ....[65]....
        /*0898*/ 	.word	0x0001c7b0


	//   ....[66]....
        /*089c*/ 	.word	0x0001c7e0


	//   ....[67]....
        /*08a0*/ 	.word	0x0001c810


	//   ....[68]....
        /*08a4*/ 	.word	0x0001c840


	//   ....[69]....
        /*08a8*/ 	.word	0x0001c870


	//   ....[70]....
        /*08ac*/ 	.word	0x0001c8a0


	//   ....[71]....
        /*08b0*/ 	.word	0x0001c940


	//   ....[72]....
        /*08b4*/ 	.word	0x0001c9a0


	//   ....[73]....
        /*08b8*/ 	.word	0x0001ca40


	//   ....[74]....
        /*08bc*/ 	.word	0x0001db20


	//   ....[75]....
        /*08c0*/ 	.word	0x0001f940


	//   ....[76]....
        /*08c4*/ 	.word	0x00020650


	//   ....[77]....
        /*08c8*/ 	.word	0x00020670


	//   ....[78]....
        /*08cc*/ 	.word	0x00020740


	//   ....[79]....
        /*08d0*/ 	.word	0x00020760


	//   ....[80]....
        /*08d4*/ 	.word	0x00020800


	//   ....[81]....
        /*08d8*/ 	.word	0x00020820


	//   ....[82]....
        /*08dc*/ 	.word	0x00020830


	//   ....[83]....
        /*08e0*/ 	.word	0x000208c0


	//   ....[84]....
        /*08e4*/ 	.word	0x000208e0


	//   ....[85]....
        /*08e8*/ 	.word	0x00020950


	//   ....[86]....
        /*08ec*/ 	.word	0x00020990


	//   ....[87]....
        /*08f0*/ 	.word	0x00020a00


	//   ....[88]....
        /*08f4*/ 	.word	0x000236a0


	//   ....[89]....
        /*08f8*/ 	.word	0x000236d0


	//   ....[90]....
        /*08fc*/ 	.word	0x00023710


	//   ....[91]....
        /*0900*/ 	.word	0x00023740


	//   ....[92]....
        /*0904*/ 	.word	0x00023770


	//   ....[93]....
        /*0908*/ 	.word	0x000237a0


	//   ....[94]....
        /*090c*/ 	.word	0x000237d0


	//   ....[95]....
        /*0910*/ 	.word	0x00023800


	//   ....[96]....
        /*0914*/ 	.word	0x00023980


	//   ....[97]....
        /*0918*/ 	.word	0x000239b0


	//   ....[98]....
        /*091c*/ 	.word	0x000239e0


	//   ....[99]....
        /*0920*/ 	.word	0x00023a10


	//   ....[100]....
        /*0924*/ 	.word	0x00023a40


	//   ....[101]....
        /*0928*/ 	.word	0x00023a70


	//   ....[102]....
        /*092c*/ 	.word	0x00023b30


	//   ....[103]....
        /*0930*/ 	.word	0x00023b50


	//   ....[104]....
        /*0934*/ 	.word	0x00023bc0


	//   ....[105]....
        /*0938*/ 	.word	0x00024260


	//   ....[106]....
        /*093c*/ 	.word	0x000246c0


	//   ....[107]....
        /*0940*/ 	.word	0x00024760


	//   ....[108]....
        /*0944*/ 	.word	0x000247f0


	//   ....[109]....
        /*0948*/ 	.word	0x00024840


	//   ....[110]....
        /*094c*/ 	.word	0x00024890


	//   ....[111]....
        /*0950*/ 	.word	0x00024960


	//   ....[112]....
        /*0954*/ 	.word	0x000249f0


	//   ....[113]....
        /*0958*/ 	.word	0x00024a50


	//   ....[114]....
        /*095c*/ 	.word	0x00024ab0


	//   ....[115]....
        /*0960*/ 	.word	0x00024e00


	//   ....[116]....
        /*0964*/ 	.word	0x00024e50


	//   ....[117]....
        /*0968*/ 	.word	0x00024ee0


	//   ....[118]....
        /*096c*/ 	.word	0x00024f70


	//   ....[119]....
        /*0970*/ 	.word	0x00025030


	//   ....[120]....
        /*0974*/ 	.word	0x00025310


	//   ....[121]....
        /*0978*/ 	.word	0x000254d0


	//   ....[122]....
        /*097c*/ 	.word	0x00025520


	//   ....[123]....
        /*0980*/ 	.word	0x00025580


	//   ....[124]....
        /*0984*/ 	.word	0x00025690


	//   ....[125]....
        /*0988*/ 	.word	0x000256f0


	//   ....[126]....
        /*098c*/ 	.word	0x00025810


	//   ....[127]....
        /*0990*/ 	.word	0x00025870


	//   ....[128]....
        /*0994*/ 	.word	0x00025910


	//   ....[129]....
        /*0998*/ 	.word	0x000259e0


	//   ....[130]....
        /*099c*/ 	.word	0x00025a60


	//   ....[131]....
        /*09a0*/ 	.word	0x00025b20


	//   ....[132]....
        /*09a4*/ 	.word	0x00025ba0


	//   ....[133]....
        /*09a8*/ 	.word	0x00025f50


	//   ....[134]....
        /*09ac*/ 	.word	0x00025ff0


	//   ....[135]....
        /*09b0*/ 	.word	0x00026110


	//   ....[136]....
        /*09b4*/ 	.word	0x00026180


	//   ....[137]....
        /*09b8*/ 	.word	0x000261f0


	//   ....[138]....
        /*09bc*/ 	.word	0x00026260


	//   ....[139]....
        /*09c0*/ 	.word	0x000262d0


	//   ....[140]....
        /*09c4*/ 	.word	0x00026350


	//   ....[141]....
        /*09c8*/ 	.word	0x000263e0


	//   ....[142]....
        /*09cc*/ 	.word	0x00026470


	//   ....[143]....
        /*09d0*/ 	.word	0x000264e0


	//   ....[144]....
        /*09d4*/ 	.word	0x00026550


	//   ....[145]....
        /*09d8*/ 	.word	0x000265c0


	//   ....[146]....
        /*09dc*/ 	.word	0x00026640


	//   ....[147]....
        /*09e0*/ 	.word	0x000266b0


	//   ....[148]....
        /*09e4*/ 	.word	0x00026750


	//   ....[149]....
        /*09e8*/ 	.word	0x000267e0


	//   ....[150]....
        /*09ec*/ 	.word	0x00026910


	//----- nvinfo : EIATTR_REG_RECONFIG
	.align		4
.L_235:
        /*09f0*/ 	.byte	0x01, 0x54
	.zero		2


	//----- nvinfo : EIATTR_SYSCALL_OFFSETS
	.align		4
        /*09f4*/ 	.byte	0x04, 0x46
        /*09f6*/ 	.short	(.L_237 - .L_236)


	//   ....[0]....
.L_236:
        /*09f8*/ 	.word	0x00001d80


	//   ....[1]....
        /*09fc*/ 	.word	0x00001ed0


	//   ....[2]....
        /*0a00*/ 	.word	0x00007640


	//   ....[3]....
        /*0a04*/ 	.word	0x00007960


	//   ....[4]....
        /*0a08*/ 	.word	0x0001f5a0


	//   ....[5]....
        /*0a0c*/ 	.word	0x0001f6f0


	//   ....[6]....
        /*0a10*/ 	.word	0x0001f7e0


	//   ....[7]....
        /*0a14*/ 	.word	0x000200c0


	//----- nvinfo : EIATTR_MBARRIER_INSTR_OFFSETS
	.align		4
.L_237:
        /*0a18*/ 	.byte	0x04, 0x39
        /*0a1a*/ 	.short	(.L_239 - .L_238)


	//   ....[0]....
.L_238:
        /*0a1c*/ 	.word	0x000002d0
        /*0a20*/ 	.word	0x000000ff
        /*0a24*/ 	.word	0x0002d800
        /*0a28*/ 	.short	0x0100
        /*0a2a*/ 	.byte	0x08
	.zero		1


	//   ....[1]....
        /*0a2c*/ 	.word	0x000002e0
        /*0a30*/ 	.word	0x000000ff
        /*0a34*/ 	.word	0x0002d820
        /*0a38*/ 	.short	0x0100
        /*0a3a*/ 	.byte	0x08
	.zero		1


	//   ....[2]....
        /*0a3c*/ 	.word	0x000003d0
        /*0a40*/ 	.word	0x000000ff
        /*0a44*/ 	.word	0x0002d830
        /*0a48*/ 	.short	0x0100
        /*0a4a*/ 	.byte	0x08
	.zero		1


	//   ....[3]....
        /*0a4c*/ 	.word	0x000003e0
        /*0a50*/ 	.word	0x000000ff
        /*0a54*/ 	.word	0x0002d840
        /*0a58*/ 	.short	0x0100
        /*0a5a*/ 	.byte	0x08
	.zero		1


	//   ....[4]....
        /*0a5c*/ 	.word	0x000003f0
        /*0a60*/ 	.word	0x000000ff
        /*0a64*/ 	.word	0x0002d838
        /*0a68*/ 	.short	0x0100
        /*0a6a*/ 	.byte	0x08
	.zero		1


	//   ....[5]....
        /*0a6c*/ 	.word	0x00000400
        /*0a70*/ 	.word	0x000000ff
        /*0a74*/ 	.word	0x0002d848
        /*0a78*/ 	.short	0x0100
        /*0a7a*/ 	.byte	0x08
	.zero		1


	//   ....[6]....
        /*0a7c*/ 	.word	0x00000530
        /*0a80*/ 	.word	0x000000ff
        /*0a84*/ 	.word	0x0002d850
        /*0a88*/ 	.short	0x0100
        /*0a8a*/ 	.byte	0x08
	.zero		1


	//   ....[7]....
        /*0a8c*/ 	.word	0x00000540
        /*0a90*/ 	.word	0x000000ff
        /*0a94*/ 	.word	0x0002d860
        /*0a98*/ 	.short	0x0100
        /*0a9a*/ 	.byte	0x08
	.zero		1


	//   ....[8]....
        /*0a9c*/ 	.word	0x00000550
        /*0aa0*/ 	.word	0x000000ff
        /*0aa4*/ 	.word	0x0002d858
        /*0aa8*/ 	.short	0x0100
        /*0aaa*/ 	.byte	0x08
	.zero		1


	//   ....[9]....
        /*0aac*/ 	.word	0x00000560
        /*0ab0*/ 	.word	0x000000ff
        /*0ab4*/ 	.word	0x0002d868
        /*0ab8*/ 	.short	0x0100
        /*0aba*/ 	.byte	0x08
	.zero		1


	//   ....[10]....
        /*0abc*/ 	.word	0x00000650
        /*0ac0*/ 	.word	0x000000ff
        /*0ac4*/ 	.word	0x0002d870
        /*0ac8*/ 	.short	0x0100
        /*0aca*/ 	.byte	0x06
	.zero		1


	//   ....[11]....
        /*0acc*/ 	.word	0x00000660
        /*0ad0*/ 	.word	0x000000ff
        /*0ad4*/ 	.word	0x0002d880
        /*0ad8*/ 	.short	0x0100
        /*0ada*/ 	.byte	0x06
	.zero		1


	//   ....[12]....
        /*0adc*/ 	.word	0x00000670
        /*0ae0*/ 	.word	0x000000ff
        /*0ae4*/ 	.word	0x0002d878
        /*0ae8*/ 	.short	0x0100
        /*0aea*/ 	.byte	0x06
	.zero		1


	//   ....[13]....
        /*0aec*/ 	.word	0x00000680
        /*0af0*/ 	.word	0x000000ff
        /*0af4*/ 	.word	0x0002d888
        /*0af8*/ 	.short	0x0100
        /*0afa*/ 	.byte	0x06
	.zero		1


	//   ....[14]....
        /*0afc*/ 	.word	0x000007b0
        /*0b00*/ 	.word	0x000000ff
        /*0b04*/ 	.word	0x0002d890
        /*0b08*/ 	.short	0x0100
        /*0b0a*/ 	.byte	0x08
	.zero		1


	//   ....[15]....
        /*0b0c*/ 	.word	0x000007c0
        /*0b10*/ 	.word	0x000000ff
        /*0b14*/ 	.word	0x0002d8a0
        /*0b18*/ 	.short	0x0100
        /*0b1a*/ 	.byte	0x08
	.zero		1


	//   ....[16]....
        /*0b1c*/ 	.word	0x000007d0
        /*0b20*/ 	.word	0x000000ff
        /*0b24*/ 	.word	0x0002d898
        /*0b28*/ 	.short	0x0100
        /*0b2a*/ 	.byte	0x08
	.zero		1


	//   ....[17]....
        /*0b2c*/ 	.word	0x000007e0
        /*0b30*/ 	.word	0x000000ff
        /*0b34*/ 	.word	0x0002d8a8
        /*0b38*/ 	.short	0x0100
        /*0b3a*/ 	.byte	0x08
	.zero		1


	//   ....[18]....
        /*0b3c*/ 	.word	0x00000910
        /*0b40*/ 	.word	0x000000ff
        /*0b44*/ 	.word	0x0002d8b0
        /*0b48*/ 	.short	0x0100
        /*0b4a*/ 	.byte	0x08
	.zero		1


	//   ....[19]....
        /*0b4c*/ 	.word	0x00000920
        /*0b50*/ 	.word	0x000000ff
        /*0b54*/ 	.word	0x0002d8c0
        /*0b58*/ 	.short	0x0100
        /*0b5a*/ 	.byte	0x08
	.zero		1


	//   ....[20]....
        /*0b5c*/ 	.word	0x00000930
        /*0b60*/ 	.word	0x000000ff
        /*0b64*/ 	.word	0x0002d8b8
        /*0b68*/ 	.short	0x0100
        /*0b6a*/ 	.byte	0x08
	.zero		1


	//   ....[21]....
        /*0b6c*/ 	.word	0x00000940
        /*0b70*/ 	.word	0x000000ff
        /*0b74*/ 	.word	0x0002d8c8
        /*0b78*/ 	.short	0x0100
        /*0b7a*/ 	.byte	0x08
	.zero		1


	//   ....[22]....
        /*0b7c*/ 	.word	0x00003360
        /*0b80*/ 	.word	0x0000000e
        /*0b84*/ 	.word	0x0002d890
        /*0b88*/ 	.short	0x010a
        /*0b8a*/ 	.byte	0x3f
	.zero		1


	//   ....[23]....
        /*0b8c*/ 	.word	0x00004d70
        /*0b90*/ 	.word	0x0000000e
        /*0b94*/ 	.word	0x0002d890
        /*0b98*/ 	.short	0x010a
        /*0b9a*/ 	.byte	0x3f
	.zero		1


	//   ....[24]....
        /*0b9c*/ 	.word	0x00006700
        /*0ba0*/ 	.word	0x0000000e
        /*0ba4*/ 	.word	0x0002d890
        /*0ba8*/ 	.short	0x010a
        /*0baa*/ 	.byte	0x3f
	.zero		1


	//   ....[25]....
        /*0bac*/ 	.word	0x00006970
        /*0bb0*/ 	.word	0x0000001c
        /*0bb4*/ 	.word	0x00000000
        /*0bb8*/ 	.short	0x0101
        /*0bba*/ 	.byte	0x3f
	.zero		1


	//   ....[26]....
        /*0bbc*/ 	.word	0x000069b0
        /*0bc0*/ 	.word	0x0000000e
        /*0bc4*/ 	.word	0x0002d8b0
        /*0bc8*/ 	.short	0x010a
        /*0bca*/ 	.byte	0x3f
	.zero		1


	//   ....[27]....
        /*0bcc*/ 	.word	0x00006cd0
        /*0bd0*/ 	.word	0x0000000e
        /*0bd4*/ 	.word	0x00000000
        /*0bd8*/ 	.short	0x0101
        /*0bda*/ 	.byte	0x3f
	.zero		1


	//   ....[28]....
        /*0bdc*/ 	.word	0x000076e0
        /*0be0*/ 	.word	0x00000002
        /*0be4*/ 	.word	0x0002d800
        /*0be8*/ 	.short	0x010a
        /*0bea*/ 	.byte	0x3f
	.zero		1


	//   ....[29]....
        /*0bec*/ 	.word	0x00007730
        /*0bf0*/ 	.word	0x00000002
        /*0bf4*/ 	.word	0x0002d800
        /*0bf8*/ 	.short	0x010a
        /*0bfa*/ 	.byte	0x3f
	.zero		1


	//   ....[30]....
        /*0bfc*/ 	.word	0x00008310
        /*0c00*/ 	.word	0x00000002
        /*0c04*/ 	.word	0x0002d800
        /*0c08*/ 	.short	0x010a
        /*0c0a*/ 	.byte	0x3f
	.zero		1


	//   ....[31]....
        /*0c0c*/ 	.word	0x00009ef0
        /*0c10*/ 	.word	0x00000002
        /*0c14*/ 	.word	0x0002d800
        /*0c18*/ 	.short	0x010a
        /*0c1a*/ 	.byte	0x3f
	.zero		1


	//   ....[32]....
        /*0c1c*/ 	.word	0x0000b600
        /*0c20*/ 	.word	0x00000000
        /*0c24*/ 	.word	0x0002d830
        /*0c28*/ 	.short	0x010a
        /*0c2a*/ 	.byte	0x3f
	.zero		1


	//   ....[33]....
        /*0c2c*/ 	.word	0x0000b670
        /*0c30*/ 	.word	0x00000000
        /*0c34*/ 	.word	0x0002d830
        /*0c38*/ 	.short	0x010a
        /*0c3a*/ 	.byte	0x3f
	.zero		1


	//   ....[34]....
        /*0c3c*/ 	.word	0x0000bff0
        /*0c40*/ 	.word	0x00000000
        /*0c44*/ 	.word	0x00000000
        /*0c48*/ 	.short	0x0101
        /*0c4a*/ 	.byte	0x3f
	.zero		1


	//   ....[35]....
        /*0c4c*/ 	.word	0x0000f4a0
        /*0c50*/ 	.word	0x0000000b
        /*0c54*/ 	.word	0x0002d830
        /*0c58*/ 	.short	0x010a
        /*0c5a*/ 	.byte	0x3f
	.zero		1


	//   ....[36]....
        /*0c5c*/ 	.word	0x0000f4f0
        /*0c60*/ 	.word	0x0000000b
        /*0c64*/ 	.word	0x0002d830
        /*0c68*/ 	.short	0x010a
        /*0c6a*/ 	.byte	0x3f
	.zero		1


	//   ....[37]....
        /*0c6c*/ 	.word	0x0000f900
        /*0c70*/ 	.word	0x0000000b
        /*0c74*/ 	.word	0x0002d850
        /*0c78*/ 	.short	0x010a
        /*0c7a*/ 	.byte	0x3f
	.zero		1


	//   ....[38]....
        /*0c7c*/ 	.word	0x0000f940
        /*0c80*/ 	.word	0x0000000b
        /*0c84*/ 	.word	0x0002d850
        /*0c88*/ 	.short	0x010a
        /*0c8a*/ 	.byte	0x3f
	.zero		1


	//   ....[39]....
        /*0c8c*/ 	.word	0x00010770
        /*0c90*/ 	.word	0x00000032
        /*0c94*/ 	.word	0x00000000
        /*0c98*/ 	.short	0x0101
        /*0c9a*/ 	.byte	0x3f
	.zero		1


	//   ....[40]....
        /*0c9c*/ 	.word	0x00011170
        /*0ca0*/ 	.word	0x0000000a
        /*0ca4*/ 	.word	0x00000000
        /*0ca8*/ 	.short	0x0101
        /*0caa*/ 	.byte	0x3f
	.zero		1


	//   ....[41]....
        /*0cac*/ 	.word	0x000132e0
        /*0cb0*/ 	.word	0x0000000c
        /*0cb4*/ 	.word	0x0002d830
        /*0cb8*/ 	.short	0x010a
        /*0cba*/ 	.byte	0x3f
	.zero		1


	//   ....[42]....
        /*0cbc*/ 	.word	0x00013330
        /*0cc0*/ 	.word	0x0000000c
        /*0cc4*/ 	.word	0x0002d830
        /*0cc8*/ 	.short	0x010a
        /*0cca*/ 	.byte	0x3f
	.zero		1


	//   ....[43]....
        /*0ccc*/ 	.word	0x00013740
        /*0cd0*/ 	.word	0x0000000d
        /*0cd4*/ 	.word	0x0002d850
        /*0cd8*/ 	.short	0x010a
        /*0cda*/ 	.byte	0x3f
	.zero		1


	//   ....[44]....
        /*0cdc*/ 	.word	0x00013780
        /*0ce0*/ 	.word	0x0000000d
        /*0ce4*/ 	.word	0x0002d850
        /*0ce8*/ 	.short	0x010a
        /*0cea*/ 	.byte	0x3f
	.zero		1


	//   ....[45]....
        /*0cec*/ 	.word	0x00015030
        /*0cf0*/ 	.word	0x0000001b
        /*0cf4*/ 	.word	0x00000000
        /*0cf8*/ 	.short	0x0101
        /*0cfa*/ 	.byte	0x3f
	.zero		1


	//   ....[46]....
        /*0cfc*/ 	.word	0x00015050
        /*0d00*/ 	.word	0x0000000a
        /*0d04*/ 	.word	0x00000000
        /*0d08*/ 	.short	0x0101
        /*0d0a*/ 	.byte	0x3f
	.zero		1


	//   ....[47]....
        /*0d0c*/ 	.word	0x00015ec0
        /*0d10*/ 	.word	0x0000000c
        /*0d14*/ 	.word	0x0002d830
        /*0d18*/ 	.short	0x010a
        /*0d1a*/ 	.byte	0x3f
	.zero		1


	//   ....[48]....
        /*0d1c*/ 	.word	0x00015f10
        /*0d20*/ 	.word	0x0000000c
        /*0d24*/ 	.word	0x0002d830
        /*0d28*/ 	.short	0x010a
        /*0d2a*/ 	.byte	0x3f
	.zero		1


	//   ....[49]....
        /*0d2c*/ 	.word	0x00016320
        /*0d30*/ 	.word	0x0000000d
        /*0d34*/ 	.word	0x0002d850
        /*0d38*/ 	.short	0x010a
        /*0d3a*/ 	.byte	0x3f
	.zero		1


	//   ....[50]....
        /*0d3c*/ 	.word	0x00016360
        /*0d40*/ 	.word	0x0000000d
        /*0d44*/ 	.word	0x0002d850
        /*0d48*/ 	.short	0x010a
        /*0d4a*/ 	.byte	0x3f
	.zero		1


	//   ....[51]....
        /*0d4c*/ 	.word	0x00017220
        /*0d50*/ 	.word	0x00000032
        /*0d54*/ 	.word	0x00000000
        /*0d58*/ 	.short	0x0101
        /*0d5a*/ 	.byte	0x3f
	.zero		1


	//   ....[52]....
        /*0d5c*/ 	.word	0x00017c10
        /*0d60*/ 	.word	0x0000000b
        /*0d64*/ 	.word	0x00000000
        /*0d68*/ 	.short	0x0101
        /*0d6a*/ 	.byte	0x3f
	.zero		1


	//   ....[53]....
        /*0d6c*/ 	.word	0x00019a20
        /*0d70*/ 	.word	0x0000000b
        /*0d74*/ 	.word	0x0002d850
        /*0d78*/ 	.short	0x010a
        /*0d7a*/ 	.byte	0x3f
	.zero		1


	//   ....[54]....
        /*0d7c*/ 	.word	0x00019ad0
        /*0d80*/ 	.word	0x0000000b
        /*0d84*/ 	.word	0x0002d850
        /*0d88*/ 	.short	0x010a
        /*0d8a*/ 	.byte	0x3f
	.zero		1


	//   ....[55]....
        /*0d8c*/ 	.word	0x0001a2b0
        /*0d90*/ 	.word	0x00000009
        /*0d94*/ 	.word	0x00000000
        /*0d98*/ 	.short	0x0101
        /*0d9a*/ 	.byte	0x3f
	.zero		1


	//   ....[56]....
        /*0d9c*/ 	.word	0x0001b6a0
        /*0da0*/ 	.word	0x00000000
        /*0da4*/ 	.word	0x00000000
        /*0da8*/ 	.short	0x0101
        /*0daa*/ 	.byte	0x3f
	.zero		1


	//   ....[57]....
        /*0dac*/ 	.word	0x0001dc00
        /*0db0*/ 	.word	0x00000016
        /*0db4*/ 	.word	0x0002d820
        /*0db8*/ 	.short	0x010a
        /*0dba*/ 	.byte	0x3f
	.zero		1


	//   ....[58]....
        /*0dbc*/ 	.word	0x0001dc90
        /*0dc0*/ 	.word	0x0000000b
        /*0dc4*/ 	.word	0x0002d8a0
        /*0dc8*/ 	.short	0x010a
        /*0dca*/ 	.byte	0x3f
	.zero		1


	//   ....[59]....
        /*0dcc*/ 	.word	0x0001e0e0
        /*0dd0*/ 	.word	0x0000000b
        /*0dd4*/ 	.word	0x0002d8c0
        /*0dd8*/ 	.short	0x010a
        /*0dda*/ 	.byte	0x3f
	.zero		1


	//   ....[60]....
        /*0ddc*/ 	.word	0x0001e5f0
        /*0de0*/ 	.word	0x00000006
        /*0de4*/ 	.word	0x0002d8a0
        /*0de8*/ 	.short	0x010a
        /*0dea*/ 	.byte	0x3f
	.zero		1


	//   ....[61]....
        /*0dec*/ 	.word	0x0001ea30
        /*0df0*/ 	.word	0x00000006
        /*0df4*/ 	.word	0x0002d8c0
        /*0df8*/ 	.short	0x010a
        /*0dfa*/ 	.byte	0x3f
	.zero		1


	//   ....[62]....
        /*0dfc*/ 	.word	0x0001fb60
        /*0e00*/ 	.word	0x00000000
        /*0e04*/ 	.word	0x0002d840
        /*0e08*/ 	.short	0x010a
        /*0e0a*/ 	.byte	0x3f
	.zero		1


	//   ....[63]....
        /*0e0c*/ 	.word	0x00020ad0
        /*0e10*/ 	.word	0x00000016
        /*0e14*/ 	.word	0x0002d800
        /*0e18*/ 	.short	0x0107
        /*0e1a*/ 	.byte	0x3f
	.zero		1


	//   ....[64]....
        /*0e1c*/ 	.word	0x00020bc0
        /*0e20*/ 	.word	0x00000016
        /*0e24*/ 	.word	0x0002d800
        /*0e28*/ 	.short	0x0101
        /*0e2a*/ 	.byte	0x3f
	.zero		1


	//   ....[65]....
        /*0e2c*/ 	.word	0x00020be0
        /*0e30*/ 	.word	0x00000016
        /*0e34*/ 	.word	0x0002d820
        /*0e38*/ 	.short	0x010a
        /*0e3a*/ 	.byte	0x3f
	.zero		1


	//   ....[66]....
        /*0e3c*/ 	.word	0x00020f20
        /*0e40*/ 	.word	0x00000003
        /*0e44*/ 	.word	0x0002d840
        /*0e48*/ 	.short	0x010a
        /*0e4a*/ 	.byte	0x3f
	.zero		1


	//   ....[67]....
        /*0e4c*/ 	.word	0x000213a0
        /*0e50*/ 	.word	0x00000003
        /*0e54*/ 	.word	0x00000060
        /*0e58*/ 	.short	0x010a
        /*0e5a*/ 	.byte	0x3f
	.zero		1


	//   ....[68]....
        /*0e5c*/ 	.word	0x00021af0
        /*0e60*/ 	.word	0x00000003
        /*0e64*/ 	.word	0x0002d840
        /*0e68*/ 	.short	0x010a
        /*0e6a*/ 	.byte	0x3f
	.zero		1


	//   ....[69]....
        /*0e6c*/ 	.word	0x00021f70
        /*0e70*/ 	.word	0x0000000b
        /*0e74*/ 	.word	0x00000060
        /*0e78*/ 	.short	0x010a
        /*0e7a*/ 	.byte	0x3f
	.zero		1


	//   ....[70]....
        /*0e7c*/ 	.word	0x000225f0
        /*0e80*/ 	.word	0x00000002
        /*0e84*/ 	.word	0x0002d840
        /*0e88*/ 	.short	0x010a
        /*0e8a*/ 	.byte	0x3f
	.zero		1


	//   ....[71]....
        /*0e8c*/ 	.word	0x00022a80
        /*0e90*/ 	.word	0x00000007
        /*0e94*/ 	.word	0x00000060
        /*0e98*/ 	.short	0x010a
        /*0e9a*/ 	.byte	0x3f
	.zero		1


	//   ....[72]....
        /*0e9c*/ 	.word	0x000230b0
        /*0ea0*/ 	.word	0x00000003
        /*0ea4*/ 	.word	0x0002d860
        /*0ea8*/ 	.short	0x010a
        /*0eaa*/ 	.byte	0x3f
	.zero		1


	//   ....[73]....
        /*0eac*/ 	.word	0x000241e0
        /*0eb0*/ 	.word	0x00000009
        /*0eb4*/ 	.word	0x0002d820
        /*0eb8*/ 	.short	0x010a
        /*0eba*/ 	.byte	0x3f
	.zero		1


	//   ....[74]....
        /*0ebc*/ 	.word	0x00024370
        /*0ec0*/ 	.word	0x00000005
        /*0ec4*/ 	.word	0x00000000
        /*0ec8*/ 	.short	0x010a
        /*0eca*/ 	.byte	0x3f
	.zero		1


	//   ....[75]....
        /*0ecc*/ 	.word	0x000243e0
        /*0ed0*/ 	.word	0x00000003
        /*0ed4*/ 	.word	0x00000000
        /*0ed8*/ 	.short	0x010a
        /*0eda*/ 	.byte	0x3f
	.zero		1


	//   ....[76]....
        /*0edc*/ 	.word	0x00024440
        /*0ee0*/ 	.word	0x00000017
        /*0ee4*/ 	.word	0x00000000
        /*0ee8*/ 	.short	0x010a
        /*0eea*/ 	.byte	0x3f
	.zero		1


	//   ....[77]....
        /*0eec*/ 	.word	0x00024470
        /*0ef0*/ 	.word	0x00000007
        /*0ef4*/ 	.word	0x00000000
        /*0ef8*/ 	.short	0x010a
        /*0efa*/ 	.byte	0x3f
	.zero		1


	//   ....[78]....
        /*0efc*/ 	.word	0x000244d0
        /*0f00*/ 	.word	0x0000000e
        /*0f04*/ 	.word	0x0002d890
        /*0f08*/ 	.short	0x010a
        /*0f0a*/ 	.byte	0x3f
	.zero		1


	//   ....[79]....
        /*0f0c*/ 	.word	0x00024520
        /*0f10*/ 	.word	0x0000000e
        /*0f14*/ 	.word	0x0002d890
        /*0f18*/ 	.short	0x010a
        /*0f1a*/ 	.byte	0x3f
	.zero		1


	//   ....[80]....
        /*0f1c*/ 	.word	0x00024570
        /*0f20*/ 	.word	0x0000000e
        /*0f24*/ 	.word	0x0002d890
        /*0f28*/ 	.short	0x010a
        /*0f2a*/ 	.byte	0x3f
	.zero		1


	//   ....[81]....
        /*0f2c*/ 	.word	0x000245c0
        /*0f30*/ 	.word	0x0000000e
        /*0f34*/ 	.word	0x0002d8b0
        /*0f38*/ 	.short	0x010a
        /*0f3a*/ 	.byte	0x3f
	.zero		1


	//   ....[82]....
        /*0f3c*/ 	.word	0x000248c0
        /*0f40*/ 	.word	0x00000002
        /*0f44*/ 	.word	0x0002d800
        /*0f48*/ 	.short	0x010a
        /*0f4a*/ 	.byte	0x3f
	.zero		1


	//   ....[83]....
        /*0f4c*/ 	.word	0x00024ae0
        /*0f50*/ 	.word	0x00000002
        /*0f54*/ 	.word	0x0002d800
        /*0f58*/ 	.short	0x010a
        /*0f5a*/ 	.byte	0x3f
	.zero		1


	//   ....[84]....
        /*0f5c*/ 	.word	0x00024b30
        /*0f60*/ 	.word	0x00000000
        /*0f64*/ 	.word	0x0002d830
        /*0f68*/ 	.short	0x010a
        /*0f6a*/ 	.byte	0x3f
	.zero		1


	//   ....[85]....
        /*0f6c*/ 	.word	0x00024b80
        /*0f70*/ 	.word	0x0000000b
        /*0f74*/ 	.word	0x0002d830
        /*0f78*/ 	.short	0x010a
        /*0f7a*/ 	.byte	0x3f
	.zero		1


	//   ....[86]....
        /*0f7c*/ 	.word	0x00024bd0
        /*0f80*/ 	.word	0x0000000b
        /*0f84*/ 	.word	0x0002d850
        /*0f88*/ 	.short	0x010a
        /*0f8a*/ 	.byte	0x3f
	.zero		1


	//   ....[87]....
        /*0f8c*/ 	.word	0x00024c20
        /*0f90*/ 	.word	0x0000000c
        /*0f94*/ 	.word	0x0002d830
        /*0f98*/ 	.short	0x010a
        /*0f9a*/ 	.byte	0x3f
	.zero		1


	//   ....[88]....
        /*0f9c*/ 	.word	0x00024c70
        /*0fa0*/ 	.word	0x0000000d
        /*0fa4*/ 	.word	0x0002d850
        /*0fa8*/ 	.short	0x010a
        /*0faa*/ 	.byte	0x3f
	.zero		1


	//   ....[89]....
        /*0fac*/ 	.word	0x00024cc0
        /*0fb0*/ 	.word	0x0000000c
        /*0fb4*/ 	.word	0x0002d830
        /*0fb8*/ 	.short	0x010a
        /*0fba*/ 	.byte	0x3f
	.zero		1


	//   ....[90]....
        /*0fbc*/ 	.word	0x00024d10
        /*0fc0*/ 	.word	0x0000000d
        /*0fc4*/ 	.word	0x0002d850
        /*0fc8*/ 	.short	0x010a
        /*0fca*/ 	.byte	0x3f
	.zero		1


	//   ....[91]....
        /*0fcc*/ 	.word	0x00024d60
        /*0fd0*/ 	.word	0x0000000b
        /*0fd4*/ 	.word	0x0002d850
        /*0fd8*/ 	.short	0x010a
        /*0fda*/ 	.byte	0x3f
	.zero		1


	//   ....[92]....
        /*0fdc*/ 	.word	0x000250f0
        /*0fe0*/ 	.word	0x00000016
        /*0fe4*/ 	.word	0x0002d820
        /*0fe8*/ 	.short	0x010a
        /*0fea*/ 	.byte	0x3f
	.zero		1


	//   ....[93]....
        /*0fec*/ 	.word	0x00025140
        /*0ff0*/ 	.word	0x0000000b
        /*0ff4*/ 	.word	0x0002d8a0
        /*0ff8*/ 	.short	0x010a
        /*0ffa*/ 	.byte	0x3f
	.zero		1


	//   ....[94]....
        /*0ffc*/ 	.word	0x00025190
        /*1000*/ 	.word	0x0000000b
        /*1004*/ 	.word	0x0002d8c0
        /*1008*/ 	.short	0x010a
        /*100a*/ 	.byte	0x3f
	.zero		1


	//   ....[95]....
        /*100c*/ 	.word	0x000251e0
        /*1010*/ 	.word	0x00000006
        /*1014*/ 	.word	0x0002d8a0
        /*1018*/ 	.short	0x010a
        /*101a*/ 	.byte	0x3f
	.zero		1


	//   ....[96]....
        /*101c*/ 	.word	0x00025230
        /*1020*/ 	.word	0x00000006
        /*1024*/ 	.word	0x0002d8c0
        /*1028*/ 	.short	0x010a
        /*102a*/ 	.byte	0x3f
	.zero		1


	//   ....[97]....
        /*102c*/ 	.word	0x000253d0
        /*1030*/ 	.word	0x00000000
        /*1034*/ 	.word	0x0002d840
        /*1038*/ 	.short	0x010a
        /*103a*/ 	.byte	0x3f
	.zero		1


	//   ....[98]....
        /*103c*/ 	.word	0x00025c70
        /*1040*/ 	.word	0x00000016
        /*1044*/ 	.word	0x0002d820
        /*1048*/ 	.short	0x010a
        /*104a*/ 	.byte	0x3f
	.zero		1


	//   ....[99]....
        /*104c*/ 	.word	0x00025cc0
        /*1050*/ 	.word	0x00000003
        /*1054*/ 	.word	0x0002d840
        /*1058*/ 	.short	0x010a
        /*105a*/ 	.byte	0x3f
	.zero		1


	//   ....[100]....
        /*105c*/ 	.word	0x00025d10
        /*1060*/ 	.word	0x00000003
        /*1064*/ 	.word	0x00000060
        /*1068*/ 	.short	0x010a
        /*106a*/ 	.byte	0x3f
	.zero		1


	//   ....[101]....
        /*106c*/ 	.word	0x00025d60
        /*1070*/ 	.word	0x00000003
        /*1074*/ 	.word	0x0002d840
        /*1078*/ 	.short	0x010a
        /*107a*/ 	.byte	0x3f
	.zero		1


	//   ....[102]....
        /*107c*/ 	.word	0x00025db0
        /*1080*/ 	.word	0x0000000b
        /*1084*/ 	.word	0x00000060
        /*1088*/ 	.short	0x010a
        /*108a*/ 	.byte	0x3f
	.zero		1


	//   ....[103]....
        /*108c*/ 	.word	0x00025e00
        /*1090*/ 	.word	0x00000002
        /*1094*/ 	.word	0x0002d840
        /*1098*/ 	.short	0x010a
        /*109a*/ 	.byte	0x3f
	.zero		1


	//   ....[104]....
        /*109c*/ 	.word	0x00025e50
        /*10a0*/ 	.word	0x00000007
        /*10a4*/ 	.word	0x00000060
        /*10a8*/ 	.short	0x010a
        /*10aa*/ 	.byte	0x3f
	.zero		1


	//   ....[105]....
        /*10ac*/ 	.word	0x00025ea0
        /*10b0*/ 	.word	0x00000003
        /*10b4*/ 	.word	0x0002d860
        /*10b8*/ 	.short	0x010a
        /*10ba*/ 	.byte	0x3f
	.zero		1


	//   ....[106]....
        /*10bc*/ 	.word	0x00026830
        /*10c0*/ 	.word	0x00000009
        /*10c4*/ 	.word	0x0002d820
        /*10c8*/ 	.short	0x010a
        /*10ca*/ 	.byte	0x3f
	.zero		1


	//   ....[107]....
        /*10cc*/ 	.word	0x000269d0
        /*10d0*/ 	.word	0x00000005
        /*10d4*/ 	.word	0x00000000
        /*10d8*/ 	.short	0x010a
        /*10da*/ 	.byte	0x3f
	.zero		1


	//   ....[108]....
        /*10dc*/ 	.word	0x00026a20
        /*10e0*/ 	.word	0x00000003
        /*10e4*/ 	.word	0x00000000
        /*10e8*/ 	.short	0x010a
        /*10ea*/ 	.byte	0x3f
	.zero		1


	//   ....[109]....
        /*10ec*/ 	.word	0x00026a70
        /*10f0*/ 	.word	0x00000017
        /*10f4*/ 	.word	0x00000000
        /*10f8*/ 	.short	0x010a
        /*10fa*/ 	.byte	0x3f
	.zero		1


	//----- nvinfo : EIATTR_NUM_MBARRIERS
	.align		4
.L_239:
        /*10fc*/ 	.byte	0x03, 0x38
        /*10fe*/ 	.short	0x0016


	//----- nvinfo : EIATTR_EXIT_INSTR_OFFSETS
	.align		4
        /*1100*/ 	.byte	0x04, 0x1c
        /*1102*/ 	.short	(.L_241 - .L_240)


	//   ....[0]....
.L_240:
        /*1104*/ 	.word	0x000244c0


	//----- nvinfo : EIATTR_MAX_THREADS
	.align		4
.L_241:
        /*1108*/ 	.byte	0x04, 0x05
        /*110a*/ 	.short	(.L_243 - .L_242)
.L_242:
        /*110c*/ 	.word	0x00000200
        /*1110*/ 	.word	0x00000001
        /*1114*/ 	.word	0x00000001


	//----- nvinfo : EIATTR_CRS_STACK_SIZE
	.align		4
.L_243:
        /*1118*/ 	.byte	0x04, 0x1e
        /*111a*/ 	.short	(.L_245 - .L_244)
.L_244:
        /*111c*/ 	.word	0x00000000


	//----- nvinfo : EIATTR_CBANK_PARAM_SIZE
	.align		4
.L_245:
        /*1120*/ 	.byte	0x03, 0x19
        /*1122*/ 	.short	0x0af0


	//----- nvinfo : EIATTR_PARAM_CBANK
	.align		4
        /*1124*/ 	.byte	0x04, 0x0a
        /*1126*/ 	.short	(.L_247 - .L_246)
	.align		4
.L_246:
        /*1128*/ 	.word	index@(.nv.constant0._ZN7cutlass13device_kernelIN5flash11enable_sm90INS1_16FlashAttnFwdSm90INS1_25CollectiveMainloopFwdSm90ILi2EN4cute5tupleIJNS5_1CILi1EEES8_S8_EEENS6_IJNS7_ILi192EEENS7_ILi128EEENS7_ILi96EEEEEELi96ENS_6half_tEfNS_4arch4Sm90ELb0ELb1ELb1ELb1ELb0ELb1ELb0ELb0ELb1ELb1ELb0ELb0EEENS1_21CollectiveEpilogueFwdINS6_IJSA_SC_SB_EEES9_SE_SG_Li384ELb1ELb1ELb0ELb0EEENS1_36VarlenDynamicPersistentTileSchedulerILi192ELi128ELi384ELi128ELb0ELb1ELb1ELb1ELb0ELb1EEEEEEEEEvNT_6ParamsE)
        /*112c*/ 	.short	0x0210
        /*112e*/ 	.short	0x0af0


	//----- nvinfo : EIATTR_SW_WAR
	.align		4
.L_247:
        /*1130*/ 	.byte	0x04, 0x36
        /*1132*/ 	.short	(.L_249 - .L_248)
.L_248:
        /*1134*/ 	.word	0x00000008
.L_249:


//--------------------- .nv.info._ZN7cutlass13device_kernelIN5flash11enable_sm90INS1_16FlashAttnFwdSm90INS1_25CollectiveMainloopFwdSm90ILi2EN4cute5tupleIJNS5_1CILi1EEES8_S8_EEENS6_IJNS7_ILi192EEENS7_ILi144EEENS7_ILi96EEEEEELi96ENS_6half_tEfNS_4arch4Sm90ELb1ELb0ELb1ELb0ELb0ELb0ELb0ELb0ELb1ELb1ELb0ELb0EEENS1_21CollectiveEpilogueFwdINS6_IJSA_SC_SB_EEES9_SE_SG_Li384ELb0ELb1ELb0ELb0EEENS1_30DynamicPersistentTileSchedulerILi384ELi128ELb0ELb1ELb1EEEEEEEEEvNT_6ParamsE --------------------------
	.section	.nv.info._ZN7cutlass13device_kernelIN5flash11enable_sm90INS1_16FlashAttnFwdSm90INS1_25CollectiveMainloopFwdSm90ILi2EN4cute5tupleIJNS5_1CILi1EEES8_S8_EEENS6_IJNS7_ILi192EEENS7_ILi144EEENS7_ILi96EEEEEELi96ENS_6half_tEfNS_4arch4Sm90ELb1ELb0ELb1ELb0ELb0ELb0ELb0ELb0ELb1ELb1ELb0ELb0EEENS1_21CollectiveEpilogueFwdINS6_IJSA_SC_SB_EEES9_SE_SG_Li384ELb0ELb1ELb0ELb0EEENS1_30DynamicPersistentTileSchedulerILi384ELi128ELb0ELb1ELb1EEEEEEEEEvNT_6ParamsE,"",@"SHT_CUDA_INFO"
	.sectionflags	@""
	.align	4


	//----- nvinfo : EIATTR_CUDA_API_VERSION
	.align		4
        /*0000*/ 	.byte	0x04, 0x37
        /*0002*/ 	.short	(.L_251 - .L_250)
.L_250:
        /*0004*/ 	.word	0x00000082


	//----- nvinfo : EIATTR_KPARAM_INFO
	.align		4
.L_251:
        /*0008*/ 	.byte	0x04, 0x17
        /*000a*/ 	.short	(.L_253 - .L_252)
.L_252:
        /*000c*/ 	.word	0x00000000
        /*0010*/ 	.short	0x0000
        /*0012*/ 	.short	0x0070
        /*0014*/ 	.byte	0x00, 0xf0, 0x01, 0x2a


	//----- nvinfo : EIATTR_SPARSE_MMA_MASK
	.align		4
.L_253:
        /*0018*/ 	.byte	0x03, 0x50
        /*001a*/ 	.short	0x0000


	//----- nvinfo : EIATTR_MAXREG_COUNT
	.align		4
        /*001c*/ 	.byte	0x03, 0x1b
        /*001e*/ 	.short	0x0080


	//----- nvinfo : EIATTR_NUM_BARRIERS
	.align		4
        /*0020*/ 	.byte	0x02, 0x4c
        /*0022*/ 	.byte	0x10
	.zero		1


	//----- nvinfo : EIATTR_EXTERNS
	.align		4
        /*0024*/ 	.byte	0x04, 0x0f
        /*0026*/ 	.short	(.L_255 - .L_254)


	//   ....[0]....
	.align		4
.L_254:
        /*0028*/ 	.word	index@(__assertfail)


	//----- nvinfo : EIATTR_ANNOTATIONS
	.align		4
.L_255:
        /*002c*/ 	.byte	0x04, 0x55
        /*002e*/ 	.short	(.L_257 - .L_256)


	//   ....[0]....
.L_256:
        /*0030*/ 	.word	0x00000001
        /*0034*/ 	.byte	0x50, 0x09, 0x00, 0x00, 0x01, 0x00, 0x00, 0x00, 0x60, 0x0a, 0x00, 0x00, 0x01, 0x00, 0x00, 0x00
        /*0044*/ 	.byte	0xc0, 0x0b, 0x01, 0x00, 0x01, 0x00, 0x00, 0x00, 0xd0, 0x0b, 0x01, 0x00, 0x01, 0x00, 0x00, 0x00
        /*0054*/ 	.byte	0x50, 0x0c, 0x01, 0x00, 0x01, 0x00, 0x00, 0x00, 0x30, 0x29, 0x01, 0x00, 0x01, 0x00, 0x00, 0x00
        /*0064*/ 	.byte	0x50, 0x29, 0x01, 0x00, 0x01, 0x00, 0x00, 0x00, 0x20, 0x51, 0x01, 0x00, 0x01, 0x00, 0x00, 0x00
        /*0074*/ 	.byte	0xc0, 0x52, 0x01, 0x00, 0x01, 0x00, 0x00, 0x00, 0x60, 0x54, 0x01, 0x00


	//----- nvinfo : EIATTR_MERCURY_ISA_VERSION
	.align		4
.L_257:
        /*0080*/ 	.byte	0x03, 0x5f
        /*0082*/ 	.short	0x0101


	//----- nvinfo : EIATTR_INT_WARP_WIDE_INSTR_OFFSETS
	.align		4
        /*0084*/ 	.byte	0x04, 0x31
        /*0086*/ 	.short	(.L_259 - .L_258)


	//   ....[0]....
.L_258:
        /*0088*/ 	.word	0x00000130


	//   ....[1]....
        /*008c*/ 	.word	0x00000170


	//   ....[2]....
        /*0090*/ 	.word	0x000001e0


	//   ....[3]....
        /*0094*/ 	.word	0x000112b0


	//   ....[4]....
        /*0098*/ 	.word	0x00011350


	//   ....[5]....
        /*009c*/ 	.word	0x00014ba0


	//   ....[6]....
        /*00a0*/ 	.word	0x00014c40


	//----- nvinfo : EIATTR_COOP_GROUP_MASK_REGIDS
	.align		4
.L_259:
        /*00a4*/ 	.byte	0x04, 0x29
        /*00a6*/ 	.short	(.L_261 - .L_260)


	//   ....[0]....
.L_260:
        /*00a8*/ 	.word	0xffffffff


	//   ....[1]....
        /*00ac*/ 	.word	0xffffffff


	//   ....[2]....
        /*00b0*/ 	.word	0xffffffff


	//   ....[3]....
        /*00b4*/ 	.word	0xffffffff


	//   ....[4]....
        /*00b8*/ 	.word	0xffffffff


	//   ....[5]....
        /*00bc*/ 	.word	0xffffffff


	//   ....[6]....
        /*00c0*/ 	.word	0xffffffff


	//   ....[7]....
        /*00c4*/ 	.word	0xffffffff


	//   ....[8]....
        /*00c8*/ 	.word	0xffffffff


	//   ....[9]....
        /*00cc*/ 	.word	0xffffffff


	//   ....[10]....
        /*00d0*/ 	.word	0xffffffff


	//   ....[11]....
        /*00d4*/ 	.word	0xffffffff


	//   ....[12]....
        /*00d8*/ 	.word	0xffffffff


	//   ....[13]....
        /*00dc*/ 	.word	0xffffffff


	//   ....[14]....
        /*00e0*/ 	.word	0xffffffff


	//   ....[15]....
        /*00e4*/ 	.word	0xffffffff


	//   ....[16]....
        /*00e8*/ 	.word	0xffffffff


	//   ....[17]....
        /*00ec*/ 	.word	0xffffffff


	//   ....[18]....
        /*00f0*/ 	.word	0xffffffff


	//   ....[19]....
        /*00f4*/ 	.word	0xffffffff


	//   ....[20]....
        /*00f8*/ 	.word	0xffffffff


	//   ....[21]....
        /*00fc*/ 	.word	0xffffffff


	//   ....[22]....
        /*0100*/ 	.word	0xffffffff


	//   ....[23]....
        /*0104*/ 	.word	0xffffffff


	//   ....[24]....
        /*0108*/ 	.word	0xffffffff


	//   ....[25]....
        /*010c*/ 	.word	0xffffffff


	//   ....[26]....
        /*0110*/ 	.word	0xffffffff


	//   ....[27]....
        /*0114*/ 	.word	0xffffffff


	//   ....[28]....
        /*0118*/ 	.word	0xffffffff


	//   ....[29]....
        /*011c*/ 	.word	0xffffffff


	//   ....[30]....
        /*0120*/ 	.word	0xffffffff


	//   ....[31]....
        /*0124*/ 	.word	0xffffffff


	//   ....[32]....
        /*0128*/ 	.word	0xffffffff


	//   ....[33]....
        /*012c*/ 	.word	0xffffffff


	//   ....[34]....
        /*0130*/ 	.word	0xffffffff


	//   ....[35]....
        /*0134*/ 	.word	0xffffffff


	//   ....[36]....
        /*0138*/ 	.word	0xffffffff


	//   ....[37]....
        /*013c*/ 	.word	0xffffffff


	//   ....[38]....
        /*0140*/ 	.word	0xffffffff


	//   ....[39]....
        /*0144*/ 	.word	0xffffffff


	//   ....[40]....
        /*0148*/ 	.word	0xffffffff


	//   ....[41]....
        /*014c*/ 	.word	0xffffffff


	//   ....[42]....
        /*0150*/ 	.word	0xffffffff


	//   ....[43]....
        /*0154*/ 	.word	0xffffffff


	//   ....[44]....
        /*0158*/ 	.word	0xffffffff


	//   ....[45]....
        /*015c*/ 	.word	0xffffffff


	//   ....[46]....
        /*0160*/ 	.word	0xffffffff


	//   ....[47]....
        /*0164*/ 	.word	0xffffffff


	//   ....[48]....
        /*0168*/ 	.word	0xffffffff


	//   ....[49]....
        /*016c*/ 	.word	0xffffffff


	//   ....[50]....
        /*0170*/ 	.word	0xffffffff


	//   ....[51]....
        /*0174*/ 	.word	0xffffffff


	//   ....[52]....
        /*0178*/ 	.word	0xffffffff


	//   ....[53]....
        /*017c*/ 	.word	0xffffffff


	//   ....[54]....
        /*0180*/ 	.word	0xffffffff


	//   ....[55]....
        /*0184*/ 	.word	0xffffffff


	//   ....[56]....
        /*0188*/ 	.word	0xffffffff


	//   ....[57]....
        /*018c*/ 	.word	0xffffffff


	//   ....[58]....
        /*0190*/ 	.word	0xffffffff


	//   ....[59]....
        /*0194*/ 	.word	0x0500000f


	//   ....[60]....
        /*0198*/ 	.word	0x0500000f


	//   ....[61]....
        /*019c*/ 	.word	0x0500000f


	//   ....[62]....
        /*01a0*/ 	.word	0x0500000f


	//   ....[63]....
        /*01a4*/ 	.word	0x0500000f


	//   ....[64]....
        /*01a8*/ 	.word	0x0500000f


	//   ....[65]....
        /*01ac*/ 	.word	0x0500000f


	//   ....[66]....
        /*01b0*/ 	.word	0x0500000f


	//   ....[67]....
        /*01b4*/ 	.word	0x0500000f


	//   ....[68]....
        /*01b8*/ 	.word	0x0500000f


	//   ....[69]....
        /*01bc*/ 	.word	0x0500000f


	//   ....[70]....
        /*01c0*/ 	.word	0x0500000f


	//   ....[71]....
        /*01c4*/ 	.word	0x0500000f


	//   ....[72]....
        /*01c8*/ 	.word	0x0500000f


	//   ....[73]....
        /*01cc*/ 	.word	0x0500000f


	//----- nvinfo : EIATTR_COOP_GROUP_INSTR_OFFSETS
	.align		4
.L_261:
        /*01d0*/ 	.byte	0x04, 0x28
        /*01d2*/ 	.short	(.L_263 - .L_262)


	//   ....[0]....
.L_262:
        /*01d4*/ 	.word	0x00000070


	//   ....[1]....
        /*01d8*/ 	.word	0x00000140


	//   ....[2]....
        /*01dc*/ 	.word	0x00000190


	//   ....[3]....
        /*01e0*/ 	.word	0x000003c0


	//   ....[4]....
        /*01e4*/ 	.word	0x00000520


	//   ....[5]....
        /*01e8*/ 	.word	0x00000640


	//   ....[6]....
        /*01ec*/ 	.word	0x000007a0


	//   ....[7]....
        /*01f0*/ 	.word	0x000015a0


	//   ....[8]....
        /*01f4*/ 	.word	0x000033b0


	//   ....[9]....
        /*01f8*/ 	.word	0x00004030


	//   ....[10]....
        /*01fc*/ 	.word	0x000040b0


	//   ....[11]....
        /*0200*/ 	.word	0x00004110


	//   ....[12]....
        /*0204*/ 	.word	0x00004cd0


	//   ....[13]....
        /*0208*/ 	.word	0x00004d20


	//   ....[14]....
        /*020c*/ 	.word	0x00005bd0


	//   ....[15]....
        /*0210*/ 	.word	0x00007730


	//   ....[16]....
        /*0214*/ 	.word	0x000085f0


	//   ....[17]....
        /*0218*/ 	.word	0x00008650


	//   ....[18]....
        /*021c*/ 	.word	0x000086b0


	//   ....[19]....
        /*0220*/ 	.word	0x00009360


	//   ....[20]....
        /*0224*/ 	.word	0x000093c0


	//   ....[21]....
        /*0228*/ 	.word	0x0000a700


	//   ....[22]....
        /*022c*/ 	.word	0x0000caf0


	//   ....[23]....
        /*0230*/ 	.word	0x0000cb60


	//   ....[24]....
        /*0234*/ 	.word	0x0000d380


	//   ....[25]....
        /*0238*/ 	.word	0x0000d3e0


	//   ....[26]....
        /*023c*/ 	.word	0x0000e7b0


	//   ....[27]....
        /*0240*/ 	.word	0x0000e8c0


	//   ....[28]....
        /*0244*/ 	.word	0x0000e920


	//   ....[29]....
        /*0248*/ 	.word	0x0000ea30


	//   ....[30]....
        /*024c*/ 	.word	0x0000ea70


	//   ....[31]....
        /*0250*/ 	.word	0x0000f9f0


	//   ....[32]....
        /*0254*/ 	.word	0x0000fa20


	//   ....[33]....
        /*0258*/ 	.word	0x0000fa60


	//   ....[34]....
        /*025c*/ 	.word	0x0000fa90


	//   ....[35]....
        /*0260*/ 	.word	0x0000ffd0


	//   ....[36]....
        /*0264*/ 	.word	0x0000fff0


	//   ....[37]....
        /*0268*/ 	.word	0x00010100


	//   ....[38]....
        /*026c*/ 	.word	0x00010120


	//   ....[39]....
        /*0270*/ 	.word	0x00010890


	//   ....[40]....
        /*0274*/ 	.word	0x000108a0


	//   ....[41]....
        /*0278*/ 	.word	0x000109b0


	//   ....[42]....
        /*027c*/ 	.word	0x000109d0


	//   ....[43]....
        /*0280*/ 	.word	0x00010b80


	//   ....[44]....
        /*0284*/ 	.word	0x00011890


	//   ....[45]....
        /*0288*/ 	.word	0x000123f0


	//   ....[46]....
        /*028c*/ 	.word	0x00012430


	//   ....[47]....
        /*0290*/ 	.word	0x00012460


	//   ....[48]....
        /*0294*/ 	.word	0x00012530


	//   ....[49]....
        /*0298*/ 	.word	0x00012540


	//   ....[50]....
        /*029c*/ 	.word	0x000125f0


	//   ....[51]....
        /*02a0*/ 	.word	0x00012600


	//   ....[52]....
        /*02a4*/ 	.word	0x00012610


	//   ....[53]....
        /*02a8*/ 	.word	0x00012620


	//   ....[54]....
        /*02ac*/ 	.word	0x00012630


	//   ....[55]....
        /*02b0*/ 	.word	0x00012710


	//   ....[56]....
        /*02b4*/ 	.word	0x000127b0


	//   ....[57]....
        /*02b8*/ 	.word	0x00015200


	//   ....[58]....
        /*02bc*/ 	.word	0x000153e0


	//   ....[59]....
        /*02c0*/ 	.word	0x00015960


	//   ....[60]....
        /*02c4*/ 	.word	0x00015ac0


	//   ....[61]....
        /*02c8*/ 	.word	0x00015b30


	//   ....[62]....
        /*02cc*/ 	.word	0x00015ca0


	//   ....[63]....
        /*02d0*/ 	.word	0x00015cf0


	//   ....[64]....
        /*02d4*/ 	.word	0x00015e20


	//   ....[65]....
        /*02d8*/ 	.word	0x00015e70


	//   ....[66]....
        /*02dc*/ 	.word	0x00015f90


	//   ....[67]....
        /*02e0*/ 	.word	0x00016010


	//   ....[68]....
        /*02e4*/ 	.word	0x00016120


	//   ....[69]....
        /*02e8*/ 	.word	0x00016170


	//   ....[70]....
        /*02ec*/ 	.word	0x00016270


	//   ....[71]....
        /*02f0*/ 	.word	0x000162c0


	//   ....[72]....
        /*02f4*/ 	.word	0x000165d0


	//   ....[73]....
        /*02f8*/ 	.word	0x000166f0


	//----- nvinfo : EIATTR_REG_RECONFIG
	.align		4
.L_263:
        /*02fc*/ 	.byte	0x01, 0x54
	.zero		2


	//----- nvinfo : EIATTR_SYSCALL_OFFSETS
	.align		4
        /*0300*/ 	.byte	0x04, 0x46
        /*0302*/ 	.short	(.L_265 - .L_264)


	//   ....[0]....
.L_264:
        /*0304*/ 	.word	0x000017a0


	//   ....[1]....
        /*0308*/ 	.word	0x000114b0


	//   ....[2]....
        /*030c*/ 	.word	0x00011600


	//   ....[3]....
        /*0310*/ 	.word	0x000116f0


	//   ....[4]....
        /*0314*/ 	.word	0x00011ef0


	//----- nvinfo : EIATTR_MBARRIER_INSTR_OFFSETS
	.align		4
.L_265:
        /*0318*/ 	.byte	0x04, 0x39
        /*031a*/ 	.short	(.L_267 - .L_266)


	//   ....[0]....
.L_266:
        /*031c*/ 	.word	0x00000270
        /*0320*/ 	.word	0x000000ff
        /*0324*/ 	.word	0x00031c00
        /*0328*/ 	.short	0x0100
        /*032a*/ 	.byte	0x08
	.zero		1


	//   ....[1]....
        /*032c*/ 	.word	0x00000280
        /*0330*/ 	.word	0x000000ff
        /*0334*/ 	.word	0x00031c20
        /*0338*/ 	.short	0x0100
        /*033a*/ 	.byte	0x08
	.zero		1


	//   ....[2]....
        /*033c*/ 	.word	0x00000370
        /*0340*/ 	.word	0x000000ff
        /*0344*/ 	.word	0x00031c30
        /*0348*/ 	.short	0x0100
        /*034a*/ 	.byte	0x08
	.zero		1


	//   ....[3]....
        /*034c*/ 	.word	0x00000380
        /*0350*/ 	.word	0x000000ff
        /*0354*/ 	.word	0x00031c40
        /*0358*/ 	.short	0x0100
        /*035a*/ 	.byte	0x08
	.zero		1


	//   ....[4]....
        /*035c*/ 	.word	0x00000390
        /*0360*/ 	.word	0x000000ff
        /*0364*/ 	.word	0x00031c38
        /*0368*/ 	.short	0x0100
        /*036a*/ 	.byte	0x08
	.zero		1


	//   ....[5]....
        /*036c*/ 	.word	0x000003a0
        /*0370*/ 	.word	0x000000ff
        /*0374*/ 	.word	0x00031c48
        /*0378*/ 	.short	0x0100
        /*037a*/ 	.byte	0x08
	.zero		1


	//   ....[6]....
        /*037c*/ 	.word	0x000004d0
        /*0380*/ 	.word	0x000000ff
        /*0384*/ 	.word	0x00031c50
        /*0388*/ 	.short	0x0100
        /*038a*/ 	.byte	0x08
	.zero		1


	//   ....[7]....
        /*038c*/ 	.word	0x000004e0
        /*0390*/ 	.word	0x000000ff
        /*0394*/ 	.word	0x00031c60
        /*0398*/ 	.short	0x0100
        /*039a*/ 	.byte	0x08
	.zero		1


	//   ....[8]....
        /*039c*/ 	.word	0x000004f0
        /*03a0*/ 	.word	0x000000ff
        /*03a4*/ 	.word	0x00031c58
        /*03a8*/ 	.short	0x0100
        /*03aa*/ 	.byte	0x08
	.zero		1


	//   ....[9]....
        /*03ac*/ 	.word	0x00000500
        /*03b0*/ 	.word	0x000000ff
        /*03b4*/ 	.word	0x00031c68
        /*03b8*/ 	.short	0x0100
        /*03ba*/ 	.byte	0x08
	.zero		1


	//   ....[10]....
        /*03bc*/ 	.word	0x000005f0
        /*03c0*/ 	.word	0x000000ff
        /*03c4*/ 	.word	0x00031c70
        /*03c8*/ 	.short	0x0100
        /*03ca*/ 	.byte	0x06
	.zero		1


	//   ....[11]....
        /*03cc*/ 	.word	0x00000600
        /*03d0*/ 	.word	0x000000ff
        /*03d4*/ 	.word	0x00031c80
        /*03d8*/ 	.short	0x0100
        /*03da*/ 	.byte	0x06
	.zero		1


	//   ....[12]....
        /*03dc*/ 	.word	0x00000610
        /*03e0*/ 	.word	0x000000ff
        /*03e4*/ 	.word	0x00031c78
        /*03e8*/ 	.short	0x0100
        /*03ea*/ 	.byte	0x06
	.zero		1


	//   ....[13]....
        /*03ec*/ 	.word	0x00000620
        /*03f0*/ 	.word	0x000000ff
        /*03f4*/ 	.word	0x00031c88
        /*03f8*/ 	.short	0x0100
        /*03fa*/ 	.byte	0x06
	.zero		1


	//   ....[14]....
        /*03fc*/ 	.word	0x00000750
        /*0400*/ 	.word	0x000000ff
        /*0404*/ 	.word	0x00031c90
        /*0408*/ 	.short	0x0100
        /*040a*/ 	.byte	0x08
	.zero		1


	//   ....[15]....
        /*040c*/ 	.word	0x00000760
        /*0410*/ 	.word	0x000000ff
        /*0414*/ 	.word	0x00031ca0
        /*0418*/ 	.short	0x0100
        /*041a*/ 	.byte	0x08
	.zero		1


	//   ....[16]....
        /*041c*/ 	.word	0x00000770
        /*0420*/ 	.word	0x000000ff
        /*0424*/ 	.word	0x00031c98
        /*0428*/ 	.short	0x0100
        /*042a*/ 	.byte	0x08
	.zero		1


	//   ....[17]....
        /*042c*/ 	.word	0x00000780
        /*0430*/ 	.word	0x000000ff
        /*0434*/ 	.word	0x00031ca8
        /*0438*/ 	.short	0x0100
        /*043a*/ 	.byte	0x08
	.zero		1


	//   ....[18]....
        /*043c*/ 	.word	0x000008b0
        /*0440*/ 	.word	0x000000ff
        /*0444*/ 	.word	0x00031cb0
        /*0448*/ 	.short	0x0100
        /*044a*/ 	.byte	0x08
	.zero		1


	//   ....[19]....
        /*044c*/ 	.word	0x000008c0
        /*0450*/ 	.word	0x000000ff
        /*0454*/ 	.word	0x00031cc0
        /*0458*/ 	.short	0x0100
        /*045a*/ 	.byte	0x08
	.zero		1


	//   ....[20]....
        /*045c*/ 	.word	0x000008d0
        /*0460*/ 	.word	0x000000ff
        /*0464*/ 	.word	0x00031cb8
        /*0468*/ 	.short	0x0100
        /*046a*/ 	.byte	0x08
	.zero		1


	//   ....[21]....
        /*046c*/ 	.word	0x000008e0
        /*0470*/ 	.word	0x000000ff
        /*0474*/ 	.word	0x00031cc8
        /*0478*/ 	.short	0x0100
        /*047a*/ 	.byte	0x08
	.zero		1


	//   ....[22]....
        /*047c*/ 	.word	0x00001840
        /*0480*/ 	.word	0x000000ff
        /*0484*/ 	.word	0x00031c00
        /*0488*/ 	.short	0x010a
        /*048a*/ 	.byte	0x25
	.zero		1


	//   ....[23]....
        /*048c*/ 	.word	0x000018c0
        /*0490*/ 	.word	0x00000000
        /*0494*/ 	.word	0x00031c30
        /*0498*/ 	.short	0x010a
        /*049a*/ 	.byte	0x3f
	.zero		1


	//   ....[24]....
        /*049c*/ 	.word	0x00001920
        /*04a0*/ 	.word	0x00000000
        /*04a4*/ 	.word	0x00031c30
        /*04a8*/ 	.short	0x010a
        /*04aa*/ 	.byte	0x3f
	.zero		1


	//   ....[25]....
        /*04ac*/ 	.word	0x00004f30
        /*04b0*/ 	.word	0x00000004
        /*04b4*/ 	.word	0x00000000
        /*04b8*/ 	.short	0x0101
        /*04ba*/ 	.byte	0x3f
	.zero		1


	//   ....[26]....
        /*04bc*/ 	.word	0x00005d20
        /*04c0*/ 	.word	0x000000ff
        /*04c4*/ 	.word	0x00031c30
        /*04c8*/ 	.short	0x010a
        /*04ca*/ 	.byte	0x04
	.zero		1


	//   ....[27]....
        /*04cc*/ 	.word	0x00005d60
        /*04d0*/ 	.word	0x000000ff
        /*04d4*/ 	.word	0x00031c30
        /*04d8*/ 	.short	0x010a
        /*04da*/ 	.byte	0x04
	.zero		1


	//   ....[28]....
        /*04dc*/ 	.word	0x000073f0
        /*04e0*/ 	.word	0x000000ff
        /*04e4*/ 	.word	0x00031c50
        /*04e8*/ 	.short	0x010a
        /*04ea*/ 	.byte	0x04
	.zero		1


	//   ....[29]....
        /*04ec*/ 	.word	0x00007430
        /*04f0*/ 	.word	0x000000ff
        /*04f4*/ 	.word	0x00031c50
        /*04f8*/ 	.short	0x010a
        /*04fa*/ 	.byte	0x04
	.zero		1


	//   ....[30]....
        /*04fc*/ 	.word	0x00009970
        /*0500*/ 	.word	0x00000005
        /*0504*/ 	.word	0x00000000
        /*0508*/ 	.short	0x0101
        /*050a*/ 	.byte	0x3f
	.zero		1


	//   ....[31]....
        /*050c*/ 	.word	0x00009ac0
        /*0510*/ 	.word	0x0000004f
        /*0514*/ 	.word	0x00000000
        /*0518*/ 	.short	0x0101
        /*051a*/ 	.byte	0x3f
	.zero		1


	//   ....[32]....
        /*051c*/ 	.word	0x0000a870
        /*0520*/ 	.word	0x000000ff
        /*0524*/ 	.word	0x00031c30
        /*0528*/ 	.short	0x010a
        /*052a*/ 	.byte	0x04
	.zero		1


	//   ....[33]....
        /*052c*/ 	.word	0x0000a8b0
        /*0530*/ 	.word	0x000000ff
        /*0534*/ 	.word	0x00031c30
        /*0538*/ 	.short	0x010a
        /*053a*/ 	.byte	0x04
	.zero		1


	//   ....[34]....
        /*053c*/ 	.word	0x0000bf40
        /*0540*/ 	.word	0x000000ff
        /*0544*/ 	.word	0x00031c50
        /*0548*/ 	.short	0x010a
        /*054a*/ 	.byte	0x04
	.zero		1


	//   ....[35]....
        /*054c*/ 	.word	0x0000bf80
        /*0550*/ 	.word	0x000000ff
        /*0554*/ 	.word	0x00031c50
        /*0558*/ 	.short	0x010a
        /*055a*/ 	.byte	0x04
	.zero		1


	//   ....[36]....
        /*055c*/ 	.word	0x0000da60
        /*0560*/ 	.word	0x0000000d
        /*0564*/ 	.word	0x00000000
        /*0568*/ 	.short	0x0101
        /*056a*/ 	.byte	0x3f
	.zero		1


	//   ....[37]....
        /*056c*/ 	.word	0x0000dbb0
        /*0570*/ 	.word	0x0000000c
        /*0574*/ 	.word	0x00000000
        /*0578*/ 	.short	0x0101
        /*057a*/ 	.byte	0x3f
	.zero		1


	//   ....[38]....
        /*057c*/ 	.word	0x0000e830
        /*0580*/ 	.word	0x000000ff
        /*0584*/ 	.word	0x00031c50
        /*0588*/ 	.short	0x010a
        /*058a*/ 	.byte	0x05
	.zero		1


	//   ....[39]....
        /*058c*/ 	.word	0x0000e870
        /*0590*/ 	.word	0x000000ff
        /*0594*/ 	.word	0x00031c50
        /*0598*/ 	.short	0x010a
        /*059a*/ 	.byte	0x05
	.zero		1


	//   ....[40]....
        /*059c*/ 	.word	0x0000ef40
        /*05a0*/ 	.word	0x00000004
        /*05a4*/ 	.word	0x00000000
        /*05a8*/ 	.short	0x0101
        /*05aa*/ 	.byte	0x3f
	.zero		1


	//   ....[41]....
        /*05ac*/ 	.word	0x0000ffc0
        /*05b0*/ 	.word	0x000000ff
        /*05b4*/ 	.word	0x00000000
        /*05b8*/ 	.short	0x0101
        /*05ba*/ 	.byte	0x05
	.zero		1


	//   ....[42]....
        /*05bc*/ 	.word	0x00011ac0
        /*05c0*/ 	.word	0x00000003
        /*05c4*/ 	.word	0x00031c40
        /*05c8*/ 	.short	0x010a
        /*05ca*/ 	.byte	0x3f
	.zero		1


	//   ....[43]....
        /*05cc*/ 	.word	0x000128c0
        /*05d0*/ 	.word	0x00000011
        /*05d4*/ 	.word	0x00031c00
        /*05d8*/ 	.short	0x0107
        /*05da*/ 	.byte	0x3f
	.zero		1


	//   ....[44]....
        /*05dc*/ 	.word	0x000129b0
        /*05e0*/ 	.word	0x00000011
        /*05e4*/ 	.word	0x00031c00
        /*05e8*/ 	.short	0x0101
        /*05ea*/ 	.byte	0x3f
	.zero		1


	//   ....[45]....
        /*05ec*/ 	.word	0x000129d0
        /*05f0*/ 	.word	0x00000011
        /*05f4*/ 	.word	0x00031c20
        /*05f8*/ 	.short	0x010a
        /*05fa*/ 	.byte	0x3f
	.zero		1


	//   ....[46]....
        /*05fc*/ 	.word	0x00012cf0
        /*0600*/ 	.word	0x00000002
        /*0604*/ 	.word	0x00031c40
        /*0608*/ 	.short	0x010a
        /*060a*/ 	.byte	0x3f
	.zero		1


	//   ....[47]....
        /*060c*/ 	.word	0x00013100
        /*0610*/ 	.word	0x00000003
        /*0614*/ 	.word	0x00000060
        /*0618*/ 	.short	0x010a
        /*061a*/ 	.byte	0x3f
	.zero		1


	//   ....[48]....
        /*061c*/ 	.word	0x00013810
        /*0620*/ 	.word	0x00000003
        /*0624*/ 	.word	0x00031c40
        /*0628*/ 	.short	0x010a
        /*062a*/ 	.byte	0x3f
	.zero		1


	//   ....[49]....
        /*062c*/ 	.word	0x00013c40
        /*0630*/ 	.word	0x0000000c
        /*0634*/ 	.word	0x00000060
        /*0638*/ 	.short	0x010a
        /*063a*/ 	.byte	0x3f
	.zero		1


	//   ....[50]....
        /*063c*/ 	.word	0x000142a0
        /*0640*/ 	.word	0x00000002
        /*0644*/ 	.word	0x00031c40
        /*0648*/ 	.short	0x010a
        /*064a*/ 	.byte	0x3f
	.zero		1


	//   ....[51]....
        /*064c*/ 	.word	0x000146e0
        /*0650*/ 	.word	0x00000008
        /*0654*/ 	.word	0x00000060
        /*0658*/ 	.short	0x010a
        /*065a*/ 	.byte	0x3f
	.zero		1


	//   ....[52]....
        /*065c*/ 	.word	0x00014ce0
        /*0660*/ 	.word	0x00000003
        /*0664*/ 	.word	0x00031c60
        /*0668*/ 	.short	0x010a
        /*066a*/ 	.byte	0x3f
	.zero		1


	//   ....[53]....
        /*066c*/ 	.word	0x00015360
        /*0670*/ 	.word	0x00000007
        /*0674*/ 	.word	0x00031c20
        /*0678*/ 	.short	0x010a
        /*067a*/ 	.byte	0x3f
	.zero		1


	//   ....[54]....
        /*067c*/ 	.word	0x00015520
        /*0680*/ 	.word	0x00000005
        /*0684*/ 	.word	0x00000000
        /*0688*/ 	.short	0x010a
        /*068a*/ 	.byte	0x3f
	.zero		1


	//   ....[55]....
        /*068c*/ 	.word	0x00015590
        /*0690*/ 	.word	0x00000003
        /*0694*/ 	.word	0x00000000
        /*0698*/ 	.short	0x010a
        /*069a*/ 	.byte	0x3f
	.zero		1


	//   ....[56]....
        /*069c*/ 	.word	0x000155f0
        /*06a0*/ 	.word	0x00000005
        /*06a4*/ 	.word	0x00000000
        /*06a8*/ 	.short	0x010a
        /*06aa*/ 	.byte	0x3f
	.zero		1


	//   ....[57]....
        /*06ac*/ 	.word	0x00015620
        /*06b0*/ 	.word	0x00000003
        /*06b4*/ 	.word	0x00000000
        /*06b8*/ 	.short	0x010a
        /*06ba*/ 	.byte	0x3f
	.zero		1


	//   ....[58]....
        /*06bc*/ 	.word	0x00015690
        /*06c0*/ 	.word	0x00000003
        /*06c4*/ 	.word	0x00031c00
        /*06c8*/ 	.short	0x010a
        /*06ca*/ 	.byte	0x3f
	.zero		1


	//   ....[59]....
        /*06cc*/ 	.word	0x000156e0
        /*06d0*/ 	.word	0x00000000
        /*06d4*/ 	.word	0x00031c30
        /*06d8*/ 	.short	0x010a
        /*06da*/ 	.byte	0x3f
	.zero		1


	//   ....[60]....
        /*06dc*/ 	.word	0x00015740
        /*06e0*/ 	.word	0x00000008
        /*06e4*/ 	.word	0x00031c30
        /*06e8*/ 	.short	0x010a
        /*06ea*/ 	.byte	0x3f
	.zero		1


	//   ....[61]....
        /*06ec*/ 	.word	0x000157a0
        /*06f0*/ 	.word	0x00000008
        /*06f4*/ 	.word	0x00031c50
        /*06f8*/ 	.short	0x010a
        /*06fa*/ 	.byte	0x3f
	.zero		1


	//   ....[62]....
        /*06fc*/ 	.word	0x00015800
        /*0700*/ 	.word	0x00000007
        /*0704*/ 	.word	0x00031c30
        /*0708*/ 	.short	0x010a
        /*070a*/ 	.byte	0x3f
	.zero		1


	//   ....[63]....
        /*070c*/ 	.word	0x00015860
        /*0710*/ 	.word	0x00000007
        /*0714*/ 	.word	0x00031c50
        /*0718*/ 	.short	0x010a
        /*071a*/ 	.byte	0x3f
	.zero		1


	//   ....[64]....
        /*071c*/ 	.word	0x000158c0
        /*0720*/ 	.word	0x00000005
        /*0724*/ 	.word	0x00031c50
        /*0728*/ 	.short	0x010a
        /*072a*/ 	.byte	0x3f
	.zero		1


	//   ....[65]....
        /*072c*/ 	.word	0x00015a10
        /*0730*/ 	.word	0x00000003
        /*0734*/ 	.word	0x00031c40
        /*0738*/ 	.short	0x010a
        /*073a*/ 	.byte	0x3f
	.zero		1


	//   ....[66]....
        /*073c*/ 	.word	0x000162f0
        /*0740*/ 	.word	0x00000011
        /*0744*/ 	.word	0x00031c20
        /*0748*/ 	.short	0x010a
        /*074a*/ 	.byte	0x3f
	.zero		1


	//   ....[67]....
        /*074c*/ 	.word	0x00016340
        /*0750*/ 	.word	0x00000002
        /*0754*/ 	.word	0x00031c40
        /*0758*/ 	.short	0x010a
        /*075a*/ 	.byte	0x3f
	.zero		1


	//   ....[68]....
        /*075c*/ 	.word	0x00016390
        /*0760*/ 	.word	0x00000003
        /*0764*/ 	.word	0x00000060
        /*0768*/ 	.short	0x010a
        /*076a*/ 	.byte	0x3f
	.zero		1


	//   ....[69]....
        /*076c*/ 	.word	0x000163e0
        /*0770*/ 	.word	0x00000003
        /*0774*/ 	.word	0x00031c40
        /*0778*/ 	.short	0x010a
        /*077a*/ 	.byte	0x3f
	.zero		1


	//   ....[70]....
        /*077c*/ 	.word	0x00016430
        /*0780*/ 	.word	0x0000000c
        /*0784*/ 	.word	0x00000060
        /*0788*/ 	.short	0x010a
        /*078a*/ 	.byte	0x3f
	.zero		1


	//   ....[71]....
        /*078c*/ 	.word	0x00016480
        /*0790*/ 	.word	0x00000002
        /*0794*/ 	.word	0x00031c40
        /*0798*/ 	.short	0x010a
        /*079a*/ 	.byte	0x3f
	.zero		1


	//   ....[72]....
        /*079c*/ 	.word	0x000164d0
        /*07a0*/ 	.word	0x00000008
        /*07a4*/ 	.word	0x00000060
        /*07a8*/ 	.short	0x010a
        /*07aa*/ 	.byte	0x3f
	.zero		1


	//   ....[73]....
        /*07ac*/ 	.word	0x00016520
        /*07b0*/ 	.word	0x00000003
        /*07b4*/ 	.word	0x00031c60
        /*07b8*/ 	.short	0x010a
        /*07ba*/ 	.byte	0x3f
	.zero		1


	//   ....[74]....
        /*07bc*/ 	.word	0x00016610
        /*07c0*/ 	.word	0x00000007
        /*07c4*/ 	.word	0x00031c20
        /*07c8*/ 	.short	0x010a
        /*07ca*/ 	.byte	0x3f
	.zero		1


	//   ....[75]....
        /*07cc*/ 	.word	0x000167b0
        /*07d0*/ 	.word	0x00000005
        /*07d4*/ 	.word	0x00000000
        /*07d8*/ 	.short	0x010a
        /*07da*/ 	.byte	0x3f
	.zero		1


	//   ....[76]....
        /*07dc*/ 	.word	0x00016800
        /*07e0*/ 	.word	0x00000003
        /*07e4*/ 	.word	0x00000000
        /*07e8*/ 	.short	0x010a
        /*07ea*/ 	.byte	0x3f
	.zero		1


	//   ....[77]....
        /*07ec*/ 	.word	0x00016850
        /*07f0*/ 	.word	0x00000005
        /*07f4*/ 	.word	0x00000000
        /*07f8*/ 	.short	0x010a
        /*07fa*/ 	.byte	0x3f
	.zero		1


	//----- nvinfo : EIATTR_NUM_MBARRIERS
	.align		4
.L_267:
        /*07fc*/ 	.byte	0x03, 0x38
        /*07fe*/ 	.short	0x0016


	//----- nvinfo : EIATTR_EXIT_INSTR_OFFSETS
	.align		4
        /*0800*/ 	.byte	0x04, 0x1c
        /*0802*/ 	.short	(.L_269 - .L_268)


	//   ....[0]....
.L_268:
        /*0804*/ 	.word	0x00000a50


	//   ....[1]....
        /*0808*/ 	.word	0x00010b10


	//   ....[2]....
        /*080c*/ 	.word	0x00015670


	//----- nvinfo : EIATTR_MAX_THREADS
	.align		4
.L_269:
        /*0810*/ 	.byte	0x04, 0x05
        /*0812*/ 	.short	(.L_271 - .L_270)
.L_270:
        /*0814*/ 	.word	0x00000200
        /*0818*/ 	.word	0x00000001
        /*081c*/ 	.word	0x00000001


	//----- nvinfo : EIATTR_CRS_STACK_SIZE
	.align		4
.L_271:
        /*0820*/ 	.byte	0x04, 0x1e
        /*0822*/ 	.short	(.L_273 - .L_272)
.L_272:
        /*0824*/ 	.word	0x00000000


	//----- nvinfo : EIATTR_CBANK_PARAM_SIZE
	.align		4
.L_273:
        /*0828*/ 	.byte	0x03, 0x19
        /*082a*/ 	.short	0x0af0


	//----- nvinfo : EIATTR_PARAM_CBANK
	.align		4
        /*082c*/ 	.byte	0x04, 0x0a
        /*082e*/ 	.short	(.L_275 - .L_274)
	.align		4
.L_274:
        /*0830*/ 	.word	index@(.nv.constant0._ZN7cutlass13device_kernelIN5flash11enable_sm90INS1_16FlashAttnFwdSm90INS1_25CollectiveMainloopFwdSm90ILi2EN4cute5tupleIJNS5_1CILi1EEES8_S8_EEENS6_IJNS7_ILi192EEENS7_ILi144EEENS7_ILi96EEEEEELi96ENS_6half_tEfNS_4arch4Sm90ELb1ELb0ELb1ELb0ELb0ELb0ELb0ELb0ELb1ELb1ELb0ELb0EEENS1_21CollectiveEpilogueFwdINS6_IJSA_SC_SB_EEES9_SE_SG_Li384ELb0ELb1ELb0ELb0EEENS1_30DynamicPersistentTileSchedulerILi384ELi128ELb0ELb1ELb1EEEEEEEEEvNT_6ParamsE)
        /*0834*/ 	.short	0x0210
        /*0836*/ 	.short	0x0af0


	//----- nvinfo : EIATTR_SW_WAR
	.align		4
.L_275:
        /*0838*/ 	.byte	0x04, 0x36
        /*083a*/ 	.short	(.L_277 - .L_276)
.L_276:
        /*083c*/ 	.word	0x00000008
.L_277:


//--------------------- .nv.info._ZN7cutlass13device_kernelIN5flash11enable_sm90INS1_16FlashAttnFwdSm90INS1_25CollectiveMainloopFwdSm90ILi2EN4cute5tupleIJNS5_1CILi1EEES8_S8_EEENS6_IJNS7_ILi192EEENS7_ILi144EEENS7_ILi96EEEEEELi96ENS_6half_tEfNS_4arch4Sm90ELb1ELb0ELb1ELb1ELb0ELb0ELb0ELb0ELb1ELb1ELb0ELb0EEENS1_21CollectiveEpilogueFwdINS6_IJSA_SC_SB_EEES9_SE_SG_Li384ELb1ELb1ELb0ELb0EEENS1_36VarlenDynamicPersistentTileSchedulerILi192ELi144ELi384ELi128ELb0ELb1ELb1ELb1ELb1ELb1EEEEEEEEEvNT_6ParamsE --------------------------
	.section	.nv.info._ZN7cutlass13device_kernelIN5flash11enable_sm90INS1_16FlashAttnFwdSm90INS1_25CollectiveMainloopFwdSm90ILi2EN4cute5tupleIJNS5_1CILi1EEES8_S8_EEENS6_IJNS7_ILi192EEENS7_ILi144EEENS7_ILi96EEEEEELi96ENS_6half_tEfNS_4arch4Sm90ELb1ELb0ELb1ELb1ELb0ELb0ELb0ELb0ELb1ELb1ELb0ELb0EEENS1_21CollectiveEpilogueFwdINS6_IJSA_SC_SB_EEES9_SE_SG_Li384ELb1ELb1ELb0ELb0EEENS1_36VarlenDynamicPersistentTileSchedulerILi192ELi144ELi384ELi128ELb0ELb1ELb1ELb1ELb1ELb1EEEEEEEEEvNT_6ParamsE,"",@"SHT_CUDA_INFO"
	.sectionflags	@""
	.align	4


	//----- nvinfo : EIATTR_CUDA_API_VERSION
	.align		4
        /*0000*/ 	.byte	0x04, 0x37
        /*0002*/ 	.short	(.L_279 - .L_278)
.L_278:
        /*0004*/ 	.word	0x00000082


	//----- nvinfo : EIATTR_KPARAM_INFO
	.align		4
.L_279:
        /*0008*/ 	.byte	0x04, 0x17
        /*000a*/ 	.short	(.L_281 - .L_280)
.L_280:
        /*000c*/ 	.word	0x00000000
        /*0010*/ 	.short	0x0000
        /*0012*/ 	.short	0x0070
        /*0014*/ 	.byte	0x00, 0xf0, 0x01, 0x2a


	//----- nvinfo : EIATTR_SPARSE_MMA_MASK
	.align		4
.L_281:
        /*0018*/ 	.byte	0x03, 0x50
        /*001a*/ 	.short	0x0000


	//----- nvinfo : EIATTR_MAXREG_COUNT
	.align		4
        /*001c*/ 	.byte	0x03, 0x1b
        /*001e*/ 	.short	0x0080


	//----- nvinfo : EIATTR_NUM_BARRIERS
	.align		4
        /*0020*/ 	.byte	0x02, 0x4c
        /*0022*/ 	.byte	0x10
	.zero		1


	//----- nvinfo : EIATTR_EXTERNS
	.align		4
        /*0024*/ 	.byte	0x04, 0x0f
        /*0026*/ 	.short	(.L_283 - .L_282)


	//   ....[0]....
	.align		4
.L_282:
        /*0028*/ 	.word	index@(__assertfail)


	//----- nvinfo : EIATTR_ANNOTATIONS
	.align		4
.L_283:
        /*002c*/ 	.byte	0x04, 0x55
        /*002e*/ 	.short	(.L_285 - .L_284)


	//   ....[0]....
.L_284:
        /* <DEDUP_REMOVED lines=23> */


	//----- nvinfo : EIATTR_MERCURY_ISA_VERSION
	.align		4
.L_285:
        /*0188*/ 	.byte	0x03, 0x5f
        /*018a*/ 	.short	0x0101


	//----- nvinfo : EIATTR_UNUSED_LOAD_BYTE_OFFSET
	.align		4
        /*018c*/ 	.byte	0x04, 0x44
        /*018e*/ 	.short	(.L_287 - .L_286)


	//   ....[0]....
.L_286:
        /*0190*/ 	.word	0x00000a60
        /*0194*/ 	.word	0x0000fff0


	//   ....[1]....
        /*0198*/ 	.word	0x0000f4f0
        /*019c*/ 	.word	0x0000fff0


	//----- nvinfo : EIATTR_INT_WARP_WIDE_INSTR_OFFSETS
	.align		4
.L_287:
        /*01a0*/ 	.byte	0x04, 0x31
        /*01a2*/ 	.short	(.L_289 - .L_288)


	//   ....[0]....
.L_288:
        /*01a4*/ 	.word	0x00000130


	//   ....[1]....
        /*01a8*/ 	.word	0x00000170


	//   ....[2]....
        /*01ac*/ 	.word	0x000001e0


	//   ....[3]....
        /*01b0*/ 	.word	0x00012690


	//   ....[4]....
        /*01b4*/ 	.word	0x00012730


	//   ....[5]....
        /*01b8*/ 	.word	0x000161c0


	//   ....[6]....
        /*01bc*/ 	.word	0x00016260


	//----- nvinfo : EIATTR_COOP_GROUP_MASK_REGIDS
	.align		4
.L_289:
        /*01c0*/ 	.byte	0x04, 0x29
        /*01c2*/ 	.short	(.L_291 - .L_290)


	//   ....[0]....
.L_290:
        /*01c4*/ 	.word	0xffffffff


	//   ....[1]....
        /*01c8*/ 	.word	0xffffffff


	//   ....[2]....
        /*01cc*/ 	.word	0xffffffff


	//   ....[3]....
        /*01d0*/ 	.word	0xffffffff


	//   ....[4]....
        /*01d4*/ 	.word	0xffffffff


	//   ....[5]....
        /*01d8*/ 	.word	0xffffffff


	//   ....[6]....
        /*01dc*/ 	.word	0xffffffff


	//   ....[7]....
        /*01e0*/ 	.word	0xffffffff


	//   ....[8]....
        /*01e4*/ 	.word	0xffffffff


	//   ....[9]....
        /*01e8*/ 	.word	0xffffffff


	//   ....[10]....
        /*01ec*/ 	.word	0xffffffff


	//   ....[11]....
        /*01f0*/ 	.word	0xffffffff


	//   ....[12]....
        /*01f4*/ 	.word	0xffffffff


	//   ....[13]....
        /*01f8*/ 	.word	0xffffffff


	//   ....[14]....
        /*01fc*/ 	.word	0xffffffff


	//   ....[15]....
        /*0200*/ 	.word	0xffffffff


	//   ....[16]....
        /*0204*/ 	.word	0xffffffff


	//   ....[17]....
        /*0208*/ 	.word	0xffffffff


	//   ....[18]....
        /*020c*/ 	.word	0xffffffff


	//   ....[19]....
        /*0210*/ 	.word	0xffffffff


	//   ....[20]....
        /*0214*/ 	.word	0xffffffff


	//   ....[21]....
        /*0218*/ 	.word	0xffffffff


	//   ....[22]....
        /*021c*/ 	.word	0xffffffff


	//   ....[23]....
        /*0220*/ 	.word	0xffffffff


	//   ....[24]....
        /*0224*/ 	.word	0xffffffff


	//   ....[25]....
        /*0228*/ 	.word	0xffffffff


	//   ....[26]....
        /*022c*/ 	.word	0xffffffff


	//   ....[27]....
        /*0230*/ 	.word	0xffffffff


	//   ....[28]....
        /*0234*/ 	.word	0xffffffff


	//   ....[29]....
        /*0238*/ 	.word	0xffffffff


	//   ....[30]....
        /*023c*/ 	.word	0xffffffff


	//   ....[31]....
        /*0240*/ 	.word	0xffffffff


	//   ....[32]....
        /*0244*/ 	.word	0xffffffff


	//   ....[33]....
        /*0248*/ 	.word	0xffffffff


	//   ....[34]....
        /*024c*/ 	.word	0xffffffff


	//   ....[35]....
        /*0250*/ 	.word	0xffffffff


	//   ....[36]....
        /*0254*/ 	.word	0xffffffff


	//   ....[37]....
        /*0258*/ 	.word	0xffffffff


	//   ....[38]....
        /*025c*/ 	.word	0xffffffff


	//   ....[39]....
        /*0260*/ 	.word	0xffffffff


	//   ....[40]....
        /*0264*/ 	.word	0xffffffff


	//   ....[41]....
        /*0268*/ 	.word	0xffffffff


	//   ....[42]....
        /*026c*/ 	.word	0xffffffff


	//   ....[43]....
        /*0270*/ 	.word	0xffffffff


	//   ....[44]....
        /*0274*/ 	.word	0xffffffff


	//   ....[45]....
        /*0278*/ 	.word	0xffffffff


	//   ....[46]....
        /*027c*/ 	.word	0xffffffff


	//   ....[47]....
        /*0280*/ 	.word	0xffffffff


	//   ....[48]....
        /*0284*/ 	.word	0xffffffff


	//   ....[49]....
        /*0288*/ 	.word	0xffffffff


	//   ....[50]....
        /*028c*/ 	.word	0xffffffff


	//   ....[51]....
        /*0290*/ 	.word	0xffffffff


	//   ....[52]....
        /*0294*/ 	.word	0xffffffff


	//   ....[53]....
        /*0298*/ 	.word	0xffffffff


	//   ....[54]....
        /*029c*/ 	.word	0xffffffff


	//   ....[55]....
        /*02a0*/ 	.word	0xffffffff


	//   ....[56]....
        /*02a4*/ 	.word	0xffffffff


	//   ....[57]....
        /*02a8*/ 	.word	0xffffffff


	//   ....[58]....
        /*02ac*/ 	.word	0xffffffff


	//   ....[59]....
        /*02b0*/ 	.word	0xffffffff


	//   ....[60]....
        /*02b4*/ 	.word	0xffffffff


	//   ....[61]....
        /*02b8*/ 	.word	0xffffffff


	//   ....[62]....
        /*02bc*/ 	.word	0xffffffff


	//   ....[63]....
        /*02c0*/ 	.word	0xffffffff


	//   ....[64]....
        /*02c4*/ 	.word	0xffffffff


	//   ....[65]....
        /*02c8*/ 	.word	0xffffffff


	//   ....[66]....
        /*02cc*/ 	.word	0xffffffff


	//   ....[67]....
        /*02d0*/ 	.word	0xffffffff


	//   ....[68]....
        /*02d4*/ 	.word	0xffffffff


	//   ....[69]....
        /*02d8*/ 	.word	0xffffffff


	//   ....[70]....
        /*02dc*/ 	.word	0xffffffff


	//   ....[71]....
        /*02e0*/ 	.word	0xffffffff


	//   ....[72]....
        /*02e4*/ 	.word	0xffffffff


	//   ....[73]....
        /*02e8*/ 	.word	0xffffffff


	//   ....[74]....
        /*02ec*/ 	.word	0xffffffff


	//   ....[75]....
        /*02f0*/ 	.word	0xffffffff


	//   ....[76]....
        /*02f4*/ 	.word	0xffffffff


	//   ....[77]....
        /*02f8*/ 	.word	0xffffffff


	//   ....[78]....
        /*02fc*/ 	.word	0xffffffff


	//   ....[79]....
        /*0300*/ 	.word	0xffffffff


	//   ....[80]....
        /*0304*/ 	.word	0xffffffff


	//   ....[81]....
        /*0308*/ 	.word	0xffffffff


	//   ....[82]....
        /*030c*/ 	.word	0xffffffff


	//   ....[83]....
        /*0310*/ 	.word	0xffffffff


	//   ....[84]....
        /*0314*/ 	.word	0xffffffff


	//   ....[85]....
        /*0318*/ 	.word	0xffffffff


	//   ....[86]....
        /*031c*/ 	.word	0xffffffff


	//   ....[87]....
        /*0320*/ 	.word	0xffffffff


	//   ....[88]....
        /*0324*/ 	.word	0xffffffff


	//   ....[89]....
        /*0328*/ 	.word	0xffffffff


	//   ....[90]....
        /*032c*/ 	.word	0x0500000f


	//   ....[91]....
        /*0330*/ 	.word	0x0500000f


	//   ....[92]....
        /*0334*/ 	.word	0x0500000f


	//   ....[93]....
        /*0338*/ 	.word	0x0500000f


	//   ....[94]....
        /*033c*/ 	.word	0x0500000f


	//   ....[95]....
        /*0340*/ 	.word	0x0500000f


	//   ....[96]....
        /*0344*/ 	.word	0x0500000f


	//   ....[97]....
        /*0348*/ 	.word	0x0500000f


	//   ....[98]....
        /*034c*/ 	.word	0x0500000f


	//   ....[99]....
        /*0350*/ 	.word	0x0500000f


	//   ....[100]....
        /*0354*/ 	.word	0x0500000f


	//   ....[101]....
        /*0358*/ 	.word	0x0500000f


	//   ....[102]....
        /*035c*/ 	.word	0x0500000f


	//   ....[103]....
        /*0360*/ 	.word	0x0500000f


	//   ....[104]....
        /*0364*/ 	.word	0x0500000f


	//   ....[105]....
        /*0368*/ 	.word	0x0500000f


	//   ....[106]....
        /*036c*/ 	.word	0x0500000f


	//   ....[107]....
        /*0370*/ 	.word	0x0500000f


	//   ....[108]....
        /*0374*/ 	.word	0x0500000f


	//   ....[109]....
        /*0378*/ 	.word	0x0500000f


	//   ....[110]....
        /*037c*/ 	.word	0x0500000f


	//   ....[111]....
        /*0380*/ 	.word	0x0500000f


	//   ....[112]....
        /*0384*/ 	.word	0x0500000f


	//   ....[113]....
        /*0388*/ 	.word	0x0500000f


	//   ....[114]....
        /*038c*/ 	.word	0x0500000f


	//   ....[115]....
        /*0390*/ 	.word	0x0500000f


	//   ....[116]....
        /*0394*/ 	.word	0x0500000f


	//   ....[117]....
        /*0398*/ 	.word	0x0500000f


	//   ....[118]....
        /*039c*/ 	.word	0x0500000f


	//   ....[119]....
        /*03a0*/ 	.word	0x0500000f


	//   ....[120]....
        /*03a4*/ 	.word	0x0500000f


	//----- nvinfo : EIATTR_COOP_GROUP_INSTR_OFFSETS
	.align		4
.L_291:
        /*03a8*/ 	.byte	0x04, 0x28
        /*03aa*/ 	.short	(.L_293 - .L_292)


	//   ....[0]....
.L_292:
        /*03ac*/ 	.word	0x00000070


	//   ....[1]....
        /*03b0*/ 	.word	0x00000140


	//   ....[2]....
        /*03b4*/ 	.word	0x00000190


	//   ....[3]....
        /*03b8*/ 	.word	0x000003c0


	//   ....[4]....
        /*03bc*/ 	.word	0x00000520


	//   ....[5]....
        /*03c0*/ 	.word	0x00000640


	//   ....[6]....
        /*03c4*/ 	.word	0x000007a0


	//   ....[7]....
        /*03c8*/ 	.word	0x00001830


	//   ....[8]....
        /*03cc*/ 	.word	0x000036a0


	//   ....[9]....
        /*03d0*/ 	.word	0x00003730


	//   ....[10]....
        /*03d4*/ 	.word	0x000042d0


	//   ....[11]....
        /*03d8*/ 	.word	0x00004360


	//   ....[12]....
        /*03dc*/ 	.word	0x00004ec0


	//   ....[13]....
        /*03e0*/ 	.word	0x00004f50


	//   ....[14]....
        /*03e4*/ 	.word	0x00005e20


	//   ....[15]....
        /*03e8*/ 	.word	0x00007980


	//   ....[16]....
        /*03ec*/ 	.word	0x00007c70


	//   ....[17]....
        /*03f0*/ 	.word	0x000088b0


	//   ....[18]....
        /*03f4*/ 	.word	0x00008960


	//   ....[19]....
        /*03f8*/ 	.word	0x000095d0


	//   ....[20]....
        /*03fc*/ 	.word	0x00009650


	//   ....[21]....
        /*0400*/ 	.word	0x0000a950


	//   ....[22]....
        /*0404*/ 	.word	0x0000cd40


	//   ....[23]....
        /*0408*/ 	.word	0x0000cdb0


	//   ....[24]....
        /*040c*/ 	.word	0x0000d5d0


	//   ....[25]....
        /*0410*/ 	.word	0x0000d630


	//   ....[26]....
        /*0414*/ 	.word	0x0000ea00


	//   ....[27]....
        /*0418*/ 	.word	0x0000eb10


	//   ....[28]....
        /*041c*/ 	.word	0x0000eb70


	//   ....[29]....
        /*0420*/ 	.word	0x0000ec90


	//   ....[30]....
        /*0424*/ 	.word	0x0000ecc0


	//   ....[31]....
        /*0428*/ 	.word	0x0000ff90


	//   ....[32]....
        /*042c*/ 	.word	0x0000ffd0


	//   ....[33]....
        /*0430*/ 	.word	0x00010000


	//   ....[34]....
        /*0434*/ 	.word	0x00010030


	//   ....[35]....
        /*0438*/ 	.word	0x000104d0


	//   ....[36]....
        /*043c*/ 	.word	0x000104f0


	//   ....[37]....
        /*0440*/ 	.word	0x00010630


	//   ....[38]....
        /*0444*/ 	.word	0x00010650


	//   ....[39]....
        /*0448*/ 	.word	0x00011020


	//   ....[40]....
        /*044c*/ 	.word	0x00011030


	//   ....[41]....
        /*0450*/ 	.word	0x00011140


	//   ....[42]....
        /*0454*/ 	.word	0x00011160


	//   ....[43]....
        /*0458*/ 	.word	0x000112d0


	//   ....[44]....
        /*045c*/ 	.word	0x000114c0


	//   ....[45]....
        /*0460*/ 	.word	0x000114f0


	//   ....[46]....
        /*0464*/ 	.word	0x00011520


	//   ....[47]....
        /*0468*/ 	.word	0x00011550


	//   ....[48]....
        /*046c*/ 	.word	0x00011580


	//   ....[49]....
        /*0470*/ 	.word	0x000115b0


	//   ....[50]....
        /*0474*/ 	.word	0x00011730


	//   ....[51]....
        /*0478*/ 	.word	0x00011760


	//   ....[52]....
        /*047c*/ 	.word	0x00011790


	//   ....[53]....
        /*0480*/ 	.word	0x000117c0


	//   ....[54]....
        /*0484*/ 	.word	0x000117f0


	//   ....[55]....
        /*0488*/ 	.word	0x00011820


	//   ....[56]....
        /*048c*/ 	.word	0x000118e0


	//   ....[57]....
        /*0490*/ 	.word	0x00011940


	//   ....[58]....
        /*0494*/ 	.word	0x000119e0


	//   ....[59]....
        /*0498*/ 	.word	0x00012c30


	//   ....[60]....
        /*049c*/ 	.word	0x00013920


	//   ....[61]....
        /*04a0*/ 	.word	0x00013930


	//   ....[62]....
        /*04a4*/ 	.word	0x00013950


	//   ....[63]....
        /*04a8*/ 	.word	0x00013a00


	//   ....[64]....
        /*04ac*/ 	.word	0x00013a20


	//   ....[65]....
        /*04b0*/ 	.word	0x00013ac0


	//   ....[66]....
        /*04b4*/ 	.word	0x00013ae0


	//   ....[67]....
        /*04b8*/ 	.word	0x00013af0


	//   ....[68]....
        /*04bc*/ 	.word	0x00013b80


	//   ....[69]....
        /*04c0*/ 	.word	0x00013bd0


	//   ....[70]....
        /*04c4*/ 	.word	0x00013be0


	//   ....[71]....
        /*04c8*/ 	.word	0x00013c10


	//   ....[72]....
        /*04cc*/ 	.word	0x00016920


	//   ....[73]....
        /*04d0*/ 	.word	0x00016970


	//   ....[74]....
        /*04d4*/ 	.word	0x000169a0


	//   ....[75]....
        /*04d8*/ 	.word	0x000169d0


	//   ....[76]....
        /*04dc*/ 	.word	0x000169e0


	//   ....[77]....
        /*04e0*/ 	.word	0x00016a10


	//   ....[78]....
        /*04e4*/ 	.word	0x00016a40


	//   ....[79]....
        /*04e8*/ 	.word	0x00016a70


	//   ....[80]....
        /*04ec*/ 	.word	0x00016c00


	//   ....[81]....
        /*04f0*/ 	.word	0x00016c30


	//   ....[82]....
        /*04f4*/ 	.word	0x00016c60


	//   ....[83]....
        /*04f8*/ 	.word	0x00016c90


	//   ....[84]....
        /*04fc*/ 	.word	0x00016cc0


	//   ....[85]....
        /*0500*/ 	.word	0x00016cf0


	//   ....[86]....
        /*0504*/ 	.word	0x00016db0


	//   ....[87]....
        /*0508*/ 	.word	0x00016dd0


	//   ....[88]....
        /*050c*/ 	.word	0x00016e40


	//   ....[89]....
        /*0510*/ 	.word	0x000174f0


	//   ....[90]....
        /*0514*/ 	.word	0x00017ab0


	//   ....[91]....
        /*0518*/ 	.word	0x00017c60


	//   ....[92]....
        /*051c*/ 	.word	0x00017cb0


	//   ....[93]....
        /*0520*/ 	.word	0x00017de0


	//   ....[94]....
        /*0524*/ 	.word	0x00017e30


	//   ....[95]....
        /*0528*/ 	.word	0x00017f50


	//   ....[96]....
        /*052c*/ 	.word	0x00017fc0


	//   ....[97]....
        /*0530*/ 	.word	0x000180e0


	//   ....[98]....
        /*0534*/ 	.word	0x00018150


	//   ....[99]....
        /*0538*/ 	.word	0x00018240


	//   ....[100]....
        /*053c*/ 	.word	0x000182b0


	//   ....[101]....
        /*0540*/ 	.word	0x000183c0


	//   ....[102]....
        /*0544*/ 	.word	0x00018410


	//   ....[103]....
        /*0548*/ 	.word	0x00018720


	//   ....[104]....
        /*054c*/ 	.word	0x000187c0


	//   ....[105]....
        /*0550*/ 	.word	0x000188f0


	//   ....[106]....
        /*0554*/ 	.word	0x00018960


	//   ....[107]....
        /*0558*/ 	.word	0x000189d0


	//   ....[108]....
        /*055c*/ 	.word	0x00018a40


	//   ....[109]....
        /*0560*/ 	.word	0x00018ab0


	//   ....[110]....
        /*0564*/ 	.word	0x00018b30


	//   ....[111]....
        /*0568*/ 	.word	0x00018bc0


	//   ....[112]....
        /*056c*/ 	.word	0x00018c50


	//   ....[113]....
        /*0570*/ 	.word	0x00018cc0


	//   ....[114]....
        /*0574*/ 	.word	0x00018d30


	//   ....[115]....
        /*0578*/ 	.word	0x00018da0


	//   ....[116]....
        /*057c*/ 	.word	0x00018e20


	//   ....[117]....
        /*0580*/ 	.word	0x00018e90


	//   ....[118]....
        /*0584*/ 	.word	0x00018f30


	//   ....[119]....
        /*0588*/ 	.word	0x00018fc0


	//   ....[120]....
        /*058c*/ 	.word	0x000190e0


	//----- nvinfo : EIATTR_REG_RECONFIG
	.align		4
.L_293:
        /*0590*/ 	.byte	0x01, 0x54
	.zero		2


	//----- nvinfo : EIATTR_SYSCALL_OFFSETS
	.align		4
        /*0594*/ 	.byte	0x04, 0x46
        /*0596*/ 	.short	(.L_295 - .L_294)


	//   ....[0]....
.L_294:
        /*0598*/ 	.word	0x00001a30


	//   ....[1]....
        /*059c*/ 	.word	0x00012890


	//   ....[2]....
        /*05a0*/ 	.word	0x000129e0


	//   ....[3]....
        /*05a4*/ 	.word	0x00012ad0


	//   ....[4]....
        /*05a8*/ 	.word	0x00013390


	//----- nvinfo : EIATTR_MBARRIER_INSTR_OFFSETS
	.align		4
.L_295:
        /*05ac*/ 	.byte	0x04, 0x39
        /*05ae*/ 	.short	(.L_297 - .L_296)


	//   ....[0]....
.L_296:
        /*05b0*/ 	.word	0x00000270
        /*05b4*/ 	.word	0x000000ff
        /*05b8*/ 	.word	0x00031c00
        /*05bc*/ 	.short	0x0100
        /*05be*/ 	.byte	0x08
	.zero		1


	//   ....[1]....
        /*05c0*/ 	.word	0x00000280
        /*05c4*/ 	.word	0x000000ff
        /*05c8*/ 	.word	0x00031c20
        /*05cc*/ 	.short	0x0100
        /*05ce*/ 	.byte	0x08
	.zero		1


	//   ....[2]....
        /*05d0*/ 	.word	0x00000370
        /*05d4*/ 	.word	0x000000ff
        /*05d8*/ 	.word	0x00031c30
        /*05dc*/ 	.short	0x0100
        /*05de*/ 	.byte	0x08
	.zero		1


	//   ....[3]....
        /*05e0*/ 	.word	0x00000380
        /*05e4*/ 	.word	0x000000ff
        /*05e8*/ 	.word	0x00031c40
        /*05ec*/ 	.short	0x0100
        /*05ee*/ 	.byte	0x08
	.zero		1


	//   ....[4]....
        /*05f0*/ 	.word	0x00000390
        /*05f4*/ 	.word	0x000000ff
        /*05f8*/ 	.word	0x00031c38
        /*05fc*/ 	.short	0x0100
        /*05fe*/ 	.byte	0x08
	.zero		1


	//   ....[5]....
        /*0600*/ 	.word	0x000003a0
        /*0604*/ 	.word	0x000000ff
        /*0608*/ 	.word	0x00031c48
        /*060c*/ 	.short	0x0100
        /*060e*/ 	.byte	0x08
	.zero		1


	//   ....[6]....
        /*0610*/ 	.word	0x000004d0
        /*0614*/ 	.word	0x000000ff
        /*0618*/ 	.word	0x00031c50
        /*061c*/ 	.short	0x0100
        /*061e*/ 	.byte	0x08
	.zero		1


	//   ....[7]....
        /*0620*/ 	.word	0x000004e0
        /*0624*/ 	.word	0x000000ff
        /*0628*/ 	.word	0x00031c60
        /*062c*/ 	.short	0x0100
        /*062e*/ 	.byte	0x08
	.zero		1


	//   ....[8]....
        /*0630*/ 	.word	0x000004f0
        /*0634*/ 	.word	0x000000ff
        /*0638*/ 	.word	0x00031c58
        /*063c*/ 	.short	0x0100
        /*063e*/ 	.byte	0x08
	.zero		1


	//   ....[9]....
        /*0640*/ 	.word	0x00000500
        /*0644*/ 	.word	0x000000ff
        /*0648*/ 	.word	0x00031c68
        /*064c*/ 	.short	0x0100
        /*064e*/ 	.byte	0x08
	.zero		1


	//   ....[10]....
        /*0650*/ 	.word	0x000005f0
        /*0654*/ 	.word	0x000000ff
        /*0658*/ 	.word	0x00031c70
        /*065c*/ 	.short	0x0100
        /*065e*/ 	.byte	0x06
	.zero		1


	//   ....[11]....
        /*0660*/ 	.word	0x00000600
        /*0664*/ 	.word	0x000000ff
        /*0668*/ 	.word	0x00031c80
        /*066c*/ 	.short	0x0100
        /*066e*/ 	.byte	0x06
	.zero		1


	//   ....[12]....
        /*0670*/ 	.word	0x00000610
        /*0674*/ 	.word	0x000000ff
        /*0678*/ 	.word	0x00031c78
        /*067c*/ 	.short	0x0100
        /*067e*/ 	.byte	0x06
	.zero		1


	//   ....[13]....
        /*0680*/ 	.word	0x00000620
        /*0684*/ 	.word	0x000000ff
        /*0688*/ 	.word	0x00031c88
        /*068c*/ 	.short	0x0100
        /*068e*/ 	.byte	0x06
	.zero		1


	//   ....[14]....
        /*0690*/ 	.word	0x00000750
        /*0694*/ 	.word	0x000000ff
        /*0698*/ 	.word	0x00031c90
        /*069c*/ 	.short	0x0100
        /*069e*/ 	.byte	0x08
	.zero		1


	//   ....[15]....
        /*06a0*/ 	.word	0x00000760
        /*06a4*/ 	.word	0x000000ff
        /*06a8*/ 	.word	0x00031ca0
        /*06ac*/ 	.short	0x0100
        /*06ae*/ 	.byte	0x08
	.zero		1


	//   ....[16]....
        /*06b0*/ 	.word	0x00000770
        /*06b4*/ 	.word	0x000000ff
        /*06b8*/ 	.word	0x00031c98
        /*06bc*/ 	.short	0x0100
        /*06be*/ 	.byte	0x08
	.zero		1


	//   ....[17]....
        /*06c0*/ 	.word	0x00000780
        /*06c4*/ 	.word	0x000000ff
        /*06c8*/ 	.word	0x00031ca8
        /*06cc*/ 	.short	0x0100
        /*06ce*/ 	.byte	0x08
	.zero		1


	//   ....[18]....
        /*06d0*/ 	.word	0x000008b0
        /*06d4*/ 	.word	0x000000ff
        /*06d8*/ 	.word	0x00031cb0
        /*06dc*/ 	.short	0x0100
        /*06de*/ 	.byte	0x08
	.zero		1


	//   ....[19]....
        /*06e0*/ 	.word	0x000008c0
        /*06e4*/ 	.word	0x000000ff
        /*06e8*/ 	.word	0x00031cc0
        /*06ec*/ 	.short	0x0100
        /*06ee*/ 	.byte	0x08
	.zero		1


	//   ....[20]....
        /*06f0*/ 	.word	0x000008d0
        /*06f4*/ 	.word	0x000000ff
        /*06f8*/ 	.word	0x00031cb8
        /*06fc*/ 	.short	0x0100
        /*06fe*/ 	.byte	0x08
	.zero		1


	//   ....[21]....
        /*0700*/ 	.word	0x000008e0
        /*0704*/ 	.word	0x000000ff
        /*0708*/ 	.word	0x00031cc8
        /*070c*/ 	.short	0x0100
        /*070e*/ 	.byte	0x08
	.zero		1


	//   ....[22]....
        /*0710*/ 	.word	0x00001ad0
        /*0714*/ 	.word	0x000000ff
        /*0718*/ 	.word	0x00031c00
        /*071c*/ 	.short	0x010a
        /*071e*/ 	.byte	0x25
	.zero		1


	//   ....[23]....
        /*0720*/ 	.word	0x00001b50
        /*0724*/ 	.word	0x00000000
        /*0728*/ 	.word	0x00031c30
        /*072c*/ 	.short	0x010a
        /*072e*/ 	.byte	0x3f
	.zero		1


	//   ....[24]....
        /*0730*/ 	.word	0x00001bb0
        /*0734*/ 	.word	0x00000000
        /*0738*/ 	.word	0x00031c30
        /*073c*/ 	.short	0x010a
        /*073e*/ 	.byte	0x3f
	.zero		1


	//   ....[25]....
        /*0740*/ 	.word	0x00005110
        /*0744*/ 	.word	0x00000004
        /*0748*/ 	.word	0x00000000
        /*074c*/ 	.short	0x0101
        /*074e*/ 	.byte	0x3f
	.zero		1


	//   ....[26]....
        /*0750*/ 	.word	0x00005f70
        /*0754*/ 	.word	0x000000ff
        /*0758*/ 	.word	0x00031c30
        /*075c*/ 	.short	0x010a
        /*075e*/ 	.byte	0x04
	.zero		1


	//   ....[27]....
        /*0760*/ 	.word	0x00005fb0
        /*0764*/ 	.word	0x000000ff
        /*0768*/ 	.word	0x00031c30
        /*076c*/ 	.short	0x010a
        /*076e*/ 	.byte	0x04
	.zero		1


	//   ....[28]....
        /*0770*/ 	.word	0x00007640
        /*0774*/ 	.word	0x000000ff
        /*0778*/ 	.word	0x00031c50
        /*077c*/ 	.short	0x010a
        /*077e*/ 	.byte	0x04
	.zero		1


	//   ....[29]....
        /*0780*/ 	.word	0x00007680
        /*0784*/ 	.word	0x000000ff
        /*0788*/ 	.word	0x00031c50
        /*078c*/ 	.short	0x010a
        /*078e*/ 	.byte	0x04
	.zero		1


	//   ....[30]....
        /*0790*/ 	.word	0x00009bb0
        /*0794*/ 	.word	0x0000000b
        /*0798*/ 	.word	0x00000000
        /*079c*/ 	.short	0x0101
        /*079e*/ 	.byte	0x3f
	.zero		1


	//   ....[31]....
        /*07a0*/ 	.word	0x00009d60
        /*07a4*/ 	.word	0x0000000b
        /*07a8*/ 	.word	0x00000000
        /*07ac*/ 	.short	0x0101
        /*07ae*/ 	.byte	0x3f
	.zero		1


	//   ....[32]....
        /*07b0*/ 	.word	0x0000aac0
        /*07b4*/ 	.word	0x000000ff
        /*07b8*/ 	.word	0x00031c30
        /*07bc*/ 	.short	0x010a
        /*07be*/ 	.byte	0x04
	.zero		1


	//   ....[33]....
        /*07c0*/ 	.word	0x0000ab00
        /*07c4*/ 	.word	0x000000ff
        /*07c8*/ 	.word	0x00031c30
        /*07cc*/ 	.short	0x010a
        /*07ce*/ 	.byte	0x04
	.zero		1


	//   ....[34]....
        /*07d0*/ 	.word	0x0000c190
        /*07d4*/ 	.word	0x000000ff
        /*07d8*/ 	.word	0x00031c50
        /*07dc*/ 	.short	0x010a
        /*07de*/ 	.byte	0x04
	.zero		1


	//   ....[35]....
        /*07e0*/ 	.word	0x0000c1d0
        /*07e4*/ 	.word	0x000000ff
        /*07e8*/ 	.word	0x00031c50
        /*07ec*/ 	.short	0x010a
        /*07ee*/ 	.byte	0x04
	.zero		1


	//   ....[36]....
        /*07f0*/ 	.word	0x0000dd50
        /*07f4*/ 	.word	0x0000000d
        /*07f8*/ 	.word	0x00000000
        /*07fc*/ 	.short	0x0101
        /*07fe*/ 	.byte	0x3f
	.zero		1


	//   ....[37]....
        /*0800*/ 	.word	0x0000dea0
        /*0804*/ 	.word	0x0000000c
        /*0808*/ 	.word	0x00000000
        /*080c*/ 	.short	0x0101
        /*080e*/ 	.byte	0x3f
	.zero		1


	//   ....[38]....
        /*0810*/ 	.word	0x0000ea80
        /*0814*/ 	.word	0x000000ff
        /*0818*/ 	.word	0x00031c50
        /*081c*/ 	.short	0x010a
        /*081e*/ 	.byte	0x06
	.zero		1


	//   ....[39]....
        /*0820*/ 	.word	0x0000eac0
        /*0824*/ 	.word	0x000000ff
        /*0828*/ 	.word	0x00031c50
        /*082c*/ 	.short	0x010a
        /*082e*/ 	.byte	0x06
	.zero		1


	//   ....[40]....
        /*0830*/ 	.word	0x0000f190
        /*0834*/ 	.word	0x00000004
        /*0838*/ 	.word	0x00000000
        /*083c*/ 	.short	0x0101
        /*083e*/ 	.byte	0x3f
	.zero		1


	//   ....[41]....
        /*0840*/ 	.word	0x00010500
        /*0844*/ 	.word	0x000000ff
        /*0848*/ 	.word	0x00000000
        /*084c*/ 	.short	0x0101
        /*084e*/ 	.byte	0x04
	.zero		1


	//   ....[42]....
        /*0850*/ 	.word	0x00012e40
        /*0854*/ 	.word	0x00000000
        /*0858*/ 	.word	0x00031c40
        /*085c*/ 	.short	0x010a
        /*085e*/ 	.byte	0x3f
	.zero		1


	//   ....[43]....
        /*0860*/ 	.word	0x00013d90
        /*0864*/ 	.word	0x00000016
        /*0868*/ 	.word	0x00031c00
        /*086c*/ 	.short	0x0107
        /*086e*/ 	.byte	0x3f
	.zero		1


	//   ....[44]....
        /*0870*/ 	.word	0x00013e90
        /*0874*/ 	.word	0x00000016
        /*0878*/ 	.word	0x00031c00
        /*087c*/ 	.short	0x0101
        /*087e*/ 	.byte	0x3f
	.zero		1


	//   ....[45]....
        /*0880*/ 	.word	0x00013eb0
        /*0884*/ 	.word	0x00000016
        /*0888*/ 	.word	0x00031c20
        /*088c*/ 	.short	0x010a
        /*088e*/ 	.byte	0x3f
	.zero		1


	//   ....[46]....
        /*0890*/ 	.word	0x000141c0
        /*0894*/ 	.word	0x00000003
        /*0898*/ 	.word	0x00031c40
        /*089c*/ 	.short	0x010a
        /*089e*/ 	.byte	0x3f
	.zero		1


	//   ....[47]....
        /*08a0*/ 	.word	0x00014640
        /*08a4*/ 	.word	0x00000003
        /*08a8*/ 	.word	0x00000060
        /*08ac*/ 	.short	0x010a
        /*08ae*/ 	.byte	0x3f
	.zero		1


	//   ....[48]....
        /*08b0*/ 	.word	0x00014d60
        /*08b4*/ 	.word	0x00000003
        /*08b8*/ 	.word	0x00031c40
        /*08bc*/ 	.short	0x010a
        /*08be*/ 	.byte	0x3f
	.zero		1


	//   ....[49]....
        /*08c0*/ 	.word	0x000151e0
        /*08c4*/ 	.word	0x0000000c
        /*08c8*/ 	.word	0x00000060
        /*08cc*/ 	.short	0x010a
        /*08ce*/ 	.byte	0x3f
	.zero		1


	//   ....[50]....
        /*08d0*/ 	.word	0x00015850
        /*08d4*/ 	.word	0x00000002
        /*08d8*/ 	.word	0x00031c40
        /*08dc*/ 	.short	0x010a
        /*08de*/ 	.byte	0x3f
	.zero		1


	//   ....[51]....
        /*08e0*/ 	.word	0x00015ce0
        /*08e4*/ 	.word	0x00000008
        /*08e8*/ 	.word	0x00000060
        /*08ec*/ 	.short	0x010a
        /*08ee*/ 	.byte	0x3f
	.zero		1


	//   ....[52]....
        /*08f0*/ 	.word	0x00016310
        /*08f4*/ 	.word	0x00000003
        /*08f8*/ 	.word	0x00031c60
        /*08fc*/ 	.short	0x010a
        /*08fe*/ 	.byte	0x3f
	.zero		1


	//   ....[53]....
        /*0900*/ 	.word	0x00017470
        /*0904*/ 	.word	0x00000009
        /*0908*/ 	.word	0x00031c20
        /*090c*/ 	.short	0x010a
        /*090e*/ 	.byte	0x3f
	.zero		1


	//   ....[54]....
        /*0910*/ 	.word	0x00017630
        /*0914*/ 	.word	0x00000006
        /*0918*/ 	.word	0x00000000
        /*091c*/ 	.short	0x010a
        /*091e*/ 	.byte	0x3f
	.zero		1


	//   ....[55]....
        /*0920*/ 	.word	0x000176a0
        /*0924*/ 	.word	0x00000007
        /*0928*/ 	.word	0x00000000
        /*092c*/ 	.short	0x010a
        /*092e*/ 	.byte	0x3f
	.zero		1


	//   ....[56]....
        /*0930*/ 	.word	0x00017700
        /*0934*/ 	.word	0x00000004
        /*0938*/ 	.word	0x00000000
        /*093c*/ 	.short	0x010a
        /*093e*/ 	.byte	0x3f
	.zero		1


	//   ....[57]....
        /*0940*/ 	.word	0x00017730
        /*0944*/ 	.word	0x00000005
        /*0948*/ 	.word	0x00000000
        /*094c*/ 	.short	0x010a
        /*094e*/ 	.byte	0x3f
	.zero		1


	//   ....[58]....
        /*0950*/ 	.word	0x000177a0
        /*0954*/ 	.word	0x00000003
        /*0958*/ 	.word	0x00031c00
        /*095c*/ 	.short	0x010a
        /*095e*/ 	.byte	0x3f
	.zero		1


	//   ....[59]....
        /*0960*/ 	.word	0x000177f0
        /*0964*/ 	.word	0x00000000
        /*0968*/ 	.word	0x00031c30
        /*096c*/ 	.short	0x010a
        /*096e*/ 	.byte	0x3f
	.zero		1


	//   ....[60]....
        /*0970*/ 	.word	0x00017850
        /*0974*/ 	.word	0x00000008
        /*0978*/ 	.word	0x00031c30
        /*097c*/ 	.short	0x010a
        /*097e*/ 	.byte	0x3f
	.zero		1


	//   ....[61]....
        /*0980*/ 	.word	0x000178b0
        /*0984*/ 	.word	0x00000008
        /*0988*/ 	.word	0x00031c50
        /*098c*/ 	.short	0x010a
        /*098e*/ 	.byte	0x3f
	.zero		1


	//   ....[62]....
        /*0990*/ 	.word	0x00017910
        /*0994*/ 	.word	0x00000007
        /*0998*/ 	.word	0x00031c30
        /*099c*/ 	.short	0x010a
        /*099e*/ 	.byte	0x3f
	.zero		1


	//   ....[63]....
        /*09a0*/ 	.word	0x00017970
        /*09a4*/ 	.word	0x00000007
        /*09a8*/ 	.word	0x00031c50
        /*09ac*/ 	.short	0x010a
        /*09ae*/ 	.byte	0x3f
	.zero		1


	//   ....[64]....
        /*09b0*/ 	.word	0x000179d0
        /*09b4*/ 	.word	0x00000005
        /*09b8*/ 	.word	0x00031c50
        /*09bc*/ 	.short	0x010a
        /*09be*/ 	.byte	0x3f
	.zero		1


	//   ....[65]....
        /*09c0*/ 	.word	0x00017b70
        /*09c4*/ 	.word	0x00000000
        /*09c8*/ 	.word	0x00031c40
        /*09cc*/ 	.short	0x010a
        /*09ce*/ 	.byte	0x3f
	.zero		1


	//   ....[66]....
        /*09d0*/ 	.word	0x00018440
        /*09d4*/ 	.word	0x00000016
        /*09d8*/ 	.word	0x00031c20
        /*09dc*/ 	.short	0x010a
        /*09de*/ 	.byte	0x3f
	.zero		1


	//   ....[67]....
        /*09e0*/ 	.word	0x00018490
        /*09e4*/ 	.word	0x00000003
        /*09e8*/ 	.word	0x00031c40
        /*09ec*/ 	.short	0x010a
        /*09ee*/ 	.byte	0x3f
	.zero		1


	//   ....[68]....
        /*09f0*/ 	.word	0x000184e0
        /*09f4*/ 	.word	0x00000003
        /*09f8*/ 	.word	0x00000060
        /*09fc*/ 	.short	0x010a
        /*09fe*/ 	.byte	0x3f
	.zero		1


	//   ....[69]....
        /*0a00*/ 	.word	0x00018530
        /*0a04*/ 	.word	0x00000003
        /*0a08*/ 	.word	0x00031c40
        /*0a0c*/ 	.short	0x010a
        /*0a0e*/ 	.byte	0x3f
	.zero		1


	//   ....[70]....
        /*0a10*/ 	.word	0x00018580
        /*0a14*/ 	.word	0x0000000c
        /*0a18*/ 	.word	0x00000060
        /*0a1c*/ 	.short	0x010a
        /*0a1e*/ 	.byte	0x3f
	.zero		1


	//   ....[71]....
        /*0a20*/ 	.word	0x000185d0
        /*0a24*/ 	.word	0x00000002
        /*0a28*/ 	.word	0x00031c40
        /*0a2c*/ 	.short	0x010a
        /*0a2e*/ 	.byte	0x3f
	.zero		1


	//   ....[72]....
        /*0a30*/ 	.word	0x00018620
        /*0a34*/ 	.word	0x00000008
        /*0a38*/ 	.word	0x00000060
        /*0a3c*/ 	.short	0x010a
        /*0a3e*/ 	.byte	0x3f
	.zero		1


	//   ....[73]....
        /*0a40*/ 	.word	0x00018670
        /*0a44*/ 	.word	0x00000003
        /*0a48*/ 	.word	0x00031c60
        /*0a4c*/ 	.short	0x010a
        /*0a4e*/ 	.byte	0x3f
	.zero		1


	//   ....[74]....
        /*0a50*/ 	.word	0x00019000
        /*0a54*/ 	.word	0x00000009
        /*0a58*/ 	.word	0x00031c20
        /*0a5c*/ 	.short	0x010a
        /*0a5e*/ 	.byte	0x3f
	.zero		1


	//   ....[75]....
        /*0a60*/ 	.word	0x000191a0
        /*0a64*/ 	.word	0x00000006
        /*0a68*/ 	.word	0x00000000
        /*0a6c*/ 	.short	0x010a
        /*0a6e*/ 	.byte	0x3f
	.zero		1


	//   ....[76]....
        /*0a70*/ 	.word	0x000191f0
        /*0a74*/ 	.word	0x00000007
        /*0a78*/ 	.word	0x00000000
        /*0a7c*/ 	.short	0x010a
        /*0a7e*/ 	.byte	0x3f
	.zero		1


	//   ....[77]....
        /*0a80*/ 	.word	0x00019240
        /*0a84*/ 	.word	0x00000004
        /*0a88*/ 	.word	0x00000000
        /*0a8c*/ 	.short	0x010a
        /*0a8e*/ 	.byte	0x3f
	.zero		1


	//----- nvinfo : EIATTR_NUM_MBARRIERS
	.align		4
.L_297:
        /*0a90*/ 	.byte	0x03, 0x38
        /*0a92*/ 	.short	0x0016


	//----- nvinfo : EIATTR_EXIT_INSTR_OFFSETS
	.align		4
        /*0a94*/ 	.byte	0x04, 0x1c
        /*0a96*/ 	.short	(.L_299 - .L_298)


	//   ....[0]....
.L_298:
        /*0a98*/ 	.word	0x00000a90


	//   ....[1]....
        /*0a9c*/ 	.word	0x00011290


	//   ....[2]....
        /*0aa0*/ 	.word	0x00017780


	//----- nvinfo : EIATTR_MAX_THREADS
	.align		4
.L_299:
        /*0aa4*/ 	.byte	0x04, 0x05
        /*0aa6*/ 	.short	(.L_301 - .L_300)
.L_300:
        /*0aa8*/ 	.word	0x00000200
        /*0aac*/ 	.word	0x00000001
        /*0ab0*/ 	.word	0x00000001


	//----- nvinfo : EIATTR_CRS_STACK_SIZE
	.align		4
.L_301:
        /*0ab4*/ 	.byte	0x04, 0x1e
        /*0ab6*/ 	.short	(.L_303 - .L_302)
.L_302:
        /*0ab8*/ 	.word	0x00000000


	//----- nvinfo : EIATTR_CBANK_PARAM_SIZE
	.align		4
.L_303:
        /*0abc*/ 	.byte	0x03, 0x19
        /*0abe*/ 	.short	0x0af0


	//----- nvinfo : EIATTR_PARAM_CBANK
	.align		4
        /*0ac0*/ 	.byte	0x04, 0x0a
        /*0ac2*/ 	.short	(.L_305 - .L_304)
	.align		4
.L_304:
        /*0ac4*/ 	.word	index@(.nv.constant0._ZN7cutlass13device_kernelIN5flash11enable_sm90INS1_16FlashAttnFwdSm90INS1_25CollectiveMainloopFwdSm90ILi2EN4cute5tupleIJNS5_1CILi1EEES8_S8_EEENS6_IJNS7_ILi192EEENS7_ILi144EEENS7_ILi96EEEEEELi96ENS_6half_tEfNS_4arch4Sm90ELb1ELb0ELb1ELb1ELb0ELb0ELb0ELb0ELb1ELb1ELb0ELb0EEENS1_21CollectiveEpilogueFwdINS6_IJSA_SC_SB_EEES9_SE_SG_Li384ELb1ELb1ELb0ELb0EEENS1_36VarlenDynamicPersistentTileSchedulerILi192ELi144ELi384ELi128ELb0ELb1ELb1ELb1ELb1ELb1EEEEEEEEEvNT_6ParamsE)
        /*0ac8*/ 	.short	0x0210
        /*0aca*/ 	.short	0x0af0


	//----- nvinfo : EIATTR_SW_WAR
	.align		4
.L_305:
        /*0acc*/ 	.byte	0x04, 0x36
        /*0ace*/ 	.short	(.L_307 - .L_306)
.L_306:
        /*0ad0*/ 	.word	0x00000008
.L_307:


//--------------------- .nv.info._ZN7cutlass13device_kernelIN5flash11enable_sm90INS1_16FlashAttnFwdSm90INS1_25CollectiveMainloopFwdSm90ILi2EN4cute5tupleIJNS5_1CILi1EEES8_S8_EEENS6_IJNS7_ILi192EEENS7_ILi144EEENS7_ILi96EEEEEELi96ENS_6half_tEfNS_4arch4Sm90ELb1ELb0ELb1ELb1ELb0ELb1ELb0ELb0ELb1ELb1ELb0ELb0EEENS1_21CollectiveEpilogueFwdINS6_IJSA_SC_SB_EEES9_SE_SG_Li384ELb1ELb1ELb0ELb0EEENS1_36VarlenDynamicPersistentTileSchedulerILi192ELi144ELi384ELi128ELb0ELb1ELb1ELb1ELb1ELb1EEEEEEEEEvNT_6ParamsE --------------------------
	.section	.nv.info._ZN7cutlass13device_kernelIN5flash11enable_sm90INS1_16FlashAttnFwdSm90INS1_25CollectiveMainloopFwdSm90ILi2EN4cute5tupleIJNS5_1CILi1EEES8_S8_EEENS6_IJNS7_ILi192EEENS7_ILi144EEENS7_ILi96EEEEEELi96ENS_6half_tEfNS_4arch4Sm90ELb1ELb0ELb1ELb1ELb0ELb1ELb0ELb0ELb1ELb1ELb0ELb0EEENS1_21CollectiveEpilogueFwdINS6_IJSA_SC_SB_EEES9_SE_SG_Li384ELb1ELb1ELb0ELb0EEENS1_36VarlenDynamicPersistentTileSchedulerILi192ELi144ELi384ELi128ELb0ELb1ELb1ELb1ELb1ELb1EEEEEEEEEvNT_6ParamsE,"",@"SHT_CUDA_INFO"
	.sectionflags	@""
	.align	4


	//----- nvinfo : EIATTR_CUDA_API_VERSION
	.align		4
        /*0000*/ 	.byte	0x04, 0x37
        /*0002*/ 	.short	(.L_309 - .L_308)
.L_308:
        /*0004*/ 	.word	0x00000082


	//----- nvinfo : EIATTR_KPARAM_INFO
	.align		4
.L_309:
        /*0008*/ 	.byte	0x04, 0x17
        /*000a*/ 	.short	(.L_311 - .L_310)
.L_310:
        /*000c*/ 	.word	0x00000000
        /*0010*/ 	.short	0x0000
        /*0012*/ 	.short	0x0070
        /*0014*/ 	.byte	0x00, 0xf0, 0x01, 0x2a


	//----- nvinfo : EIATTR_SPARSE_MMA_MASK
	.align		4
.L_311:
        /*0018*/ 	.byte	0x03, 0x50
        /*001a*/ 	.short	0x0000


	//----- nvinfo : EIATTR_MAXREG_COUNT
	.align		4
        /*001c*/ 	.byte	0x03, 0x1b
        /*001e*/ 	.short	0x0080


	//----- nvinfo : EIATTR_NUM_BARRIERS
	.align		4
        /*0020*/ 	.byte	0x02, 0x4c
        /*0022*/ 	.byte	0x10
	.zero		1


	//----- nvinfo : EIATTR_EXTERNS
	.align		4
        /*0024*/ 	.byte	0x04, 0x0f
        /*0026*/ 	.short	(.L_313 - .L_312)


	//   ....[0]....
	.align		4
.L_312:
        /*0028*/ 	.word	index@(__assertfail)


	//----- nvinfo : EIATTR_ANNOTATIONS
	.align		4
.L_313:
        /*002c*/ 	.byte	0x04, 0x55
        /*002e*/ 	.short	(.L_315 - .L_314)


	//   ....[0]....
.L_314:
        /* <DEDUP_REMOVED lines=116> */


	//----- nvinfo : EIATTR_MERCURY_ISA_VERSION
	.align		4
.L_315:
        /*0760*/ 	.byte	0x03, 0x5f
        /*0762*/ 	.short	0x0101


	//----- nvinfo : EIATTR_UNUSED_LOAD_BYTE_OFFSET
	.align		4
        /*0764*/ 	.byte	0x04, 0x44
        /*0766*/ 	.short	(.L_317 - .L_316)


	//   ....[0]....
.L_316:
        /*0768*/ 	.word	0x00000af0
        /*076c*/ 	.word	0x0000fff0


	//   ....[1]....
        /*0770*/ 	.word	0x0001b860
        /*0774*/ 	.word	0x0000fff0


	//----- nvinfo : EIATTR_INT_WARP_WIDE_INSTR_OFFSETS
	.align		4
.L_317:
        /*0778*/ 	.byte	0x04, 0x31
        /*077a*/ 	.short	(.L_319 - .L_318)


	//   ....[0]....
.L_318:
        /*077c*/ 	.word	0x00000190


	//   ....[1]....
        /*0780*/ 	.word	0x000001d0


	//   ....[2]....
        /*0784*/ 	.word	0x00000240


	//   ....[3]....
        /*0788*/ 	.word	0x00020080


	//   ....[4]....
        /*078c*/ 	.word	0x00020120


	//   ....[5]....
        /*0790*/ 	.word	0x00023c80


	//   ....[6]....
        /*0794*/ 	.word	0x00023d20


	//----- nvinfo : EIATTR_COOP_GROUP_MASK_REGIDS
	.align		4
.L_319:
        /*0798*/ 	.byte	0x04, 0x29
        /*079a*/ 	.short	(.L_321 - .L_320)


	//   ....[0]....
.L_320:
        /*079c*/ 	.word	0xffffffff


	//   ....[1]....
        /*07a0*/ 	.word	0xffffffff


	//   ....[2]....
        /*07a4*/ 	.word	0xffffffff


	//   ....[3]....
        /*07a8*/ 	.word	0xffffffff


	//   ....[4]....
        /*07ac*/ 	.word	0xffffffff


	//   ....[5]....
        /*07b0*/ 	.word	0xffffffff


	//   ....[6]....
        /*07b4*/ 	.word	0xffffffff


	//   ....[7]....
        /*07b8*/ 	.word	0xffffffff


	//   ....[8]....
        /*07bc*/ 	.word	0xffffffff


	//   ....[9]....
        /*07c0*/ 	.word	0xffffffff


	//   ....[10]....
        /*07c4*/ 	.word	0xffffffff


	//   ....[11]....
        /*07c8*/ 	.word	0xffffffff


	//   ....[12]....
        /*07cc*/ 	.word	0xffffffff


	//   ....[13]....
        /*07d0*/ 	.word	0xffffffff


	//   ....[14]....
        /*07d4*/ 	.word	0xffffffff


	//   ....[15]....
        /*07d8*/ 	.word	0xffffffff


	//   ....[16]....
        /*07dc*/ 	.word	0xffffffff


	//   ....[17]....
        /*07e0*/ 	.word	0xffffffff


	//   ....[18]....
        /*07e4*/ 	.word	0xffffffff


	//   ....[19]....
        /*07e8*/ 	.word	0xffffffff


	//   ....[20]....
        /*07ec*/ 	.word	0xffffffff


	//   ....[21]....
        /*07f0*/ 	.word	0xffffffff


	//   ....[22]....
        /*07f4*/ 	.word	0xffffffff


	//   ....[23]....
        /*07f8*/ 	.word	0xffffffff


	//   ....[24]....
        /*07fc*/ 	.word	0xffffffff


	//   ....[25]....
        /*0800*/ 	.word	0xffffffff


	//   ....[26]....
        /*0804*/ 	.word	0xffffffff


	//   ....[27]....
        /*0808*/ 	.word	0xffffffff


	//   ....[28]....
        /*080c*/ 	.word	0xffffffff


	//   ....[29]....
        /*0810*/ 	.word	0xffffffff


	//   ....[30]....
        /*0814*/ 	.word	0xffffffff


	//   ....[31]....
        /*0818*/ 	.word	0xffffffff


	//   ....[32]....
        /*081c*/ 	.word	0xffffffff


	//   ....[33]....
        /*0820*/ 	.word	0xffffffff


	//   ....[34]....
        /*0824*/ 	.word	0xffffffff


	//   ....[35]....
        /*0828*/ 	.word	0xffffffff


	//   ....[36]....
        /*082c*/ 	.word	0xffffffff


	//   ....[37]....
        /*0830*/ 	.word	0xffffffff


	//   ....[38]....
        /*0834*/ 	.word	0xffffffff


	//   ....[39]....
        /*0838*/ 	.word	0xffffffff


	//   ....[40]....
        /*083c*/ 	.word	0xffffffff


	//   ....[41]....
        /*0840*/ 	.word	0xffffffff


	//   ....[42]....
        /*0844*/ 	.word	0xffffffff


	//   ....[43]....
        /*0848*/ 	.word	0xffffffff


	//   ....[44]....
        /*084c*/ 	.word	0xffffffff


	//   ....[45]....
        /*0850*/ 	.word	0xffffffff


	//   ....[46]....
        /*0854*/ 	.word	0xffffffff


	//   ....[47]....
        /*0858*/ 	.word	0xffffffff


	//   ....[48]....
        /*085c*/ 	.word	0xffffffff


	//   ....[49]....
        /*0860*/ 	.word	0xffffffff


	//   ....[50]....
        /*0864*/ 	.word	0xffffffff


	//   ....[51]....
        /*0868*/ 	.word	0xffffffff


	//   ....[52]....
        /*086c*/ 	.word	0xffffffff


	//   ....[53]....
        /*0870*/ 	.word	0xffffffff


	//   ....[54]....
        /*0874*/ 	.word	0xffffffff


	//   ....[55]....
        /*0878*/ 	.word	0xffffffff


	//   ....[56]....
        /*087c*/ 	.word	0xffffffff


	//   ....[57]....
        /*0880*/ 	.word	0xffffffff


	//   ....[58]....
        /*0884*/ 	.word	0xffffffff


	//   ....[59]....
        /*0888*/ 	.word	0xffffffff


	//   ....[60]....
        /*088c*/ 	.word	0xffffffff


	//   ....[61]....
        /*0890*/ 	.word	0xffffffff


	//   ....[62]....
        /*0894*/ 	.word	0xffffffff


	//   ....[63]....
        /*0898*/ 	.word	0xffffffff


	//   ....[64]....
        /*089c*/ 	.word	0xffffffff


	//   ....[65]....
        /*08a0*/ 	.word	0xffffffff


	//   ....[66]....
        /*08a4*/ 	.word	0xffffffff


	//   ....[67]....
        /*08a8*/ 	.word	0xffffffff


	//   ....[68]....
        /*08ac*/ 	.word	0xffffffff


	//   ....[69]....
        /*08b0*/ 	.word	0xffffffff


	//   ....[70]....
        /*08b4*/ 	.word	0xffffffff


	//   ....[71]....
        /*08b8*/ 	.word	0xffffffff


	//   ....[72]....
        /*08bc*/ 	.word	0xffffffff


	//   ....[73]....
        /*08c0*/ 	.word	0xffffffff


	//   ....[74]....
        /*08c4*/ 	.word	0xffffffff


	//   ....[75]....
        /*08c8*/ 	.word	0xffffffff


	//   ....[76]....
        /*08cc*/ 	.word	0xffffffff


	//   ....[77]....
        /*08d0*/ 	.word	0xffffffff


	//   ....[78]....
        /*08d4*/ 	.word	0xffffffff


	//   ....[79]....
        /*08d8*/ 	.word	0xffffffff


	//   ....[80]....
        /*08dc*/ 	.word	0xffffffff


	//   ....[81]....
        /*08e0*/ 	.word	0xffffffff


	//   ....[82]....
        /*08e4*/ 	.word	0xffffffff


	//   ....[83]....
        /*08e8*/ 	.word	0xffffffff


	//   ....[84]....
        /*08ec*/ 	.word	0xffffffff


	//   ....[85]....
        /*08f0*/ 	.word	0xffffffff


	//   ....[86]....
        /*08f4*/ 	.word	0xffffffff


	//   ....[87]....
        /*08f8*/ 	.word	0xffffffff


	//   ....[88]....
        /*08fc*/ 	.word	0xffffffff


	//   ....[89]....
        /*0900*/ 	.word	0xffffffff


	//   ....[90]....
        /*0904*/ 	.word	0xffffffff


	//   ....[91]....
        /*0908*/ 	.word	0xffffffff


	//   ....[92]....
        /*090c*/ 	.word	0xffffffff


	//   ....[93]....
        /*0910*/ 	.word	0xffffffff


	//   ....[94]....
        /*0914*/ 	.word	0xffffffff


	//   ....[95]....
        /*0918*/ 	.word	0xffffffff


	//   ....[96]....
        /*091c*/ 	.word	0xffffffff


	//   ....[97]....
        /*0920*/ 	.word	0xffffffff


	//   ....[98]....
        /*0924*/ 	.word	0xffffffff


	//   ....[99]....
        /*0928*/ 	.word	0x0500000f


	//   ....[100]....
        /*092c*/ 	.word	0x0500000f


	//   ....[101]....
        /*0930*/ 	.word	0x0500000f


	//   ....[102]....
        /*0934*/ 	.word	0x0500000f


	//   ....[103]....
        /*0938*/ 	.word	0x0500000f


	//   ....[104]....
        /*093c*/ 	.word	0x0500000f


	//   ....[105]....
        /*0940*/ 	.word	0x0500000f


	//   ....[106]....
        /*0944*/ 	.word	0x0500000f


	//   ....[107]....
        /*0948*/ 	.word	0x0500000f


	//   ....[108]....
        /*094c*/ 	.word	0x0500000f


	//   ....[109]....
        /*0950*/ 	.word	0x0500000f


	//   ....[110]....
        /*0954*/ 	.word	0x0500000f


	//   ....[111]....
        /*0958*/ 	.word	0x0500000f


	//   ....[112]....
        /*095c*/ 	.word	0x0500000f


	//   ....[113]....
        /*0960*/ 	.word	0x0500000f


	//   ....[114]....
        /*0964*/ 	.word	0x0500000f


	//   ....[115]....
        /*0968*/ 	.word	0x0500000f


	//   ....[116]....
        /*096c*/ 	.word	0x0500000f


	//   ....[117]....
        /*0970*/ 	.word	0x0500000f


	//   ....[118]....
        /*0974*/ 	.word	0x0500000f


	//   ....[119]....
        /*0978*/ 	.word	0x0500000f


	//   ....[120]....
        /*097c*/ 	.word	0x0500000f


	//   ....[121]....
        /*0980*/ 	.word	0x0500000f


	//   ....[122]....
        /*0984*/ 	.word	0x0500000f


	//   ....[123]....
        /*0988*/ 	.word	0x0500000f


	//   ....[124]....
        /*098c*/ 	.word	0x0500000f


	//   ....[125]....
        /*0990*/ 	.word	0x0500000f


	//   ....[126]....
        /*0994*/ 	.word	0x0500000f


	//   ....[127]....
        /*0998*/ 	.word	0x0500000f


	//   ....[128]....
        /*099c*/ 	.word	0x0500000f


	//   ....[129]....
        /*09a0*/ 	.word	0x0500000f


	//   ....[130]....
        /*09a4*/ 	.word	0x0500000f


	//   ....[131]....
        /*09a8*/ 	.word	0x0500000f


	//   ....[132]....
        /*09ac*/ 	.word	0x0500000f


	//   ....[133]....
        /*09b0*/ 	.word	0x0500000f


	//   ....[134]....
        /*09b4*/ 	.word	0x0500000f


	//   ....[135]....
        /*09b8*/ 	.word	0x0500000f


	//   ....[136]....
        /*09bc*/ 	.word	0x0500000f


	//   ....[137]....
        /*09c0*/ 	.word	0x0500000f


	//   ....[138]....
        /*09c4*/ 	.word	0x0500000f


	//   ....[139]....
        /*09c8*/ 	.word	0x0500000f


	//   ....[140]....
        /*09cc*/ 	.word	0x0500000f


	//   ....[141]....
        /*09d0*/ 	.word	0x0500000f


	//   ....[142]....
        /*09d4*/ 	.word	0x0500000f


	//   ....[143]....
        /*09d8*/ 	.word	0x0500000f


	//----- nvinfo : EIATTR_COOP_GROUP_INSTR_OFFSETS
	.align		4
.L_321:
        /*09dc*/ 	.byte	0x04, 0x28
        /*09de*/ 	.short	(.L_323 - .L_322)


	//   ....[0]....
.L_322:
        /*09e0*/ 	.word	0x00000070


	//   ....[1]....
        /*09e4*/ 	.word	0x000001a0


	//   ....[2]....
        /*09e8*/ 	.word	0x000001f0


	//   ....[3]....
        /*09ec*/ 	.word	0x00000420


	//   ....[4]....
        /*09f0*/ 	.word	0x00000580


	//   ....[5]....
        /*09f4*/ 	.word	0x000006a0


	//   ....[6]....
        /*09f8*/ 	.word	0x00000800


	//   ....[7]....
        /*09fc*/ 	.word	0x000070b0


	//   ....[8]....
        /*0a00*/ 	.word	0x00007810


	//   ....[9]....
        /*0a04*/ 	.word	0x00007820


	//   ....[10]....
        /*0a08*/ 	.word	0x00007830


	//   ....[11]....
        /*0a0c*/ 	.word	0x00007840


	//   ....[12]....
        /*0a10*/ 	.word	0x00009640


	//   ....[13]....
        /*0a14*/ 	.word	0x00009650


	//   ....[14]....
        /*0a18*/ 	.word	0x00009660


	//   ....[15]....
        /*0a1c*/ 	.word	0x00009670


	//   ....[16]....
        /*0a20*/ 	.word	0x0000d800


	//   ....[17]....
        /*0a24*/ 	.word	0x0000e270


	//   ....[18]....
        /*0a28*/ 	.word	0x0000e280


	//   ....[19]....
        /*0a2c*/ 	.word	0x0000e2a0


	//   ....[20]....
        /*0a30*/ 	.word	0x0000ed50


	//   ....[21]....
        /*0a34*/ 	.word	0x0000ed90


	//   ....[22]....
        /*0a38*/ 	.word	0x0000ff70


	//   ....[23]....
        /*0a3c*/ 	.word	0x000126a0


	//   ....[24]....
        /*0a40*/ 	.word	0x00012ef0


	//   ....[25]....
        /*0a44*/ 	.word	0x00013730


	//   ....[26]....
        /*0a48*/ 	.word	0x00013a20


	//   ....[27]....
        /*0a4c*/ 	.word	0x00014120


	//   ....[28]....
        /*0a50*/ 	.word	0x00014140


	//   ....[29]....
        /*0a54*/ 	.word	0x00015a20


	//   ....[30]....
        /*0a58*/ 	.word	0x00018730


	//   ....[31]....
        /*0a5c*/ 	.word	0x00018790


	//   ....[32]....
        /*0a60*/ 	.word	0x00019170


	//   ....[33]....
        /*0a64*/ 	.word	0x00019190


	//   ....[34]....
        /*0a68*/ 	.word	0x0001aa70


	//   ....[35]....
        /*0a6c*/ 	.word	0x0001aef0


	//   ....[36]....
        /*0a70*/ 	.word	0x0001b1f0


	//   ....[37]....
        /*0a74*/ 	.word	0x0001b230


	//   ....[38]....
        /*0a78*/ 	.word	0x0001b2a0


	//   ....[39]....
        /*0a7c*/ 	.word	0x0001c2e0


	//   ....[40]....
        /*0a80*/ 	.word	0x0001c320


	//   ....[41]....
        /*0a84*/ 	.word	0x0001c350


	//   ....[42]....
        /*0a88*/ 	.word	0x0001c360


	//   ....[43]....
        /*0a8c*/ 	.word	0x0001c820


	//   ....[44]....
        /*0a90*/ 	.word	0x0001c840


	//   ....[45]....
        /*0a94*/ 	.word	0x0001c950


	//   ....[46]....
        /*0a98*/ 	.word	0x0001c970


	//   ....[47]....
        /*0a9c*/ 	.word	0x0001d200


	//   ....[48]....
        /*0aa0*/ 	.word	0x0001d210


	//   ....[49]....
        /*0aa4*/ 	.word	0x0001d380


	//   ....[50]....
        /*0aa8*/ 	.word	0x0001d390


	//   ....[51]....
        /*0aac*/ 	.word	0x0001d540


	//   ....[52]....
        /*0ab0*/ 	.word	0x0001d740


	//   ....[53]....
        /*0ab4*/ 	.word	0x0001d770


	//   ....[54]....
        /*0ab8*/ 	.word	0x0001d7a0


	//   ....[55]....
        /*0abc*/ 	.word	0x0001d7d0


	//   ....[56]....
        /*0ac0*/ 	.word	0x0001d800


	//   ....[57]....
        /*0ac4*/ 	.word	0x0001d830


	//   ....[58]....
        /*0ac8*/ 	.word	0x0001d9b0


	//   ....[59]....
        /*0acc*/ 	.word	0x0001d9e0


	//   ....[60]....
        /*0ad0*/ 	.word	0x0001da10


	//   ....[61]....
        /*0ad4*/ 	.word	0x0001da40


	//   ....[62]....
        /*0ad8*/ 	.word	0x0001da70


	//   ....[63]....
        /*0adc*/ 	.word	0x0001daa0


	//   ....[64]....
        /*0ae0*/ 	.word	0x0001db60


	//   ....[65]....
        /*0ae4*/ 	.word	0x0001dbc0


	//   ....[66]....
        /*0ae8*/ 	.word	0x0001dc60


	//   ....[67]....
        /*0aec*/ 	.word	0x0001eaf0


	//   ....[68]....
        /*0af0*/ 	.word	0x00020640


	//   ....[69]....
        /*0af4*/ 	.word	0x00021370


	//   ....[70]....
        /*0af8*/ 	.word	0x000213a0


	//   ....[71]....
        /*0afc*/ 	.word	0x00021460


	//   ....[72]....
        /*0b00*/ 	.word	0x00021480


	//   ....[73]....
        /*0b04*/ 	.word	0x00021520


	//   ....[74]....
        /*0b08*/ 	.word	0x00021540


	//   ....[75]....
        /*0b0c*/ 	.word	0x00021550


	//   ....[76]....
        /*0b10*/ 	.word	0x000215f0


	//   ....[77]....
        /*0b14*/ 	.word	0x00021620


	//   ....[78]....
        /*0b18*/ 	.word	0x00021640


	//   ....[79]....
        /*0b1c*/ 	.word	0x00021650


	//   ....[80]....
        /*0b20*/ 	.word	0x00021740


	//   ....[81]....
        /*0b24*/ 	.word	0x000243d0


	//   ....[82]....
        /*0b28*/ 	.word	0x00024400


	//   ....[83]....
        /*0b2c*/ 	.word	0x00024440


	//   ....[84]....
        /*0b30*/ 	.word	0x00024470


	//   ....[85]....
        /*0b34*/ 	.word	0x000244a0


	//   ....[86]....
        /*0b38*/ 	.word	0x000244d0


	//   ....[87]....
        /*0b3c*/ 	.word	0x00024500


	//   ....[88]....
        /*0b40*/ 	.word	0x00024530


	//   ....[89]....
        /*0b44*/ 	.word	0x000246c0


	//   ....[90]....
        /*0b48*/ 	.word	0x000246f0


	//   ....[91]....
        /*0b4c*/ 	.word	0x00024720


	//   ....[92]....
        /*0b50*/ 	.word	0x00024750


	//   ....[93]....
        /*0b54*/ 	.word	0x00024780


	//   ....[94]....
        /*0b58*/ 	.word	0x000247b0


	//   ....[95]....
        /*0b5c*/ 	.word	0x00024870


	//   ....[96]....
        /*0b60*/ 	.word	0x00024890


	//   ....[97]....
        /*0b64*/ 	.word	0x00024900


	//   ....[98]....
        /*0b68*/ 	.word	0x00024fb0


	//   ....[99]....
        /*0b6c*/ 	.word	0x00025430


	//   ....[100]....
        /*0b70*/ 	.word	0x000254d0


	//   ....[101]....
        /*0b74*/ 	.word	0x00025560


	//   ....[102]....
        /*0b78*/ 	.word	0x000255b0


	//   ....[103]....
        /*0b7c*/ 	.word	0x00025600


	//   ....[104]....
        /*0b80*/ 	.word	0x000256d0


	//   ....[105]....
        /*0b84*/ 	.word	0x00025760


	//   ....[106]....
        /*0b88*/ 	.word	0x000257c0


	//   ....[107]....
        /*0b8c*/ 	.word	0x00025820


	//   ....[108]....
        /*0b90*/ 	.word	0x00025ad0


	//   ....[109]....
        /*0b94*/ 	.word	0x00025b20


	//   ....[110]....
        /*0b98*/ 	.word	0x00025bb0


	//   ....[111]....
        /*0b9c*/ 	.word	0x00025c40


	//   ....[112]....
        /*0ba0*/ 	.word	0x00025d00


	//   ....[113]....
        /*0ba4*/ 	.word	0x00025fe0


	//   ....[114]....
        /*0ba8*/ 	.word	0x000261b0


	//   ....[115]....
        /*0bac*/ 	.word	0x00026200


	//   ....[116]....
        /*0bb0*/ 	.word	0x00026330


	//   ....[117]....
        /*0bb4*/ 	.word	0x00026380


	//   ....[118]....
        /*0bb8*/ 	.word	0x000264a0


	//   ....[119]....
        /*0bbc*/ 	.word	0x00026510


	//   ....[120]....
        /*0bc0*/ 	.word	0x00026630


	//   ....[121]....
        /*0bc4*/ 	.word	0x000266a0


	//   ....[122]....
        /*0bc8*/ 	.word	0x000267b0


	//   ....[123]....
        /*0bcc*/ 	.word	0x00026820


	//   ....[124]....
        /*0bd0*/ 	.word	0x00026930


	//   ....[125]....
        /*0bd4*/ 	.word	0x00026980


	//   ....[126]....
        /*0bd8*/ 	.word	0x00026ca0


	//   ....[127]....
        /*0bdc*/ 	.word	0x00026d40


	//   ....[128]....
        /*0be0*/ 	.word	0x00026e70


	//   ....[129]....
        /*0be4*/ 	.word	0x00026ee0


	//   ....[130]....
        /*0be8*/ 	.word	0x00026f50


	//   ....[131]....
        /*0bec*/ 	.word	0x00026fc0


	//   ....[132]....
        /*0bf0*/ 	.word	0x00027030


	//   ....[133]....
        /*0bf4*/ 	.word	0x000270b0


	//   ....[134]....
        /*0bf8*/ 	.word	0x00027140


	//   ....[135]....
        /*0bfc*/ 	.word	0x000271d0


	//   ....[136]....
        /*0c00*/ 	.word	0x00027240


	//   ....[137]....
        /*0c04*/ 	.word	0x000272b0


	//   ....[138]....
        /*0c08*/ 	.word	0x00027320


	//   ....[139]....
        /*0c0c*/ 	.word	0x000273a0


	//   ....[140]....
        /*0c10*/ 	.word	0x00027410


	//   ....[141]....
        /*0c14*/ 	.word	0x000274b0


	//   ....[142]....
        /*0c18*/ 	.word	0x00027540


	//   ....[143]....
        /*0c1c*/ 	.word	0x00027670


	//----- nvinfo : EIATTR_REG_RECONFIG
	.align		4
.L_323:
        /*0c20*/ 	.byte	0x01, 0x54
	.zero		2


	//----- nvinfo : EIATTR_SYSCALL_OFFSETS
	.align		4
        /*0c24*/ 	.byte	0x04, 0x46
        /*0c26*/ 	.short	(.L_325 - .L_324)


	//   ....[0]....
.L_324:
        /*0c28*/ 	.word	0x00001b80


	//   ....[1]....
        /*0c2c*/ 	.word	0x00001cd0


	//   ....[2]....
        /*0c30*/ 	.word	0x00007280


	//   ....[3]....
        /*0c34*/ 	.word	0x000075c0


	//   ....[4]....
        /*0c38*/ 	.word	0x00020280


	//   ....[5]....
        /*0c3c*/ 	.word	0x000203d0


	//   ....[6]....
        /*0c40*/ 	.word	0x000204d0


	//   ....[7]....
        /*0c44*/ 	.word	0x00020de0


	//----- nvinfo : EIATTR_MBARRIER_INSTR_OFFSETS
	.align		4
.L_325:
        /*0c48*/ 	.byte	0x04, 0x39
        /*0c4a*/ 	.short	(.L_327 - .L_326)


	//   ....[0]....
.L_326:
        /*0c4c*/ 	.word	0x000002d0
        /*0c50*/ 	.word	0x000000ff
        /*0c54*/ 	.word	0x00031c00
        /*0c58*/ 	.short	0x0100
        /*0c5a*/ 	.byte	0x08
	.zero		1


	//   ....[1]....
        /*0c5c*/ 	.word	0x000002e0
        /*0c60*/ 	.word	0x000000ff
        /*0c64*/ 	.word	0x00031c20
        /*0c68*/ 	.short	0x0100
        /*0c6a*/ 	.byte	0x08
	.zero		1


	//   ....[2]....
        /*0c6c*/ 	.word	0x000003d0
        /*0c70*/ 	.word	0x000000ff
        /*0c74*/ 	.word	0x00031c30
        /*0c78*/ 	.short	0x0100
        /*0c7a*/ 	.byte	0x08
	.zero		1


	//   ....[3]....
        /*0c7c*/ 	.word	0x000003e0
        /*0c80*/ 	.word	0x000000ff
        /*0c84*/ 	.word	0x00031c40
        /*0c88*/ 	.short	0x0100
        /*0c8a*/ 	.byte	0x08
	.zero		1


	//   ....[4]....
        /*0c8c*/ 	.word	0x000003f0
        /*0c90*/ 	.word	0x000000ff
        /*0c94*/ 	.word	0x00031c38
        /*0c98*/ 	.short	0x0100
        /*0c9a*/ 	.byte	0x08
	.zero		1


	//   ....[5]....
        /*0c9c*/ 	.word	0x00000400
        /*0ca0*/ 	.word	0x000000ff
        /*0ca4*/ 	.word	0x00031c48
        /*0ca8*/ 	.short	0x0100
        /*0caa*/ 	.byte	0x08
	.zero		1


	//   ....[6]....
        /*0cac*/ 	.word	0x00000530
        /*0cb0*/ 	.word	0x000000ff
        /*0cb4*/ 	.word	0x00031c50
        /*0cb8*/ 	.short	0x0100
        /*0cba*/ 	.byte	0x08
	.zero		1


	//   ....[7]....
        /*0cbc*/ 	.word	0x00000540
        /*0cc0*/ 	.word	0x000000ff
        /*0cc4*/ 	.word	0x00031c60
        /*0cc8*/ 	.short	0x0100
        /*0cca*/ 	.byte	0x08
	.zero		1


	//   ....[8]....
        /*0ccc*/ 	.word	0x00000550
        /*0cd0*/ 	.word	0x000000ff
        /*0cd4*/ 	.word	0x00031c58
        /*0cd8*/ 	.short	0x0100
        /*0cda*/ 	.byte	0x08
	.zero		1


	//   ....[9]....
        /*0cdc*/ 	.word	0x00000560
        /*0ce0*/ 	.word	0x000000ff
        /*0ce4*/ 	.word	0x00031c68
        /*0ce8*/ 	.short	0x0100
        /*0cea*/ 	.byte	0x08
	.zero		1


	//   ....[10]....
        /*0cec*/ 	.word	0x00000650
        /*0cf0*/ 	.word	0x000000ff
        /*0cf4*/ 	.word	0x00031c70
        /*0cf8*/ 	.short	0x0100
        /*0cfa*/ 	.byte	0x06
	.zero		1


	//   ....[11]....
        /*0cfc*/ 	.word	0x00000660
        /*0d00*/ 	.word	0x000000ff
        /*0d04*/ 	.word	0x00031c80
        /*0d08*/ 	.short	0x0100
        /*0d0a*/ 	.byte	0x06
	.zero		1


	//   ....[12]....
        /*0d0c*/ 	.word	0x00000670
        /*0d10*/ 	.word	0x000000ff
        /*0d14*/ 	.word	0x00031c78
        /*0d18*/ 	.short	0x0100
        /*0d1a*/ 	.byte	0x06
	.zero		1


	//   ....[13]....
        /*0d1c*/ 	.word	0x00000680
        /*0d20*/ 	.word	0x000000ff
        /*0d24*/ 	.word	0x00031c88
        /*0d28*/ 	.short	0x0100
        /*0d2a*/ 	.byte	0x06
	.zero		1


	//   ....[14]....
        /*0d2c*/ 	.word	0x000007b0
        /*0d30*/ 	.word	0x000000ff
        /*0d34*/ 	.word	0x00031c90
        /*0d38*/ 	.short	0x0100
        /*0d3a*/ 	.byte	0x08
	.zero		1


	//   ....[15]....
        /*0d3c*/ 	.word	0x000007c0
        /*0d40*/ 	.word	0x000000ff
        /*0d44*/ 	.word	0x00031ca0
        /*0d48*/ 	.short	0x0100
        /*0d4a*/ 	.byte	0x08
	.zero		1


	//   ....[16]....
        /*0d4c*/ 	.word	0x000007d0
        /*0d50*/ 	.word	0x000000ff
        /*0d54*/ 	.word	0x00031c98
        /*0d58*/ 	.short	0x0100
        /*0d5a*/ 	.byte	0x08
	.zero		1


	//   ....[17]....
        /*0d5c*/ 	.word	0x000007e0
        /*0d60*/ 	.word	0x000000ff
        /*0d64*/ 	.word	0x00031ca8
        /*0d68*/ 	.short	0x0100
        /*0d6a*/ 	.byte	0x08
	.zero		1


	//   ....[18]....
        /*0d6c*/ 	.word	0x00000910
        /*0d70*/ 	.word	0x000000ff
        /*0d74*/ 	.word	0x00031cb0
        /*0d78*/ 	.short	0x0100
        /*0d7a*/ 	.byte	0x08
	.zero		1


	//   ....[19]....
        /*0d7c*/ 	.word	0x00000920
        /*0d80*/ 	.word	0x000000ff
        /*0d84*/ 	.word	0x00031cc0
        /*0d88*/ 	.short	0x0100
        /*0d8a*/ 	.byte	0x08
	.zero		1


	//   ....[20]....
        /*0d8c*/ 	.word	0x00000930
        /*0d90*/ 	.word	0x000000ff
        /*0d94*/ 	.word	0x00031cb8
        /*0d98*/ 	.short	0x0100
        /*0d9a*/ 	.byte	0x08
	.zero		1


	//   ....[21]....
        /*0d9c*/ 	.word	0x00000940
        /*0da0*/ 	.word	0x000000ff
        /*0da4*/ 	.word	0x00031cc8
        /*0da8*/ 	.short	0x0100
        /*0daa*/ 	.byte	0x08
	.zero		1


	//   ....[22]....
        /*0dac*/ 	.word	0x00003150
        /*0db0*/ 	.word	0x0000001a
        /*0db4*/ 	.word	0x00031c90
        /*0db8*/ 	.short	0x010a
        /*0dba*/ 	.byte	0x3f
	.zero		1


	//   ....[23]....
        /*0dbc*/ 	.word	0x00004c10
        /*0dc0*/ 	.word	0x0000001a
        /*0dc4*/ 	.word	0x00031c90
        /*0dc8*/ 	.short	0x010a
        /*0dca*/ 	.byte	0x3f
	.zero		1


	//   ....[24]....
        /*0dcc*/ 	.word	0x00006690
        /*0dd0*/ 	.word	0x0000001a
        /*0dd4*/ 	.word	0x00031c90
        /*0dd8*/ 	.short	0x010a
        /*0dda*/ 	.byte	0x3f
	.zero		1


	//   ....[25]....
        /*0ddc*/ 	.word	0x00006900
        /*0de0*/ 	.word	0x00000024
        /*0de4*/ 	.word	0x00000000
        /*0de8*/ 	.short	0x0101
        /*0dea*/ 	.byte	0x3f
	.zero		1


	//   ....[26]....
        /*0dec*/ 	.word	0x00006940
        /*0df0*/ 	.word	0x0000001a
        /*0df4*/ 	.word	0x00031cb0
        /*0df8*/ 	.short	0x010a
        /*0dfa*/ 	.byte	0x3f
	.zero		1


	//   ....[27]....
        /*0dfc*/ 	.word	0x00006c80
        /*0e00*/ 	.word	0x0000001a
        /*0e04*/ 	.word	0x00000000
        /*0e08*/ 	.short	0x0101
        /*0e0a*/ 	.byte	0x3f
	.zero		1


	//   ....[28]....
        /*0e0c*/ 	.word	0x00007320
        /*0e10*/ 	.word	0x00000010
        /*0e14*/ 	.word	0x00031c00
        /*0e18*/ 	.short	0x010a
        /*0e1a*/ 	.byte	0x3f
	.zero		1


	//   ....[29]....
        /*0e1c*/ 	.word	0x00007370
        /*0e20*/ 	.word	0x00000010
        /*0e24*/ 	.word	0x00031c00
        /*0e28*/ 	.short	0x010a
        /*0e2a*/ 	.byte	0x3f
	.zero		1


	//   ....[30]....
        /*0e2c*/ 	.word	0x00007f90
        /*0e30*/ 	.word	0x00000010
        /*0e34*/ 	.word	0x00031c00
        /*0e38*/ 	.short	0x010a
        /*0e3a*/ 	.byte	0x3f
	.zero		1


	//   ....[31]....
        /*0e3c*/ 	.word	0x00009b10
        /*0e40*/ 	.word	0x00000010
        /*0e44*/ 	.word	0x00031c00
        /*0e48*/ 	.short	0x010a
        /*0e4a*/ 	.byte	0x3f
	.zero		1


	//   ....[32]....
        /*0e4c*/ 	.word	0x0000b2e0
        /*0e50*/ 	.word	0x00000000
        /*0e54*/ 	.word	0x00031c30
        /*0e58*/ 	.short	0x010a
        /*0e5a*/ 	.byte	0x3f
	.zero		1


	//   ....[33]....
        /*0e5c*/ 	.word	0x0000b350
        /*0e60*/ 	.word	0x00000000
        /*0e64*/ 	.word	0x00031c30
        /*0e68*/ 	.short	0x010a
        /*0e6a*/ 	.byte	0x3f
	.zero		1


	//   ....[34]....
        /*0e6c*/ 	.word	0x0000f120
        /*0e70*/ 	.word	0x00000018
        /*0e74*/ 	.word	0x00000000
        /*0e78*/ 	.short	0x0101
        /*0e7a*/ 	.byte	0x3f
	.zero		1


	//   ....[35]....
        /*0e7c*/ 	.word	0x000100d0
        /*0e80*/ 	.word	0x00000048
        /*0e84*/ 	.word	0x00031c30
        /*0e88*/ 	.short	0x010a
        /*0e8a*/ 	.byte	0x3f
	.zero		1


	//   ....[36]....
        /*0e8c*/ 	.word	0x00010120
        /*0e90*/ 	.word	0x00000048
        /*0e94*/ 	.word	0x00031c30
        /*0e98*/ 	.short	0x010a
        /*0e9a*/ 	.byte	0x3f
	.zero		1


	//   ....[37]....
        /*0e9c*/ 	.word	0x000123e0
        /*0ea0*/ 	.word	0x00000091
        /*0ea4*/ 	.word	0x00031c50
        /*0ea8*/ 	.short	0x010a
        /*0eaa*/ 	.byte	0x3f
	.zero		1


	//   ....[38]....
        /*0eac*/ 	.word	0x00012430
        /*0eb0*/ 	.word	0x00000091
        /*0eb4*/ 	.word	0x00031c50
        /*0eb8*/ 	.short	0x010a
        /*0eba*/ 	.byte	0x3f
	.zero		1


	//   ....[39]....
        /*0ebc*/ 	.word	0x00014d60
        /*0ec0*/ 	.word	0x00000071
        /*0ec4*/ 	.word	0x00000000
        /*0ec8*/ 	.short	0x0101
        /*0eca*/ 	.byte	0x3f
	.zero		1


	//   ....[40]....
        /*0ecc*/ 	.word	0x00014da0
        /*0ed0*/ 	.word	0x00000070
        /*0ed4*/ 	.word	0x00000000
        /*0ed8*/ 	.short	0x0101
        /*0eda*/ 	.byte	0x3f
	.zero		1


	//   ....[41]....
        /*0edc*/ 	.word	0x00015ba0
        /*0ee0*/ 	.word	0x00000015
        /*0ee4*/ 	.word	0x00031c30
        /*0ee8*/ 	.short	0x010a
        /*0eea*/ 	.byte	0x3f
	.zero		1


	//   ....[42]....
        /*0eec*/ 	.word	0x00015bf0
        /*0ef0*/ 	.word	0x00000015
        /*0ef4*/ 	.word	0x00031c30
        /*0ef8*/ 	.short	0x010a
        /*0efa*/ 	.byte	0x3f
	.zero		1


	//   ....[43]....
        /*0efc*/ 	.word	0x00017e90
        /*0f00*/ 	.word	0x00000015
        /*0f04*/ 	.word	0x00031c50
        /*0f08*/ 	.short	0x010a
        /*0f0a*/ 	.byte	0x3f
	.zero		1


	//   ....[44]....
        /*0f0c*/ 	.word	0x00017ee0
        /*0f10*/ 	.word	0x00000015
        /*0f14*/ 	.word	0x00031c50
        /*0f18*/ 	.short	0x010a
        /*0f1a*/ 	.byte	0x3f
	.zero		1


	//   ....[45]....
        /*0f1c*/ 	.word	0x00019b10
        /*0f20*/ 	.word	0x00000070
        /*0f24*/ 	.word	0x00000000
        /*0f28*/ 	.short	0x0101
        /*0f2a*/ 	.byte	0x3f
	.zero		1


	//   ....[46]....
        /*0f2c*/ 	.word	0x00019b20
        /*0f30*/ 	.word	0x0000006e
        /*0f34*/ 	.word	0x00000000
        /*0f38*/ 	.short	0x0101
        /*0f3a*/ 	.byte	0x3f
	.zero		1


	//   ....[47]....
        /*0f3c*/ 	.word	0x0001ab00
        /*0f40*/ 	.word	0x00000009
        /*0f44*/ 	.word	0x00031c50
        /*0f48*/ 	.short	0x010a
        /*0f4a*/ 	.byte	0x3f
	.zero		1


	//   ....[48]....
        /*0f4c*/ 	.word	0x0001abb0
        /*0f50*/ 	.word	0x00000009
        /*0f54*/ 	.word	0x00031c50
        /*0f58*/ 	.short	0x010a
        /*0f5a*/ 	.byte	0x3f
	.zero		1


	//   ....[49]....
        /*0f5c*/ 	.word	0x0001b440
        /*0f60*/ 	.word	0x00000009
        /*0f64*/ 	.word	0x00000000
        /*0f68*/ 	.short	0x0101
        /*0f6a*/ 	.byte	0x3f
	.zero		1


	//   ....[50]....
        /*0f6c*/ 	.word	0x0001c830
        /*0f70*/ 	.word	0x00000000
        /*0f74*/ 	.word	0x00000000
        /*0f78*/ 	.short	0x0101
        /*0f7a*/ 	.byte	0x3f
	.zero		1


	//   ....[51]....
        /*0f7c*/ 	.word	0x0001ebd0
        /*0f80*/ 	.word	0x00000016
        /*0f84*/ 	.word	0x00031c20
        /*0f88*/ 	.short	0x010a
        /*0f8a*/ 	.byte	0x3f
	.zero		1


	//   ....[52]....
        /*0f8c*/ 	.word	0x0001ec90
        /*0f90*/ 	.word	0x00000009
        /*0f94*/ 	.word	0x00031ca0
        /*0f98*/ 	.short	0x010a
        /*0f9a*/ 	.byte	0x3f
	.zero		1


	//   ....[53]....
        /*0f9c*/ 	.word	0x0001f0c0
        /*0fa0*/ 	.word	0x00000009
        /*0fa4*/ 	.word	0x00031cc0
        /*0fa8*/ 	.short	0x010a
        /*0faa*/ 	.byte	0x3f
	.zero		1


	//   ....[54]....
        /*0fac*/ 	.word	0x0001f620
        /*0fb0*/ 	.word	0x00000008
        /*0fb4*/ 	.word	0x00031ca0
        /*0fb8*/ 	.short	0x010a
        /*0fba*/ 	.byte	0x3f
	.zero		1


	//   ....[55]....
        /*0fbc*/ 	.word	0x0001fa40
        /*0fc0*/ 	.word	0x00000008
        /*0fc4*/ 	.word	0x00031cc0
        /*0fc8*/ 	.short	0x010a
        /*0fca*/ 	.byte	0x3f
	.zero		1


	//   ....[56]....
        /*0fcc*/ 	.word	0x00020870
        /*0fd0*/ 	.word	0x00000000
        /*0fd4*/ 	.word	0x00031c40
        /*0fd8*/ 	.short	0x010a
        /*0fda*/ 	.byte	0x3f
	.zero		1


	//   ....[57]....
        /*0fdc*/ 	.word	0x00021820
        /*0fe0*/ 	.word	0x00000016
        /*0fe4*/ 	.word	0x00031c00
        /*0fe8*/ 	.short	0x0107
        /*0fea*/ 	.byte	0x3f
	.zero		1


	//   ....[58]....
        /*0fec*/ 	.word	0x00021920
        /*0ff0*/ 	.word	0x00000016
        /*0ff4*/ 	.word	0x00031c00
        /*0ff8*/ 	.short	0x0101
        /*0ffa*/ 	.byte	0x3f
	.zero		1


	//   ....[59]....
        /*0ffc*/ 	.word	0x00021940
        /*1000*/ 	.word	0x00000016
        /*1004*/ 	.word	0x00031c20
        /*1008*/ 	.short	0x010a
        /*100a*/ 	.byte	0x3f
	.zero		1


	//   ....[60]....
        /*100c*/ 	.word	0x00021c60
        /*1010*/ 	.word	0x00000003
        /*1014*/ 	.word	0x00031c40
        /*1018*/ 	.short	0x010a
        /*101a*/ 	.byte	0x3f
	.zero		1


	//   ....[61]....
        /*101c*/ 	.word	0x000220e0
        /*1020*/ 	.word	0x00000003
        /*1024*/ 	.word	0x00000060
        /*1028*/ 	.short	0x010a
        /*102a*/ 	.byte	0x3f
	.zero		1


	//   ....[62]....
        /*102c*/ 	.word	0x00022810
        /*1030*/ 	.word	0x00000003
        /*1034*/ 	.word	0x00031c40
        /*1038*/ 	.short	0x010a
        /*103a*/ 	.byte	0x3f
	.zero		1


	//   ....[63]....
        /*103c*/ 	.word	0x00022c90
        /*1040*/ 	.word	0x0000000c
        /*1044*/ 	.word	0x00000060
        /*1048*/ 	.short	0x010a
        /*104a*/ 	.byte	0x3f
	.zero		1


	//   ....[64]....
        /*104c*/ 	.word	0x00023310
        /*1050*/ 	.word	0x00000002
        /*1054*/ 	.word	0x00031c40
        /*1058*/ 	.short	0x010a
        /*105a*/ 	.byte	0x3f
	.zero		1


	//   ....[65]....
        /*105c*/ 	.word	0x000237a0
        /*1060*/ 	.word	0x00000007
        /*1064*/ 	.word	0x00000060
        /*1068*/ 	.short	0x010a
        /*106a*/ 	.byte	0x3f
	.zero		1


	//   ....[66]....
        /*106c*/ 	.word	0x00023dd0
        /*1070*/ 	.word	0x00000003
        /*1074*/ 	.word	0x00031c60
        /*1078*/ 	.short	0x010a
        /*107a*/ 	.byte	0x3f
	.zero		1


	//   ....[67]....
        /*107c*/ 	.word	0x00024f30
        /*1080*/ 	.word	0x00000009
        /*1084*/ 	.word	0x00031c20
        /*1088*/ 	.short	0x010a
        /*108a*/ 	.byte	0x3f
	.zero		1


	//   ....[68]....
        /*108c*/ 	.word	0x000250e0
        /*1090*/ 	.word	0x00000006
        /*1094*/ 	.word	0x00000000
        /*1098*/ 	.short	0x010a
        /*109a*/ 	.byte	0x3f
	.zero		1


	//   ....[69]....
        /*109c*/ 	.word	0x00025150
        /*10a0*/ 	.word	0x00000007
        /*10a4*/ 	.word	0x00000000
        /*10a8*/ 	.short	0x010a
        /*10aa*/ 	.byte	0x3f
	.zero		1


	//   ....[70]....
        /*10ac*/ 	.word	0x000251b0
        /*10b0*/ 	.word	0x00000004
        /*10b4*/ 	.word	0x00000000
        /*10b8*/ 	.short	0x010a
        /*10ba*/ 	.byte	0x3f
	.zero		1


	//   ....[71]....
        /*10bc*/ 	.word	0x000251e0
        /*10c0*/ 	.word	0x00000005
        /*10c4*/ 	.word	0x00000000
        /*10c8*/ 	.short	0x010a
        /*10ca*/ 	.byte	0x3f
	.zero		1


	//   ....[72]....
        /*10cc*/ 	.word	0x00025240
        /*10d0*/ 	.word	0x0000001a
        /*10d4*/ 	.word	0x00031c90
        /*10d8*/ 	.short	0x010a
        /*10da*/ 	.byte	0x3f
	.zero		1


	//   ....[73]....
        /*10dc*/ 	.word	0x00025290
        /*10e0*/ 	.word	0x0000001a
        /*10e4*/ 	.word	0x00031c90
        /*10e8*/ 	.short	0x010a
        /*10ea*/ 	.byte	0x3f
	.zero		1


	//   ....[74]....
        /*10ec*/ 	.word	0x000252e0
        /*10f0*/ 	.word	0x0000001a
        /*10f4*/ 	.word	0x00031c90
        /*10f8*/ 	.short	0x010a
        /*10fa*/ 	.byte	0x3f
	.zero		1


	//   ....[75]....
        /*10fc*/ 	.word	0x00025330
        /*1100*/ 	.word	0x0000001a
        /*1104*/ 	.word	0x00031cb0
        /*1108*/ 	.short	0x010a
        /*110a*/ 	.byte	0x3f
	.zero		1


	//   ....[76]....
        /*110c*/ 	.word	0x00025630
        /*1110*/ 	.word	0x00000010
        /*1114*/ 	.word	0x00031c00
        /*1118*/ 	.short	0x010a
        /*111a*/ 	.byte	0x3f
	.zero		1


	//   ....[77]....
        /*111c*/ 	.word	0x00025850
        /*1120*/ 	.word	0x00000010
        /*1124*/ 	.word	0x00031c00
        /*1128*/ 	.short	0x010a
        /*112a*/ 	.byte	0x3f
	.zero		1


	//   ....[78]....
        /*112c*/ 	.word	0x000258a0
        /*1130*/ 	.word	0x00000000
        /*1134*/ 	.word	0x00031c30
        /*1138*/ 	.short	0x010a
        /*113a*/ 	.byte	0x3f
	.zero		1


	//   ....[79]....
        /*113c*/ 	.word	0x000258f0
        /*1140*/ 	.word	0x00000048
        /*1144*/ 	.word	0x00031c30
        /*1148*/ 	.short	0x010a
        /*114a*/ 	.byte	0x3f
	.zero		1


	//   ....[80]....
        /*114c*/ 	.word	0x00025940
        /*1150*/ 	.word	0x00000091
        /*1154*/ 	.word	0x00031c50
        /*1158*/ 	.short	0x010a
        /*115a*/ 	.byte	0x3f
	.zero		1


	//   ....[81]....
        /*115c*/ 	.word	0x00025990
        /*1160*/ 	.word	0x00000015
        /*1164*/ 	.word	0x00031c30
        /*1168*/ 	.short	0x010a
        /*116a*/ 	.byte	0x3f
	.zero		1


	//   ....[82]....
        /*116c*/ 	.word	0x000259e0
        /*1170*/ 	.word	0x00000015
        /*1174*/ 	.word	0x00031c50
        /*1178*/ 	.short	0x010a
        /*117a*/ 	.byte	0x3f
	.zero		1


	//   ....[83]....
        /*117c*/ 	.word	0x00025a30
        /*1180*/ 	.word	0x00000009
        /*1184*/ 	.word	0x00031c50
        /*1188*/ 	.short	0x010a
        /*118a*/ 	.byte	0x3f
	.zero		1


	//   ....[84]....
        /*118c*/ 	.word	0x00025dc0
        /*1190*/ 	.word	0x00000016
        /*1194*/ 	.word	0x00031c20
        /*1198*/ 	.short	0x010a
        /*119a*/ 	.byte	0x3f
	.zero		1


	//   ....[85]....
        /*119c*/ 	.word	0x00025e10
        /*11a0*/ 	.word	0x00000009
        /*11a4*/ 	.word	0x00031ca0
        /*11a8*/ 	.short	0x010a
        /*11aa*/ 	.byte	0x3f
	.zero		1


	//   ....[86]....
        /*11ac*/ 	.word	0x00025e60
        /*11b0*/ 	.word	0x00000009
        /*11b4*/ 	.word	0x00031cc0
        /*11b8*/ 	.short	0x010a
        /*11ba*/ 	.byte	0x3f
	.zero		1


	//   ....[87]....
        /*11bc*/ 	.word	0x00025eb0
        /*11c0*/ 	.word	0x00000008
        /*11c4*/ 	.word	0x00031ca0
        /*11c8*/ 	.short	0x010a
        /*11ca*/ 	.byte	0x3f
	.zero		1


	//   ....[88]....
        /*11cc*/ 	.word	0x00025f00
        /*11d0*/ 	.word	0x00000008
        /*11d4*/ 	.word	0x00031cc0
        /*11d8*/ 	.short	0x010a
        /*11da*/ 	.byte	0x3f
	.zero		1


	//   ....[89]....
        /*11dc*/ 	.word	0x000260a0
        /*11e0*/ 	.word	0x00000000
        /*11e4*/ 	.word	0x00031c40
        /*11e8*/ 	.short	0x010a
        /*11ea*/ 	.byte	0x3f
	.zero		1


	//   ....[90]....
        /*11ec*/ 	.word	0x000269c0
        /*11f0*/ 	.word	0x00000016
        /*11f4*/ 	.word	0x00031c20
        /*11f8*/ 	.short	0x010a
        /*11fa*/ 	.byte	0x3f
	.zero		1


	//   ....[91]....
        /*11fc*/ 	.word	0x00026a10
        /*1200*/ 	.word	0x00000003
        /*1204*/ 	.word	0x00031c40
        /*1208*/ 	.short	0x010a
        /*120a*/ 	.byte	0x3f
	.zero		1


	//   ....[92]....
        /*120c*/ 	.word	0x00026a60
        /*1210*/ 	.word	0x00000003
        /*1214*/ 	.word	0x00000060
        /*1218*/ 	.short	0x010a
        /*121a*/ 	.byte	0x3f
	.zero		1


	//   ....[93]....
        /*121c*/ 	.word	0x00026ab0
        /*1220*/ 	.word	0x00000003
        /*1224*/ 	.word	0x00031c40
        /*1228*/ 	.short	0x010a
        /*122a*/ 	.byte	0x3f
	.zero		1


	//   ....[94]....
        /*122c*/ 	.word	0x00026b00
        /*1230*/ 	.word	0x0000000c
        /*1234*/ 	.word	0x00000060
        /*1238*/ 	.short	0x010a
        /*123a*/ 	.byte	0x3f
	.zero		1


	//   ....[95]....
        /*123c*/ 	.word	0x00026b50
        /*1240*/ 	.word	0x00000002
        /*1244*/ 	.word	0x00031c40
        /*1248*/ 	.short	0x010a
        /*124a*/ 	.byte	0x3f
	.zero		1


	//   ....[96]....
        /*124c*/ 	.word	0x00026ba0
        /*1250*/ 	.word	0x00000007
        /*1254*/ 	.word	0x00000060
        /*1258*/ 	.short	0x010a
        /*125a*/ 	.byte	0x3f
	.zero		1


	//   ....[97]....
        /*125c*/ 	.word	0x00026bf0
        /*1260*/ 	.word	0x00000003
        /*1264*/ 	.word	0x00031c60
        /*1268*/ 	.short	0x010a
        /*126a*/ 	.byte	0x3f
	.zero		1


	//   ....[98]....
        /*126c*/ 	.word	0x00027590
        /*1270*/ 	.word	0x00000009
        /*1274*/ 	.word	0x00031c20
        /*1278*/ 	.short	0x010a
        /*127a*/ 	.byte	0x3f
	.zero		1


	//   ....[99]....
        /*127c*/ 	.word	0x00027730
        /*1280*/ 	.word	0x00000006
        /*1284*/ 	.word	0x00000000
        /*1288*/ 	.short	0x010a
        /*128a*/ 	.byte	0x3f
	.zero		1


	//   ....[100]....
        /*128c*/ 	.word	0x00027780
        /*1290*/ 	.word	0x00000007
        /*1294*/ 	.word	0x00000000
        /*1298*/ 	.short	0x010a
        /*129a*/ 	.byte	0x3f
	.zero		1


	//   ....[101]....
        /*129c*/ 	.word	0x000277d0
        /*12a0*/ 	.word	0x00000004
        /*12a4*/ 	.word	0x00000000
        /*12a8*/ 	.short	0x010a
        /*12aa*/ 	.byte	0x3f
	.zero		1


	//----- nvinfo : EIATTR_NUM_MBARRIERS
	.align		4
.L_327:
        /*12ac*/ 	.byte	0x03, 0x38
        /*12ae*/ 	.short	0x0016


	//----- nvinfo : EIATTR_EXIT_INSTR_OFFSETS
	.align		4
        /*12b0*/ 	.byte	0x04, 0x1c
        /*12b2*/ 	.short	(.L_329 - .L_328)


	//   ....[0]....
.L_328:
        /*12b4*/ 	.word	0x00025230


	//----- nvinfo : EIATTR_MAX_THREADS
	.align		4
.L_329:
        /*12b8*/ 	.byte	0x04, 0x05
        /*12ba*/ 	.short	(.L_331 - .L_330)
.L_330:
        /*12bc*/ 	.word	0x00000200
        /*12c0*/ 	.word	0x00000001
        /*12c4*/ 	.word	0x00000001


	//----- nvinfo : EIATTR_CRS_STACK_SIZE
	.align		4
.L_331:
        /*12c8*/ 	.byte	0x04, 0x1e
        /*12ca*/ 	.short	(.L_333 - .L_332)
.L_332:
        /*12cc*/ 	.word	0x00000000


	//----- nvinfo : EIATTR_CBANK_PARAM_SIZE
	.align		4
.L_333:
        /*12d0*/ 	.byte	0x03, 0x19
        /*12d2*/ 	.short	0x0af0


	//----- nvinfo : EIATTR_PARAM_CBANK
	.align		4
        /*12d4*/ 	.byte	0x04, 0x0a
        /*12d6*/ 	.short	(.L_335 - .L_334)
	.align		4
.L_334:
        /*12d8*/ 	.word	index@(.nv.constant0._ZN7cutlass13device_kernelIN5flash11enable_sm90INS1_16FlashAttnFwdSm90INS1_25CollectiveMainloopFwdSm90ILi2EN4cute5tupleIJNS5_1CILi1EEES8_S8_EEENS6_IJNS7_ILi192EEENS7_ILi144EEENS7_ILi96EEEEEELi96ENS_6half_tEfNS_4arch4Sm90ELb1ELb0ELb1ELb1ELb0ELb1ELb0ELb0ELb1ELb1ELb0ELb0EEENS1_21CollectiveEpilogueFwdINS6_IJSA_SC_SB_EEES9_SE_SG_Li384ELb1ELb1ELb0ELb0EEENS1_36VarlenDynamicPersistentTileSchedulerILi192ELi144ELi384ELi128ELb0ELb1ELb1ELb1ELb1ELb1EEEEEEEEEvNT_6ParamsE)
        /*12dc*/ 	.short	0x0210
        /*12de*/ 	.short	0x0af0


	//----- nvinfo : EIATTR_SW_WAR
	.align		4
.L_335:
        /*12e0*/ 	.byte	0x04, 0x36
        /*12e2*/ 	.short	(.L_337 - .L_336)
.L_336:
        /*12e4*/ 	.word	0x00000008
.L_337:


//--------------------- .nv.callgraph             --------------------------
	.section	.nv.callgraph,"",@"SHT_CUDA_CALLGRAPH"
	.align	4
	.sectionentsize	8
	.align		4
        /*0000*/ 	.word	0x00000000
	.align		4
        /*0004*/ 	.word	0xffffffff
	.align		4
        /*0008*/ 	.word	index@(_ZN7cutlass13device_kernelIN5flash11enable_sm90INS1_16FlashAttnFwdSm90INS1_25CollectiveMainloopFwdSm90ILi2EN4cute5tupleIJNS5_1CILi1EEES8_S8_EEENS6_IJNS7_ILi192EEENS7_ILi144EEENS7_ILi96EEEEEELi96ENS_6half_tEfNS_4arch4Sm90ELb0ELb0ELb1ELb0ELb0ELb0ELb0ELb0ELb1ELb1ELb0ELb0EEENS1_21CollectiveEpilogueFwdINS6_IJSA_SC_SB_EEES9_SE_SG_Li384ELb0ELb1ELb0ELb0EEENS1_29StaticPersistentTileSchedulerILb0EEEEEEEEEvNT_6ParamsE)
	.align		4
        /*000c*/ 	.word	index@(__assertfail)
	.align		4
        /*0010*/ 	.word	index@(_ZN7cutlass13device_kernelIN5flash11enable_sm90INS1_16FlashAttnFwdSm90INS1_25CollectiveMainloopFwdSm90ILi2EN4cute5tupleIJNS5_1CILi1EEES8_S8_EEENS6_IJNS7_ILi192EEENS7_ILi144EEENS7_ILi96EEEEEELi96ENS_6half_tEfNS_4arch4Sm90ELb0ELb0ELb1ELb1ELb0ELb0ELb0ELb0ELb1ELb1ELb0ELb0EEENS1_21CollectiveEpilogueFwdINS6_IJSA_SC_SB_EEES9_SE_SG_Li384ELb1ELb1ELb0ELb0EEENS1_36VarlenDynamicPersistentTileSchedulerILi192ELi144ELi384ELi128ELb0ELb1ELb1ELb0ELb1ELb1EEEEEEEEEvNT_6ParamsE)
	.align		4
        /*0014*/ 	.word	index@(__assertfail)
	.align		4
        /*0018*/ 	.word	index@(_ZN7cutlass13device_kernelIN5flash11enable_sm90INS1_16FlashAttnFwdSm90INS1_25CollectiveMainloopFwdSm90ILi2EN4cute5tupleIJNS5_1CILi1EEES8_S8_EEENS6_IJNS7_ILi192EEENS7_ILi144EEENS7_ILi96EEEEEELi96ENS_6half_tEfNS_4arch4Sm90ELb0ELb0ELb1ELb1ELb0ELb1ELb0ELb0ELb1ELb1ELb0ELb0EEENS1_21CollectiveEpilogueFwdINS6_IJSA_SC_SB_EEES9_SE_SG_Li384ELb1ELb1ELb0ELb0EEENS1_36VarlenDynamicPersistentTileSchedulerILi192ELi144ELi384ELi128ELb0ELb1ELb1ELb0ELb1ELb1EEEEEEEEEvNT_6ParamsE)
	.align		4
        /*001c*/ 	.word	index@(__assertfail)
	.align		4
        /*0020*/ 	.word	index@(_ZN7cutlass13device_kernelIN5flash11enable_sm90INS1_16FlashAttnFwdSm90INS1_25CollectiveMainloopFwdSm90ILi2EN4cute5tupleIJNS5_1CILi1EEES8_S8_EEENS6_IJNS7_ILi192EEENS7_ILi128EEENS7_ILi96EEEEEELi96ENS_6half_tEfNS_4arch4Sm90ELb0ELb1ELb1ELb0ELb0ELb0ELb0ELb0ELb1ELb1ELb0ELb0EEENS1_21CollectiveEpilogueFwdINS6_IJSA_SC_SB_EEES9_SE_SG_Li384ELb0ELb1ELb0ELb0EEENS1_30DynamicPersistentTileSchedulerILi384ELi128ELb0ELb1ELb1EEEEEEEEEvNT_6ParamsE)
	.align		4
        /*0024*/ 	.word	index@(__assertfail)
	.align		4
        /*0028*/ 	.word	index@(_ZN7cutlass13device_kernelIN5flash11enable_sm90INS1_16FlashAttnFwdSm90INS1_25CollectiveMainloopFwdSm90ILi2EN4cute5tupleIJNS5_1CILi1EEES8_S8_EEENS6_IJNS7_ILi192EEENS7_ILi128EEENS7_ILi96EEEEEELi96ENS_6half_tEfNS_4arch4Sm90ELb0ELb1ELb1ELb1ELb0ELb0ELb0ELb0ELb1ELb1ELb0ELb0EEENS1_21CollectiveEpilogueFwdINS6_IJSA_SC_SB_EEES9_SE_SG_Li384ELb1ELb1ELb0ELb0EEENS1_36VarlenDynamicPersistentTileSchedulerILi192ELi128ELi384ELi128ELb0ELb1ELb1ELb1ELb0ELb1EEEEEEEEEvNT_6ParamsE)
	.align		4
        /*002c*/ 	.word	index@(__assertfail)
	.align		4
        /*0030*/ 	.word	index@(_ZN7cutlass13device_kernelIN5flash11enable_sm90INS1_16FlashAttnFwdSm90INS1_25CollectiveMainloopFwdSm90ILi2EN4cute5tupleIJNS5_1CILi1EEES8_S8_EEENS6_IJNS7_ILi192EEENS7_ILi128EEENS7_ILi96EEEEEELi96ENS_6half_tEfNS_4arch4Sm90ELb0ELb1ELb1ELb1ELb0ELb1ELb0ELb0ELb1ELb1ELb0ELb0EEENS1_21CollectiveEpilogueFwdINS6_IJSA_SC_SB_EEES9_SE_SG_Li384ELb1ELb1ELb0ELb0EEENS1_36VarlenDynamicPersistentTileSchedulerILi192ELi128ELi384ELi128ELb0ELb1ELb1ELb1ELb0ELb1EEEEEEEEEvNT_6ParamsE)
	.align		4
        /*0034*/ 	.word	index@(__assertfail)
	.align		4
        /*0038*/ 	.word	index@(_ZN7cutlass13device_kernelIN5flash11enable_sm90INS1_16FlashAttnFwdSm90INS1_25CollectiveMainloopFwdSm90ILi2EN4cute5tupleIJNS5_1CILi1EEES8_S8_EEENS6_IJNS7_ILi192EEENS7_ILi144EEENS7_ILi96EEEEEELi96ENS_6half_tEfNS_4arch4Sm90ELb1ELb0ELb1ELb0ELb0ELb0ELb0ELb0ELb1ELb1ELb0ELb0EEENS1_21CollectiveEpilogueFwdINS6_IJSA_SC_SB_EEES9_SE_SG_Li384ELb0ELb1ELb0ELb0EEENS1_30DynamicPersistentTileSchedulerILi384ELi128ELb0ELb1ELb1EEEEEEEEEvNT_6ParamsE)
	.align		4
        /*003c*/ 	.word	index@(__assertfail)
	.align		4
        /*0040*/ 	.word	index@(_ZN7cutlass13device_kernelIN5flash11enable_sm90INS1_16FlashAttnFwdSm90INS1_25CollectiveMainloopFwdSm90ILi2EN4cute5tupleIJNS5_1CILi1EEES8_S8_EEENS6_IJNS7_ILi192EEENS7_ILi144EEENS7_ILi96EEEEEELi96ENS_6half_tEfNS_4arch4Sm90ELb1ELb0ELb1ELb1ELb0ELb0ELb0ELb0ELb1ELb1ELb0ELb0EEENS1_21CollectiveEpilogueFwdINS6_IJSA_SC_SB_EEES9_SE_SG_Li384ELb1ELb1ELb0ELb0EEENS1_36VarlenDynamicPersistentTileSchedulerILi192ELi144ELi384ELi128ELb0ELb1ELb1ELb1ELb1ELb1EEEEEEEEEvNT_6ParamsE)
	.align		4
        /*0044*/ 	.word	index@(__assertfail)
	.align		4
        /*0048*/ 	.word	index@(_ZN7cutlass13device_kernelIN5flash11enable_sm90INS1_16FlashAttnFwdSm90INS1_25CollectiveMainloopFwdSm90ILi2EN4cute5tupleIJNS5_1CILi1EEES8_S8_EEENS6_IJNS7_ILi192EEENS7_ILi144EEENS7_ILi96EEEEEELi96ENS_6half_tEfNS_4arch4Sm90ELb1ELb0ELb1ELb1ELb0ELb1ELb0ELb0ELb1ELb1ELb0ELb0EEENS1_21CollectiveEpilogueFwdINS6_IJSA_SC_SB_EEES9_SE_SG_Li384ELb1ELb1ELb0ELb0EEENS1_36VarlenDynamicPersistentTileSchedulerILi192ELi144ELi384ELi128ELb0ELb1ELb1ELb1ELb1ELb1EEEEEEEEEvNT_6ParamsE)
	.align		4
        /*004c*/ 	.word	index@(__assertfail)
	.align		4
        /*0050*/ 	.word	0x00000000
	.align		4
        /*0054*/ 	.word	0xfffffffe
	.align		4
        /*0058*/ 	.word	0x00000000
	.align		4
        /*005c*/ 	.word	0xfffffffd
	.align		4
        /*0060*/ 	.word	0x00000000
	.align		4
        /*0064*/ 	.word	0xfffffffc


//--------------------- .nv.constant4             --------------------------
	.section	.nv.constant4,"a",@progbits
	.align	8
	.align		8
.nv.constant4:
        /*0000*/ 	.dword	__assertfail
	.align		8
        /*0008*/ 	.dword	__unnamed_1
	.align		8
        /*0010*/ 	.dword	__unnamed_2
	.align		8
        /*0018*/ 	.dword	__unnamed_3
	.align		8
        /*0020*/ 	.dword	__unnamed_4
	.align		8
        /*0028*/ 	.dword	__unnamed_5
	.align		8
        /*0030*/ 	.dword	__unnamed_6
	.align		8
        /*0038*/ 	.dword	__unnamed_7
	.align		8
        /*0040*/ 	.dword	__unnamed_8
	.align		8
        /*0048*/ 	.dword	__unnamed_9
	.align		8
        /*0050*/ 	.dword	_ZN81_INTERNAL_05ab1c1b_45_flash_fwd_hdim96_fp16_softcap_packgqa_sm90_cu_9afb97bd_40414cuda3std3__45__cpo5beginE
	.align		8
        /*0058*/ 	.dword	_ZN81_INTERNAL_05ab1c1b_45_flash_fwd_hdim96_fp16_softcap_packgqa_sm90_cu_9afb97bd_40414cuda3std3__45__cpo3endE
	.align		8
        /*0060*/ 	.dword	_ZN81_INTERNAL_05ab1c1b_45_flash_fwd_hdim96_fp16_softcap_packgqa_sm90_cu_9afb97bd_40414cuda3std3__45__cpo6cbeginE
	.align		8
        /*0068*/ 	.dword	_ZN81_INTERNAL_05ab1c1b_45_flash_fwd_hdim96_fp16_softcap_packgqa_sm90_cu_9afb97bd_40414cuda3std3__45__cpo4cendE
	.align		8
        /*0070*/ 	.dword	_ZN81_INTERNAL_05ab1c1b_45_flash_fwd_hdim96_fp16_softcap_packgqa_sm90_cu_9afb97bd_40414cuda3std3__483_GLOBAL__N__05ab1c1b_45_flash_fwd_hdim96_fp16_softcap_packgqa_sm90_cu_9afb97bd_40416ignoreE
	.align		8
        /*0078*/ 	.dword	_ZN81_INTERNAL_05ab1c1b_45_flash_fwd_hdim96_fp16_softcap_packgqa_sm90_cu_9afb97bd_40414cuda3std3__419piecewise_constructE
	.align		8
        /*0080*/ 	.dword	_ZN81_INTERNAL_05ab1c1b_45_flash_fwd_hdim96_fp16_softcap_packgqa_sm90_cu_9afb97bd_40414cuda3std3__48in_placeE
	.align		8
        /*0088*/ 	.dword	_ZN81_INTERNAL_05ab1c1b_45_flash_fwd_hdim96_fp16_softcap_packgqa_sm90_cu_9afb97bd_40414cuda3std6ranges3__45__cpo4swapE
	.align		8
        /*0090*/ 	.dword	_ZN81_INTERNAL_05ab1c1b_45_flash_fwd_hdim96_fp16_softcap_packgqa_sm90_cu_9afb97bd_40414cuda3std6ranges3__45__cpo9iter_moveE
	.align		8
        /*0098*/ 	.dword	_ZN81_INTERNAL_05ab1c1b_45_flash_fwd_hdim96_fp16_softcap_packgqa_sm90_cu_9afb97bd_40414cute7productE
	.align		8
        /*00a0*/ 	.dword	_ZN81_INTERNAL_05ab1c1b_45_flash_fwd_hdim96_fp16_softcap_packgqa_sm90_cu_9afb97bd_40414cute1_E
	.align		8
        /*00a8*/ 	.dword	$str$20
	.align		8
        /*00b0*/ 	.dword	$str$21


//--------------------- .text._ZN7cutlass13device_kernelIN5flash11enable_sm90INS1_16FlashAttnFwdSm90INS1_25CollectiveMainloopFwdSm90ILi2EN4cute5tupleIJNS5_1CILi1EEES8_S8_EEENS6_IJNS7_ILi192EEENS7_ILi144EEENS7_ILi96EEEEEELi96ENS_6half_tEfNS_4arch4Sm90ELb0ELb0ELb1ELb0ELb0ELb0ELb0ELb0ELb1ELb1ELb0ELb0EEENS1_21CollectiveEpilogueFwdINS6_IJSA_SC_SB_EEES9_SE_SG_Li384ELb0ELb1ELb0ELb0EEENS1_29StaticPersistentTileSchedulerILb0EEEEEEEEEvNT_6ParamsE --------------------------
	.section	.text._ZN7cutlass13device_kernelIN5flash11enable_sm90INS1_16FlashAttnFwdSm90INS1_25CollectiveMainloopFwdSm90ILi2EN4cute5tupleIJNS5_1CILi1EEES8_S8_EEENS6_IJNS7_ILi192EEENS7_ILi144EEENS7_ILi96EEEEEELi96ENS_6half_tEfNS_4arch4Sm90ELb0ELb0ELb1ELb0ELb0ELb0ELb0ELb0ELb1ELb1ELb0ELb0EEENS1_21CollectiveEpilogueFwdINS6_IJSA_SC_SB_EEES9_SE_SG_Li384ELb0ELb1ELb0ELb0EEENS1_29StaticPersistentTileSchedulerILb0EEEEEEEEEvNT_6ParamsE,"ax",@progbits
	.align	128
.text._ZN7cutlass13device_kernelIN5flash11enable_sm90INS1_16FlashAttnFwdSm90INS1_25CollectiveMainloopFwdSm90ILi2EN4cute5tupleIJNS5_1CILi1EEES8_S8_EEENS6_IJNS7_ILi192EEENS7_ILi144EEENS7_ILi96EEEEEELi96ENS_6half_tEfNS_4arch4Sm90ELb0ELb0ELb1ELb0ELb0ELb0ELb0ELb0ELb1ELb1ELb0ELb0EEENS1_21CollectiveEpilogueFwdINS6_IJSA_SC_SB_EEES9_SE_SG_Li384ELb0ELb1ELb0ELb0EEENS1_29StaticPersistentTileSchedulerILb0EEEEEEEEEvNT_6ParamsE:
        .type           _ZN7cutlass13device_kernelIN5flash11enable_sm90INS1_16FlashAttnFwdSm90INS1_25CollectiveMainloopFwdSm90ILi2EN4cute5tupleIJNS5_1CILi1EEES8_S8_EEENS6_IJNS7_ILi192EEENS7_ILi144EEENS7_ILi96EEEEEELi96ENS_6half_tEfNS_4arch4Sm90ELb0ELb0ELb1ELb0ELb0ELb0ELb0ELb0ELb1ELb1ELb0ELb0EEENS1_21CollectiveEpilogueFwdINS6_IJSA_SC_SB_EEES9_SE_SG_Li384ELb0ELb1ELb0ELb0EEENS1_29StaticPersistentTileSchedulerILb0EEEEEEEEEvNT_6ParamsE,@function
        .size           _ZN7cutlass13device_kernelIN5flash11enable_sm90INS1_16FlashAttnFwdSm90INS1_25CollectiveMainloopFwdSm90ILi2EN4cute5tupleIJNS5_1CILi1EEES8_S8_EEENS6_IJNS7_ILi192EEENS7_ILi144EEENS7_ILi96EEEEEELi96ENS_6half_tEfNS_4arch4Sm90ELb0ELb0ELb1ELb0ELb0ELb0ELb0ELb0ELb1ELb1ELb0ELb0EEENS1_21CollectiveEpilogueFwdINS6_IJSA_SC_SB_EEES9_SE_SG_Li384ELb0ELb1ELb0ELb0EEENS1_29StaticPersistentTileSchedulerILb0EEEEEEEEEvNT_6ParamsE,(.L_x_2724 - _ZN7cutlass13device_kernelIN5flash11enable_sm90INS1_16FlashAttnFwdSm90INS1_25CollectiveMainloopFwdSm90ILi2EN4cute5tupleIJNS5_1CILi1EEES8_S8_EEENS6_IJNS7_ILi192EEENS7_ILi144EEENS7_ILi96EEEEEELi96ENS_6half_tEfNS_4arch4Sm90ELb0ELb0ELb1ELb0ELb0ELb0ELb0ELb0ELb1ELb1ELb0ELb0EEENS1_21CollectiveEpilogueFwdINS6_IJSA_SC_SB_EEES9_SE_SG_Li384ELb0ELb1ELb0ELb0EEENS1_29StaticPersistentTileSchedulerILb0EEEEEEEEEvNT_6ParamsE)
        .other          _ZN7cutlass13device_kernelIN5flash11enable_sm90INS1_16FlashAttnFwdSm90INS1_25CollectiveMainloopFwdSm90ILi2EN4cute5tupleIJNS5_1CILi1EEES8_S8_EEENS6_IJNS7_ILi192EEENS7_ILi144EEENS7_ILi96EEEEEELi96ENS_6half_tEfNS_4arch4Sm90ELb0ELb0ELb1ELb0ELb0ELb0ELb0ELb0ELb1ELb1ELb0ELb0EEENS1_21CollectiveEpilogueFwdINS6_IJSA_SC_SB_EEES9_SE_SG_Li384ELb0ELb1ELb0ELb0EEENS1_29StaticPersistentTileSchedulerILb0EEEEEEEEEvNT_6ParamsE,@"STO_CUDA_ENTRY STV_DEFAULT"
_ZN7cutlass13device_kernelIN5flash11enable_sm90INS1_16FlashAttnFwdSm90INS1_25CollectiveMainloopFwdSm90ILi2EN4cute5tupleIJNS5_1CILi1EEES8_S8_EEENS6_IJNS7_ILi192EEENS7_ILi144EEENS7_ILi96EEEEEELi96ENS_6half_tEfNS_4arch4Sm90ELb0ELb0ELb1ELb0ELb0ELb0ELb0ELb0ELb1ELb1ELb0ELb0EEENS1_21CollectiveEpilogueFwdINS6_IJSA_SC_SB_EEES9_SE_SG_Li384ELb0ELb1ELb0ELb0EEENS1_29StaticPersistentTileSchedulerILb0EEEEEEEEEvNT_6ParamsE:
[----:B------:R-:W0:Y:S02]  /*0000*/  LDC R1, c[0x0][0x28] ;  /* 0x00000a00ff017b82 */ /* 0x000e240000000800 */
[----:B0-----:R-:W-:Y:S01]  /*0010*/  VIADD R1, R1, 0xffffffd0 ;  /* 0xffffffd001017836 */ /* 0x001fe20000000000 */
[----:B------:R-:W0:Y:S01]  /*0020*/  S2R R3, SR_TID.X ;  /* 0x0000000000037919 */ /* 0x000e220000002100 */
[----:B------:R-:W-:Y:S01]  /*0030*/  ELECT P0, URZ, PT ;  /* 0x00000000003f782f */ /* 0x000fe20003800000 */
[----:B------:R-:W-:Y:S01]  /*0040*/  BSSY B0, `(.L_x_0) ;  /* 0x000000d000007945 */ /* 0x000fe20003800000 */
[----:B0-----:R-:W-:-:S05]  /*0050*/  SHF.R.U32.HI R0, RZ, 0x5, R3 ;  /* 0x00000005ff007819 */ /* 0x001fca0000011603 */
[----:B------:R-:W0:Y:S02]  /*0060*/  SHFL.IDX PT, R2, R0, RZ, 0x1f ;  /* 0x00001fff00027589 */ /* 0x000e2400000e0000 */
[----:B0-----:R-:W-:-:S13]  /*0070*/  ISETP.EQ.AND P0, PT, R2, RZ, P0 ;  /* 0x000000ff0200720c */ /* 0x001fda0000702270 */
[----:B------:R-:W-:Y:S05]  /*0080*/  @!P0 BRA `(.L_x_1) ;  /* 0x0000000000208947 */ /* 0x000fea0003800000 */
[----:B------:R-:W-:Y:S02]  /*0090*/  ULDC.64 UR4, c[0x0][0x198] ;  /* 0x0000660000047ab9 */ /* 0x000fe40000000a00 */
[----:B------:R-:W-:Y:S02]  /*00a0*/  UIADD3 UR6, UP0, UR4, 0x370, URZ ;  /* 0x0000037004067890 */ /* 0x000fe4000ff1e03f */
[----:B------:R-:W-:Y:S02]  /*00b0*/  UIADD3 UR4, UP1, UR4, 0x470, URZ ;  /* 0x0000047004047890 */ /* 0x000fe4000ff3e03f */
[----:B------:R-:W-:Y:S02]  /*00c0*/  UIADD3.X UR7, URZ, UR5, URZ, UP0, !UPT ;  /* 0x000000053f077290 */ /* 0x000fe400087fe43f */
[----:B------:R-:W-:-:S07]  /*00d0*/  UIADD3.X UR5, URZ, UR5, URZ, UP1, !UPT ;  /* 0x000000053f057290 */ /* 0x000fce0008ffe43f */
[----:B------:R0:W-:Y:S02]  /*00e0*/  UTMACCTL.PF [UR6] ;  /* 0x00000000060079b9 */ /* 0x0001e40008040000 */
[----:B------:R0:W-:Y:S02]  /*00f0*/  UTMACCTL.PF [UR4] ;  /* 0x00000000040079b9 */ /* 0x0001e40008040000 */
[----:B0-----:R-:W-:Y:S01]  /*0100*/  NOP ;  /* 0x0000000000007918 */ /* 0x001fe20000000000 */
.L_x_1:
[----:B------:R-:W-:Y:S05]  /*0110*/  BSYNC B0 ;  /* 0x0000000000007941 */ /* 0x000fea0003800000 */
.L_x_0:
[----:B------:R-:W-:Y:S01]  /*0120*/  VOTEU.ANY UP0, P0 ;  /* 0x00000000003f7886 */ /* 0x000fe20000000100 */
[----:B------:R-:W0:Y:S01]  /*0130*/  SHFL.IDX PT, R2, R0, RZ, 0x1f ;  /* 0x00001fff00027589 */ /* 0x000e2200000e0000 */
[----:B------:R-:W-:Y:S01]  /*0140*/  UMOV UR4, 0x80 ;  /* 0x0000008000047882 */ /* 0x000fe20000000000 */
[----:B------:R-:W-:Y:S01]  /*0150*/  UMOV UR7, 0x180 ;  /* 0x0000018000077882 */ /* 0x000fe20000000000 */
[----:B------:R-:W-:Y:S01]  /*0160*/  SHF.R.U32.HI R3, RZ, 0x7, R3 ;  /* 0x00000007ff037819 */ /* 0x000fe20000011603 */
[----:B------:R-:W1:Y:S01]  /*0170*/  @UP0 S2UR UR8, SR_CgaCtaId ;  /* 0x00000000000809c3 */ /* 0x000e620000008800 */
[----:B------:R-:W-:Y:S01]  /*0180*/  @UP0 UMOV UR6, 0x400 ;  /* 0x0000040000060882 */ /* 0x000fe20000000000 */
[----:B------:R-:W-:-:S04]  /*0190*/  @UP0 UIADD3 UR4, -UR4, 0x100000, URZ ;  /* 0x0010000004040890 */ /* 0x000fc8000fffe13f */
[----:B------:R-:W-:Y:S02]  /*01a0*/  @UP0 USHF.L.U32 UR5, UR4, 0xb, URZ ;  /* 0x0000000b04050899 */ /* 0x000fe4000800063f */
[----:B------:R-:W-:Y:S01]  /*01b0*/  @UP0 USHF.L.U32 UR4, UR4, 0x1, URZ ;  /* 0x0000000104040899 */ /* 0x000fe2000800063f */
[----:B------:R-:W-:Y:S01]  /*01c0*/  VOTEU.ANY UP1, P0 ;  /* 0x00000000003f7886 */ /* 0x000fe20000020100 */
[----:B0-----:R-:W-:Y:S02]  /*01d0*/  ISETP.NE.AND P1, PT, R2, RZ, PT ;  /* 0x000000ff0200720c */ /* 0x001fe40003f25270 */
[----:B------:R0:W2:Y:S01]  /*01e0*/  SHFL.IDX PT, R2, R3, RZ, 0x1f ;  /* 0x00001fff03027589 */ /* 0x0000a200000e0000 */
[----:B-1----:R-:W-:Y:S02]  /*01f0*/  @UP0 ULEA UR8, UR8, UR6, 0x18 ;  /* 0x0000000608080291 */ /* 0x002fe4000f8ec03f */
[----:B------:R-:W-:-:S04]  /*0200*/  @UP0 UIADD3 UR6, -UR7, 0x100000, URZ ;  /* 0x0010000007060890 */ /* 0x000fc8000fffe13f */
[----:B------:R-:W-:Y:S02]  /*0210*/  @UP0 USHF.L.U32 UR7, UR6, 0xb, URZ ;  /* 0x0000000b06070899 */ /* 0x000fe4000800063f */
[----:B------:R-:W-:Y:S01]  /*0220*/  @UP0 USHF.L.U32 UR6, UR6, 0x1, URZ ;  /* 0x0000000106060899 */ /* 0x000fe2000800063f */
[----:B------:R-:W-:Y:S01]  /*0230*/  VOTEU.ANY UP0, P0 ;  /* 0x00000000003f7886 */ /* 0x000fe20000000100 */
[----:B------:R-:W1:Y:S04]  /*0240*/  FENCE.VIEW.ASYNC.S ;  /* 0x00000000000073c6 */ /* 0x000e680000000000 */
[----:B-1----:R0:W1:Y:S06]  /*0250*/  @UP0 SYNCS.EXCH.64 URZ, [UR8+0x31c00], UR4 ;  /* 0x031c0004083f05b2 */ /* 0x00206c0008000100 */
[----:B------:R0:W3:Y:S02]  /*0260*/  @UP1 SYNCS.EXCH.64 URZ, [UR8+0x31c20], UR6 ;  /* 0x031c2006083f15b2 */ /* 0x0000e40008000100 */
[----:B0-----:R-:W-:Y:S05]  /*0270*/  @P1 BRA `(.L_x_2) ;  /* 0x0000000000481947 */ /* 0x001fea0003800000 */
[----:B------:R-:W0:Y:S01]  /*0280*/  S2UR UR5, SR_CgaCtaId ;  /* 0x00000000000579c3 */ /* 0x000e220000008800 */
[----:B------:R-:W-:Y:S01]  /*0290*/  UMOV UR4, 0x400 ;  /* 0x0000040000047882 */ /* 0x000fe20000000000 */
[----:B------:R-:W-:Y:S01]  /*02a0*/  UMOV UR6, 0x1 ;  /* 0x0000000100067882 */ /* 0x000fe20000000000 */
[----:B------:R-:W-:Y:S01]  /*02b0*/  UMOV UR7, 0x3 ;  /* 0x0000000300077882 */ /* 0x000fe20000000000 */
[----:B------:R-:W-:Y:S01]  /*02c0*/  ELECT P0, URZ, PT ;  /* 0x00000000003f782f */ /* 0x000fe20003800000 */
[----:B0-----:R-:W-:Y:S02]  /*02d0*/  ULEA UR8, UR5, UR4, 0x18 ;  /* 0x0000000405087291 */ /* 0x001fe4000f8ec03f */
[----:B------:R-:W-:-:S04]  /*02e0*/  UIADD3 UR4, -UR6, 0x100000, URZ ;  /* 0x0010000006047890 */ /* 0x000fc8000fffe13f */
[----:B------:R-:W-:Y:S02]  /*02f0*/  USHF.L.U32 UR5, UR4, 0xb, URZ ;  /* 0x0000000b04057899 */ /* 0x000fe4000800063f */
[----:B------:R-:W-:Y:S02]  /*0300*/  USHF.L.U32 UR4, UR4, 0x1, URZ ;  /* 0x0000000104047899 */ /* 0x000fe4000800063f */
[----:B------:R-:W-:-:S04]  /*0310*/  UIADD3 UR6, -UR7, 0x100000, URZ ;  /* 0x0010000007067890 */ /* 0x000fc8000fffe13f */
[----:B------:R-:W-:Y:S02]  /*0320*/  USHF.L.U32 UR7, UR6, 0xb, URZ ;  /* 0x0000000b06077899 */ /* 0x000fe4000800063f */
[----:B------:R-:W-:Y:S01]  /*0330*/  USHF.L.U32 UR6, UR6, 0x1, URZ ;  /* 0x0000000106067899 */ /* 0x000fe2000800063f */
[----:B------:R-:W0:Y:S03]  /*0340*/  FENCE.VIEW.ASYNC.S ;  /* 0x00000000000073c6 */ /* 0x000e260000000000 */
[----:B0-----:R0:W4:Y:S08]  /*0350*/  SYNCS.EXCH.64 URZ, [UR8+0x31c30], UR4 ;  /* 0x031c3004083f75b2 */ /* 0x0011300008000100 */
[----:B------:R0:W0:Y:S01]  /*0360*/  SYNCS.EXCH.64 URZ, [UR8+0x31c40], UR6 ;  /* 0x031c4006083f75b2 */ /* 0x0000220008000100 */
[----:B------:R0:W0:Y:S01]  /*0370*/  SYNCS.EXCH.64 URZ, [UR8+0x31c38], UR4 ;  /* 0x031c3804083f75b2 */ /* 0x0000220008000100 */
[----:B------:R0:W0:Y:S01]  /*0380*/  SYNCS.EXCH.64 URZ, [UR8+0x31c48], UR6 ;  /* 0x031c4806083f75b2 */ /* 0x0000220008000100 */
[----:B------:R-:W-:Y:S01]  /*0390*/  NOP ;  /* 0x0000000000007918 */ /* 0x000fe20000000000 */
.L_x_2:
[----:B------:R-:W5:Y:S01]  /*03a0*/  SHFL.IDX PT, R3, R0, RZ, 0x1f ;  /* 0x00001fff00037589 */ /* 0x000f6200000e0000 */
[----:B------:R-:W-:Y:S01]  /*03b0*/  NOP ;  /* 0x0000000000007918 */ /* 0x000fe20000000000 */
[----:B-----5:R-:W-:-:S13]  /*03c0*/  ISETP.NE.AND P0, PT, R3, RZ, PT ;  /* 0x000000ff0300720c */ /* 0x020fda0003f05270 */
[----:B------:R-:W-:Y:S05]  /*03d0*/  @P0 BRA `(.L_x_3) ;  /* 0x0000000000480947 */ /* 0x000fea0003800000 */
[----:B0-----:R-:W0:Y:S01]  /*03e0*/  S2UR UR5, SR_CgaCtaId ;  /* 0x00000000000579c3 */ /* 0x001e220000008800 */
        /* <DEDUP_REMOVED lines=12> */
[----:B0-----:R0:W0:Y:S08]  /*04b0*/  SYNCS.EXCH.64 URZ, [UR8+0x31c50], UR4 ;  /* 0x031c5004083f75b2 */ /* 0x0010300008000100 */
[----:B------:R0:W0:Y:S01]  /*04c0*/  SYNCS.EXCH.64 URZ, [UR8+0x31c60], UR6 ;  /* 0x031c6006083f75b2 */ /* 0x0000220008000100 */
[----:B------:R0:W0:Y:S01]  /*04d0*/  SYNCS.EXCH.64 URZ, [UR8+0x31c58], UR4 ;  /* 0x031c5804083f75b2 */ /* 0x0000220008000100 */
[----:B------:R0:W0:Y:S01]  /*04e0*/  SYNCS.EXCH.64 URZ, [UR8+0x31c68], UR6 ;  /* 0x031c6806083f75b2 */ /* 0x0000220008000100 */
[----:B------:R-:W-:Y:S01]  /*04f0*/  NOP ;  /* 0x0000000000007918 */ /* 0x000fe20000000000 */
.L_x_3:
[----:B------:R-:W5:Y:S01]  /*0500*/  SHFL.IDX PT, R3, R0, RZ, 0x1f ;  /* 0x00001fff00037589 */ /* 0x000f6200000e0000 */
[----:B------:R-:W-:Y:S01]  /*0510*/  NOP ;  /* 0x0000000000007918 */ /* 0x000fe20000000000 */
[----:B-----5:R-:W-:-:S13]  /*0520*/  ISETP.NE.AND P0, PT, R3, RZ, PT ;  /* 0x000000ff0300720c */ /* 0x020fda0003f05270 */
[----:B------:R-:W-:Y:S05]  /*0530*/  @P0 BRA `(.L_x_4) ;  /* 0x0000000000380947 */ /* 0x000fea0003800000 */
[----:B0-----:R-:W0:Y:S01]  /*0540*/  S2UR UR5, SR_CgaCtaId ;  /* 0x00000000000579c3 */ /* 0x001e220000008800 */
[----:B------:R-:W-:Y:S01]  /*0550*/  UMOV UR4, 0x400 ;  /* 0x0000040000047882 */ /* 0x000fe20000000000 */
[----:B------:R-:W-:Y:S01]  /*0560*/  UMOV UR7, 0x1 ;  /* 0x0000000100077882 */ /* 0x000fe20000000000 */
[----:B------:R-:W-:Y:S01]  /*0570*/  ELECT P0, URZ, PT ;  /* 0x00000000003f782f */ /* 0x000fe20003800000 */
[----:B0-----:R-:W-:Y:S02]  /*0580*/  ULEA UR6, UR5, UR4, 0x18 ;  /* 0x0000000405067291 */ /* 0x001fe4000f8ec03f */
[----:B------:R-:W-:-:S04]  /*0590*/  UIADD3 UR4, -UR7, 0x100000, URZ ;  /* 0x0010000007047890 */ /* 0x000fc8000fffe13f */
[----:B------:R-:W-:Y:S02]  /*05a0*/  USHF.L.U32 UR5, UR4, 0xb, URZ ;  /* 0x0000000b04057899 */ /* 0x000fe4000800063f */
[----:B------:R-:W-:Y:S01]  /*05b0*/  USHF.L.U32 UR4, UR4, 0x1, URZ ;  /* 0x0000000104047899 */ /* 0x000fe2000800063f */
[----:B------:R-:W0:Y:S11]  /*05c0*/  FENCE.VIEW.ASYNC.S ;  /* 0x00000000000073c6 */ /* 0x000e360000000000 */
[----:B0-----:R0:W0:Y:S01]  /*05d0*/  SYNCS.EXCH.64 URZ, [UR6+0x31c70], UR4 ;  /* 0x031c7004063f75b2 */ /* 0x0010220008000100 */
[----:B------:R0:W0:Y:S01]  /*05e0*/  SYNCS.EXCH.64 URZ, [UR6+0x31c80], UR4 ;  /* 0x031c8004063f75b2 */ /* 0x0000220008000100 */
[----:B------:R0:W0:Y:S01]  /*05f0*/  SYNCS.EXCH.64 URZ, [UR6+0x31c78], UR4 ;  /* 0x031c7804063f75b2 */ /* 0x0000220008000100 */
[----:B------:R0:W0:Y:S01]  /*0600*/  SYNCS.EXCH.64 URZ, [UR6+0x31c88], UR4 ;  /* 0x031c8804063f75b2 */ /* 0x0000220008000100 */
[----:B------:R-:W-:Y:S01]  /*0610*/  NOP ;  /* 0x0000000000007918 */ /* 0x000fe20000000000 */
.L_x_4:
        /* <DEDUP_REMOVED lines=22> */
.L_x_5:
        /* <DEDUP_REMOVED lines=22> */
.L_x_6:
[----:B--2---:R-:W-:Y:S01]  /*08e0*/  ISETP.NE.AND P0, PT, R2, RZ, PT ;  /* 0x000000ff0200720c */ /* 0x004fe20003f05270 */
[----:B------:R-:W-:Y:S01]  /*08f0*/  IMAD.MOV.U32 R2, RZ, RZ, 0x1 ;  /* 0x00000001ff027424 */ /* 0x000fe200078e00ff */
[----:B------:R-:W-:Y:S01]  /*0900*/  NOP ;  /* 0x0000000000007918 */ /* 0x000fe20000000000 */
[----:B------:R-:W-:-:S03]  /*0910*/  ULDC.64 UR60, c[0x0][0x208] ;  /* 0x00008200003c7ab9 */ /* 0x000fc60000000a00 */
[----:B------:R-:W-:-:S05]  /*0920*/  SEL R2, R2, 0x2, !P0 ;  /* 0x0000000202027807 */ /* 0x000fca0004000000 */
[----:B------:R2:W-:Y:S01]  /*0930*/  STL [R1+0x28], R2 ;  /* 0x0000280201007387 */ /* 0x0005e20000100800 */
[----:B01-34-:R-:W-:Y:S06]  /*0940*/  BAR.SYNC.DEFER_BLOCKING 0x0 ;  /* 0x0000000000007b1d */ /* 0x01bfec0000010000 */
[----:B------:R-:W-:Y:S05]  /*0950*/  @!P0 BRA `(.L_x_7) ;  /* 0x000000a400088947 */ /* 0x000fea0003800000 */
.L_x_8:
[----:B------:R-:W-:-:S08]  /*0960*/  NOP ;  /* 0x0000000000007918 */ /* 0x000fd00000000000 */
[----:B------:R-:W0:Y:S02]  /*0970*/  USETMAXREG.TRY_ALLOC.CTAPOOL UP0, 0xa0 ;  /* 0x000000a0000079c8 */ /* 0x000e240008000600 */
[----:B0-----:R-:W-:-:S13]  /*0980*/  PLOP3.LUT P0, PT, PT, PT, UP0, 0x80, 0x0 ;  /* 0x000000000000781c */ /* 0x001fda0003f0f008 */
[----:B------:R-:W-:Y:S05]  /*0990*/  @!P0 BRA `(.L_x_8) ;  /* 0xfffffffc00f08947 */ /* 0x000fea000383ffff */
[----:B--2---:R-:W0:Y:S01]  /*09a0*/  S2R R2, SR_TID.X ;  /* 0x0000000000027919 */ /* 0x004e220000002100 */
[----:B------:R-:W1:Y:S08]  /*09b0*/  S2UR UR4, SR_CTAID.X ;  /* 0x00000000000479c3 */ /* 0x000e700000002500 */
[----:B------:R-:W-:Y:S06]  /*09c0*/  BAR.ARV 0x8, 0x200 ;  /* 0x0208000000007b1d */ /* 0x000fec0000002000 */
[----:B0-----:R-:W-:-:S04]  /*09d0*/  LOP3.LUT R0, R2, 0xffffff80, RZ, 0xc0, !PT ;  /* 0xffffff8002007812 */ /* 0x001fc800078ec0ff */
[----:B------:R-:W-:Y:S02]  /*09e0*/  ISETP.NE.AND P0, PT, R0, 0x80, PT ;  /* 0x000000800000780c */ /* 0x000fe40003f05270 */
[----:B------:R-:W1:Y:S11]  /*09f0*/  LDC R0, c[0x0][0xc34] ;  /* 0x00030d00ff007b82 */ /* 0x000e760000000800 */
[----:B------:R-:W-:Y:S06]  /*0a00*/  @!P0 BAR.ARV 0x9, 0x100 ;  /* 0x0244000000008b1d */ /* 0x000fec0000002000 */
[----:B-1----:R-:W-:-:S13]  /*0a10*/  ISETP.LE.AND P0, PT, R0, UR4, PT ;  /* 0x0000000400007c0c */ /* 0x002fda000bf03270 */
[----:B------:R-:W-:Y:S05]  /*0a20*/  @P0 EXIT ;  /* 0x000000000000094d */ /* 0x000fea0003800000 */
[----:B------:R-:W2:Y:S01]  /*0a30*/  LDL.LU R12, [R1+0x28] ;  /* 0x00002800010c7983 */ /* 0x000ea20000300800 */
[----:B------:R-:W-:-:S05]  /*0a40*/  VIADD R147, R2, 0xffffff80 ;  /* 0xffffff8002937836 */ /* 0x000fca0000000000 */
[----:B------:R-:W-:-:S04]  /*0a50*/  SHF.R.S32.HI R0, RZ, 0x1f, R147 ;  /* 0x0000001fff007819 */ /* 0x000fc80000011493 */
[----:B------:R-:W-:-:S04]  /*0a60*/  LEA.HI R2, R0, R147, RZ, 0x4 ;  /* 0x0000009300027211 */ /* 0x000fc800078f20ff */
[----:B------:R-:W-:Y:S02]  /*0a70*/  LOP3.LUT R4, R2, 0xfffffff0, RZ, 0xc0, !PT ;  /* 0xfffffff002047812 */ /* 0x000fe400078ec0ff */
[----:B------:R-:W-:-:S03]  /*0a80*/  LEA.HI R153, R0, R147, RZ, 0x7 ;  /* 0x0000009300997211 */ /* 0x000fc600078f38ff */
[----:B------:R-:W-:Y:S01]  /*0a90*/  IMAD.IADD R4, R147, 0x1, -R4 ;  /* 0x0000000193047824 */ /* 0x000fe200078e0a04 */
[CC--:B------:R-:W-:Y:S02]  /*0aa0*/  LEA.HI R148, R0.reuse, R147.reuse, RZ, 0x2 ;  /* 0x0000009300947211 */ /* 0x0c0fe400078f10ff */
[----:B------:R-:W-:Y:S02]  /*0ab0*/  LEA.HI R0, R0, R147, RZ, 0x5 ;  /* 0x0000009300007211 */ /* 0x000fe400078f28ff */
[----:B------:R-:W-:Y:S02]  /*0ac0*/  SHF.R.S32.HI R3, RZ, 0x1f, R4 ;  /* 0x0000001fff037819 */ /* 0x000fe40000011404 */
[----:B------:R-:W-:Y:S02]  /*0ad0*/  LOP3.LUT R6, R153, 0xffffff80, RZ, 0xc0, !PT ;  /* 0xffffff8099067812 */ /* 0x000fe400078ec0ff */
[----:B------:R-:W-:Y:S02]  /*0ae0*/  SHF.R.S32.HI R9, RZ, 0x5, R0 ;  /* 0x00000005ff097819 */ /* 0x000fe40000011400 */
[----:B------:R-:W-:Y:S01]  /*0af0*/  LEA.HI R0, R3, R4, RZ, 0x3 ;  /* 0x0000000403007211 */ /* 0x000fe200078f18ff */
[----:B------:R-:W-:Y:S01]  /*0b00*/  IMAD.IADD R149, R147, 0x1, -R6 ;  /* 0x0000000193957824 */ /* 0x000fe200078e0a06 */
[----:B------:R-:W-:-:S02]  /*0b10*/  SHF.R.S32.HI R5, RZ, 0x4, R2 ;  /* 0x00000004ff057819 */ /* 0x000fc40000011402 */
[----:B------:R-:W-:Y:S01]  /*0b20*/  LOP3.LUT R8, R148, 0xfffffffc, RZ, 0xc0, !PT ;  /* 0xfffffffc94087812 */ /* 0x000fe200078ec0ff */
[----:B------:R-:W-:Y:S01]  /*0b30*/  IMAD.SHL.U32 R0, R0, 0x10, RZ ;  /* 0x0000001000007824 */ /* 0x000fe200078e00ff */
[----:B------:R-:W-:Y:S02]  /*0b40*/  LEA.HI R3, R3, R4, RZ, 0x2 ;  /* 0x0000000403037211 */ /* 0x000fe400078f10ff */
[----:B------:R-:W-:Y:S02]  /*0b50*/  SHF.R.S32.HI R6, RZ, 0x1f, R149 ;  /* 0x0000001fff067819 */ /* 0x000fe40000011495 */
[----:B------:R-:W-:Y:S01]  /*0b60*/  LEA.HI R2, R2, R5, RZ, 0x1 ;  /* 0x0000000502027211 */ /* 0x000fe200078f08ff */
[----:B------:R-:W-:Y:S01]  /*0b70*/  IMAD.IADD R147, R147, 0x1, -R8 ;  /* 0x0000000193937824 */ /* 0x000fe200078e0a08 */
[----:B------:R-:W-:Y:S01]  /*0b80*/  LOP3.LUT R7, R3, 0x7fffffc, RZ, 0xc0, !PT ;  /* 0x07fffffc03077812 */ /* 0x000fe200078ec0ff */
[----:B------:R-:W0:Y:S01]  /*0b90*/  S2UR UR5, SR_CgaCtaId ;  /* 0x00000000000579c3 */ /* 0x000e220000008800 */
[----:B------:R-:W-:-:S02]  /*0ba0*/  LOP3.LUT R0, R0, 0x7fffff80, RZ, 0xc0, !PT ;  /* 0x7fffff8000007812 */ /* 0x000fc400078ec0ff */
[----:B------:R-:W-:Y:S02]  /*0bb0*/  LEA.HI R8, R6, R149, RZ, 0x2 ;  /* 0x0000009506087211 */ /* 0x000fe400078f10ff */
[----:B------:R-:W-:Y:S02]  /*0bc0*/  LOP3.LUT R2, R2, 0x1ffffffe, RZ, 0xc0, !PT ;  /* 0x1ffffffe02027812 */ /* 0x000fe400078ec0ff */
[----:B------:R-:W-:Y:S01]  /*0bd0*/  SHF.R.S32.HI R3, RZ, 0x2, R3 ;  /* 0x00000002ff037819 */ /* 0x000fe20000011403 */
[----:B------:R-:W-:Y:S01]  /*0be0*/  IMAD.IADD R7, R4, 0x1, -R7 ;  /* 0x0000000104077824 */ /* 0x000fe200078e0a07 */
[----:B------:R-:W-:Y:S01]  /*0bf0*/  SHF.R.S32.HI R153, RZ, 0x7, R153 ;  /* 0x00000007ff997819 */ /* 0x000fe20000011499 */
[----:B------:R-:W-:Y:S01]  /*0c00*/  IMAD R0, R9, 0x100, R0 ;  /* 0x0000010009007824 */ /* 0x000fe200078e0200 */
[----:B------:R-:W-:Y:S01]  /*0c10*/  SHF.R.S32.HI R10, RZ, 0x2, R8 ;  /* 0x00000002ff0a7819 */ /* 0x000fe20000011408 */
[----:B------:R-:W-:Y:S01]  /*0c20*/  IMAD.IADD R2, R5, 0x1, -R2 ;  /* 0x0000000105027824 */ /* 0x000fe200078e0a02 */
[----:B------:R-:W-:Y:S01]  /*0c30*/  SHF.R.S32.HI R11, RZ, 0x1f, R8 ;  /* 0x0000001fff0b7819 */ /* 0x000fe20000011408 */
[----:B------:R-:W-:-:S02]  /*0c40*/  IMAD.SHL.U32 R3, R3, 0x40, RZ ;  /* 0x0000004003037824 */ /* 0x000fc400078e00ff */
[----:B------:R-:W-:Y:S01]  /*0c50*/  IMAD R7, R7, 0x10, R0 ;  /* 0x0000001007077824 */ /* 0x000fe200078e0200 */
[----:B------:R-:W-:Y:S01]  /*0c60*/  LEA.HI R11, R11, R10, RZ, 0x3 ;  /* 0x0000000a0b0b7211 */ /* 0x000fe200078f18ff */
[----:B------:R-:W-:Y:S01]  /*0c70*/  IMAD.HI R0, R153, 0x55555556, RZ ;  /* 0x5555555699007827 */ /* 0x000fe200078e02ff */
[----:B------:R-:W-:-:S03]  /*0c80*/  LOP3.LUT R3, R3, 0x40, RZ, 0xc0, !PT ;  /* 0x0000004003037812 */ /* 0x000fc600078ec0ff */
[----:B------:R-:W-:Y:S01]  /*0c90*/  IMAD.SHL.U32 R2, R2, 0x8, RZ ;  /* 0x0000000802027824 */ /* 0x000fe200078e00ff */
[----:B------:R-:W-:Y:S01]  /*0ca0*/  LOP3.LUT R11, R11, 0xfffffff8, RZ, 0xc0, !PT ;  /* 0xfffffff80b0b7812 */ /* 0x000fe200078ec0ff */
[----:B------:R-:W-:Y:S01]  /*0cb0*/  IMAD R13, R9, 0x10, R4 ;  /* 0x00000010090d7824 */ /* 0x000fe200078e0204 */
[----:B------:R-:W-:Y:S02]  /*0cc0*/  LEA.HI R6, R6, R149, RZ, 0x5 ;  /* 0x0000009506067211 */ /* 0x000fe400078f28ff */
[----:B------:R-:W-:Y:S01]  /*0cd0*/  LEA.HI R4, R0, R0, RZ, 0x1 ;  /* 0x0000000000047211 */ /* 0x000fe200078f08ff */
[--C-:B------:R-:W-:Y:S01]  /*0ce0*/  IMAD.U32 R156, R13, 0x20, R2.reuse ;  /* 0x000000200d9c7824 */ /* 0x100fe200078e0002 */
[----:B------:R-:W-:Y:S02]  /*0cf0*/  LOP3.LUT R0, R3, 0x8, R2, 0xf8, !PT ;  /* 0x0000000803007812 */ /* 0x000fe400078ef802 */
[----:B------:R-:W-:Y:S01]  /*0d00*/  SHF.R.U32.HI R3, RZ, 0x3, R3 ;  /* 0x00000003ff037819 */ /* 0x000fe20000011603 */
[----:B------:R-:W-:Y:S01]  /*0d10*/  IMAD.IADD R11, R10, 0x1, -R11 ;  /* 0x000000010a0b7824 */ /* 0x000fe200078e0a0b */
[----:B------:R-:W-:-:S02]  /*0d20*/  SHF.R.S32.HI R6, RZ, 0x5, R6 ;  /* 0x00000005ff067819 */ /* 0x000fc40000011406 */
[C---:B------:R-:W-:Y:S01]  /*0d30*/  LEA.HI R2, R147.reuse, R147, RZ, 0x1 ;  /* 0x0000009393027211 */ /* 0x040fe200078f08ff */
[----:B------:R-:W-:Y:S01]  /*0d40*/  IMAD.SHL.U32 R18, R147, 0x8, RZ ;  /* 0x0000000893127824 */ /* 0x000fe200078e00ff */
[----:B------:R-:W-:Y:S01]  /*0d50*/  LOP3.LUT R0, R0, R3, RZ, 0x3c, !PT ;  /* 0x0000000300007212 */ /* 0x000fe200078e3cff */
[----:B------:R-:W-:Y:S01]  /*0d60*/  IMAD R4, R4, -0x3, R153 ;  /* 0xfffffffd04047824 */ /* 0x000fe200078e0299 */
[----:B------:R-:W-:Y:S01]  /*0d70*/  LOP3.LUT R8, R8, 0x7ffffffc, RZ, 0xc0, !PT ;  /* 0x7ffffffc08087812 */ /* 0x000fe200078ec0ff */
[----:B------:R-:W-:Y:S01]  /*0d80*/  IMAD R11, R6, 0x10, R11 ;  /* 0x00000010060b7824 */ /* 0x000fe200078e020b */
[----:B------:R-:W-:Y:S01]  /*0d90*/  LOP3.LUT R2, R2, 0x1ffffffe, RZ, 0xc0, !PT ;  /* 0x1ffffffe02027812 */ /* 0x000fe200078ec0ff */
[----:B------:R-:W-:Y:S01]  /*0da0*/  UMOV UR37, 0x400 ;  /* 0x0000040000257882 */ /* 0x000fe20000000000 */
[----:B------:R-:W-:Y:S01]  /*0db0*/  IMAD.IADD R0, R0, 0x1, R7 ;  /* 0x0000000100007824 */ /* 0x000fe200078e0207 */
[----:B0-----:R-:W-:Y:S01]  /*0dc0*/  ULEA UR37, UR5, UR37, 0x18 ;  /* 0x0000002505257291 */ /* 0x001fe2000f8ec03f */
[----:B------:R-:W-:-:S02]  /*0dd0*/  VIADD R145, R18, 0x20 ;  /* 0x0000002012917836 */ /* 0x000fc40000000000 */
[----:B------:R-:W-:Y:S02]  /*0de0*/  VIADD R144, R18, 0x40 ;  /* 0x0000004012907836 */ /* 0x000fe40000000000 */
[----:B------:R-:W-:Y:S02]  /*0df0*/  IMAD.MOV.U32 R157, RZ, RZ, -0x2 ;  /* 0xfffffffeff9d7424 */ /* 0x000fe400078e00ff */
[----:B------:R-:W-:Y:S02]  /*0e00*/  IMAD.IADD R8, R149, 0x1, -R8 ;  /* 0x0000000195087824 */ /* 0x000fe400078e0a08 */
[----:B------:R-:W-:Y:S02]  /*0e10*/  IMAD R154, R4, 0x40, R11 ;  /* 0x00000040049a7824 */ /* 0x000fe400078e020b */
[----:B------:R-:W-:Y:S01]  /*0e20*/  IMAD.IADD R155, R147, 0x1, -R2 ;  /* 0x00000001939b7824 */ /* 0x000fe200078e0a02 */
[----:B------:R-:W-:Y:S01]  /*0e30*/  SHF.R.S32.HI R148, RZ, 0x2, R148 ;  /* 0x00000002ff947819 */ /* 0x000fe20000011494 */
[----:B------:R-:W-:Y:S01]  /*0e40*/  IMAD R157, R8, R157, 0x90 ;  /* 0x00000090089d7424 */ /* 0x000fe200078e029d */
[----:B------:R-:W-:Y:S01]  /*0e50*/  SHF.R.S32.HI R4, RZ, 0x1f, R145 ;  /* 0x0000001fff047819 */ /* 0x000fe20000011491 */
[----:B------:R-:W-:Y:S01]  /*0e60*/  IMAD.MOV.U32 R146, RZ, RZ, RZ ;  /* 0x000000ffff927224 */ /* 0x000fe200078e00ff */
[----:B------:R-:W-:Y:S01]  /*0e70*/  SHF.R.S32.HI R3, RZ, 0x1f, R144 ;  /* 0x0000001fff037819 */ /* 0x000fe20000011490 */
[----:B------:R-:W-:Y:S01]  /*0e80*/  IMAD.MOV.U32 R16, RZ, RZ, RZ ;  /* 0x000000ffff107224 */ /* 0x000fe200078e00ff */
[----:B------:R-:W-:Y:S01]  /*0e90*/  LEA R2, R0, UR37, 0x1 ;  /* 0x0000002500027c11 */ /* 0x000fe2000f8e08ff */
[----:B------:R-:W-:-:S02]  /*0ea0*/  IMAD R155, R155, 0x8, R154 ;  /* 0x000000089b9b7824 */ /* 0x000fc400078e029a */
[----:B------:R-:W-:Y:S01]  /*0eb0*/  IMAD.U32 R19, RZ, RZ, UR4 ;  /* 0x00000004ff137e24 */ /* 0x000fe2000f8e00ff */
[----:B------:R-:W-:Y:S01]  /*0ec0*/  UMOV UR36, URZ ;  /* 0x0000003f00247c82 */ /* 0x000fe20008000000 */
[----:B--2---:R-:W-:-:S07]  /*0ed0*/  LOP3.LUT R17, R12, 0x1, RZ, 0xfc, !PT ;  /* 0x000000010c117812 */ /* 0x004fce00078efcff */
.L_x_33:
[----:B0-----:R-:W0:Y:S01]  /*0ee0*/  SHFL.IDX PT, R0, R153, RZ, 0x1f ;  /* 0x00001fff99007589 */ /* 0x001e2200000e0000 */
[----:B-1----:R-:W1:Y:S01]  /*0ef0*/  LDC R64, c[0x0][0x2f0] ;  /* 0x0000bc00ff407b82 */ /* 0x002e620000000800 */
[----:B------:R-:W-:Y:S01]  /*0f00*/  ULDC UR4, c[0x0][0xc38] ;  /* 0x00030e0000047ab9 */ /* 0x000fe20000000800 */
[----:B------:R-:W-:Y:S01]  /*0f10*/  R2UR UR11, R19 ;  /* 0x00000000130b72ca */ /* 0x000fe200000e0000 */
[----:B------:R-:W-:Y:S01]  /*0f20*/  UISETP.NE.AND UP1, UPT, UR4, 0x1, UPT ;  /* 0x000000010400788c */ /* 0x000fe2000bf25270 */
[----:B------:R-:W-:Y:S02]  /*0f30*/  ULDC.64 UR6, c[0x0][0x418] ;  /* 0x0001060000067ab9 */ /* 0x000fe40000000a00 */
[----:B------:R-:W-:Y:S01]  /*0f40*/  ULDC UR4, c[0x0][0xc44] ;  /* 0x0003110000047ab9 */ /* 0x000fe20000000800 */
[----:B------:R-:W-:Y:S02]  /*0f50*/  UISETP.NE.U32.AND UP0, UPT, UR6, URZ, UPT ;  /* 0x0000003f0600728c */ /* 0x000fe4000bf05070 */
[----:B------:R-:W-:-:S02]  /*0f60*/  UISETP.NE.AND UP2, UPT, UR4, 0x1, UPT ;  /* 0x000000010400788c */ /* 0x000fc4000bf45270 */
[----:B------:R-:W-:Y:S01]  /*0f70*/  UISETP.NE.AND.EX UP0, UPT, UR7, URZ, UPT, UP0 ;  /* 0x0000003f0700728c */ /* 0x000fe2000bf05300 */
[----:B------:R-:W-:Y:S01]  /*0f80*/  ULDC UR8, c[0x0][0x424] ;  /* 0x0001090000087ab9 */ /* 0x000fe20000000800 */
[----:B------:R-:W-:Y:S01]  /*0f90*/  UIADD3 UR9, UR37, 0x24300, URZ ;  /* 0x0002430025097890 */ /* 0x000fe2000fffe03f */
[----:B------:R-:W-:Y:S01]  /*0fa0*/  @UP1 ULDC UR4, c[0x0][0xc3c] ;  /* 0x00030f0000041ab9 */ /* 0x000fe20000000800 */
[----:B------:R-:W-:Y:S02]  /*0fb0*/  USEL UR8, UR8, 0x1, UP0 ;  /* 0x0000000108087887 */ /* 0x000fe40008000000 */
[----:B------:R-:W-:Y:S02]  /*0fc0*/  UIMAD.WIDE.U32 UR4, UR11, UR4, URZ ;  /* 0x000000040b0472a5 */ /* 0x000fe4000f8e003f */
[----:B------:R-:W-:Y:S01]  /*0fd0*/  ULOP3.LUT UP0, URZ, UR9, 0x9f, URZ, 0xc0, !UPT ;  /* 0x0000009f093f7892 */ /* 0x000fe2000f80c03f */
[----:B0-----:R-:W-:Y:S01]  /*0fe0*/  R2UR UR38, R0 ;  /* 0x00000000002672ca */ /* 0x001fe200000e0000 */
[----:B------:R-:W-:Y:S01]  /*0ff0*/  @UP1 ULDC UR10, c[0x0][0xc40] ;  /* 0x00031000000a1ab9 */ /* 0x000fe20000000800 */
[----:B------:R-:W-:Y:S01]  /*1000*/  UMOV UR12, UR11 ;  /* 0x0000000b000c7c82 */ /* 0x000fe20008000000 */
[----:B-1----:R-:W-:Y:S01]  /*1010*/  IMAD R64, R64, UR8, RZ ;  /* 0x0000000840407c24 */ /* 0x002fe2000f8e02ff */
[----:B------:R-:W-:Y:S01]  /*1020*/  @UP1 USHF.R.U32.HI UR12, URZ, UR10, UR5 ;  /* 0x0000000a3f0c1299 */ /* 0x000fe20008011605 */
[----:B------:R-:W-:-:S02]  /*1030*/  PLOP3.LUT P0, PT, PT, PT, UP0, 0x80, 0x0 ;  /* 0x000000000000781c */ /* 0x000fc40003f0f008 */
[----:B------:R-:W-:-:S03]  /*1040*/  VIADD R0, R64, 0x8f ;  /* 0x0000008f40007836 */ /* 0x000fc60000000000 */
[----:B------:R-:W-:Y:S01]  /*1050*/  IMAD.U32 R152, RZ, RZ, UR12 ;  /* 0x0000000cff987e24 */ /* 0x000fe2000f8e00ff */
[----:B------:R-:W-:Y:S01]  /*1060*/  UMOV UR8, UR12 ;  /* 0x0000000c00087c82 */ /* 0x000fe20008000000 */
[----:B------:R-:W-:Y:S01]  /*1070*/  IMAD.HI R0, R0, 0x38e38e39, RZ ;  /* 0x38e38e3900007827 */ /* 0x000fe200078e02ff */
[----:B------:R-:W-:-:S04]  /*1080*/  UIMAD.WIDE UR6, UR38, 0x55555556, URZ ;  /* 0x55555556260678a5 */ /* 0x000fc8000f8e023f */
[----:B------:R-:W-:Y:S01]  /*1090*/  ULEA.HI UR7, UR7, UR7, URZ, 0x1 ;  /* 0x0000000707077291 */ /* 0x000fe2000f8f083f */
[----:B------:R-:W-:-:S03]  /*10a0*/  SHF.R.U32.HI R3, RZ, 0x1f, R0 ;  /* 0x0000001fff037819 */ /* 0x000fc60000011600 */
[----:B------:R-:W-:Y:S01]  /*10b0*/  UIMAD UR40, UR7, -0x3, UR38 ;  /* 0xfffffffd072878a4 */ /* 0x000fe2000f8e0226 */
[----:B-----5:R-:W-:Y:S02]  /*10c0*/  LEA.HI.SX32 R22, R0, R3, 0x1b ;  /* 0x0000000300167211 */ /* 0x020fe400078fdaff */
[----:B------:R-:W-:Y:S02]  /*10d0*/  @UP2 ULDC.64 UR6, c[0x0][0xc48] ;  /* 0x0003120000062ab9 */ /* 0x000fe40000000a00 */
[----:B------:R-:W-:Y:S02]  /*10e0*/  UIMAD.WIDE.U32 UR4, UR12, UR6, URZ ;  /* 0x000000060c0472a5 */ /* 0x000fe4000f8e003f */
[----:B------:R-:W-:Y:S02]  /*10f0*/  ULEA UR6, UR40, UR9, 0xb ;  /* 0x0000000928067291 */ /* 0x000fe4000f8e583f */
[----:B------:R-:W-:Y:S02]  /*1100*/  @UP2 USHF.R.U32.HI UR8, URZ, UR7, UR5 ;  /* 0x000000073f082299 */ /* 0x000fe40008011605 */
[----:B------:R-:W-:Y:S01]  /*1110*/  USHF.R.U32.HI UR6, URZ, 0x4, UR6 ;  /* 0x000000043f067899 */ /* 0x000fe20008011606 */
[----:B------:R-:W-:-:S03]  /*1120*/  UMOV UR4, UR11 ;  /* 0x0000000b00047c82 */ /* 0x000fc60008000000 */
[----:B------:R-:W-:Y:S01]  /*1130*/  ULOP3.LUT UR39, UR6, 0x3fff, URZ, 0xc0, !UPT ;  /* 0x00003fff06277892 */ /* 0x000fe2000f8ec03f */
[----:B------:R-:W-:Y:S02]  /*1140*/  IMAD.U32 R151, RZ, RZ, UR8 ;  /* 0x00000008ff977e24 */ /* 0x000fe4000f8e00ff */
[----:B------:R-:W-:Y:S01]  /*1150*/  IMAD.U32 R150, RZ, RZ, UR4 ;  /* 0x00000004ff967e24 */ /* 0x000fe2000f8e00ff */
[----:B---34-:R-:W-:Y:S08]  /*1160*/  @!P0 BRA `(.L_x_9) ;  /* 0x0000000000408947 */ /* 0x018ff00003800000 */
[----:B------:R-:W-:Y:S01]  /*1170*/  MOV R0, 0x0 ;  /* 0x0000000000007802 */ /* 0x000fe20000000f00 */
[----:B------:R-:W-:Y:S01]  /*1180*/  ULDC.64 UR4, c[0x4][0xa8] ;  /* 0x01002a0000047ab9 */ /* 0x000fe20000000a00 */
[----:B------:R-:W-:Y:S01]  /*1190*/  ULDC.64 UR6, c[0x4][0x28] ;  /* 0x01000a0000067ab9 */ /* 0x000fe20000000a00 */
[----:B------:R-:W-:Y:S01]  /*11a0*/  IMAD.U32 R4, RZ, RZ, UR4 ;  /* 0x00000004ff047e24 */ /* 0x000fe2000f8e00ff */
[----:B------:R0:W1:Y:S01]  /*11b0*/  LDC.64 R14, c[0x4][R0] ;  /* 0x01000000000e7b82 */ /* 0x0000620000000a00 */
[----:B------:R-:W-:Y:S01]  /*11c0*/  IMAD.U32 R5, RZ, RZ, UR5 ;  /* 0x00000005ff057e24 */ /* 0x000fe2000f8e00ff */
[----:B------:R-:W-:Y:S01]  /*11d0*/  ULDC.64 UR4, c[0x4][0xb0] ;  /* 0x01002c0000047ab9 */ /* 0x000fe20000000a00 */
[----:B------:R-:W-:Y:S02]  /*11e0*/  IMAD.U32 R10, RZ, RZ, UR6 ;  /* 0x00000006ff0a7e24 */ /* 0x000fe4000f8e00ff */
[----:B------:R-:W-:Y:S02]  /*11f0*/  IMAD.U32 R6, RZ, RZ, UR4 ;  /* 0x00000004ff067e24 */ /* 0x000fe4000f8e00ff */
[----:B------:R-:W-:-:S02]  /*1200*/  IMAD.U32 R7, RZ, RZ, UR5 ;  /* 0x00000005ff077e24 */ /* 0x000fc4000f8e00ff */
[----:B------:R-:W-:Y:S02]  /*1210*/  IMAD.U32 R11, RZ, RZ, UR7 ;  /* 0x00000007ff0b7e24 */ /* 0x000fe4000f8e00ff */
[----:B------:R-:W-:Y:S02]  /*1220*/  IMAD.MOV.U32 R8, RZ, RZ, 0x70 ;  /* 0x00000070ff087424 */ /* 0x000fe400078e00ff */
[----:B------:R-:W-:Y:S02]  /*1230*/  IMAD.MOV.U32 R12, RZ, RZ, 0x1 ;  /* 0x00000001ff0c7424 */ /* 0x000fe400078e00ff */
[----:B0-----:R-:W-:-:S07]  /*1240*/  IMAD.MOV.U32 R13, RZ, RZ, RZ ;  /* 0x000000ffff0d7224 */ /* 0x001fce00078e00ff */
[----:B------:R-:W-:-:S07]  /*1250*/  LEPC R20, `(.L_x_9) ;  /* 0x000000001014794e */ /* 0x000fce0000000000 */
[----:B-1----:R-:W-:Y:S05]  /*1260*/  CALL.ABS.NOINC R14 ;  /* 0x000000000e007343 */ /* 0x002fea0003c00000 */
.L_x_9:
[----:B------:R-:W-:Y:S02]  /*1270*/  LOP3.LUT R0, R146, 0x1, RZ, 0xc0, !PT ;  /* 0x0000000192007812 */ /* 0x000fe400078ec0ff */
[----:B------:R-:W-:Y:S02]  /*1280*/  ISETP.NE.AND P0, PT, R17, 0x3, PT ;  /* 0x000000031100780c */ /* 0x000fe40003f05270 */
[----:B------:R-:W-:-:S04]  /*1290*/  SHF.L.U32 R0, R0, 0x1f, RZ ;  /* 0x0000001f00007819 */ /* 0x000fc800000006ff */
[----:B------:R-:W0:Y:S02]  /*12a0*/  SYNCS.PHASECHK.TRANS64.TRYWAIT P1, [UR37+0x31c00], R0 ;  /* 0x031c0000ff0075a7 */ /* 0x000e240008020165 */
[----:B0-----:R-:W-:Y:S05]  /*12b0*/  @!P1 BRA `(.L_x_10) ;  /* 0x000000dc00c49947 */ /* 0x001fea0003800000 */
.L_x_125:
[----:B------:R-:W-:Y:S05]  /*12c0*/  @!P0 BRA `(.L_x_11) ;  /* 0x0000000000048947 */ /* 0x000fea0003800000 */
[----:B------:R-:W-:Y:S01]  /*12d0*/  BPT.TRAP 0x1 ;  /* 0x000000040000795c */ /* 0x000fe20000300000 */
.L_x_11:
[----:B0-----:R-:W-:Y:S01]  /*12e0*/  IMAD.U32 R0, RZ, RZ, UR36 ;  /* 0x00000024ff007e24 */ /* 0x001fe2000f8e00ff */
[----:B------:R-:W-:-:S04]  /*12f0*/  SHF.L.U32 R3, R16, 0x1f, RZ ;  /* 0x0000001f10037819 */ /* 0x000fc800000006ff */
[----:B------:R-:W-:-:S04]  /*1300*/  LEA R0, R0, UR37, 0x3 ;  /* 0x0000002500007c11 */ /* 0x000fc8000f8e18ff */
[----:B------:R0:W1:Y:S01]  /*1310*/  SYNCS.PHASECHK.TRANS64.TRYWAIT P2, [R0+URZ+0x31c30], R3 ;  /* 0x031c3003000075a7 */ /* 0x000062000804017f */
[----:B------:R-:W-:Y:S05]  /*1320*/  @!P0 BRA `(.L_x_12) ;  /* 0x0000000000048947 */ /* 0x000fea0003800000 */
[----:B------:R-:W-:Y:S01]  /*1330*/  BPT.TRAP 0x1 ;  /* 0x000000040000795c */ /* 0x000fe20000300000 */
.L_x_12:
[----:B------:R-:W2:Y:S01]  /*1340*/  S2R R4, SR_TID.X ;  /* 0x0000000000047919 */ /* 0x000ea20000002100 */
[----:B------:R-:W-:Y:S01]  /*1350*/  IMAD.MOV.U32 R71, RZ, RZ, RZ ;  /* 0x000000ffff477224 */ /* 0x000fe200078e00ff */
[----:B--2---:R-:W-:Y:S01]  /*1360*/  LOP3.LUT P1, RZ, R4, 0x7f, RZ, 0xc0, !PT ;  /* 0x0000007f04ff7812 */ /* 0x004fe2000782c0ff */
[----:B-1----:R-:W-:-:S12]  /*1370*/  @P2 BRA `(.L_x_13) ;  /* 0x0000000000082947 */ /* 0x002fd80003800000 */
[----:B------:R-:W1:Y:S02]  /*1380*/  SYNCS.PHASECHK.TRANS64.TRYWAIT P2, [R0+URZ+0x31c30], R3 ;  /* 0x031c3003000075a7 */ /* 0x000e64000804017f */
[----:B-1----:R-:W-:Y:S05]  /*1390*/  @!P2 BRA `(.L_x_14) ;  /* 0x000000dc00a4a947 */ /* 0x002fea0003800000 */
.L_x_13:
[----:B------:R-:W-:Y:S05]  /*13a0*/  WARPSYNC.ALL ;  /* 0x0000000000007948 */ /* 0x000fea0003800000 */
[----:B------:R-:W-:Y:S01]  /*13b0*/  UIADD3 UR4, UR37, 0x16a00, URZ ;  /* 0x00016a0025047890 */ /* 0x000fe2000fffe03f */
[----:B------:R-:W-:Y:S01]  /*13c0*/  WARPGROUP.ARRIVE ;  /* 0x00000000000079c5 */ /* 0x000fe20000000000 */
[----:B------:R-:W-:Y:S01]  /*13d0*/  ULEA UR40, UR40, UR37, 0xc ;  /* 0x0000002528287291 */ /* 0x000fe2000f8e603f */
[----:B------:R-:W-:Y:S01]  /*13e0*/  P2R R68, PR, RZ, 0x1 ;  /* 0x00000001ff447803 */ /* 0x000fe20000000000 */
[----:B------:R-:W-:Y:S01]  /*13f0*/  USHF.R.U32.HI UR4, URZ, 0x4, UR4 ;  /* 0x000000043f047899 */ /* 0x000fe20008011604 */
[----:B01----:R-:W-:Y:S01]  /*1400*/  @!P1 VIADD R0, R0, 0x31c40 ;  /* 0x00031c4000009836 */ /* 0x003fe20000000000 */
[----:B------:R-:W-:-:S02]  /*1410*/  UIADD3 UR40, UR40, 0xda00, URZ ;  /* 0x0000da0028287890 */ /* 0x000fc4000fffe03f */
[----:B------:R-:W-:Y:S02]  /*1420*/  ULOP3.LUT UR4, UR4, 0x3fff, URZ, 0xc0, !UPT ;  /* 0x00003fff04047892 */ /* 0x000fe4000f8ec03f */
[----:B------:R-:W-:Y:S02]  /*1430*/  USHF.R.U32.HI UR40, URZ, 0x4, UR40 ;  /* 0x000000043f287899 */ /* 0x000fe40008011628 */
[----:B------:R-:W-:Y:S02]  /*1440*/  ULOP3.LUT UR7, UR4, 0x10000, URZ, 0xfc, !UPT ;  /* 0x0001000004077892 */ /* 0x000fe4000f8efc3f */
[----:B------:R-:W-:Y:S02]  /*1450*/  ULOP3.LUT UR5, UR40, 0x3fff, URZ, 0xc0, !UPT ;  /* 0x00003fff28057892 */ /* 0x000fe4000f8ec03f */
[----:B------:R-:W-:Y:S02]  /*1460*/  UIMAD UR4, UR36, 0x6c0, UR7 ;  /* 0x000006c0240478a4 */ /* 0x000fe4000f8e0207 */
[----:B------:R-:W-:Y:S01]  /*1470*/  ULOP3.LUT UR5, UR5, 0x10000, URZ, 0xfc, !UPT ;  /* 0x0001000005057892 */ /* 0x000fe2000f8efc3f */
[----:B------:R-:W-:Y:S01]  /*1480*/  UMOV UR31, 0x80000020 ;  /* 0x80000020001f7882 */ /* 0x000fe20000000000 */
[----:B------:R-:W-:Y:S01]  /*1490*/  UMOV UR29, 0x80000020 ;  /* 0x80000020001d7882 */ /* 0x000fe20000000000 */
[----:B------:R-:W-:-:S02]  /*14a0*/  UIADD3 UR6, UR4, 0x80, URZ ;  /* 0x0000008004067890 */ /* 0x000fc4000fffe03f */
[----:B------:R-:W-:Y:S02]  /*14b0*/  UMOV UR30, UR4 ;  /* 0x00000004001e7c82 */ /* 0x000fe40008000000 */
[----:B------:R-:W-:Y:S01]  /*14c0*/  UMOV UR28, UR5 ;  /* 0x00000005001c7c82 */ /* 0x000fe20008000000 */
[----:B------:R-:W-:Y:S01]  /*14d0*/  UIADD3 UR8, UR4, 0xc0, URZ ;  /* 0x000000c004087890 */ /* 0x000fe2000fffe03f */
[----:B------:R-:W-:Y:S01]  /*14e0*/  HGMMA.64x16x16.F32 R96, gdesc[UR28], RZ, !UPT, gsb0 ;  /* 0x002000001c6079f0 */ /* 0x000fe2000c0008ff */
[----:B------:R-:W-:Y:S01]  /*14f0*/  UIADD3 UR30, UR4, 0x40, URZ ;  /* 0x00000040041e7890 */ /* 0x000fe2000fffe03f */
[----:B------:R-:W-:Y:S01]  /*1500*/  UMOV UR31, 0x80000020 ;  /* 0x80000020001f7882 */ /* 0x000fe20000000000 */
[----:B------:R-:W-:Y:S02]  /*1510*/  UIADD3 UR9, UR4, 0x100, URZ ;  /* 0x0000010004097890 */ /* 0x000fe4000fffe03f */
[----:B------:R-:W-:Y:S01]  /*1520*/  UIADD3 UR10, UR4, 0x140, URZ ;  /* 0x00000140040a7890 */ /* 0x000fe2000fffe03f */
[----:B------:R-:W-:Y:S01]  /*1530*/  UMOV UR11, 0x80000020 ;  /* 0x80000020000b7882 */ /* 0x000fe20000000000 */
[----:B------:R-:W-:-:S02]  /*1540*/  UIADD3 UR12, UR4, 0xc2, URZ ;  /* 0x000000c2040c7890 */ /* 0x000fc4000fffe03f */
[----:B------:R-:W-:Y:S02]  /*1550*/  UIADD3 UR13, UR4, 0x102, URZ ;  /* 0x00000102040d7890 */ /* 0x000fe4000fffe03f */
[----:B------:R-:W-:Y:S01]  /*1560*/  UIADD3 UR14, UR4, 0x142, URZ ;  /* 0x00000142040e7890 */ /* 0x000fe2000fffe03f */
[----:B------:R-:W-:Y:S01]  /*1570*/  UMOV UR15, 0x80000020 ;  /* 0x80000020000f7882 */ /* 0x000fe20000000000 */
[----:B------:R-:W-:Y:S02]  /*1580*/  UIADD3 UR16, UR4, 0x380, URZ ;  /* 0x0000038004107890 */ /* 0x000fe4000fffe03f */
[----:B------:R-:W-:Y:S01]  /*1590*/  UIADD3 UR18, UR4, 0x242, URZ ;  /* 0x0000024204127890 */ /* 0x000fe2000fffe03f */
[----:B------:R-:W-:Y:S01]  /*15a0*/  UMOV UR17, 0x80000020 ;  /* 0x8000002000117882 */ /* 0x000fe20000000000 */
[----:B------:R-:W-:Y:S01]  /*15b0*/  UMOV UR19, 0x80000020 ;  /* 0x8000002000137882 */ /* 0x000fe20000000000 */
[----:B------:R-:W-:Y:S02]  /*15c0*/  UIADD3 UR20, UR5, 0x600, URZ ;  /* 0x0000060005147890 */ /* 0x000fe4000fffe03f */
[----:B------:R-:W-:Y:S01]  /*15d0*/  UIADD3 UR22, UR4, 0x480, URZ ;  /* 0x0000048004167890 */ /* 0x000fe2000fffe03f */
[----:B------:R-:W-:Y:S01]  /*15e0*/  UMOV UR21, 0x80000020 ;  /* 0x8000002000157882 */ /* 0x000fe20000000000 */
[----:B------:R-:W-:Y:S01]  /*15f0*/  UMOV UR23, 0x80000020 ;  /* 0x8000002000177882 */ /* 0x000fe20000000000 */
[----:B------:R-:W-:-:S02]  /*1600*/  UIADD3 UR24, UR5, 0x602, URZ ;  /* 0x0000060205187890 */ /* 0x000fc4000fffe03f */
[----:B------:R-:W-:Y:S01]  /*1610*/  UIADD3 UR26, UR4, 0x482, URZ ;  /* 0x00000482041a7890 */ /* 0x000fe2000fffe03f */
[----:B------:R-:W-:Y:S01]  /*1620*/  UMOV UR25, 0x80000020 ;  /* 0x8000002000197882 */ /* 0x000fe20000000000 */
[----:B------:R-:W-:Y:S01]  /*1630*/  UMOV UR27, 0x80000020 ;  /* 0x80000020001b7882 */ /* 0x000fe20000000000 */
[----:B------:R-:W-:Y:S02]  /*1640*/  WARPGROUP.DEPBAR.LE gsb0, 0x0 ;  /* 0x00008000000079c5 */ /* 0x000fe40000010000 */
[----:B------:R-:W-:-:S06]  /*1650*/  WARPGROUP.ARRIVE ;  /* 0x00000000000079c5 */ /* 0x000fcc0000000000 */
[----:B------:R-:W-:Y:S01]  /*1660*/  HGMMA.64x16x16.F32 R88, gdesc[UR28], RZ, !UPT, gsb0 ;  /* 0x002000001c5879f0 */ /* 0x000fe2000c0008ff */
[----:B------:R-:W-:Y:S01]  /*1670*/  UMOV UR30, UR6 ;  /* 0x00000006001e7c82 */ /* 0x000fe20008000000 */
[----:B------:R-:W-:Y:S01]  /*1680*/  UMOV UR31, 0x80000020 ;  /* 0x80000020001f7882 */ /* 0x000fe20000000000 */
[----:B------:R-:W-:Y:S01]  /*1690*/  UIADD3 UR6, UR4, 0x180, URZ ;  /* 0x0000018004067890 */ /* 0x000fe2000fffe03f */
        /* <DEDUP_REMOVED lines=29> */
[----:B------:R-:W-:Y:S01]  /*1870*/  UMOV UR8, UR10 ;  /* 0x0000000a00087c82 */ /* 0x000fe20008000000 */
[----:B------:R-:W-:Y:S01]  /*1880*/  UMOV UR10, UR6 ;  /* 0x00000006000a7c82 */ /* 0x000fe20008000000 */
[----:B------:R-:W-:Y:S01]  /*1890*/  UIADD3 UR6, UR4, 0x82, URZ ;  /* 0x0000008204067890 */ /* 0x000fe2000fffe03f */
[----:B------:R-:W-:Y:S02]  /*18a0*/  WARPGROUP.DEPBAR.LE gsb0, 0x0 ;  /* 0x00008000000079c5 */ /* 0x000fe40000010000 */
[----:B------:R-:W-:-:S06]  /*18b0*/  WARPGROUP.ARRIVE ;  /* 0x00000000000079c5 */ /* 0x000fcc0000000000 */
[----:B------:R-:W-:Y:S01]  /*18c0*/  HGMMA.64x16x16.F32 R32, gdesc[UR28], RZ, !UPT, gsb0 ;  /* 0x002000001c2079f0 */ /* 0x000fe2000c0008ff */
[----:B------:R-:W-:Y:S01]  /*18d0*/  UMOV UR30, UR9 ;  /* 0x00000009001e7c82 */ /* 0x000fe20008000000 */
[----:B------:R-:W-:Y:S01]  /*18e0*/  UMOV UR31, 0x80000020 ;  /* 0x80000020001f7882 */ /* 0x000fe20000000000 */
[----:B------:R-:W-:Y:S01]  /*18f0*/  UMOV UR9, 0x80000020 ;  /* 0x8000002000097882 */ /* 0x000fe20000000000 */
[----:B------:R-:W-:Y:S02]  /*1900*/  WARPGROUP.DEPBAR.LE gsb0, 0x0 ;  /* 0x00008000000079c5 */ /* 0x000fe40000010000 */
[----:B------:R-:W-:-:S06]  /*1910*/  WARPGROUP.ARRIVE ;  /* 0x00000000000079c5 */ /* 0x000fcc0000000000 */
[----:B------:R-:W-:Y:S03]  /*1920*/  HGMMA.64x16x16.F32 R24, gdesc[UR28], RZ, !UPT, gsb0 ;  /* 0x002000001c1879f0 */ /* 0x000fe6000c0008ff */
[----:B------:R-:W-:Y:S02]  /*1930*/  WARPGROUP.DEPBAR.LE gsb0, 0x0 ;  /* 0x00008000000079c5 */ /* 0x000fe40000010000 */
[----:B------:R-:W-:-:S06]  /*1940*/  WARPGROUP.ARRIVE ;  /* 0x00000000000079c5 */ /* 0x000fcc0000000000 */
[----:B------:R-:W-:Y:S01]  /*1950*/  HGMMA.64x16x16.F32 R96, gdesc[UR8], R96, gsb0 ;  /* 0x00200000086079f0 */ /* 0x000fe20008000860 */
[----:B------:R-:W-:Y:S01]  /*1960*/  UIADD3 UR10, UR4, 0x42, URZ ;  /* 0x00000042040a7890 */ /* 0x000fe2000fffe03f */
[----:B------:R-:W-:Y:S01]  /*1970*/  UMOV UR11, 0x80000020 ;  /* 0x80000020000b7882 */ /* 0x000fe20000000000 */
[----:B------:R-:W-:Y:S02]  /*1980*/  WARPGROUP.DEPBAR.LE gsb0, 0x0 ;  /* 0x00008000000079c5 */ /* 0x000fe40000010000 */
[----:B------:R-:W-:-:S06]  /*1990*/  WARPGROUP.ARRIVE ;  /* 0x00000000000079c5 */ /* 0x000fcc0000000000 */
[----:B------:R-:W-:Y:S01]  /*19a0*/  HGMMA.64x16x16.F32 R88, gdesc[UR8], R88, gsb0 ;  /* 0x00200000085879f0 */ /* 0x000fe20008000858 */
[----:B------:R-:W-:Y:S01]  /*19b0*/  UMOV UR10, UR6 ;  /* 0x00000006000a7c82 */ /* 0x000fe20008000000 */
[----:B------:R-:W-:Y:S01]  /*19c0*/  UMOV UR11, 0x80000020 ;  /* 0x80000020000b7882 */ /* 0x000fe20000000000 */
[----:B------:R-:W-:Y:S01]  /*19d0*/  UIADD3 UR6, UR4, 0x182, URZ ;  /* 0x0000018204067890 */ /* 0x000fe2000fffe03f */
        /* <DEDUP_REMOVED lines=29> */
[----:B------:R-:W-:Y:S01]  /*1bb0*/  UMOV UR12, UR14 ;  /* 0x0000000e000c7c82 */ /* 0x000fe20008000000 */
[----:B------:R-:W-:Y:S01]  /*1bc0*/  UMOV UR14, UR6 ;  /* 0x00000006000e7c82 */ /* 0x000fe20008000000 */
[----:B------:R-:W-:Y:S01]  /*1bd0*/  UIADD3 UR6, UR4, 0x2c0, URZ ;  /* 0x000002c004067890 */ /* 0x000fe2000fffe03f */
[----:B------:R-:W-:Y:S02]  /*1be0*/  WARPGROUP.DEPBAR.LE gsb0, 0x0 ;  /* 0x00008000000079c5 */ /* 0x000fe40000010000 */
[----:B------:R-:W-:-:S06]  /*1bf0*/  WARPGROUP.ARRIVE ;  /* 0x00000000000079c5 */ /* 0x000fcc0000000000 */
[----:B------:R-:W-:Y:S01]  /*1c00*/  HGMMA.64x16x16.F32 R32, gdesc[UR8], R32, gsb0 ;  /* 0x00200000082079f0 */ /* 0x000fe20008000820 */
[----:B------:R-:W-:Y:S01]  /*1c10*/  UMOV UR10, UR13 ;  /* 0x0000000d000a7c82 */ /* 0x000fe20008000000 */
[----:B------:R-:W-:Y:S01]  /*1c20*/  UMOV UR11, 0x80000020 ;  /* 0x80000020000b7882 */ /* 0x000fe20000000000 */
[----:B------:R-:W-:Y:S01]  /*1c30*/  UMOV UR13, 0x80000020 ;  /* 0x80000020000d7882 */ /* 0x000fe20000000000 */
[----:B------:R-:W-:Y:S02]  /*1c40*/  WARPGROUP.DEPBAR.LE gsb0, 0x0 ;  /* 0x00008000000079c5 */ /* 0x000fe40000010000 */
[----:B------:R-:W-:-:S06]  /*1c50*/  WARPGROUP.ARRIVE ;  /* 0x00000000000079c5 */ /* 0x000fcc0000000000 */
[----:B------:R-:W-:Y:S01]  /*1c60*/  HGMMA.64x16x16.F32 R24, gdesc[UR8], R24, gsb0 ;  /* 0x00200000081879f0 */ /* 0x000fe20008000818 */
[----:B------:R-:W-:Y:S02]  /*1c70*/  UIADD3 UR10, UR4, 0x300, URZ ;  /* 0x00000300040a7890 */ /* 0x000fe4000fffe03f */
[----:B------:R-:W-:Y:S01]  /*1c80*/  UIADD3 UR11, UR4, 0x340, URZ ;  /* 0x00000340040b7890 */ /* 0x000fe2000fffe03f */
        /* <DEDUP_REMOVED lines=28> */
[----:B------:R-:W-:Y:S02]  /*1e50*/  UIADD3 UR16, UR5, 0x302, URZ ;  /* 0x0000030205107890 */ /* 0x000fe4000fffe03f */
        /* <DEDUP_REMOVED lines=22> */
[----:B------:R-:W-:Y:S02]  /*1fc0*/  UIADD3 UR14, UR4, 0x382, URZ ;  /* 0x00000382040e7890 */ /* 0x000fe4000fffe03f */
        /* <DEDUP_REMOVED lines=47> */
[----:B------:R-:W-:Y:S03]  /*22c0*/  HGMMA.64x16x16.F32 R24, gdesc[UR16], R24, gsb0 ;  /* 0x00200000101879f0 */ /* 0x000fe60008000818 */
        /* <DEDUP_REMOVED lines=44> */
[----:B------:R-:W-:Y:S01]  /*2590*/  ULDC UR5, c[0x0][0x9d8] ;  /* 0x0002760000057ab9 */ /* 0x000fe20000000800 */
        /* <DEDUP_REMOVED lines=9> */
[----:B------:R-:W-:Y:S01]  /*2630*/  WARPGROUP.ARRIVE ;  /* 0x00000000000079c5 */ /* 0x000fe20000000000 */
[----:B------:R-:W-:Y:S01]  /*2640*/  FMUL.FTZ R9, R101, UR5 ;  /* 0x0000000565097c20 */ /* 0x000fe20008410000 */
[----:B------:R-:W-:Y:S01]  /*2650*/  FMUL.FTZ R4, R96, UR5 ;  /* 0x0000000560047c20 */ /* 0x000fe20008410000 */
[----:B------:R-:W-:Y:S01]  /*2660*/  FMUL.FTZ R8, R97, UR5 ;  /* 0x0000000561087c20 */ /* 0x000fe20008410000 */
[----:B------:R-:W-:Y:S01]  /*2670*/  FMUL.FTZ R7, R100, UR5 ;  /* 0x0000000564077c20 */ /* 0x000fe20008410000 */
[----:B------:R-:W-:Y:S01]  /*2680*/  FMUL.FTZ R3, R98, UR5 ;  /* 0x0000000562037c20 */ /* 0x000fe20008410000 */
[----:B------:R-:W-:Y:S01]  /*2690*/  HGMMA.64x16x16.F32 R88, gdesc[UR24], R88, gsb0 ;  /* 0x00200000185879f0 */ /* 0x000fe20008000858 */
[----:B------:R-:W-:Y:S01]  /*26a0*/  UIADD3 UR26, UR4, 0x502, URZ ;  /* 0x00000502041a7890 */ /* 0x000fe2000fffe03f */
[----:B------:R-:W0:Y:S01]  /*26b0*/  MUFU.TANH R9, R9 ;  /* 0x0000000900097308 */ /* 0x000e220000002400 */
[----:B------:R-:W-:Y:S01]  /*26c0*/  UMOV UR27, 0x80000020 ;  /* 0x80000020001b7882 */ /* 0x000fe20000000000 */
[----:B------:R-:W-:Y:S01]  /*26d0*/  FMUL.FTZ R5, R99, UR5 ;  /* 0x0000000563057c20 */ /* 0x000fe20008410000 */
[----:B------:R-:W-:Y:S01]  /*26e0*/  FMUL.FTZ R15, R102, UR5 ;  /* 0x00000005660f7c20 */ /* 0x000fe20008410000 */
[----:B------:R-:W-:-:S04]  /*26f0*/  FMUL.FTZ R13, R103, UR5 ;  /* 0x00000005670d7c20 */ /* 0x000fc80008410000 */
[----:B------:R-:W-:Y:S08]  /*2700*/  MUFU.TANH R4, R4 ;  /* 0x0000000400047308 */ /* 0x000ff00000002400 */
[----:B------:R-:W-:Y:S08]  /*2710*/  MUFU.TANH R8, R8 ;  /* 0x0000000800087308 */ /* 0x000ff00000002400 */
[----:B------:R-:W-:Y:S08]  /*2720*/  MUFU.TANH R7, R7 ;  /* 0x0000000700077308 */ /* 0x000ff00000002400 */
[----:B------:R-:W-:Y:S08]  /*2730*/  MUFU.TANH R3, R3 ;  /* 0x0000000300037308 */ /* 0x000ff00000002400 */
[----:B------:R-:W-:Y:S08]  /*2740*/  MUFU.TANH R5, R5 ;  /* 0x0000000500057308 */ /* 0x000ff00000002400 */
[----:B------:R-:W-:Y:S01]  /*2750*/  MUFU.TANH R15, R15 ;  /* 0x0000000f000f7308 */ /* 0x000fe20000002400 */
[----:B------:R-:W-:-:S02]  /*2760*/  WARPGROUP.DEPBAR.LE gsb0, 0x0 ;  /* 0x00008000000079c5 */ /* 0x000fc40000010000 */
        /* <DEDUP_REMOVED lines=8> */
[----:B------:R-:W-:Y:S01]  /*27f0*/  MUFU.TANH R11, R11 ;  /* 0x0000000b000b7308 */ /* 0x000fe20000002400 */
[----:B------:R-:W-:Y:S01]  /*2800*/  UMOV UR27, 0x80000020 ;  /* 0x80000020001b7882 */ /* 0x000fe20000000000 */
[----:B------:R-:W-:Y:S01]  /*2810*/  FMUL.FTZ R23, R91, UR5 ;  /* 0x000000055b177c20 */ /* 0x000fe20008410000 */
[----:B------:R-:W-:Y:S01]  /*2820*/  FMUL.FTZ R89, R94, UR5 ;  /* 0x000000055e597c20 */ /* 0x000fe20008410000 */
[----:B------:R-:W-:-:S04]  /*2830*/  FMUL.FTZ R88, R95, UR5 ;  /* 0x000000055f587c20 */ /* 0x000fc80008410000 */
[----:B------:R-:W1:Y:S08]  /*2840*/  MUFU.TANH R69, R69 ;  /* 0x0000004500457308 */ /* 0x000e700000002400 */
        /* <DEDUP_REMOVED lines=14> */
[----:B------:R-:W2:Y:S01]  /*2930*/  MUFU.TANH R70, R70 ;  /* 0x0000004600467308 */ /* 0x000ea20000002400 */
[----:B------:R-:W-:Y:S01]  /*2940*/  UMOV UR27, 0x80000020 ;  /* 0x80000020001b7882 */ /* 0x000fe20000000000 */
[----:B------:R-:W-:Y:S01]  /*2950*/  FMUL.FTZ R81, R84, UR5 ;  /* 0x0000000554517c20 */ /* 0x000fe20008410000 */
[----:B------:R-:W-:Y:S01]  /*2960*/  FMUL.FTZ R85, R85, UR5 ;  /* 0x0000000555557c20 */ /* 0x000fe20008410000 */
[----:B------:R-:W-:-:S04]  /*2970*/  FMUL.FTZ R84, R86, UR5 ;  /* 0x0000000556547c20 */ /* 0x000fc80008410000 */
[----:B------:R-:W-:Y:S08]  /*2980*/  MUFU.TANH R80, R80 ;  /* 0x0000005000507308 */ /* 0x000ff00000002400 */
[----:B------:R-:W3:Y:S08]  /*2990*/  MUFU.TANH R90, R90 ;  /* 0x0000005a005a7308 */ /* 0x000ef00000002400 */
        /* <DEDUP_REMOVED lines=13> */
[----:B------:R-:W-:Y:S01]  /*2a70*/  FMUL.FTZ R91, R73, UR5 ;  /* 0x00000005495b7c20 */ /* 0x000fe20008410000 */
[----:B------:R-:W-:Y:S01]  /*2a80*/  UMOV UR27, 0x80000020 ;  /* 0x80000020001b7882 */ /* 0x000fe20000000000 */
[----:B------:R-:W4:Y:S01]  /*2a90*/  MUFU.TANH R72, R72 ;  /* 0x0000004800487308 */ /* 0x000f220000002400 */
[----:B------:R-:W-:Y:S01]  /*2aa0*/  FMUL.FTZ R14, R77, UR5 ;  /* 0x000000054d0e7c20 */ /* 0x000fe20008410000 */
[----:B------:R-:W-:-:S06]  /*2ab0*/  FMUL.FTZ R74, R74, UR5 ;  /* 0x000000054a4a7c20 */ /* 0x000fcc0008410000 */
[----:B------:R-:W5:Y:S08]  /*2ac0*/  MUFU.TANH R87, R87 ;  /* 0x0000005700577308 */ /* 0x000f700000002400 */
[----:B------:R-:W5:Y:S08]  /*2ad0*/  MUFU.TANH R82, R82 ;  /* 0x0000005200527308 */ /* 0x000f700000002400 */
[----:B------:R-:W5:Y:S08]  /*2ae0*/  MUFU.TANH R91, R91 ;  /* 0x0000005b005b7308 */ /* 0x000f700000002400 */
[----:B------:R-:W5:Y:S08]  /*2af0*/  MUFU.TANH R84, R84 ;  /* 0x0000005400547308 */ /* 0x000f700000002400 */
[----:B------:R-:W5:Y:S01]  /*2b00*/  MUFU.TANH R93, R93 ;  /* 0x0000005d005d7308 */ /* 0x000f620000002400 */
        /* <DEDUP_REMOVED lines=11> */
[----:B------:R-:W5:Y:S01]  /*2bc0*/  MUFU.TANH R83, R83 ;  /* 0x0000005300537308 */ /* 0x000f620000002400 */
        /* <DEDUP_REMOVED lines=10> */
[----:B------:R-:W-:Y:S02]  /*2c70*/  IMAD.IADD R51, R157, 0x1, R64 ;  /* 0x000000019d337824 */ /* 0x000fe400078e0240 */
[----:B------:R-:W-:Y:S01]  /*2c80*/  FMUL.FTZ R20, R49, UR5 ;  /* 0x0000000531147c20 */ /* 0x000fe20008410000 */
[----:B------:R-:W-:Y:S01]  /*2c90*/  FMUL.FTZ R49, R55, UR5 ;  /* 0x0000000537317c20 */ /* 0x000fe20008410000 */
[----:B------:R-:W-:Y:S01]  /*2ca0*/  FMUL.FTZ R86, R50, UR5 ;  /* 0x0000000532567c20 */ /* 0x000fe20008410000 */
[----:B------:R-:W-:Y:S01]  /*2cb0*/  HGMMA.64x16x16.F32 R40, gdesc[UR24], R40, gsb0 ;  /* 0x00200000182879f0 */ /* 0x000fe20008000828 */
[----:B------:R-:W-:Y:S01]  /*2cc0*/  UIADD3 UR26, UR4, 0x642, URZ ;  /* 0x00000642041a7890 */ /* 0x000fe2000fffe03f */
[----:B------:R-:W-:Y:S01]  /*2cd0*/  IMAD R6, R22, -0x90, R51 ;  /* 0xffffff7016067824 */ /* 0x000fe200078e0233 */
[----:B------:R-:W-:Y:S01]  /*2ce0*/  UMOV UR27, 0x80000020 ;  /* 0x80000020001b7882 */ /* 0x000fe20000000000 */
[----:B------:R-:W-:Y:S01]  /*2cf0*/  FMUL.FTZ R54, R54, UR5 ;  /* 0x0000000536367c20 */ /* 0x000fe20008410000 */
[----:B------:R-:W-:Y:S01]  /*2d00*/  FMUL.FTZ R50, R52, UR5 ;  /* 0x0000000534327c20 */ /* 0x000fe20008410000 */
[----:B------:R-:W5:Y:S01]  /*2d10*/  MUFU.TANH R56, R56 ;  /* 0x0000003800387308 */ /* 0x000f620000002400 */
[----:B------:R-:W-:Y:S01]  /*2d20*/  ISETP.GT.AND P4, PT, R6, 0x9, PT ;  /* 0x000000090600780c */ /* 0x000fe20003f84270 */
[----:B------:R-:W-:Y:S01]  /*2d30*/  FMUL.FTZ R48, R48, UR5 ;  /* 0x0000000530307c20 */ /* 0x000fe20008410000 */
[C---:B------:R-:W-:Y:S01]  /*2d40*/  ISETP.GT.AND P3, PT, R6.reuse, 0x10, PT ;  /* 0x000000100600780c */ /* 0x040fe20003f64270 */
[----:B------:R-:W-:Y:S01]  /*2d50*/  FMUL.FTZ R53, R53, UR5 ;  /* 0x0000000535357c20 */ /* 0x000fe20008410000 */
[----:B------:R-:W-:-:S02]  /*2d60*/  ISETP.GT.AND P2, PT, R6, RZ, PT ;  /* 0x000000ff0600720c */ /* 0x000fc40003f44270 */
[C---:B------:R-:W-:Y:S01]  /*2d70*/  ISETP.GT.AND P6, PT, R6.reuse, 0x1, PT ;  /* 0x000000010600780c */ /* 0x040fe20003fc4270 */
[----:B------:R-:W5:Y:S01]  /*2d80*/  MUFU.TANH R75, R75 ;  /* 0x0000004b004b7308 */ /* 0x000f620000002400 */
[----:B0-----:R-:W-:Y:S02]  /*2d90*/  FSEL R61, R9, -INF , P4 ;  /* 0xff800000093d7808 */ /* 0x001fe40002000000 */
[----:B-1----:R-:W-:Y:S02]  /*2da0*/  FSEL R9, R69, -INF , P3 ;  /* 0xff80000045097808 */ /* 0x002fe40001800000 */
[----:B------:R-:W-:Y:S02]  /*2db0*/  FSEL R63, R11, -INF , P3 ;  /* 0xff8000000b3f7808 */ /* 0x000fe40001800000 */
[C---:B------:R-:W-:Y:S01]  /*2dc0*/  ISETP.GT.AND P3, PT, R6.reuse, 0x21, PT ;  /* 0x000000210600780c */ /* 0x040fe20003f64270 */
[----:B------:R-:W0:Y:S01]  /*2dd0*/  MUFU.TANH R10, R10 ;  /* 0x0000000a000a7308 */ /* 0x000e220000002400 */
[----:B------:R-:W-:-:S02]  /*2de0*/  ISETP.GT.AND P5, PT, R6, 0x8, PT ;  /* 0x000000080600780c */ /* 0x000fc40003fa4270 */
[----:B------:R-:W-:Y:S02]  /*2df0*/  FSEL R55, R4, -INF , P2 ;  /* 0xff80000004377808 */ /* 0x000fe40001000000 */
[----:B------:R-:W-:Y:S02]  /*2e00*/  FSEL R8, R8, -INF , P6 ;  /* 0xff80000008087808 */ /* 0x000fe40003000000 */
[----:B--2---:R-:W-:Y:S01]  /*2e10*/  FSEL R79, R70, -INF , P3 ;  /* 0xff800000464f7808 */ /* 0x004fe20001800000 */
[----:B------:R-:W1:Y:S01]  /*2e20*/  MUFU.TANH R58, R58 ;  /* 0x0000003a003a7308 */ /* 0x000e620000002400 */
[----:B------:R-:W-:Y:S02]  /*2e30*/  FSEL R59, R7, -INF , P5 ;  /* 0xff800000073b7808 */ /* 0x000fe40002800000 */
[----:B------:R-:W-:Y:S02]  /*2e40*/  FMNMX.FTZ R70, R55, R8, !PT ;  /* 0x0000000837467209 */ /* 0x000fe40007810000 */
[----:B------:R-:W-:-:S02]  /*2e50*/  FSEL R3, R3, -INF , P2 ;  /* 0xff80000003037808 */ /* 0x000fc40001000000 */
[----:B------:R-:W-:Y:S01]  /*2e60*/  FMNMX.FTZ R70, R59, R70, !PT ;  /* 0x000000463b467209 */ /* 0x000fe20007810000 */
[----:B------:R-:W2:Y:S01]  /*2e70*/  MUFU.TANH R48, R48 ;  /* 0x0000003000307308 */ /* 0x000ea20000002400 */
[C---:B------:R-:W-:Y:S02]  /*2e80*/  ISETP.GT.AND P2, PT, R6.reuse, 0x11, PT ;  /* 0x000000110600780c */ /* 0x040fe40003f44270 */
[----:B------:R-:W-:Y:S02]  /*2e90*/  FMNMX.FTZ R70, R61, R70, !PT ;  /* 0x000000463d467209 */ /* 0x000fe40007810000 */
[----:B------:R-:W-:Y:S02]  /*2ea0*/  FSEL R4, R5, -INF , P6 ;  /* 0xff80000005047808 */ /* 0x000fe40003000000 */
[----:B------:R-:W-:Y:S01]  /*2eb0*/  ISETP.GT.AND P6, PT, R6, 0x18, PT ;  /* 0x000000180600780c */ /* 0x000fe20003fc4270 */
[----:B------:R-:W2:Y:S01]  /*2ec0*/  MUFU.TANH R57, R57 ;  /* 0x0000003900397308 */ /* 0x000ea20000002400 */
[----:B------:R-:W-:-:S02]  /*2ed0*/  FSEL R5, R15, -INF , P5 ;  /* 0xff8000000f057808 */ /* 0x000fc40002800000 */
[----:B------:R-:W-:Y:S02]  /*2ee0*/  FSEL R65, R65, -INF , P2 ;  /* 0xff80000041417808 */ /* 0x000fe40001000000 */
[----:B------:R-:W-:Y:S01]  /*2ef0*/  FMNMX.FTZ R70, R63, R70, !PT ;  /* 0x000000463f467209 */ /* 0x000fe20007810000 */
[----:B------:R-:W-:Y:S02]  /*2f00*/  WARPGROUP.DEPBAR.LE gsb0, 0x0 ;  /* 0x00008000000079c5 */ /* 0x000fe40000010000 */
[----:B------:R-:W-:Y:S01]  /*2f10*/  WARPGROUP.ARRIVE ;  /* 0x00000000000079c5 */ /* 0x000fe20000000000 */
[C---:B------:R-:W-:Y:S01]  /*2f20*/  ISETP.GT.AND P5, PT, R6.reuse, 0x19, PT ;  /* 0x000000190600780c */ /* 0x040fe20003fa4270 */
[----:B------:R-:W-:Y:S01]  /*2f30*/  FMUL.FTZ R92, R47, UR5 ;  /* 0x000000052f5c7c20 */ /* 0x000fe20008410000 */
[----:B------:R-:W-:Y:S01]  /*2f40*/  FSEL R7, R13, -INF , P4 ;  /* 0xff8000000d077808 */ /* 0x000fe20002000000 */
[----:B------:R-:W-:Y:S01]  /*2f50*/  FMUL.FTZ R52, R41, UR5 ;  /* 0x0000000529347c20 */ /* 0x000fe20008410000 */
[----:B------:R-:W-:Y:S01]  /*2f60*/  ISETP.GT.AND P4, PT, R6, 0x20, PT ;  /* 0x000000200600780c */ /* 0x000fe20003f84270 */
[----:B------:R-:W-:Y:S01]  /*2f70*/  HGMMA.64x16x16.F32 R32, gdesc[UR24], R32, gsb0 ;  /* 0x00200000182079f0 */ /* 0x000fe20008000820 */
[----:B------:R-:W-:Y:S01]  /*2f80*/  FSEL R67, R67, -INF , P6 ;  /* 0xff80000043437808 */ /* 0x000fe20003000000 */
[----:B------:R-:W-:Y:S01]  /*2f90*/  UIADD3 UR26, UR4, 0x682, URZ ;  /* 0x00000682041a7890 */ /* 0x000fe2000fffe03f */
[----:B------:R-:W-:Y:S01]  /*2fa0*/  FMNMX.FTZ R70, R65, R70, !PT ;  /* 0x0000004641467209 */ /* 0x000fe20007810000 */
[----:B------:R-:W-:Y:S01]  /*2fb0*/  UMOV UR27, 0x80000020 ;  /* 0x80000020001b7882 */ /* 0x000fe20000000000 */
[----:B------:R-:W-:Y:S01]  /*2fc0*/  FSEL R73, R21, -INF , P5 ;  /* 0xff80000015497808 */ /* 0x000fe20002800000 */
[----:B------:R-:W-:Y:S01]  /*2fd0*/  FMUL.FTZ R43, R43, UR5 ;  /* 0x000000052b2b7c20 */ /* 0x000fe20008410000 */
[----:B---3--:R-:W-:Y:S01]  /*2fe0*/  FSEL R21, R90, -INF , P4 ;  /* 0xff8000005a157808 */ /* 0x008fe20002000000 */
[----:B------:R-:W-:Y:S01]  /*2ff0*/  FMUL.FTZ R95, R42, UR5 ;  /* 0x000000052a5f7c20 */ /* 0x000fe20008410000 */
[----:B------:R-:W-:Y:S01]  /*3000*/  FSEL R77, R80, -INF , P4 ;  /* 0xff800000504d7808 */ /* 0x000fe20002000000 */
[----:B------:R-:W-:Y:S01]  /*3010*/  MUFU.TANH R42, R54 ;  /* 0x00000036002a7308 */ /* 0x000fe20000002400 */
[----:B------:R-:W-:Y:S01]  /*3020*/  ISETP.GT.AND P4, PT, R6, 0x31, PT ;  /* 0x000000310600780c */ /* 0x000fe20003f84270 */
[----:B------:R-:W-:Y:S01]  /*3030*/  FMUL.FTZ R133, R45, UR5 ;  /* 0x000000052d857c20 */ /* 0x000fe20008410000 */
[----:B------:R-:W-:Y:S01]  /*3040*/  FMNMX.FTZ R70, R67, R70, !PT ;  /* 0x0000004643467209 */ /* 0x000fe20007810000 */
[----:B------:R-:W-:Y:S01]  /*3050*/  FMUL.FTZ R131, R44, UR5 ;  /* 0x000000052c837c20 */ /* 0x000fe20008410000 */
[----:B----4-:R-:W-:Y:S01]  /*3060*/  FSEL R47, R72, -INF , P4 ;  /* 0xff800000482f7808 */ /* 0x010fe20002000000 */
[----:B------:R-:W-:Y:S01]  /*3070*/  FMUL.FTZ R51, R40, UR5 ;  /* 0x0000000528337c20 */ /* 0x000fe20008410000 */
[----:B------:R-:W-:Y:S01]  /*3080*/  FMNMX.FTZ R72, R73, R70, !PT ;  /* 0x0000004649487209 */ /* 0x000fe20007810000 */
[----:B------:R3:W-:Y:S01]  /*3090*/  MUFU.TANH R54, R43 ;  /* 0x0000002b00367308 */ /* 0x0007e20000002400 */
[----:B------:R-:W-:Y:S01]  /*30a0*/  FSEL R11, R23, -INF , P2 ;  /* 0xff800000170b7808 */ /* 0x000fe20001000000 */
[----:B------:R-:W-:Y:S01]  /*30b0*/  FMUL.FTZ R101, R46, UR5 ;  /* 0x000000052e657c20 */ /* 0x000fe20008410000 */
[----:B------:R-:W-:Y:S01]  /*30c0*/  ISETP.GT.AND P2, PT, R6, 0x28, PT ;  /* 0x000000280600780c */ /* 0x000fe20003f44270 */
[----:B------:R-:W-:Y:S01]  /*30d0*/  ULDC UR4, c[0x0][0x988] ;  /* 0x0002620000047ab9 */ /* 0x000fe20000000800 */
[----:B------:R-:W-:-:S02]  /*30e0*/  FMNMX.FTZ R72, R77, R72, !PT ;  /* 0x000000484d487209 */ /* 0x000fc40007810000 */
[----:B------:R-:W-:Y:S01]  /*30f0*/  FSEL R13, R89, -INF , P6 ;  /* 0xff800000590d7808 */ /* 0x000fe20003000000 */
[----:B------:R-:W4:Y:S01]  /*3100*/  MUFU.TANH R20, R20 ;  /* 0x0000001400147308 */ /* 0x000f220000002400 */
[----:B------:R-:W-:Y:S02]  /*3110*/  ISETP.GT.AND P6, PT, R6, 0x29, PT ;  /* 0x000000290600780c */ /* 0x000fe40003fc4270 */
[----:B------:R-:W-:Y:S02]  /*3120*/  FSEL R81, R81, -INF , P2 ;  /* 0xff80000051517808 */ /* 0x000fe40001000000 */
[----:B------:R-:W-:Y:S02]  /*3130*/  FMNMX.FTZ R72, R79, R72, !PT ;  /* 0x000000484f487209 */ /* 0x000fe40007810000 */
[----:B------:R-:W-:Y:S01]  /*3140*/  FSEL R15, R88, -INF , P5 ;  /* 0xff800000580f7808 */ /* 0x000fe20002800000 */
[----:B------:R-:W4:Y:S01]  /*3150*/  MUFU.TANH R62, R62 ;  /* 0x0000003e003e7308 */ /* 0x000f220000002400 */
[----:B------:R-:W-:-:S02]  /*3160*/  ISETP.GT.AND P5, PT, R6, 0x30, PT ;  /* 0x000000300600780c */ /* 0x000fc40003fa4270 */
[----:B------:R-:W-:Y:S02]  /*3170*/  FSEL R85, R85, -INF , P6 ;  /* 0xff80000055557808 */ /* 0x000fe40003000000 */
[----:B------:R-:W-:Y:S02]  /*3180*/  FMNMX.FTZ R72, R81, R72, !PT ;  /* 0x0000004851487209 */ /* 0x000fe40007810000 */
[----:B-----5:R-:W-:Y:S01]  /*3190*/  FSEL R87, R87, -INF , P5 ;  /* 0xff80000057577808 */ /* 0x020fe20002800000 */
[----:B------:R5:W-:Y:S01]  /*31a0*/  MUFU.TANH R44, R49 ;  /* 0x00000031002c7308 */ /* 0x000be20000002400 */
[----:B------:R-:W-:Y:S02]  /*31b0*/  FMNMX.FTZ R72, R85, R72, !PT ;  /* 0x0000004855487209 */ /* 0x000fe40007810000 */
[----:B------:R-:W-:Y:S02]  /*31c0*/  FSEL R23, R82, -INF , P3 ;  /* 0xff80000052177808 */ /* 0x000fe40001800000 */
[----:B------:R-:W-:-:S02]  /*31d0*/  ISETP.GT.AND P3, PT, R6, 0x38, PT ;  /* 0x000000380600780c */ /* 0x000fc40003f64270 */
[----:B------:R-:W-:Y:S01]  /*31e0*/  FSEL R91, R91, -INF , P4 ;  /* 0xff8000005b5b7808 */ /* 0x000fe20002000000 */
[----:B------:R-:W4:Y:S01]  /*31f0*/  MUFU.TANH R50, R50 ;  /* 0x0000003200327308 */ /* 0x000f220000002400 */
[----:B------:R-:W-:Y:S01]  /*3200*/  FMNMX.FTZ R72, R87, R72, !PT ;  /* 0x0000004857487209 */ /* 0x000fe20007810000 */
[----:B------:R-:W-:Y:S02]  /*3210*/  WARPGROUP.DEPBAR.LE gsb0, 0x0 ;  /* 0x00008000000079c5 */ /* 0x000fe40000010000 */
[----:B------:R-:W-:Y:S01]  /*3220*/  WARPGROUP.ARRIVE ;  /* 0x00000000000079c5 */ /* 0x000fe20000000000 */
[----:B------:R-:W-:Y:S01]  /*3230*/  FSEL R41, R84, -INF , P2 ;  /* 0xff80000054297808 */ /* 0x000fe20001000000 */
[----:B------:R-:W-:Y:S01]  /*3240*/  FMUL.FTZ R135, R32, UR5 ;  /* 0x0000000520877c20 */ /* 0x000fe20008410000 */
[----:B------:R-:W-:Y:S01]  /*3250*/  ISETP.GT.AND P2, PT, R6, 0x39, PT ;  /* 0x000000390600780c */ /* 0x000fe20003f44270 */
[----:B------:R-:W4:Y:S01]  /*3260*/  MUFU.TANH R60, R60 ;  /* 0x0000003c003c7308 */ /* 0x000f220000002400 */
[----:B------:R-:W-:Y:S01]  /*3270*/  FSEL R93, R93, -INF , P3 ;  /* 0xff8000005d5d7808 */ /* 0x000fe20001800000 */
[----:B------:R-:W-:Y:S01]  /*3280*/  HGMMA.64x16x16.F32 R24, gdesc[UR24], R24, gsb0 ;  /* 0x00200000181879f0 */ /* 0x000fe20008000818 */
[----:B------:R-:W-:Y:S01]  /*3290*/  FMNMX.FTZ R72, R91, R72, !PT ;  /* 0x000000485b487209 */ /* 0x000fe20007810000 */
[----:B------:R-:W-:Y:S01]  /*32a0*/  FMUL.FTZ R36, R36, UR5 ;  /* 0x0000000524247c20 */ /* 0x000fe20008410000 */
[----:B---3--:R-:W-:Y:S01]  /*32b0*/  FSEL R43, R83, -INF , P6 ;  /* 0xff800000532b7808 */ /* 0x008fe20003000000 */
[----:B------:R-:W-:Y:S01]  /*32c0*/  FMUL.FTZ R105, R34, UR5 ;  /* 0x0000000522697c20 */ /* 0x000fe20008410000 */
[----:B------:R-:W-:Y:S01]  /*32d0*/  ISETP.GT.AND P6, PT, R6, 0x40, PT ;  /* 0x000000400600780c */ /* 0x000fe20003fc4270 */
[----:B------:R3:W-:Y:S01]  /*32e0*/  MUFU.TANH R46, R51 ;  /* 0x00000033002e7308 */ /* 0x0007e20000002400 */
[----:B------:R-:W-:Y:S01]  /*32f0*/  FSEL R97, R14, -INF , P2 ;  /* 0xff8000000e617808 */ /* 0x000fe20001000000 */
[----:B------:R-:W-:Y:S01]  /*3300*/  FMUL.FTZ R14, R33, UR5 ;  /* 0x00000005210e7c20 */ /* 0x000fe20008410000 */
[----:B------:R-:W-:Y:S01]  /*3310*/  FMNMX.FTZ R72, R93, R72, !PT ;  /* 0x000000485d487209 */ /* 0x000fe20007810000 */
[----:B------:R-:W-:Y:S01]  /*3320*/  FMUL.FTZ R38, R38, UR5 ;  /* 0x0000000526267c20 */ /* 0x000fe20008410000 */
[----:B------:R-:W-:Y:S01]  /*3330*/  FSEL R45, R74, -INF , P5 ;  /* 0xff8000004a2d7808 */ /* 0x000fe20002800000 */
[----:B------:R-:W-:Y:S01]  /*3340*/  FMUL.FTZ R34, R39, UR5 ;  /* 0x0000000527227c20 */ /* 0x000fe20008410000 */
[----:B------:R-:W-:Y:S01]  /*3350*/  ISETP.GT.AND P5, PT, R6, 0x41, PT ;  /* 0x000000410600780c */ /* 0x000fe20003fa4270 */
[----:B------:R1:W4:Y:S01]  /*3360*/  MUFU.TANH R40, R53 ;  /* 0x0000003500287308 */ /* 0x0003220000002400 */
[----:B------:R-:W-:Y:S01]  /*3370*/  FSEL R99, R66, -INF , P6 ;  /* 0xff80000042637808 */ /* 0x000fe20003000000 */
[----:B------:R-:W-:Y:S01]  /*3380*/  IMAD.U32 R74, RZ, RZ, UR4 ;  /* 0x00000004ff4a7e24 */ /* 0x000fe2000f8e00ff */
[----:B------:R-:W-:-:S02]  /*3390*/  FMNMX.FTZ R72, R97, R72, !PT ;  /* 0x0000004861487209 */ /* 0x000fc40007810000 */
[----:B------:R-:W-:Y:S02]  /*33a0*/  ISETP.GT.AND P4, PT, R6, 0x48, PT ;  /* 0x000000480600780c */ /* 0x000fe40003f84270 */
[----:B------:R-:W-:Y:S01]  /*33b0*/  FSEL R113, R12, -INF , P5 ;  /* 0xff8000000c717808 */ /* 0x000fe20002800000 */
[----:B------:R-:W4:Y:S01]  /*33c0*/  MUFU.TANH R86, R86 ;  /* 0x0000005600567308 */ /* 0x000f220000002400 */
[----:B------:R-:W-:Y:S01]  /*33d0*/  FMNMX.FTZ R72, R99, R72, !PT ;  /* 0x0000004863487209 */ /* 0x000fe20007810000 */
[----:B------:R-:W-:Y:S01]  /*33e0*/  FMUL.FTZ R12, R35, UR5 ;  /* 0x00000005230c7c20 */ /* 0x000fe20008410000 */
[----:B-----5:R-:W-:Y:S02]  /*33f0*/  FSEL R49, R76, -INF , P3 ;  /* 0xff8000004c317808 */ /* 0x020fe40001800000 */
[----:B------:R-:W-:Y:S02]  /*3400*/  ISETP.GT.AND P3, PT, R6, 0x49, PT ;  /* 0x000000490600780c */ /* 0x000fe40003f64270 */
[----:B------:R-:W-:Y:S01]  /*3410*/  FSEL R115, R56, -INF , P4 ;  /* 0xff80000038737808 */ /* 0x000fe20002000000 */
[----:B------:R-:W5:Y:S01]  /*3420*/  MUFU.TANH R78, R78 ;  /* 0x0000004e004e7308 */ /* 0x000f620000002400 */
[----:B------:R-:W-:-:S02]  /*3430*/  FMNMX.FTZ R72, R113, R72, !PT ;  /* 0x0000004871487209 */ /* 0x000fc40007810000 */
[----:B---3--:R-:W-:Y:S02]  /*3440*/  FSEL R51, R75, -INF , P2 ;  /* 0xff8000004b337808 */ /* 0x008fe40001000000 */
[----:B------:R-:W-:Y:S02]  /*3450*/  ISETP.GT.AND P2, PT, R6, 0x50, PT ;  /* 0x000000500600780c */ /* 0x000fe40003f44270 */
[----:B0-----:R-:W-:Y:S01]  /*3460*/  FSEL R117, R10, -INF , P3 ;  /* 0xff8000000a757808 */ /* 0x001fe20001800000 */
[----:B------:R-:W0:Y:S01]  /*3470*/  MUFU.TANH R52, R52 ;  /* 0x0000003400347308 */ /* 0x000e220000002400 */
[----:B------:R-:W-:Y:S01]  /*3480*/  FMNMX.FTZ R72, R115, R72, !PT ;  /* 0x0000004873487209 */ /* 0x000fe20007810000 */
[----:B------:R-:W-:Y:S01]  /*3490*/  FMUL.FTZ R10, R37, UR5 ;  /* 0x00000005250a7c20 */ /* 0x000fe20008410000 */
[----:B-1----:R-:W-:Y:S02]  /*34a0*/  FSEL R53, R58, -INF , P6 ;  /* 0xff8000003a357808 */ /* 0x002fe40003000000 */
[----:B------:R-:W-:-:S02]  /*34b0*/  ISETP.GT.AND P6, PT, R6, 0x51, PT ;  /* 0x000000510600780c */ /* 0x000fc40003fc4270 */
[----:B--2---:R-:W-:Y:S01]  /*34c0*/  FSEL R119, R48, -INF , P2 ;  /* 0xff80000030777808 */ /* 0x004fe20001000000 */
[----:B------:R-:W1:Y:S01]  /*34d0*/  MUFU.TANH R131, R131 ;  /* 0x0000008300837308 */ /* 0x000e620000002400 */
[----:B------:R-:W-:Y:S02]  /*34e0*/  FMNMX.FTZ R72, R117, R72, !PT ;  /* 0x0000004875487209 */ /* 0x000fe40007810000 */
[----:B------:R-:W-:Y:S02]  /*34f0*/  FSEL R33, R57, -INF , P5 ;  /* 0xff80000039217808 */ /* 0x000fe40002800000 */
[----:B------:R-:W-:Y:S01]  /*3500*/  ISETP.GT.AND P5, PT, R6, 0x58, PT ;  /* 0x000000580600780c */ /* 0x000fe20003fa4270 */
[----:B------:R-:W-:Y:S02]  /*3510*/  WARPGROUP.DEPBAR.LE gsb0, 0x0 ;  /* 0x00008000000079c5 */ /* 0x000fe40000010000 */
[----:B----4-:R-:W-:Y:S01]  /*3520*/  FSEL R121, R20, -INF , P6 ;  /* 0xff80000014797808 */ /* 0x010fe20003000000 */
[----:B------:R-:W2:Y:S01]  /*3530*/  MUFU.TANH R133, R133 ;  /* 0x0000008500857308 */ /* 0x000ea20000002400 */
[----:B------:R-:W-:Y:S01]  /*3540*/  FMNMX.FTZ R72, R119, R72, !PT ;  /* 0x0000004877487209 */ /* 0x000fe20007810000 */
[----:B------:R-:W-:Y:S01]  /*3550*/  FMUL.FTZ R24, R24, UR5 ;  /* 0x0000000518187c20 */ /* 0x000fe20008410000 */
[----:B------:R-:W-:Y:S01]  /*3560*/  FSEL R57, R62, -INF , P4 ;  /* 0xff8000003e397808 */ /* 0x000fe20002000000 */
[----:B------:R-:W-:Y:S01]  /*3570*/  FMUL.FTZ R20, R25, UR5 ;  /* 0x0000000519147c20 */ /* 0x000fe20008410000 */
[----:B------:R-:W-:Y:S01]  /*3580*/  ISETP.GT.AND P4, PT, R6, 0x59, PT ;  /* 0x000000590600780c */ /* 0x000fe20003f84270 */
[----:B------:R-:W-:Y:S01]  /*3590*/  FMUL.FTZ R28, R28, UR5 ;  /* 0x000000051c1c7c20 */ /* 0x000fe20008410000 */
[----:B------:R-:W-:Y:S01]  /*35a0*/  FSEL R123, R50, -INF , P5 ;  /* 0xff800000327b7808 */ /* 0x000fe20002800000 */
[----:B------:R-:W3:Y:S01]  /*35b0*/  MUFU.TANH R95, R95 ;  /* 0x0000005f005f7308 */ /* 0x000ee20000002400 */
[----:B------:R-:W-:Y:S01]  /*35c0*/  FMNMX.FTZ R72, R121, R72, !PT ;  /* 0x0000004879487209 */ /* 0x000fe20007810000 */
[----:B------:R-:W-:Y:S01]  /*35d0*/  FMUL.FTZ R32, R26, UR5 ;  /* 0x000000051a207c20 */ /* 0x000fe20008410000 */
[----:B------:R-:W-:-:S02]  /*35e0*/  FSEL R35, R60, -INF , P3 ;  /* 0xff8000003c237808 */ /* 0x000fc40001800000 */
[----:B------:R-:W-:Y:S02]  /*35f0*/  ISETP.GT.AND P3, PT, R6, 0x60, PT ;  /* 0x000000600600780c */ /* 0x000fe40003f64270 */
[----:B------:R-:W-:Y:S01]  /*3600*/  FSEL R125, R40, -INF , P4 ;  /* 0xff800000287d7808 */ /* 0x000fe20002000000 */
[----:B------:R-:W4:Y:S01]  /*3610*/  MUFU.TANH R135, R135 ;  /* 0x0000008700877308 */ /* 0x000f220000002400 */
[----:B------:R-:W-:Y:S01]  /*3620*/  FMNMX.FTZ R72, R123, R72, !PT ;  /* 0x000000487b487209 */ /* 0x000fe20007810000 */
[----:B------:R-:W-:Y:S01]  /*3630*/  FMUL.FTZ R40, R31, UR5 ;  /* 0x000000051f287c20 */ /* 0x000fe20008410000 */
[----:B------:R-:W-:Y:S02]  /*3640*/  FSEL R69, R86, -INF , P2 ;  /* 0xff80000056457808 */ /* 0x000fe40001000000 */
[----:B------:R-:W-:Y:S02]  /*3650*/  ISETP.GT.AND P2, PT, R6, 0x61, PT ;  /* 0x000000610600780c */ /* 0x000fe40003f44270 */
[----:B------:R-:W-:Y:S01]  /*3660*/  FSEL R127, R46, -INF , P3 ;  /* 0xff8000002e7f7808 */ /* 0x000fe20001800000 */
[----:B------:R-:W4:Y:S01]  /*3670*/  MUFU.TANH R14, R14 ;  /* 0x0000000e000e7308 */ /* 0x000f220000002400 */
[----:B------:R-:W-:-:S02]  /*3680*/  FMNMX.FTZ R72, R125, R72, !PT ;  /* 0x000000487d487209 */ /* 0x000fc40007810000 */
[----:B-----5:R-:W-:Y:S02]  /*3690*/  FSEL R83, R78, -INF , P6 ;  /* 0xff8000004e537808 */ /* 0x020fe40003000000 */
[----:B------:R-:W-:Y:S02]  /*36a0*/  ISETP.GT.AND P6, PT, R6, 0x68, PT ;  /* 0x000000680600780c */ /* 0x000fe40003fc4270 */
[----:B0-----:R-:W-:Y:S01]  /*36b0*/  FSEL R129, R52, -INF , P2 ;  /* 0xff80000034817808 */ /* 0x001fe20001000000 */
[----:B------:R-:W0:Y:S01]  /*36c0*/  MUFU.TANH R101, R101 ;  /* 0x0000006500657308 */ /* 0x000e220000002400 */
[----:B------:R-:W-:Y:S02]  /*36d0*/  FMNMX.FTZ R72, R127, R72, !PT ;  /* 0x000000487f487209 */ /* 0x000fe40007810000 */
[----:B------:R-:W-:Y:S02]  /*36e0*/  FSEL R37, R42, -INF , P5 ;  /* 0xff8000002a257808 */ /* 0x000fe40002800000 */
[----:B------:R-:W-:-:S02]  /*36f0*/  ISETP.GT.AND P5, PT, R6, 0x69, PT ;  /* 0x000000690600780c */ /* 0x000fc40003fa4270 */
[----:B-1----:R-:W-:Y:S01]  /*3700*/  FSEL R131, R131, -INF , P6 ;  /* 0xff80000083837808 */ /* 0x002fe20003000000 */
[----:B------:R-:W1:Y:S01]  /*3710*/  MUFU.TANH R36, R36 ;  /* 0x0000002400247308 */ /* 0x000e620000002400 */
[----:B------:R-:W-:Y:S02]  /*3720*/  FMNMX.FTZ R72, R129, R72, !PT ;  /* 0x0000004881487209 */ /* 0x000fe40007810000 */
[----:B------:R-:W-:Y:S02]  /*3730*/  FSEL R89, R44, -INF , P4 ;  /* 0xff8000002c597808 */ /* 0x000fe40002000000 */
[----:B------:R-:W-:Y:S02]  /*3740*/  ISETP.GT.AND P4, PT, R6, 0x70, PT ;  /* 0x000000700600780c */ /* 0x000fe40003f84270 */
[----:B--2---:R-:W-:Y:S01]  /*3750*/  FSEL R133, R133, -INF , P5 ;  /* 0xff80000085857808 */ /* 0x004fe20002800000 */
[----:B------:R-:W2:Y:S01]  /*3760*/  MUFU.TANH R70, R92 ;  /* 0x0000005c00467308 */ /* 0x000ea20000002400 */
[----:B------:R-:W-:-:S02]  /*3770*/  FMNMX.FTZ R72, R131, R72, !PT ;  /* 0x0000004883487209 */ /* 0x000fc40007810000 */
[----:B---3--:R-:W-:Y:S02]  /*3780*/  FSEL R95, R95, -INF , P3 ;  /* 0xff8000005f5f7808 */ /* 0x008fe40001800000 */
[----:B------:R-:W-:Y:S02]  /*3790*/  ISETP.GT.AND P3, PT, R6, 0x71, PT ;  /* 0x000000710600780c */ /* 0x000fe40003f64270 */
[----:B----4-:R-:W-:Y:S01]  /*37a0*/  FSEL R135, R135, -INF , P4 ;  /* 0xff80000087877808 */ /* 0x010fe20002000000 */
[----:B------:R-:W3:Y:S01]  /*37b0*/  MUFU.TANH R10, R10 ;  /* 0x0000000a000a7308 */ /* 0x000ee20000002400 */
[----:B------:R-:W-:Y:S02]  /*37c0*/  FMNMX.FTZ R72, R133, R72, !PT ;  /* 0x0000004885487209 */ /* 0x000fe40007810000 */
[----:B------:R-:W-:Y:S02]  /*37d0*/  FSEL R25, R54, -INF , P2 ;  /* 0xff80000036197808 */ /* 0x000fe40001000000 */
[----:B------:R-:W-:-:S02]  /*37e0*/  ISETP.GT.AND P2, PT, R6, 0x78, PT ;  /* 0x000000780600780c */ /* 0x000fc40003f44270 */
[----:B------:R-:W-:Y:S01]  /*37f0*/  FSEL R137, R14, -INF , P3 ;  /* 0xff8000000e897808 */ /* 0x000fe20001800000 */
[----:B------:R-:W4:Y:S01]  /*3800*/  MUFU.TANH R105, R105 ;  /* 0x0000006900697308 */ /* 0x000f220000002400 */
[----:B------:R-:W-:Y:S01]  /*3810*/  FMNMX.FTZ R72, R135, R72, !PT ;  /* 0x0000004887487209 */ /* 0x000fe20007810000 */
[----:B------:R-:W-:Y:S01]  /*3820*/  FMUL.FTZ R14, R29, UR5 ;  /* 0x000000051d0e7c20 */ /* 0x000fe20008410000 */
[----:B0-----:R-:W-:Y:S02]  /*3830*/  FSEL R101, R101, -INF , P6 ;  /* 0xff80000065657808 */ /* 0x001fe40003000000 */
[----:B------:R-:W-:Y:S02]  /*3840*/  ISETP.GT.AND P6, PT, R6, 0x79, PT ;  /* 0x000000790600780c */ /* 0x000fe40003fc4270 */
[----:B-1----:R-:W-:Y:S01]  /*3850*/  FSEL R139, R36, -INF , P2 ;  /* 0xff800000248b7808 */ /* 0x002fe20001000000 */
[----:B------:R-:W0:Y:S01]  /*3860*/  MUFU.TANH R24, R24 ;  /* 0x0000001800187308 */ /* 0x000e220000002400 */
[----:B------:R-:W-:Y:S01]  /*3870*/  FMNMX.FTZ R72, R137, R72, !PT ;  /* 0x0000004889487209 */ /* 0x000fe20007810000 */
[----:B------:R-:W-:Y:S01]  /*3880*/  FMUL.FTZ R36, R27, UR5 ;  /* 0x000000051b247c20 */ /* 0x000fe20008410000 */
[----:B--2---:R-:W-:-:S02]  /*3890*/  FSEL R29, R70, -INF , P5 ;  /* 0xff800000461d7808 */ /* 0x004fc40002800000 */
[----:B------:R-:W-:Y:S02]  /*38a0*/  ISETP.GT.AND P5, PT, R6, 0x80, PT ;  /* 0x000000800600780c */ /* 0x000fe40003fa4270 */
[----:B---3--:R-:W-:Y:S01]  /*38b0*/  FSEL R141, R10, -INF , P6 ;  /* 0xff8000000a8d7808 */ /* 0x008fe20003000000 */
[----:B------:R-:W1:Y:S01]  /*38c0*/  MUFU.TANH R12, R12 ;  /* 0x0000000c000c7308 */ /* 0x000e620000002400 */
[----:B------:R-:W-:Y:S02]  /*38d0*/  FMNMX.FTZ R72, R139, R72, !PT ;  /* 0x000000488b487209 */ /* 0x000fe40007810000 */
[----:B----4-:R-:W-:Y:S02]  /*38e0*/  FSEL R105, R105, -INF , P4 ;  /* 0xff80000069697808 */ /* 0x010fe40002000000 */
[----:B------:R-:W-:Y:S02]  /*38f0*/  ISETP.GT.AND P4, PT, R6, 0x81, PT ;  /* 0x000000810600780c */ /* 0x000fe40003f84270 */
[----:B------:R-:W-:Y:S01]  /*3900*/  FMNMX.FTZ R72, R141, R72, !PT ;  /* 0x000000488d487209 */ /* 0x000fe20007810000 */
[----:B------:R-:W2:Y:S01]  /*3910*/  MUFU.TANH R20, R20 ;  /* 0x0000001400147308 */ /* 0x000ea20000002400 */
[----:B0-----:R-:W-:-:S04]  /*3920*/  FSEL R143, R24, -INF , P5 ;  /* 0xff800000188f7808 */ /* 0x001fc80002800000 */
[----:B------:R-:W-:-:S03]  /*3930*/  FMNMX.FTZ R75, R143, R72, !PT ;  /* 0x000000488f4b7209 */ /* 0x000fc60007810000 */
[----:B------:R-:W0:Y:S01]  /*3940*/  MUFU.TANH R38, R38 ;  /* 0x0000002600267308 */ /* 0x000e220000002400 */
[----:B-1----:R-:W-:Y:S02]  /*3950*/  FSEL R107, R12, -INF , P3 ;  /* 0xff8000000c6b7808 */ /* 0x002fe40001800000 */
[----:B------:R-:W-:-:S05]  /*3960*/  ISETP.GT.AND P3, PT, R6, 0x88, PT ;  /* 0x000000880600780c */ /* 0x000fca0003f64270 */
[----:B------:R-:W1:Y:S01]  /*3970*/  MUFU.TANH R28, R28 ;  /* 0x0000001c001c7308 */ /* 0x000e620000002400 */
[----:B--2---:R-:W-:-:S04]  /*3980*/  FSEL R46, R20, -INF , P4 ;  /* 0xff800000142e7808 */ /* 0x004fc80002000000 */
[----:B------:R-:W-:-:S03]  /*3990*/  FMNMX.FTZ R75, R46, R75, !PT ;  /* 0x0000004b2e4b7209 */ /* 0x000fc60007810000 */
[----:B------:R-:W2:Y:S01]  /*39a0*/  MUFU.TANH R14, R14 ;  /* 0x0000000e000e7308 */ /* 0x000ea20000002400 */
[----:B0-----:R-:W-:Y:S01]  /*39b0*/  FSEL R103, R38, -INF , P2 ;  /* 0xff80000026677808 */ /* 0x001fe20001000000 */
[----:B------:R-:W-:Y:S01]  /*39c0*/  FMUL.FTZ R38, R30, UR5 ;  /* 0x000000051e267c20 */ /* 0x000fe20008410000 */
[----:B------:R-:W-:-:S05]  /*39d0*/  ISETP.GT.AND P2, PT, R6, 0x89, PT ;  /* 0x000000890600780c */ /* 0x000fca0003f44270 */
[----:B------:R-:W-:Y:S01]  /*39e0*/  MUFU.TANH R34, R34 ;  /* 0x0000002200227308 */ /* 0x000fe20000002400 */
[----:B-1----:R-:W-:-:S04]  /*39f0*/  FSEL R50, R28, -INF , P3 ;  /* 0xff8000001c327808 */ /* 0x002fc80001800000 */
[----:B------:R-:W-:-:S03]  /*3a00*/  FMNMX.FTZ R75, R50, R75, !PT ;  /* 0x0000004b324b7209 */ /* 0x000fc60007810000 */
[----:B------:R-:W0:Y:S01]  /*3a10*/  MUFU.TANH R32, R32 ;  /* 0x0000002000207308 */ /* 0x000e220000002400 */
[----:B--2---:R-:W-:-:S04]  /*3a20*/  FSEL R52, R14, -INF , P2 ;  /* 0xff8000000e347808 */ /* 0x004fc80001000000 */
[----:B------:R-:W-:-:S03]  /*3a30*/  FMNMX.FTZ R6, R52, R75, !PT ;  /* 0x0000004b34067209 */ /* 0x000fc60007810000 */
[----:B------:R-:W-:Y:S02]  /*3a40*/  MUFU.TANH R36, R36 ;  /* 0x0000002400247308 */ /* 0x000fe40000002400 */
[----:B------:R-:W1:Y:S06]  /*3a50*/  SHFL.BFLY PT, R75, R6, 0x2, 0x1f ;  /* 0x0c401f00064b7f89 */ /* 0x000e6c00000e0000 */
[----:B------:R-:W2:Y:S08]  /*3a60*/  MUFU.TANH R38, R38 ;  /* 0x0000002600267308 */ /* 0x000eb00000002400 */
[----:B------:R-:W3:Y:S01]  /*3a70*/  MUFU.TANH R40, R40 ;  /* 0x0000002800287308 */ /* 0x000ee20000002400 */
[----:B-1----:R-:W-:-:S05]  /*3a80*/  FMNMX.FTZ R10, R6, R75, !PT ;  /* 0x0000004b060a7209 */ /* 0x002fca0007810000 */
[----:B------:R-:W1:Y:S02]  /*3a90*/  SHFL.BFLY PT, R75, R10, 0x1, 0x1f ;  /* 0x0c201f000a4b7f89 */ /* 0x000e6400000e0000 */
[----:B-1----:R-:W-:Y:S02]  /*3aa0*/  FMNMX.FTZ R75, R10, R75, !PT ;  /* 0x0000004b0a4b7209 */ /* 0x002fe40007810000 */
[----:B------:R-:W-:Y:S02]  /*3ab0*/  FMNMX.FTZ R10, R3, R4, !PT ;  /* 0x00000004030a7209 */ /* 0x000fe40007810000 */
[C---:B------:R-:W-:Y:S01]  /*3ac0*/  FSETP.NEU.FTZ.AND P0, PT, R75.reuse, -INF , PT ;  /* 0xff8000004b00780b */ /* 0x040fe20003f1d000 */
[----:B------:R-:W-:Y:S01]  /*3ad0*/  FMUL.FTZ R48, R75, R74 ;  /* 0x0000004a4b307220 */ /* 0x000fe20000410000 */
[----:B------:R-:W-:-:S04]  /*3ae0*/  FMNMX.FTZ R10, R5, R10, !PT ;  /* 0x0000000a050a7209 */ /* 0x000fc80007810000 */
[----:B------:R-:W-:Y:S02]  /*3af0*/  FMNMX.FTZ R12, R7, R10, !PT ;  /* 0x0000000a070c7209 */ /* 0x000fe40007810000 */
[----:B------:R-:W-:Y:S02]  /*3b00*/  FSEL R48, R48, RZ, P0 ;  /* 0x000000ff30307208 */ /* 0x000fe40000000000 */
[----:B------:R-:W-:Y:S02]  /*3b10*/  FMNMX.FTZ R12, R9, R12, !PT ;  /* 0x0000000c090c7209 */ /* 0x000fe40007810000 */
[----:B------:R-:W-:Y:S01]  /*3b20*/  ISETP.NE.AND P0, PT, R68, RZ, PT ;  /* 0x000000ff4400720c */ /* 0x000fe20003f05270 */
[--C-:B------:R-:W-:Y:S01]  /*3b30*/  FFMA.FTZ R93, R93, R74, -R48.reuse ;  /* 0x0000004a5d5d7223 */ /* 0x100fe20000010830 */
[----:B------:R-:W-:Y:S01]  /*3b40*/  FMNMX.FTZ R12, R11, R12, !PT ;  /* 0x0000000c0b0c7209 */ /* 0x000fe20007810000 */
[-CC-:B------:R-:W-:Y:S01]  /*3b50*/  FFMA.FTZ R31, R97, R74.reuse, -R48.reuse ;  /* 0x0000004a611f7223 */ /* 0x180fe20000010830 */
[-CC-:B------:R-:W-:Y:S01]  /*3b60*/  FFMA.FTZ R99, R99, R74.reuse, -R48.reuse ;  /* 0x0000004a63637223 */ /* 0x180fe20000010830 */
[----:B0-----:R-:W-:Y:S01]  /*3b70*/  FSEL R97, R32, -INF , P5 ;  /* 0xff80000020617808 */ /* 0x001fe20002800000 */
[--C-:B------:R-:W-:Y:S01]  /*3b80*/  FFMA.FTZ R30, R59, R74, -R48.reuse ;  /* 0x0000004a3b1e7223 */ /* 0x100fe20000010830 */
[----:B------:R-:W-:Y:S01]  /*3b90*/  FMNMX.FTZ R12, R13, R12, !PT ;  /* 0x0000000c0d0c7209 */ /* 0x000fe20007810000 */
[-CC-:B------:R-:W-:Y:S01]  /*3ba0*/  FFMA.FTZ R59, R113, R74.reuse, -R48.reuse ;  /* 0x0000004a713b7223 */ /* 0x180fe20000010830 */
[-CC-:B------:R-:W-:Y:S01]  /*3bb0*/  FFMA.FTZ R115, R115, R74.reuse, -R48.reuse ;  /* 0x0000004a73737223 */ /* 0x180fe20000010830 */
[----:B--2---:R-:W-:Y:S01]  /*3bc0*/  FSEL R113, R38, -INF , P3 ;  /* 0xff80000026717808 */ /* 0x004fe20001800000 */
[--C-:B------:R-:W-:Y:S01]  /*3bd0*/  FFMA.FTZ R67, R67, R74, -R48.reuse ;  /* 0x0000004a43437223 */ /* 0x100fe20000010830 */
[----:B------:R-:W-:Y:S01]  /*3be0*/  FMNMX.FTZ R12, R15, R12, !PT ;  /* 0x0000000c0f0c7209 */ /* 0x000fe20007810000 */
[-CC-:B------:R-:W-:Y:S01]  /*3bf0*/  FFMA.FTZ R20, R81, R74.reuse, -R48.reuse ;  /* 0x0000004a51147223 */ /* 0x180fe20000010830 */
[--C-:B------:R-:W-:Y:S01]  /*3c00*/  FFMA.FTZ R56, R46, R74, -R48.reuse ;  /* 0x0000004a2e387223 */ /* 0x100fe20000010830 */
[----:B------:R-:W-:Y:S01]  /*3c10*/  MUFU.EX2 R10, R67 ;  /* 0x00000043000a7308 */ /* 0x000fe20000000800 */
[----:B------:R-:W-:Y:S01]  /*3c20*/  FMNMX.FTZ R12, R21, R12, !PT ;  /* 0x0000000c150c7209 */ /* 0x000fe20007810000 */
[-CC-:B------:R-:W-:Y:S01]  /*3c30*/  FFMA.FTZ R87, R87, R74.reuse, -R48.reuse ;  /* 0x0000004a57577223 */ /* 0x180fe20000010830 */
[-CC-:B------:R-:W-:Y:S01]  /*3c40*/  FFMA.FTZ R46, R50, R74.reuse, -R48.reuse ;  /* 0x0000004a322e7223 */ /* 0x180fe20000010830 */
[--C-:B------:R-:W-:Y:S01]  /*3c50*/  FFMA.FTZ R109, R8, R74, -R48.reuse ;  /* 0x0000004a086d7223 */ /* 0x100fe20000010830 */
        /* <DEDUP_REMOVED lines=23> */
[----:B------:R-:W-:Y:S01]  /*3dd0*/  FFMA.FTZ R91, R52, R74, -R48 ;  /* 0x0000004a345b7223 */ /* 0x000fe20000010830 */
[----:B------:R-:W-:Y:S01]  /*3de0*/  FMNMX.FTZ R14, R51, R12, !PT ;  /* 0x0000000c330e7209 */ /* 0x000fe20007810000 */
[----:B------:R-:W-:Y:S03]  /*3df0*/  MUFU.EX2 R6, R6 ;  /* 0x0000000600067308 */ /* 0x000fe60000000800 */
[----:B------:R-:W-:-:S04]  /*3e00*/  FMNMX.FTZ R14, R53, R14, !PT ;  /* 0x0000000e350e7209 */ /* 0x000fc80007810000 */
[----:B------:R-:W-:Y:S01]  /*3e10*/  FMNMX.FTZ R14, R33, R14, !PT ;  /* 0x0000000e210e7209 */ /* 0x000fe20007810000 */
[----:B------:R0:W-:Y:S03]  /*3e20*/  MUFU.EX2 R12, R87 ;  /* 0x00000057000c7308 */ /* 0x0001e60000000800 */
[----:B------:R-:W-:-:S04]  /*3e30*/  FMNMX.FTZ R14, R57, R14, !PT ;  /* 0x0000000e390e7209 */ /* 0x000fc80007810000 */
[----:B------:R-:W-:Y:S01]  /*3e40*/  FMNMX.FTZ R24, R35, R14, !PT ;  /* 0x0000000e23187209 */ /* 0x000fe20007810000 */
[----:B------:R-:W1:Y:S01]  /*3e50*/  MUFU.EX2 R109, R109 ;  /* 0x0000006d006d7308 */ /* 0x000e620000000800 */
[----:B0-----:R-:W-:Y:S02]  /*3e60*/  FFMA.FTZ R87, R121, R74, -R48 ;  /* 0x0000004a79577223 */ /* 0x001fe40000010830 */
[----:B------:R-:W-:-:S04]  /*3e70*/  FMNMX.FTZ R24, R69, R24, !PT ;  /* 0x0000001845187209 */ /* 0x000fc80007810000 */
[----:B------:R-:W-:Y:S01]  /*3e80*/  FMNMX.FTZ R24, R83, R24, !PT ;  /* 0x0000001853187209 */ /* 0x000fe20007810000 */
[----:B------:R0:W-:Y:S03]  /*3e90*/  MUFU.EX2 R14, R93 ;  /* 0x0000005d000e7308 */ /* 0x0001e60000000800 */
[----:B------:R-:W-:-:S04]  /*3ea0*/  FMNMX.FTZ R24, R37, R24, !PT ;  /* 0x0000001825187209 */ /* 0x000fc80007810000 */
[----:B------:R-:W-:Y:S01]  /*3eb0*/  FMNMX.FTZ R26, R89, R24, !PT ;  /* 0x00000018591a7209 */ /* 0x000fe20007810000 */
[----:B------:R-:W-:Y:S01]  /*3ec0*/  MUFU.EX2 R30, R30 ;  /* 0x0000001e001e7308 */ /* 0x000fe20000000800 */
[----:B0-----:R-:W-:Y:S02]  /*3ed0*/  FSEL R93, R34, -INF , P6 ;  /* 0xff800000225d7808 */ /* 0x001fe40003000000 */
[----:B------:R-:W-:-:S04]  /*3ee0*/  FMNMX.FTZ R26, R95, R26, !PT ;  /* 0x0000001a5f1a7209 */ /* 0x000fc80007810000 */
[----:B------:R-:W-:Y:S01]  /*3ef0*/  FMNMX.FTZ R26, R25, R26, !PT ;  /* 0x0000001a191a7209 */ /* 0x000fe20007810000 */
[----:B------:R0:W-:Y:S03]  /*3f00*/  MUFU.EX2 R24, R99 ;  /* 0x0000006300187308 */ /* 0x0001e60000000800 */
[----:B------:R-:W-:-:S04]  /*3f10*/  FMNMX.FTZ R26, R101, R26, !PT ;  /* 0x0000001a651a7209 */ /* 0x000fc80007810000 */
[----:B------:R-:W-:Y:S01]  /*3f20*/  FMNMX.FTZ R42, R29, R26, !PT ;  /* 0x0000001a1d2a7209 */ /* 0x000fe20007810000 */
[----:B------:R-:W-:Y:S01]  /*3f30*/  MUFU.EX2 R111, R111 ;  /* 0x0000006f006f7308 */ /* 0x000fe20000000800 */
[----:B0-----:R-:W-:Y:S01]  /*3f40*/  FSEL R99, R36, -INF , P4 ;  /* 0xff80000024637808 */ /* 0x001fe20002000000 */
[----:B------:R-:W-:Y:S01]  /*3f50*/  FFMA.FTZ R36, R139, R74, -R48 ;  /* 0x0000004a8b247223 */ /* 0x000fe20000010830 */
[----:B------:R-:W-:-:S04]  /*3f60*/  FMNMX.FTZ R42, R105, R42, !PT ;  /* 0x0000002a692a7209 */ /* 0x000fc80007810000 */
[----:B------:R-:W-:Y:S01]  /*3f70*/  FMNMX.FTZ R42, R107, R42, !PT ;  /* 0x0000002a6b2a7209 */ /* 0x000fe20007810000 */
[----:B------:R3:W-:Y:S03]  /*3f80*/  MUFU.EX2 R26, R115 ;  /* 0x00000073001a7308 */ /* 0x0007e60000000800 */
[----:B------:R-:W-:-:S04]  /*3f90*/  FMNMX.FTZ R42, R103, R42, !PT ;  /* 0x0000002a672a7209 */ /* 0x000fc80007810000 */
[----:B------:R-:W-:Y:S01]  /*3fa0*/  FMNMX.FTZ R42, R93, R42, !PT ;  /* 0x0000002a5d2a7209 */ /* 0x000fe20007810000 */
[----:B------:R-:W-:Y:S01]  /*3fb0*/  MUFU.EX2 R8, R8 ;  /* 0x0000000800087308 */ /* 0x000fe20000000800 */
[----:B---3--:R-:W-:Y:S01]  /*3fc0*/  FSEL R115, R40, -INF , P2 ;  /* 0xff80000028737808 */ /* 0x008fe20001000000 */
[----:B------:R-:W-:Y:S01]  /*3fd0*/  FFMA.FTZ R40, R131, R74, -R48 ;  /* 0x0000004a83287223 */ /* 0x000fe20000010830 */
[----:B------:R-:W-:-:S04]  /*3fe0*/  FMNMX.FTZ R42, R97, R42, !PT ;  /* 0x0000002a612a7209 */ /* 0x000fc80007810000 */
[----:B------:R-:W-:Y:S01]  /*3ff0*/  FMNMX.FTZ R42, R99, R42, !PT ;  /* 0x0000002a632a7209 */ /* 0x000fe20007810000 */
[----:B------:R-:W-:Y:S03]  /*4000*/  MUFU.EX2 R63, R63 ;  /* 0x0000003f003f7308 */ /* 0x000fe60000000800 */
[----:B------:R-:W-:-:S04]  /*4010*/  FMNMX.FTZ R42, R113, R42, !PT ;  /* 0x0000002a712a7209 */ /* 0x000fc80007810000 */
[----:B------:R-:W-:Y:S01]  /*4020*/  FMNMX.FTZ R34, R115, R42, !PT ;  /* 0x0000002a73227209 */ /* 0x000fe20007810000 */
[-CC-:B------:R-:W-:Y:S01]  /*4030*/  FFMA.FTZ R42, R127, R74.reuse, -R48.reuse ;  /* 0x0000004a7f2a7223 */ /* 0x180fe20000010830 */
[----:B------:R-:W-:Y:S03]  /*4040*/  MUFU.EX2 R39, R39 ;  /* 0x0000002700277308 */ /* 0x000fe60000000800 */
[----:B------:R-:W0:Y:S05]  /*4050*/  SHFL.BFLY PT, R67, R34, 0x2, 0x1f ;  /* 0x0c401f0022437f89 */ /* 0x000e2a00000e0000 */
[----:B------:R-:W-:Y:S08]  /*4060*/  MUFU.EX2 R27, R27 ;  /* 0x0000001b001b7308 */ /* 0x000ff00000000800 */
[----:B------:R-:W-:Y:S08]  /*4070*/  MUFU.EX2 R28, R28 ;  /* 0x0000001c001c7308 */ /* 0x000ff00000000800 */
[----:B------:R-:W-:Y:S01]  /*4080*/  MUFU.EX2 R20, R20 ;  /* 0x0000001400147308 */ /* 0x000fe20000000800 */
[----:B0-----:R-:W-:Y:S01]  /*4090*/  FMNMX.FTZ R54, R34, R67, !PT ;  /* 0x0000004322367209 */ /* 0x001fe20007810000 */
[-CC-:B------:R-:W-:Y:S01]  /*40a0*/  FFMA.FTZ R67, R141, R74.reuse, -R48.reuse ;  /* 0x0000004a8d437223 */ /* 0x180fe20000010830 */
[----:B------:R-:W-:-:S03]  /*40b0*/  FFMA.FTZ R34, R143, R74, -R48 ;  /* 0x0000004a8f227223 */ /* 0x000fc60000010830 */
[----:B------:R-:W0:Y:S02]  /*40c0*/  SHFL.BFLY PT, R81, R54, 0x1, 0x1f ;  /* 0x0c201f0036517f89 */ /* 0x000e2400000e0000 */
[----:B------:R-:W-:Y:S08]  /*40d0*/  MUFU.EX2 R61, R61 ;  /* 0x0000003d003d7308 */ /* 0x000ff00000000800 */
[----:B------:R-:W-:Y:S08]  /*40e0*/  MUFU.EX2 R55, R55 ;  /* 0x0000003700377308 */ /* 0x000ff00000000800 */
[----:B------:R-:W-:Y:S01]  /*40f0*/  MUFU.EX2 R31, R31 ;  /* 0x0000001f001f7308 */ /* 0x000fe20000000800 */
[----:B0-----:R-:W-:-:S07]  /*4100*/  FMNMX.FTZ R72, R54, R81, !PT ;  /* 0x0000005136487209 */ /* 0x001fce0007810000 */
[----:B------:R-:W-:Y:S01]  /*4110*/  MUFU.EX2 R59, R59 ;  /* 0x0000003b003b7308 */ /* 0x000fe20000000800 */
[C---:B------:R-:W-:Y:S01]  /*4120*/  FSETP.NEU.FTZ.AND P2, PT, R72.reuse, -INF , PT ;  /* 0xff8000004800780b */ /* 0x040fe20003f5d000 */
[----:B------:R-:W-:-:S06]  /*4130*/  FMUL.FTZ R50, R72, R74 ;  /* 0x0000004a48327220 */ /* 0x000fcc0000410000 */
[----:B------:R0:W-:Y:S01]  /*4140*/  MUFU.EX2 R81, R56 ;  /* 0x0000003800517308 */ /* 0x0001e20000000800 */
[----:B------:R-:W-:Y:S02]  /*4150*/  FSEL R48, R50, RZ, P2 ;  /* 0x000000ff32307208 */ /* 0x000fe40001000000 */
[----:B------:R-:W-:-:S03]  /*4160*/  ISETP.GE.AND P2, PT, R64, 0x91, PT ;  /* 0x000000914000780c */ /* 0x000fc60003f46270 */
[-CC-:B------:R-:W-:Y:S01]  /*4170*/  FFMA.FTZ R3, R3, R74.reuse, -R48.reuse ;  /* 0x0000004a03037223 */ /* 0x180fe20000010830 */
[-CC-:B------:R-:W-:Y:S01]  /*4180*/  FFMA.FTZ R4, R4, R74.reuse, -R48.reuse ;  /* 0x0000004a04047223 */ /* 0x180fe20000010830 */
[-CC-:B------:R-:W-:Y:S01]  /*4190*/  FFMA.FTZ R5, R5, R74.reuse, -R48.reuse ;  /* 0x0000004a05057223 */ /* 0x180fe20000010830 */
[-CC-:B------:R-:W-:Y:S01]  /*41a0*/  FFMA.FTZ R7, R7, R74.reuse, -R48.reuse ;  /* 0x0000004a07077223 */ /* 0x180fe20000010830 */
[----:B------:R2:W-:Y:S01]  /*41b0*/  MUFU.EX2 R68, R3 ;  /* 0x0000000300447308 */ /* 0x0005e20000000800 */
[-CC-:B------:R-:W-:Y:S01]  /*41c0*/  FFMA.FTZ R9, R9, R74.reuse, -R48.reuse ;  /* 0x0000004a09097223 */ /* 0x180fe20000010830 */
[-CC-:B------:R-:W-:Y:S01]  /*41d0*/  FFMA.FTZ R50, R11, R74.reuse, -R48.reuse ;  /* 0x0000004a0b327223 */ /* 0x180fe20000010830 */
[-CC-:B------:R-:W-:Y:S01]  /*41e0*/  FFMA.FTZ R11, R13, R74.reuse, -R48.reuse ;  /* 0x0000004a0d0b7223 */ /* 0x180fe20000010830 */
[-CC-:B------:R-:W-:Y:S01]  /*41f0*/  FFMA.FTZ R13, R41, R74.reuse, -R48.reuse ;  /* 0x0000004a290d7223 */ /* 0x180fe20000010830 */
[-CC-:B------:R-:W-:Y:S01]  /*4200*/  FFMA.FTZ R52, R15, R74.reuse, -R48.reuse ;  /* 0x0000004a0f347223 */ /* 0x180fe20000010830 */
[-CC-:B------:R-:W-:Y:S01]  /*4210*/  FFMA.FTZ R54, R23, R74.reuse, -R48.reuse ;  /* 0x0000004a17367223 */ /* 0x180fe20000010830 */
[-CC-:B0-----:R-:W-:Y:S01]  /*4220*/  FFMA.FTZ R56, R43, R74.reuse, -R48.reuse ;  /* 0x0000004a2b387223 */ /* 0x181fe20000010830 */
[----:B------:R0:W3:Y:S01]  /*4230*/  MUFU.EX2 R117, R4 ;  /* 0x0000000400757308 */ /* 0x0000e20000000800 */
[-CC-:B--2---:R-:W-:Y:S01]  /*4240*/  FFMA.FTZ R3, R21, R74.reuse, -R48.reuse ;  /* 0x0000004a15037223 */ /* 0x184fe20000010830 */
[-CC-:B------:R-:W-:Y:S01]  /*4250*/  FFMA.FTZ R15, R45, R74.reuse, -R48.reuse ;  /* 0x0000004a2d0f7223 */ /* 0x180fe20000010830 */
[-CC-:B------:R-:W-:Y:S01]  /*4260*/  FFMA.FTZ R58, R47, R74.reuse, -R48.reuse ;  /* 0x0000004a2f3a7223 */ /* 0x180fe20000010830 */
[-CC-:B------:R-:W-:Y:S01]  /*4270*/  FFMA.FTZ R23, R49, R74.reuse, -R48.reuse ;  /* 0x0000004a31177223 */ /* 0x180fe20000010830 */
[-CC-:B------:R-:W-:Y:S01]  /*4280*/  FFMA.FTZ R60, R51, R74.reuse, -R48.reuse ;  /* 0x0000004a333c7223 */ /* 0x180fe20000010830 */
[-CC-:B------:R-:W-:Y:S01]  /*4290*/  FFMA.FTZ R21, R53, R74.reuse, -R48.reuse ;  /* 0x0000004a35157223 */ /* 0x180fe20000010830 */
[-C--:B------:R-:W-:Y:S01]  /*42a0*/  FFMA.FTZ R62, R33, R74.reuse, -R48 ;  /* 0x0000004a213e7223 */ /* 0x080fe20000010830 */
[----:B------:R1:W2:Y:S01]  /*42b0*/  MUFU.EX2 R70, R5 ;  /* 0x0000000500467308 */ /* 0x0002a20000000800 */
[----:B0-----:R-:W-:Y:S01]  /*42c0*/  @!P1 PRMT R4, RZ, 0x654, R0 ;  /* 0x00000654ff049816 */ /* 0x001fe20000000000 */
[-CC-:B------:R-:W-:Y:S01]  /*42d0*/  FFMA.FTZ R33, R57, R74.reuse, -R48.reuse ;  /* 0x0000004a39217223 */ /* 0x180fe20000010830 */
[-CC-:B------:R-:W-:Y:S01]  /*42e0*/  FFMA.FTZ R66, R35, R74.reuse, -R48.reuse ;  /* 0x0000004a23427223 */ /* 0x180fe20000010830 */
[-CC-:B------:R-:W-:Y:S01]  /*42f0*/  FFMA.FTZ R69, R69, R74.reuse, -R48.reuse ;  /* 0x0000004a45457223 */ /* 0x180fe20000010830 */
[----:B------:R0:W-:Y:S01]  /*4300*/  @!P1 SYNCS.ARRIVE.TRANS64.RED.A1T0 RZ, [R4+URZ], RZ ;  /* 0x000000ff04ff99a7 */ /* 0x0001e2000810043f */
[-CC-:B------:R-:W-:Y:S01]  /*4310*/  FFMA.FTZ R35, R83, R74.reuse, -R48.reuse ;  /* 0x0000004a53237223 */ /* 0x180fe20000010830 */
[-CC-:B------:R-:W-:Y:S01]  /*4320*/  FFMA.FTZ R89, R89, R74.reuse, -R48.reuse ;  /* 0x0000004a59597223 */ /* 0x180fe20000010830 */
[----:B------:R-:W4:Y:S01]  /*4330*/  MUFU.EX2 R7, R7 ;  /* 0x0000000700077308 */ /* 0x000f220000000800 */
[----:B-1----:R-:W-:Y:S01]  /*4340*/  FADD.FTZ R5, R6, R109 ;  /* 0x0000006d06057221 */ /* 0x002fe20000010000 */
[----:B---3--:R-:W-:Y:S01]  /*4350*/  FADD.FTZ R41, R68, R117 ;  /* 0x0000007544297221 */ /* 0x008fe20000010000 */
[-CC-:B------:R-:W-:Y:S01]  /*4360*/  FFMA.FTZ R105, R105, R74.reuse, -R48.reuse ;  /* 0x0000004a69697223 */ /* 0x180fe20000010830 */
[--C-:B------:R-:W-:Y:S01]  /*4370*/  FFMA.FTZ R107, R107, R74, -R48.reuse ;  /* 0x0000004a6b6b7223 */ /* 0x100fe20000010830 */
[----:B------:R-:W-:Y:S01]  /*4380*/  FADD.FTZ R64, R30, R5 ;  /* 0x000000051e407221 */ /* 0x000fe20000010000 */
[----:B------:R-:W-:Y:S01]  /*4390*/  F2FP.F16.F32.PACK_AB R5, R117, R68 ;  /* 0x000000447505723e */ /* 0x000fe200000000ff */
[----:B------:R-:W-:Y:S01]  /*43a0*/  FFMA.FTZ R103, R103, R74, -R48 ;  /* 0x0000004a67677223 */ /* 0x000fe20000010830 */
[----:B------:R-:W1:Y:S01]  /*43b0*/  MUFU.EX2 R9, R9 ;  /* 0x0000000900097308 */ /* 0x000e620000000800 */
[----:B--2---:R-:W-:Y:S01]  /*43c0*/  FADD.FTZ R76, R70, R41 ;  /* 0x00000029464c7221 */ /* 0x004fe20000010000 */
[----:B------:R-:W-:Y:S01]  /*43d0*/  FADD.FTZ R41, R111, R64 ;  /* 0x000000406f297221 */ /* 0x000fe20000010000 */
[----:B0-----:R-:W-:Y:S01]  /*43e0*/  F2FP.F16.F32.PACK_AB R4, R109, R6 ;  /* 0x000000066d04723e */ /* 0x001fe200000000ff */
[--C-:B------:R-:W-:Y:S01]  /*43f0*/  FFMA.FTZ R64, R25, R74, -R48.reuse ;  /* 0x0000004a19407223 */ /* 0x100fe20000010830 */
[----:B------:R-:W-:Y:S01]  /*4400*/  F2FP.F16.F32.PACK_AB R6, R111, R30 ;  /* 0x0000001e6f06723e */ /* 0x000fe200000000ff */
[----:B------:R-:W-:Y:S01]  /*4410*/  FADD.FTZ R68, R8, R41 ;  /* 0x0000002908447221 */ /* 0x000fe20000010000 */
[----:B------:R-:W-:Y:S01]  /*4420*/  FFMA.FTZ R30, R37, R74, -R48 ;  /* 0x0000004a251e7223 */ /* 0x000fe20000010830 */
[----:B------:R-:W0:Y:S01]  /*4430*/  MUFU.EX2 R50, R50 ;  /* 0x0000003200327308 */ /* 0x000e220000000800 */
[----:B----4-:R-:W-:Y:S01]  /*4440*/  FADD.FTZ R76, R7, R76 ;  /* 0x0000004c074c7221 */ /* 0x010fe20000010000 */
[----:B------:R-:W-:Y:S01]  /*4450*/  FADD.FTZ R45, R63, R68 ;  /* 0x000000443f2d7221 */ /* 0x000fe20000010000 */
[----:B------:R-:W-:Y:S01]  /*4460*/  F2FP.F16.F32.PACK_AB R7, R7, R70 ;  /* 0x000000460707723e */ /* 0x000fe200000000ff */
[-CC-:B------:R-:W-:Y:S01]  /*4470*/  FFMA.FTZ R25, R29, R74.reuse, -R48.reuse ;  /* 0x0000004a1d197223 */ /* 0x180fe20000010830 */
[-CC-:B------:R-:W-:Y:S01]  /*4480*/  FFMA.FTZ R37, R95, R74.reuse, -R48.reuse ;  /* 0x0000004a5f257223 */ /* 0x180fe20000010830 */
[----:B------:R-:W-:Y:S01]  /*4490*/  FADD.FTZ R70, R10, R45 ;  /* 0x0000002d0a467221 */ /* 0x000fe20000010000 */
[----:B------:R-:W-:Y:S01]  /*44a0*/  FFMA.FTZ R41, R101, R74, -R48 ;  /* 0x0000004a65297223 */ /* 0x000fe20000010830 */
[----:B------:R-:W2:Y:S01]  /*44b0*/  MUFU.EX2 R11, R11 ;  /* 0x0000000b000b7308 */ /* 0x000ea20000000800 */
[----:B-1----:R-:W-:Y:S01]  /*44c0*/  FADD.FTZ R43, R9, R76 ;  /* 0x0000004c092b7221 */ /* 0x002fe20000010000 */
[----:B------:R-:W-:Y:S01]  /*44d0*/  FADD.FTZ R70, R39, R70 ;  /* 0x0000004627467221 */ /* 0x000fe20000010000 */
[----:B------:R1:W-:Y:S01]  /*44e0*/  STSM.16.M88.4 [R2+0x24300], R4 ;  /* 0x0243000402007844 */ /* 0x0003e20000000200 */
[----:B------:R-:W-:Y:S01]  /*44f0*/  F2FP.F16.F32.PACK_AB R8, R63, R8 ;  /* 0x000000083f08723e */ /* 0x000fe200000000ff */
[--C-:B------:R-:W-:Y:S01]  /*4500*/  FFMA.FTZ R93, R93, R74, -R48.reuse ;  /* 0x0000004a5d5d7223 */ /* 0x100fe20000010830 */
[----:B------:R-:W-:Y:S01]  /*4510*/  F2FP.F16.F32.PACK_AB R10, R39, R10 ;  /* 0x0000000a270a723e */ /* 0x000fe200000000ff */
[-CC-:B------:R-:W-:Y:S01]  /*4520*/  FFMA.FTZ R97, R97, R74.reuse, -R48.reuse ;  /* 0x0000004a61617223 */ /* 0x180fe20000010830 */
[----:B------:R-:W3:Y:S01]  /*4530*/  MUFU.EX2 R52, R52 ;  /* 0x0000003400347308 */ /* 0x000ee20000000800 */
[C---:B0-----:R-:W-:Y:S01]  /*4540*/  FADD.FTZ R68, R50.reuse, R43 ;  /* 0x0000002b32447221 */ /* 0x041fe20000010000 */
[----:B------:R-:W-:Y:S01]  /*4550*/  F2FP.F16.F32.PACK_AB R9, R50, R9 ;  /* 0x000000093209723e */ /* 0x000fe200000000ff */
[-CC-:B------:R-:W-:Y:S01]  /*4560*/  FFMA.FTZ R99, R99, R74.reuse, -R48.reuse ;  /* 0x0000004a63637223 */ /* 0x180fe20000010830 */
[-CC-:B------:R-:W-:Y:S01]  /*4570*/  FFMA.FTZ R113, R113, R74.reuse, -R48.reuse ;  /* 0x0000004a71717223 */ /* 0x180fe20000010830 */
[----:B------:R-:W-:Y:S01]  /*4580*/  FFMA.FTZ R48, R115, R74, -R48 ;  /* 0x0000004a73307223 */ /* 0x000fe20000010830 */
[----:B------:R-:W-:-:S02]  /*4590*/  IMAD.MOV.U32 R63, RZ, RZ, R71 ;  /* 0x000000ffff3f7224 */ /* 0x000fc400078e0047 */
[----:B------:R-:W0:Y:S01]  /*45a0*/  MUFU.EX2 R3, R3 ;  /* 0x0000000300037308 */ /* 0x000e220000000800 */
[----:B--2---:R-:W-:Y:S01]  /*45b0*/  FADD.FTZ R43, R11, R68 ;  /* 0x000000440b2b7221 */ /* 0x004fe20000010000 */
[--C-:B------:R-:W-:Y:S01]  /*45c0*/  IMAD.MOV.U32 R57, RZ, RZ, R71.reuse ;  /* 0x000000ffff397224 */ /* 0x100fe200078e0047 */
[----:B-1----:R-:W-:Y:S01]  /*45d0*/  F2FP.F16.F32.PACK_AB R4, R28, R27 ;  /* 0x0000001b1c04723e */ /* 0x002fe200000000ff */
[--C-:B------:R-:W-:Y:S02]  /*45e0*/  IMAD.MOV.U32 R53, RZ, RZ, R71.reuse ;  /* 0x000000ffff357224 */ /* 0x100fe400078e0047 */
[----:B------:R-:W-:Y:S02]  /*45f0*/  IMAD.MOV.U32 R51, RZ, RZ, R71 ;  /* 0x000000ffff337224 */ /* 0x000fe400078e0047 */
[----:B------:R-:W1:Y:S01]  /*4600*/  MUFU.EX2 R54, R54 ;  /* 0x0000003600367308 */ /* 0x000e620000000800 */
[C---:B---3--:R-:W-:Y:S01]  /*4610*/  FADD.FTZ R68, R52.reuse, R43 ;  /* 0x0000002b34447221 */ /* 0x048fe20000010000 */
[----:B------:R-:W-:Y:S01]  /*4620*/  FADD.FTZ R43, R27, R70 ;  /* 0x000000461b2b7221 */ /* 0x000fe20000010000 */
[----:B------:R-:W-:Y:S01]  /*4630*/  F2FP.F16.F32.PACK_AB R11, R52, R11 ;  /* 0x0000000b340b723e */ /* 0x000fe200000000ff */
[----:B------:R-:W-:-:S02]  /*4640*/  IMAD.MOV.U32 R49, RZ, RZ, R71 ;  /* 0x000000ffff317224 */ /* 0x000fc400078e0047 */
[----:B------:R-:W-:Y:S01]  /*4650*/  FADD.FTZ R43, R28, R43 ;  /* 0x0000002b1c2b7221 */ /* 0x000fe20000010000 */
[----:B------:R-:W-:Y:S01]  /*4660*/  IMAD.MOV.U32 R47, RZ, RZ, R71 ;  /* 0x000000ffff2f7224 */ /* 0x000fe200078e0047 */
[----:B------:R-:W2:Y:S01]  /*4670*/  MUFU.EX2 R13, R13 ;  /* 0x0000000d000d7308 */ /* 0x000ea20000000800 */
[----:B0-----:R-:W-:Y:S01]  /*4680*/  FADD.FTZ R45, R3, R68 ;  /* 0x00000044032d7221 */ /* 0x001fe20000010000 */
[----:B------:R-:W-:Y:S01]  /*4690*/  FADD.FTZ R70, R20, R43 ;  /* 0x0000002b14467221 */ /* 0x000fe20000010000 */
[----:B------:R-:W-:Y:S01]  /*46a0*/  STSM.16.M88.4 [R2+0x25b00], R8 ;  /* 0x025b000802007844 */ /* 0x000fe20000000200 */
[----:B------:R-:W-:-:S04]  /*46b0*/  IMAD.MOV.U32 R39, RZ, RZ, R71 ;  /* 0x000000ffff277224 */ /* 0x000fc800078e0047 */
[----:B------:R-:W0:Y:S01]  /*46c0*/  MUFU.EX2 R56, R56 ;  /* 0x0000003800387308 */ /* 0x000e220000000800 */
[C---:B-1----:R-:W-:Y:S01]  /*46d0*/  FADD.FTZ R68, R54.reuse, R45 ;  /* 0x0000002d36447221 */ /* 0x042fe20000010000 */
[----:B------:R-:W-:Y:S01]  /*46e0*/  FADD.FTZ R45, R61, R70 ;  /* 0x000000463d2d7221 */ /* 0x000fe20000010000 */
[----:B------:R-:W-:-:S03]  /*46f0*/  F2FP.F16.F32.PACK_AB R5, R54, R3 ;  /* 0x000000033605723e */ /* 0x000fc600000000ff */
[----:B------:R-:W-:Y:S01]  /*4700*/  FADD.FTZ R70, R12, R45 ;  /* 0x0000002d0c467221 */ /* 0x000fe20000010000 */
[----:B------:R-:W-:Y:S01]  /*4710*/  F2FP.F16.F32.PACK_AB R12, R55, R12 ;  /* 0x0000000c370c723e */ /* 0x000fe200000000ff */
[----:B------:R-:W1:Y:S01]  /*4720*/  MUFU.EX2 R15, R15 ;  /* 0x0000000f000f7308 */ /* 0x000e620000000800 */
[----:B--2---:R-:W-:Y:S01]  /*4730*/  FADD.FTZ R43, R13, R68 ;  /* 0x000000440d2b7221 */ /* 0x004fe20000010000 */
[----:B------:R-:W-:Y:S01]  /*4740*/  FADD.FTZ R45, R55, R70 ;  /* 0x00000046372d7221 */ /* 0x000fe20000010000 */
[--C-:B------:R-:W-:Y:S02]  /*4750*/  IMAD.MOV.U32 R70, RZ, RZ, R71.reuse ;  /* 0x000000ffff467224 */ /* 0x100fe400078e0047 */
[----:B------:R-:W-:Y:S02]  /*4760*/  IMAD.MOV.U32 R55, RZ, RZ, R71 ;  /* 0x000000ffff377224 */ /* 0x000fe400078e0047 */
[----:B------:R-:W-:Y:S01]  /*4770*/  FADD.FTZ R6, R14, R45 ;  /* 0x0000002d0e067221 */ /* 0x000fe20000010000 */
[C---:B------:R-:W-:Y:S01]  /*4780*/  F2FP.F16.F32.PACK_AB R14, R31.reuse, R14 ;  /* 0x0000000e1f0e723e */ /* 0x040fe200000000ff */
[----:B------:R-:W2:Y:S01]  /*4790*/  MUFU.EX2 R58, R58 ;  /* 0x0000003a003a7308 */ /* 0x000ea20000000800 */
[----:B0-----:R-:W-:Y:S01]  /*47a0*/  FADD.FTZ R68, R56, R43 ;  /* 0x0000002b38447221 */ /* 0x001fe20000010000 */
[----:B------:R-:W-:Y:S01]  /*47b0*/  FADD.FTZ R27, R31, R6 ;  /* 0x000000061f1b7221 */ /* 0x000fe20000010000 */
[----:B------:R-:W-:Y:S01]  /*47c0*/  F2FP.F16.F32.PACK_AB R6, R61, R20 ;  /* 0x000000143d06723e */ /* 0x000fe200000000ff */
[----:B------:R-:W-:-:S02]  /*47d0*/  IMAD.MOV.U32 R61, RZ, RZ, R71 ;  /* 0x000000ffff3d7224 */ /* 0x000fc400078e0047 */
[----:B------:R-:W-:Y:S01]  /*47e0*/  FADD.FTZ R52, R24, R27 ;  /* 0x0000001b18347221 */ /* 0x000fe20000010000 */
[----:B------:R-:W-:Y:S01]  /*47f0*/  F2FP.F16.F32.PACK_AB R24, R59, R24 ;  /* 0x000000183b18723e */ /* 0x000fe200000000ff */
[----:B------:R-:W0:Y:S01]  /*4800*/  MUFU.EX2 R23, R23 ;  /* 0x0000001700177308 */ /* 0x000e220000000800 */
[----:B-1----:R-:W-:Y:S01]  /*4810*/  FADD.FTZ R43, R15, R68 ;  /* 0x000000440f2b7221 */ /* 0x002fe20000010000 */
[--C-:B------:R-:W-:Y:S02]  /*4820*/  IMAD.MOV.U32 R45, RZ, RZ, R71.reuse ;  /* 0x000000ffff2d7224 */ /* 0x100fe400078e0047 */
[----:B------:R-:W-:-:S04]  /*4830*/  IMAD.MOV.U32 R31, RZ, RZ, R71 ;  /* 0x000000ffff1f7224 */ /* 0x000fc800078e0047 */
[----:B------:R-:W1:Y:S01]  /*4840*/  MUFU.EX2 R60, R60 ;  /* 0x0000003c003c7308 */ /* 0x000e620000000800 */
[----:B--2---:R-:W-:Y:S01]  /*4850*/  FADD.FTZ R68, R58, R43 ;  /* 0x0000002b3a447221 */ /* 0x004fe20000010000 */
[----:B------:R-:W-:-:S06]  /*4860*/  IMAD.MOV.U32 R43, RZ, RZ, R71 ;  /* 0x000000ffff2b7224 */ /* 0x000fcc00078e0047 */
[----:B------:R-:W2:Y:S01]  /*4870*/  MUFU.EX2 R21, R21 ;  /* 0x0000001500157308 */ /* 0x000ea20000000800 */
[----:B0-----:R-:W-:Y:S01]  /*4880*/  FADD.FTZ R7, R23, R68 ;  /* 0x0000004417077221 */ /* 0x001fe20000010000 */
[----:B------:R-:W-:-:S06]  /*4890*/  IMAD.MOV.U32 R68, RZ, RZ, R71 ;  /* 0x000000ffff447224 */ /* 0x000fcc00078e0047 */
[----:B------:R-:W0:Y:S01]  /*48a0*/  MUFU.EX2 R62, R62 ;  /* 0x0000003e003e7308 */ /* 0x000e220000000800 */
[----:B-1----:R-:W-:Y:S01]  /*48b0*/  FADD.FTZ R28, R60, R7 ;  /* 0x000000073c1c7221 */ /* 0x002fe20000010000 */
[----:B------:R-:W-:Y:S01]  /*48c0*/  F2FP.F16.F32.PACK_AB R7, R56, R13 ;  /* 0x0000000d3807723e */ /* 0x000fe200000000ff */
[----:B------:R-:W-:Y:S01]  /*48d0*/  FADD.FTZ R13, R59, R52 ;  /* 0x000000343b0d7221 */ /* 0x000fe20000010000 */
[--C-:B------:R-:W-:Y:S02]  /*48e0*/  IMAD.MOV.U32 R59, RZ, RZ, R71.reuse ;  /* 0x000000ffff3b7224 */ /* 0x100fe400078e0047 */
[----:B------:R-:W-:Y:S02]  /*48f0*/  IMAD.MOV.U32 R56, RZ, RZ, R71 ;  /* 0x000000ffff387224 */ /* 0x000fe400078e0047 */
[----:B------:R-:W-:Y:S01]  /*4900*/  FADD.FTZ R52, R26, R13 ;  /* 0x0000000d1a347221 */ /* 0x000fe20000010000 */
[----:B------:R-:W1:Y:S01]  /*4910*/  MUFU.EX2 R33, R33 ;  /* 0x0000002100217308 */ /* 0x000e620000000800 */
[----:B--2---:R-:W-:Y:S01]  /*4920*/  FADD.FTZ R3, R21, R28 ;  /* 0x0000001c15037221 */ /* 0x004fe20000010000 */
[----:B------:R-:W-:Y:S01]  /*4930*/  F2FP.F16.F32.PACK_AB R13, R58, R15 ;  /* 0x0000000f3a0d723e */ /* 0x000fe200000000ff */
[----:B------:R2:W-:Y:S01]  /*4940*/  STSM.16.M88.4 [R2+0x27300], R4 ;  /* 0x0273000402007844 */ /* 0x0005e20000000200 */
[----:B------:R-:W-:Y:S01]  /*4950*/  F2FP.F16.F32.PACK_AB R15, R60, R23 ;  /* 0x000000173c0f723e */ /* 0x000fe200000000ff */
[----:B------:R-:W-:-:S02]  /*4960*/  IMAD.MOV.U32 R60, RZ, RZ, R71 ;  /* 0x000000ffff3c7224 */ /* 0x000fc400078e0047 */
[----:B------:R-:W-:Y:S01]  /*4970*/  IMAD.MOV.U32 R58, RZ, RZ, R71 ;  /* 0x000000ffff3a7224 */ /* 0x000fe200078e0047 */
[----:B------:R-:W3:Y:S01]  /*4980*/  MUFU.EX2 R65, R65 ;  /* 0x0000004100417308 */ /* 0x000ee20000000800 */
[----:B0-----:R-:W-:Y:S01]  /*4990*/  FADD.FTZ R28, R62, R3 ;  /* 0x000000033e1c7221 */ /* 0x001fe20000010000 */
[----:B------:R0:W-:Y:S06]  /*49a0*/  STSM.16.M88.4 [R2+0x28b00], R12 ;  /* 0x028b000c02007844 */ /* 0x0001ec0000000200 */
[----:B------:R-:W4:Y:S01]  /*49b0*/  MUFU.EX2 R66, R66 ;  /* 0x0000004200427308 */ /* 0x000f220000000800 */
[----:B-1----:R-:W-:-:S07]  /*49c0*/  FADD.FTZ R3, R33, R28 ;  /* 0x0000001c21037221 */ /* 0x002fce0000010000 */
[----:B------:R-:W-:Y:S01]  /*49d0*/  MUFU.EX2 R32, R32 ;  /* 0x0000002000207308 */ /* 0x000fe20000000800 */
[----:B---3--:R-:W-:-:S07]  /*49e0*/  F2FP.F16.F32.PACK_AB R26, R65, R26 ;  /* 0x0000001a411a723e */ /* 0x008fce00000000ff */
[----:B------:R1:W-:Y:S01]  /*49f0*/  MUFU.EX2 R0, R69 ;  /* 0x0000004500007308 */ /* 0x0003e20000000800 */
[C---:B----4-:R-:W-:Y:S01]  /*4a00*/  FADD.FTZ R3, R66.reuse, R3 ;  /* 0x0000000342037221 */ /* 0x050fe20000010000 */
[----:B------:R-:W-:Y:S01]  /*4a10*/  F2FP.F16.F32.PACK_AB R27, R66, R33 ;  /* 0x00000021421b723e */ /* 0x000fe200000000ff */
[--C-:B------:R-:W-:Y:S02]  /*4a20*/  IMAD.MOV.U32 R66, RZ, RZ, R71.reuse ;  /* 0x000000ffff427224 */ /* 0x100fe400078e0047 */
[----:B------:R-:W-:-:S03]  /*4a30*/  IMAD.MOV.U32 R33, RZ, RZ, R71 ;  /* 0x000000ffff217224 */ /* 0x000fc600078e0047 */
[----:B------:R-:W2:Y:S01]  /*4a40*/  MUFU.EX2 R87, R87 ;  /* 0x0000005700577308 */ /* 0x000ea20000000800 */
[----:B-1----:R-:W-:-:S07]  /*4a50*/  IMAD.MOV.U32 R69, RZ, RZ, R71 ;  /* 0x000000ffff457224 */ /* 0x002fce00078e0047 */
[----:B------:R-:W1:Y:S08]  /*4a60*/  MUFU.EX2 R35, R35 ;  /* 0x0000002300237308 */ /* 0x000e700000000800 */
[----:B------:R-:W-:Y:S01]  /*4a70*/  MUFU.EX2 R44, R44 ;  /* 0x0000002c002c7308 */ /* 0x000fe20000000800 */
[----:B--2---:R-:W-:-:S07]  /*4a80*/  F2FP.F16.F32.PACK_AB R4, R87, R32 ;  /* 0x000000205704723e */ /* 0x004fce00000000ff */
[----:B------:R-:W-:Y:S01]  /*4a90*/  MUFU.EX2 R85, R85 ;  /* 0x0000005500557308 */ /* 0x000fe20000000800 */
[----:B-1----:R-:W-:-:S07]  /*4aa0*/  F2FP.F16.F32.PACK_AB R5, R35, R0 ;  /* 0x000000002305723e */ /* 0x002fce00000000ff */
[----:B------:R-:W1:Y:S08]  /*4ab0*/  MUFU.EX2 R30, R30 ;  /* 0x0000001e001e7308 */ /* 0x000e700000000800 */
[----:B------:R2:W-:Y:S08]  /*4ac0*/  MUFU.EX2 R50, R25 ;  /* 0x0000001900327308 */ /* 0x0005f00000000800 */
[----:B------:R-:W3:Y:S01]  /*4ad0*/  MUFU.EX2 R42, R42 ;  /* 0x0000002a002a7308 */ /* 0x000ee20000000800 */
[----:B--2---:R-:W-:Y:S01]  /*4ae0*/  FADD.FTZ R25, R65, R52 ;  /* 0x0000003441197221 */ /* 0x004fe20000010000 */
[----:B------:R-:W-:Y:S01]  /*4af0*/  FADD.FTZ R52, R0, R3 ;  /* 0x0000000300347221 */ /* 0x000fe20000010000 */
[----:B------:R-:W-:-:S02]  /*4b00*/  IMAD.MOV.U32 R65, RZ, RZ, R71 ;  /* 0x000000ffff417224 */ /* 0x000fc400078e0047 */
[----:B------:R-:W-:Y:S01]  /*4b10*/  FADD.FTZ R28, R32, R25 ;  /* 0x00000019201c7221 */ /* 0x000fe20000010000 */
[----:B------:R-:W-:Y:S01]  /*4b20*/  FADD.FTZ R23, R35, R52 ;  /* 0x0000003423177221 */ /* 0x000fe20000010000 */
[----:B------:R-:W-:Y:S01]  /*4b30*/  F2FP.F16.F32.PACK_AB R25, R62, R21 ;  /* 0x000000153e19723e */ /* 0x000fe200000000ff */
[----:B------:R-:W2:Y:S01]  /*4b40*/  MUFU.EX2 R29, R89 ;  /* 0x00000059001d7308 */ /* 0x000ea20000000800 */
[----:B------:R-:W-:Y:S01]  /*4b50*/  FADD.FTZ R3, R87, R28 ;  /* 0x0000001c57037221 */ /* 0x000fe20000010000 */
[----:B-1----:R-:W-:Y:S01]  /*4b60*/  FADD.FTZ R54, R30, R23 ;  /* 0x000000171e367221 */ /* 0x002fe20000010000 */
[----:B------:R-:W-:Y:S01]  /*4b70*/  IMAD.MOV.U32 R62, RZ, RZ, R71 ;  /* 0x000000ffff3e7224 */ /* 0x000fe200078e0047 */
[----:B------:R-:W-:Y:S01]  /*4b80*/  STSM.16.M88.4 [R2+0x2a300], R24 ;  /* 0x02a3001802007844 */ /* 0x000fe20000000200 */
[----:B------:R-:W-:Y:S01]  /*4b90*/  FADD.FTZ R52, R44, R3 ;  /* 0x000000032c347221 */ /* 0x000fe20000010000 */
[--C-:B------:R-:W-:Y:S02]  /*4ba0*/  IMAD.MOV.U32 R35, RZ, RZ, R71.reuse ;  /* 0x000000ffff237224 */ /* 0x100fe400078e0047 */
[----:B------:R-:W1:Y:S01]  /*4bb0*/  MUFU.EX2 R73, R73 ;  /* 0x0000004900497308 */ /* 0x000e620000000800 */
[----:B------:R-:W-:Y:S01]  /*4bc0*/  FADD.FTZ R3, R85, R52 ;  /* 0x0000003455037221 */ /* 0x000fe20000010000 */
[----:B------:R-:W-:-:S02]  /*4bd0*/  IMAD.MOV.U32 R52, RZ, RZ, R71 ;  /* 0x000000ffff347224 */ /* 0x000fc400078e0047 */
[----:B------:R-:W-:Y:S02]  /*4be0*/  IMAD.MOV.U32 R32, RZ, RZ, R71 ;  /* 0x000000ffff207224 */ /* 0x000fe400078e0047 */
[----:B---3--:R-:W-:Y:S02]  /*4bf0*/  FADD.FTZ R6, R42, R3 ;  /* 0x000000032a067221 */ /* 0x008fe40000010000 */
[----:B------:R-:W3:Y:S01]  /*4c00*/  MUFU.EX2 R37, R37 ;  /* 0x0000002500257308 */ /* 0x000ee20000000800 */
[----:B--2---:R-:W-:-:S07]  /*4c10*/  FADD.FTZ R54, R29, R54 ;  /* 0x000000361d367221 */ /* 0x004fce0000010000 */
[----:B------:R-:W2:Y:S01]  /*4c20*/  MUFU.EX2 R40, R40 ;  /* 0x0000002800287308 */ /* 0x000ea20000000800 */
[----:B-1----:R-:W-:Y:S01]  /*4c30*/  FADD.FTZ R7, R73, R6 ;  /* 0x0000000649077221 */ /* 0x002fe20000010000 */
[----:B------:R-:W-:Y:S01]  /*4c40*/  F2FP.F16.F32.PACK_AB R6, R85, R44 ;  /* 0x0000002c5506723e */ /* 0x000fe200000000ff */
[----:B------:R-:W-:-:S05]  /*4c50*/  IMAD.MOV.U32 R44, RZ, RZ, R71 ;  /* 0x000000ffff2c7224 */ /* 0x000fca00078e0047 */
[----:B------:R-:W1:Y:S01]  /*4c60*/  MUFU.EX2 R64, R64 ;  /* 0x0000004000407308 */ /* 0x000e620000000800 */
[----:B---3--:R-:W-:Y:S01]  /*4c70*/  FADD.FTZ R3, R37, R54 ;  /* 0x0000003625037221 */ /* 0x008fe20000010000 */
[----:B------:R-:W-:-:S06]  /*4c80*/  IMAD.MOV.U32 R54, RZ, RZ, R71 ;  /* 0x000000ffff367224 */ /* 0x000fcc00078e0047 */
[----:B------:R-:W3:Y:S01]  /*4c90*/  MUFU.EX2 R77, R77 ;  /* 0x0000004d004d7308 */ /* 0x000ee20000000800 */
[----:B--2---:R-:W-:Y:S01]  /*4ca0*/  FADD.FTZ R10, R40, R7 ;  /* 0x00000007280a7221 */ /* 0x004fe20000010000 */
[----:B------:R-:W-:Y:S01]  /*4cb0*/  F2FP.F16.F32.PACK_AB R7, R29, R30 ;  /* 0x0000001e1d07723e */ /* 0x000fe200000000ff */
[--C-:B------:R-:W-:Y:S02]  /*4cc0*/  IMAD.MOV.U32 R30, RZ, RZ, R71.reuse ;  /* 0x000000ffff1e7224 */ /* 0x100fe400078e0047 */
[----:B------:R-:W-:Y:S02]  /*4cd0*/  IMAD.MOV.U32 R29, RZ, RZ, R71 ;  /* 0x000000ffff1d7224 */ /* 0x000fe400078e0047 */
[----:B------:R2:W-:Y:S01]  /*4ce0*/  STSM.16.M88.4 [R2+0x2bb00], R4 ;  /* 0x02bb000402007844 */ /* 0x0005e20000000200 */
[----:B------:R-:W4:Y:S01]  /*4cf0*/  MUFU.EX2 R41, R41 ;  /* 0x0000002900297308 */ /* 0x000f220000000800 */
[----:B-1----:R-:W-:-:S07]  /*4d00*/  FADD.FTZ R8, R64, R3 ;  /* 0x0000000340087221 */ /* 0x002fce0000010000 */
[----:B------:R-:W1:Y:S01]  /*4d10*/  MUFU.EX2 R38, R38 ;  /* 0x0000002600267308 */ /* 0x000e620000000800 */
[----:B---3--:R-:W-:-:S07]  /*4d20*/  FADD.FTZ R9, R77, R10 ;  /* 0x0000000a4d097221 */ /* 0x008fce0000010000 */
[----:B------:R-:W3:Y:S01]  /*4d30*/  MUFU.EX2 R79, R79 ;  /* 0x0000004f004f7308 */ /* 0x000ee20000000800 */
[----:B----4-:R-:W-:-:S04]  /*4d40*/  FADD.FTZ R3, R41, R8 ;  /* 0x0000000829037221 */ /* 0x010fc80000010000 */
[----:B------:R-:W-:-:S03]  /*4d50*/  FADD.FTZ R8, R50, R3 ;  /* 0x0000000332087221 */ /* 0x000fc60000010000 */
[----:B------:R-:W4:Y:S01]  /*4d60*/  MUFU.EX2 R105, R105 ;  /* 0x0000006900697308 */ /* 0x000f220000000800 */
[----:B-1----:R-:W-:Y:S01]  /*4d70*/  FADD.FTZ R10, R38, R9 ;  /* 0x00000009260a7221 */ /* 0x002fe20000010000 */
[----:B------:R-:W-:Y:S01]  /*4d80*/  F2FP.F16.F32.PACK_AB R9, R64, R37 ;  /* 0x000000254009723e */ /* 0x000fe200000000ff */
[--C-:B------:R-:W-:Y:S02]  /*4d90*/  IMAD.MOV.U32 R64, RZ, RZ, R71.reuse ;  /* 0x000000ffff407224 */ /* 0x100fe400078e0047 */
[----:B------:R-:W-:-:S03]  /*4da0*/  IMAD.MOV.U32 R37, RZ, RZ, R71 ;  /* 0x000000ffff257224 */ /* 0x000fc600078e0047 */
[----:B------:R-:W0:Y:S01]  /*4db0*/  MUFU.EX2 R36, R36 ;  /* 0x0000002400247308 */ /* 0x000e220000000800 */
[----:B---3--:R-:W-:Y:S01]  /*4dc0*/  FADD.FTZ R11, R79, R10 ;  /* 0x0000000a4f0b7221 */ /* 0x008fe20000010000 */
[----:B------:R-:W-:Y:S01]  /*4dd0*/  F2FP.F16.F32.PACK_AB R10, R77, R40 ;  /* 0x000000284d0a723e */ /* 0x000fe200000000ff */
[----:B------:R-:W-:-:S05]  /*4de0*/  IMAD.MOV.U32 R40, RZ, RZ, R71 ;  /* 0x000000ffff287224 */ /* 0x000fca00078e0047 */
[----:B------:R-:W1:Y:S01]  /*4df0*/  MUFU.EX2 R20, R107 ;  /* 0x0000006b00147308 */ /* 0x000e620000000800 */
[----:B----4-:R-:W-:Y:S01]  /*4e00*/  FADD.FTZ R3, R105, R8 ;  /* 0x0000000869037221 */ /* 0x010fe20000010000 */
[----:B------:R-:W-:Y:S01]  /*4e10*/  F2FP.F16.F32.PACK_AB R8, R73, R42 ;  /* 0x0000002a4908723e */ /* 0x000fe200000000ff */
[----:B------:R-:W-:-:S05]  /*4e20*/  IMAD.MOV.U32 R42, RZ, RZ, R71 ;  /* 0x000000ffff2a7224 */ /* 0x000fca00078e0047 */
[----:B------:R-:W2:Y:S01]  /*4e30*/  MUFU.EX2 R67, R67 ;  /* 0x0000004300437308 */ /* 0x000ea20000000800 */
[----:B0-----:R-:W-:Y:S01]  /*4e40*/  FADD.FTZ R14, R36, R11 ;  /* 0x0000000b240e7221 */ /* 0x001fe20000010000 */
[----:B------:R-:W-:Y:S01]  /*4e50*/  F2FP.F16.F32.PACK_AB R11, R50, R41 ;  /* 0x00000029320b723e */ /* 0x000fe200000000ff */
[--C-:B------:R-:W-:Y:S02]  /*4e60*/  IMAD.MOV.U32 R50, RZ, RZ, R71.reuse ;  /* 0x000000ffff327224 */ /* 0x100fe400078e0047 */
[----:B------:R-:W-:Y:S02]  /*4e70*/  IMAD.MOV.U32 R41, RZ, RZ, R71 ;  /* 0x000000ffff297224 */ /* 0x000fe400078e0047 */
[----:B------:R-:W-:Y:S01]  /*4e80*/  STSM.16.M88.4 [R2+0x2d300], R8 ;  /* 0x02d3000802007844 */ /* 0x000fe20000000200 */
[----:B------:R-:W0:Y:S01]  /*4e90*/  MUFU.EX2 R103, R103 ;  /* 0x0000006700677308 */ /* 0x000e220000000800 */
[C---:B-1----:R-:W-:Y:S01]  /*4ea0*/  FADD.FTZ R12, R20.reuse, R3 ;  /* 0x00000003140c7221 */ /* 0x042fe20000010000 */
[----:B------:R-:W-:-:S06]  /*4eb0*/  F2FP.F16.F32.PACK_AB R13, R20, R105 ;  /* 0x00000069140d723e */ /* 0x000fcc00000000ff */
[----:B------:R-:W1:Y:S01]  /*4ec0*/  MUFU.EX2 R28, R93 ;  /* 0x0000005d001c7308 */ /* 0x000e620000000800 */
[C---:B--2---:R-:W-:Y:S01]  /*4ed0*/  FADD.FTZ R5, R67.reuse, R14 ;  /* 0x0000000e43057221 */ /* 0x044fe20000010000 */
[----:B------:R-:W-:Y:S01]  /*4ee0*/  F2FP.F16.F32.PACK_AB R14, R67, R36 ;  /* 0x00000024430e723e */ /* 0x000fe200000000ff */
[--C-:B------:R-:W-:Y:S02]  /*4ef0*/  IMAD.MOV.U32 R67, RZ, RZ, R71.reuse ;  /* 0x000000ffff437224 */ /* 0x100fe400078e0047 */
[----:B------:R-:W-:-:S03]  /*4f00*/  IMAD.MOV.U32 R36, RZ, RZ, R71 ;  /* 0x000000ffff247224 */ /* 0x000fc600078e0047 */
[----:B------:R-:W2:Y:S01]  /*4f10*/  MUFU.EX2 R34, R34 ;  /* 0x0000002200227308 */ /* 0x000ea20000000800 */
[----:B0-----:R-:W-:Y:S01]  /*4f20*/  FADD.FTZ R3, R103, R12 ;  /* 0x0000000c67037221 */ /* 0x001fe20000010000 */
[----:B------:R-:W-:Y:S01]  /*4f30*/  F2FP.F16.F32.PACK_AB R12, R79, R38 ;  /* 0x000000264f0c723e */ /* 0x000fe200000000ff */
[----:B------:R-:W-:-:S05]  /*4f40*/  IMAD.MOV.U32 R38, RZ, RZ, R71 ;  /* 0x000000ffff267224 */ /* 0x000fca00078e0047 */
[----:B------:R-:W-:Y:S01]  /*4f50*/  MUFU.EX2 R46, R46 ;  /* 0x0000002e002e7308 */ /* 0x000fe20000000800 */
[C---:B-1----:R-:W-:Y:S01]  /*4f60*/  F2FP.F16.F32.PACK_AB R15, R28.reuse, R103 ;  /* 0x000000671c0f723e */ /* 0x042fe200000000ff */
[----:B------:R-:W-:Y:S01]  /*4f70*/  FADD.FTZ R4, R28, R3 ;  /* 0x000000031c047221 */ /* 0x000fe20000010000 */
[----:B------:R-:W-:-:S03]  /*4f80*/  IMAD.MOV.U32 R28, RZ, RZ, R71 ;  /* 0x000000ffff1c7224 */ /* 0x000fc600078e0047 */
[----:B------:R-:W-:Y:S02]  /*4f90*/  STSM.16.M88.4 [R2+0x2eb00], R12 ;  /* 0x02eb000c02007844 */ /* 0x000fe40000000200 */
[----:B------:R-:W0:Y:S01]  /*4fa0*/  MUFU.EX2 R91, R91 ;  /* 0x0000005b005b7308 */ /* 0x000e220000000800 */
[----:B--2---:R-:W-:Y:S01]  /*4fb0*/  F2FP.F16.F32.PACK_AB R24, R81, R34 ;  /* 0x000000225118723e */ /* 0x004fe200000000ff */
[----:B------:R-:W-:Y:S01]  /*4fc0*/  FADD.FTZ R6, R34, R5 ;  /* 0x0000000522067221 */ /* 0x000fe20000010000 */
[----:B------:R-:W-:-:S03]  /*4fd0*/  IMAD.MOV.U32 R34, RZ, RZ, R71 ;  /* 0x000000ffff227224 */ /* 0x000fc600078e0047 */
[----:B------:R-:W-:Y:S02]  /*4fe0*/  FADD.FTZ R5, R81, R6 ;  /* 0x0000000651057221 */ /* 0x000fe40000010000 */
[----:B------:R-:W1:Y:S08]  /*4ff0*/  MUFU.EX2 R97, R97 ;  /* 0x0000006100617308 */ /* 0x000e700000000800 */
[----:B------:R-:W2:Y:S01]  /*5000*/  MUFU.EX2 R0, R99 ;  /* 0x0000006300007308 */ /* 0x000ea20000000800 */
[----:B0-----:R-:W-:Y:S01]  /*5010*/  F2FP.F16.F32.PACK_AB R26, R91, R46 ;  /* 0x0000002e5b1a723e */ /* 0x001fe200000000ff */
[----:B------:R-:W-:-:S06]  /*5020*/  FADD.FTZ R46, R46, R5 ;  /* 0x000000052e2e7221 */ /* 0x000fcc0000010000 */
[----:B------:R-:W0:Y:S01]  /*5030*/  MUFU.EX2 R113, R113 ;  /* 0x0000007100717308 */ /* 0x000e220000000800 */
[----:B-1----:R-:W-:-:S07]  /*5040*/  FADD.FTZ R3, R97, R4 ;  /* 0x0000000461037221 */ /* 0x002fce0000010000 */
[----:B------:R-:W1:Y:S01]  /*5050*/  MUFU.EX2 R48, R48 ;  /* 0x0000003000307308 */ /* 0x000e620000000800 */
[C---:B--2---:R-:W-:Y:S01]  /*5060*/  F2FP.F16.F32.PACK_AB R25, R0.reuse, R97 ;  /* 0x000000610019723e */ /* 0x044fe200000000ff */
[----:B------:R-:W-:-:S04]  /*5070*/  FADD.FTZ R4, R0, R3 ;  /* 0x0000000300047221 */ /* 0x000fc80000010000 */
[----:B0-----:R-:W-:Y:S01]  /*5080*/  FADD.FTZ R3, R113, R4 ;  /* 0x0000000471037221 */ /* 0x001fe20000010000 */
[----:B------:R-:W-:Y:S01]  /*5090*/  FADD.FTZ R4, R91, R46 ;  /* 0x0000002e5b047221 */ /* 0x000fe20000010000 */
[----:B------:R-:W-:Y:S01]  /*50a0*/  IMAD.MOV.U32 R46, RZ, RZ, R71 ;  /* 0x000000ffff2e7224 */ /* 0x000fe200078e0047 */
[C---:B-1----:R-:W-:Y:S01]  /*50b0*/  F2FP.F16.F32.PACK_AB R27, R48.reuse, R113 ;  /* 0x00000071301b723e */ /* 0x042fe200000000ff */
[----:B------:R-:W-:Y:S01]  /*50c0*/  FADD.FTZ R3, R48, R3 ;  /* 0x0000000330037221 */ /* 0x000fe20000010000 */
[----:B------:R-:W-:-:S03]  /*50d0*/  IMAD.MOV.U32 R48, RZ, RZ, R71 ;  /* 0x000000ffff307224 */ /* 0x000fc600078e0047 */
[----:B------:R0:W-:Y:S01]  /*50e0*/  STSM.16.M88.4 [R2+0x30300], R24 ;  /* 0x0303001802007844 */ /* 0x0001e20000000200 */
[----:B------:R1:W-:Y:S06]  /*50f0*/  MEMBAR.ALL.CTA ;  /* 0x0000000000007992 */ /* 0x0003ec0000008000 */
[----:B-1----:R-:W1:Y:S01]  /*5100*/  FENCE.VIEW.ASYNC.S ;  /* 0x00000000000073c6 */ /* 0x002e620000000000 */
[--C-:B0-----:R-:W-:Y:S02]  /*5110*/  IMAD.MOV.U32 R27, RZ, RZ, R71.reuse ;  /* 0x000000ffff1b7224 */ /* 0x101fe400078e0047 */
[----:B------:R-:W-:-:S02]  /*5120*/  IMAD.MOV.U32 R26, RZ, RZ, R71 ;  /* 0x000000ffff1a7224 */ /* 0x000fc400078e0047 */
[--C-:B------:R-:W-:Y:S02]  /*5130*/  IMAD.MOV.U32 R25, RZ, RZ, R71.reuse ;  /* 0x000000ffff197224 */ /* 0x100fe400078e0047 */
[----:B------:R-:W-:Y:S01]  /*5140*/  IMAD.MOV.U32 R24, RZ, RZ, R71 ;  /* 0x000000ffff187224 */ /* 0x000fe200078e0047 */
[----:B-1----:R-:W-:Y:S01]  /*5150*/  NOP ;  /* 0x0000000000007918 */ /* 0x002fe20000000000 */
[----:B------:R-:W-:Y:S05]  /*5160*/  @!P2 BRA `(.L_x_15) ;  /* 0x000000400070a947 */ /* 0x000fea0003800000 */
[----:B------:R-:W-:Y:S01]  /*5170*/  VIADD R0, R22, 0xfffffffe ;  /* 0xfffffffe16007836 */ /* 0x000fe20000000000 */
[----:B------:R-:W-:Y:S01]  /*5180*/  CS2R R70, SRZ ;  /* 0x0000000000467805 */ /* 0x000fe2000001ff00 */
[----:B------:R-:W-:Y:S01]  /*5190*/  IMAD.MOV.U32 R6, RZ, RZ, R72 ;  /* 0x000000ffff067224 */ /* 0x000fe200078e0048 */
[----:B------:R-:W-:Y:S01]  /*51a0*/  CS2R R68, SRZ ;  /* 0x0000000000447805 */ /* 0x000fe2000001ff00 */
[----:B------:R-:W-:Y:S01]  /*51b0*/  IMAD.MOV.U32 R5, RZ, RZ, R75 ;  /* 0x000000ffff057224 */ /* 0x000fe200078e004b */
[----:B------:R-:W-:Y:S01]  /*51c0*/  CS2R R66, SRZ ;  /* 0x0000000000427805 */ /* 0x000fe2000001ff00 */
[----:B------:R-:W-:Y:S01]  /*51d0*/  IMAD.MOV.U32 R7, RZ, RZ, R16 ;  /* 0x000000ffff077224 */ /* 0x000fe200078e0010 */
[----:B------:R-:W-:Y:S02]  /*51e0*/  CS2R R64, SRZ ;  /* 0x0000000000407805 */ /* 0x000fe4000001ff00 */
[----:B------:R-:W-:Y:S02]  /*51f0*/  CS2R R62, SRZ ;  /* 0x00000000003e7805 */ /* 0x000fe4000001ff00 */
[----:B------:R-:W-:-:S02]  /*5200*/  CS2R R60, SRZ ;  /* 0x00000000003c7805 */ /* 0x000fc4000001ff00 */
[----:B------:R-:W-:Y:S02]  /*5210*/  CS2R R58, SRZ ;  /* 0x00000000003a7805 */ /* 0x000fe4000001ff00 */
[----:B------:R-:W-:Y:S02]  /*5220*/  CS2R R56, SRZ ;  /* 0x0000000000387805 */ /* 0x000fe4000001ff00 */
[----:B------:R-:W-:Y:S02]  /*5230*/  CS2R R54, SRZ ;  /* 0x0000000000367805 */ /* 0x000fe4000001ff00 */
        /* <DEDUP_REMOVED lines=14> */
[----:B------:R-:W-:Y:S01]  /*5320*/  CS2R R24, SRZ ;  /* 0x0000000000187805 */ /* 0x000fe2000001ff00 */
[----:B------:R-:W-:Y:S01]  /*5330*/  UMOV UR6, UR36 ;  /* 0x0000002400067c82 */ /* 0x000fe20008000000 */
[----:B------:R-:W-:-:S05]  /*5340*/  ULDC UR5, c[0x0][0x9d8] ;  /* 0x0002760000057ab9 */ /* 0x000fca0000000800 */
.L_x_24:
[----:B------:R-:W-:Y:S01]  /*5350*/  UIADD3 UR36, UR6, 0x1, URZ ;  /* 0x0000000106247890 */ /* 0x000fe2000fffe03f */
[----:B------:R-:W-:-:S03]  /*5360*/  ISETP.NE.AND P3, PT, RZ, UR38, PT ;  /* 0x00000026ff007c0c */ /* 0x000fc6000bf65270 */
[----:B------:R-:W-:-:S04]  /*5370*/  UISETP.NE.AND UP0, UPT, UR36, 0x2, UPT ;  /* 0x000000022400788c */ /* 0x000fc8000bf05270 */
[----:B------:R-:W-:Y:S02]  /*5380*/  USEL UR4, URZ, 0x1, UP0 ;  /* 0x000000013f047887 */ /* 0x000fe40008000000 */
[----:B------:R-:W-:-:S04]  /*5390*/  USEL UR36, UR36, URZ, UP0 ;  /* 0x0000003f24247287 */ /* 0x000fc80008000000 */
[----:B------:R-:W-:Y:S01]  /*53a0*/  LOP3.LUT R16, R7, UR4, RZ, 0x3c, !PT ;  /* 0x0000000407107c12 */ /* 0x000fe2000f8e3cff */
[----:B------:R-:W-:Y:S07]  /*53b0*/  @P3 BRA `(.L_x_16) ;  /* 0x0000000000283947 */ /* 0x000fee0003800000 */
[----:B------:R-:W-:Y:S05]  /*53c0*/  @!P0 BRA `(.L_x_17) ;  /* 0x0000000000048947 */ /* 0x000fea0003800000 */
[----:B------:R-:W-:Y:S01]  /*53d0*/  BPT.TRAP 0x1 ;  /* 0x000000040000795c */ /* 0x000fe20000300000 */
.L_x_17:
[----:B------:R-:W-:Y:S01]  /*53e0*/  ULEA UR4, UR36, UR37, 0x3 ;  /* 0x0000002524047291 */ /* 0x000fe2000f8e183f */
[----:B------:R-:W-:-:S08]  /*53f0*/  SHF.L.U32 R8, R16, 0x1f, RZ ;  /* 0x0000001f10087819 */ /* 0x000fd000000006ff */
[----:B------:R0:W1:Y:S01]  /*5400*/  SYNCS.PHASECHK.TRANS64.TRYWAIT P2, [UR4+0x31c30], R8 ;  /* 0x031c3008ff0075a7 */ /* 0x0000620008040144 */
[----:B------:R-:W-:Y:S05]  /*5410*/  @!P0 BRA `(.L_x_18) ;  /* 0x0000000000048947 */ /* 0x000fea0003800000 */
[----:B------:R-:W-:Y:S01]  /*5420*/  BPT.TRAP 0x1 ;  /* 0x000000040000795c */ /* 0x000fe20000300000 */
.L_x_18:
[----:B-1----:R-:W-:Y:S05]  /*5430*/  @P2 BRA `(.L_x_16) ;  /* 0x0000000000082947 */ /* 0x002fea0003800000 */
[----:B------:R-:W1:Y:S02]  /*5440*/  SYNCS.PHASECHK.TRANS64.TRYWAIT P2, [UR4+0x31c30], R8 ;  /* 0x031c3008ff0075a7 */ /* 0x000e640008040144 */
[----:B-1----:R-:W-:Y:S05]  /*5450*/  @!P2 BRA `(.L_x_19) ;  /* 0x0000009c0088a947 */ /* 0x002fea0003800000 */
.L_x_16:
[----:B-1----:R-:W1:Y:S01]  /*5460*/  S2R R9, SR_TID.X ;  /* 0x0000000000097919 */ /* 0x002e620000002100 */
[----:B------:R-:W-:Y:S01]  /*5470*/  UIMAD UR4, UR36, 0x6c0, UR7 ;  /* 0x000006c0240478a4 */ /* 0x000fe2000f8e0207 */
[----:B------:R-:W-:Y:S01]  /*5480*/  UMOV UR31, 0x80000020 ;  /* 0x80000020001f7882 */ /* 0x000fe20000000000 */
[----:B------:R-:W-:Y:S02]  /*5490*/  UMOV UR32, UR28 ;  /* 0x0000001c00207c82 */ /* 0x000fe40008000000 */
[----:B------:R-:W-:Y:S01]  /*54a0*/  UIADD3 UR34, UR4, 0x40, URZ ;  /* 0x0000004004227890 */ /* 0x000fe2000fffe03f */
[----:B------:R-:W-:Y:S02]  /*54b0*/  UMOV UR33, UR29 ;  /* 0x0000001d00217c82 */ /* 0x000fe40008000000 */
[----:B------:R-:W-:Y:S01]  /*54c0*/  UMOV UR30, UR4 ;  /* 0x00000004001e7c82 */ /* 0x000fe20008000000 */
[----:B------:R-:W-:Y:S01]  /*54d0*/  UMOV UR35, 0x80000020 ;  /* 0x8000002000237882 */ /* 0x000fe20000000000 */
[----:B------:R-:W-:Y:S01]  /*54e0*/  UIADD3 UR42, UR4, 0x80, URZ ;  /* 0x00000080042a7890 */ /* 0x000fe2000fffe03f */
[----:B------:R-:W-:Y:S01]  /*54f0*/  UMOV UR40, UR28 ;  /* 0x0000001c00287c82 */ /* 0x000fe20008000000 */
        /* <DEDUP_REMOVED lines=15> */
[----:B-1----:R-:W-:Y:S01]  /*55f0*/  SHF.R.U32.HI R9, RZ, 0x7, R9 ;  /* 0x00000007ff097819 */ /* 0x002fe20000011609 */
[----:B------:R-:W-:Y:S01]  /*5600*/  UMOV UR56, UR28 ;  /* 0x0000001c00387c82 */ /* 0x000fe20008000000 */
[----:B------:R-:W-:Y:S01]  /*5610*/  UMOV UR57, UR29 ;  /* 0x0000001d00397c82 */ /* 0x000fe20008000000 */
[----:B------:R-:W-:Y:S01]  /*5620*/  UMOV UR59, 0x80000020 ;  /* 0x80000020003b7882 */ /* 0x000fe20000000000 */
[----:B------:R-:W-:Y:S01]  /*5630*/  UIADD3 UR10, UR4, 0x200, URZ ;  /* 0x00000200040a7890 */ /* 0x000fe2000fffe03f */
[----:B0-----:R-:W-:Y:S01]  /*5640*/  VIADD R8, R9, 0x8 ;  /* 0x0000000809087836 */ /* 0x001fe20000000000 */
[----:B------:R-:W-:Y:S01]  /*5650*/  UMOV UR11, 0x80000020 ;  /* 0x80000020000b7882 */ /* 0x000fe20000000000 */
[----:B------:R-:W-:Y:S01]  /*5660*/  UIADD3 UR14, UR4, 0x202, URZ ;  /* 0x00000202040e7890 */ /* 0x000fe2000fffe03f */
[----:B------:R-:W-:-:S02]  /*5670*/  UMOV UR15, 0x80000020 ;  /* 0x80000020000f7882 */ /* 0x000fc40000000000 */
[----:B------:R0:W-:Y:S01]  /*5680*/  BAR.SYNC.DEFER_BLOCKING R8, 0x100 ;  /* 0x000400080000751d */ /* 0x0001e20000010000 */
[----:B------:R-:W-:Y:S02]  /*5690*/  UIADD3 UR18, UR4, 0x242, URZ ;  /* 0x0000024204127890 */ /* 0x000fe4000fffe03f */
[----:B------:R-:W-:Y:S02]  /*56a0*/  UIADD3 UR22, UR4, 0x480, URZ ;  /* 0x0000048004167890 */ /* 0x000fe4000fffe03f */
[----:B------:R-:W-:Y:S01]  /*56b0*/  UIADD3 UR26, UR4, 0x482, URZ ;  /* 0x00000482041a7890 */ /* 0x000fe2000fffe03f */
[----:B------:R-:W-:Y:S01]  /*56c0*/  UMOV UR19, 0x80000020 ;  /* 0x8000002000137882 */ /* 0x000fe20000000000 */
[----:B------:R-:W-:Y:S01]  /*56d0*/  UMOV UR23, 0x80000020 ;  /* 0x8000002000177882 */ /* 0x000fe20000000000 */
[----:B------:R-:W-:Y:S01]  /*56e0*/  UMOV UR27, 0x80000020 ;  /* 0x80000020001b7882 */ /* 0x000fe20000000000 */
[----:B------:R-:W-:-:S06]  /*56f0*/  WARPGROUP.ARRIVE ;  /* 0x00000000000079c5 */ /* 0x000fcc0000000000 */
[----:B------:R-:W-:Y:S01]  /*5700*/  HGMMA.64x16x16.F32 R136, gdesc[UR28], RZ, !UPT, gsb0 ;  /* 0x002000001c8879f0 */ /* 0x000fe2000c0008ff */
[----:B------:R-:W-:Y:S01]  /*5710*/  UIADD3 UR30, UR4, 0x1c0, URZ ;  /* 0x000001c0041e7890 */ /* 0x000fe2000fffe03f */
[----:B------:R-:W-:Y:S01]  /*5720*/  UMOV UR31, 0x80000020 ;  /* 0x80000020001f7882 */ /* 0x000fe20000000000 */
[----:B------:R-:W-:Y:S02]  /*5730*/  WARPGROUP.DEPBAR.LE gsb0, 0x0 ;  /* 0x00008000000079c5 */ /* 0x000fe40000010000 */
[----:B------:R-:W-:-:S06]  /*5740*/  WARPGROUP.ARRIVE ;  /* 0x00000000000079c5 */ /* 0x000fcc0000000000 */
[----:B------:R-:W-:Y:S01]  /*5750*/  HGMMA.64x16x16.F32 R128, gdesc[UR32], RZ, !UPT, gsb0 ;  /* 0x00200000208079f0 */ /* 0x000fe2000c0008ff */
[----:B------:R-:W-:Y:S01]  /*5760*/  UIADD3 UR34, UR4, 0x42, URZ ;  /* 0x0000004204227890 */ /* 0x000fe2000fffe03f */
[----:B------:R-:W-:Y:S01]  /*5770*/  UMOV UR32, UR8 ;  /* 0x0000000800207c82 */ /* 0x000fe20008000000 */
[----:B------:R-:W-:Y:S01]  /*5780*/  UMOV UR33, UR9 ;  /* 0x0000000900217c82 */ /* 0x000fe20008000000 */
        /* <DEDUP_REMOVED lines=53> */
[----:B------:R-:W-:Y:S01]  /*5ae0*/  UIADD3 UR34, UR4, 0x280, URZ ;  /* 0x0000028004227890 */ /* 0x000fe2000fffe03f */
[----:B------:R-:W-:Y:S01]  /*5af0*/  UMOV UR32, UR12 ;  /* 0x0000000c00207c82 */ /* 0x000fe20008000000 */
[----:B------:R-:W-:Y:S01]  /*5b00*/  UMOV UR33, UR13 ;  /* 0x0000000d00217c82 */ /* 0x000fe20008000000 */
        /* <DEDUP_REMOVED lines=218> */
[----:B------:R-:W-:Y:S01]  /*68b0*/  UIADD3 UR4, UR4, 0x682, URZ ;  /* 0x0000068204047890 */ /* 0x000fe2000fffe03f */
[----:B------:R-:W-:Y:S02]  /*68c0*/  WARPGROUP.DEPBAR.LE gsb0, 0x0 ;  /* 0x00008000000079c5 */ /* 0x000fe40000010000 */
[----:B------:R-:W-:-:S06]  /*68d0*/  WARPGROUP.ARRIVE ;  /* 0x00000000000079c5 */ /* 0x000fcc0000000000 */
[----:B------:R-:W-:Y:S03]  /*68e0*/  HGMMA.64x16x16.F32 R128, gdesc[UR32], R128, gsb0 ;  /* 0x00200000208079f0 */ /* 0x000fe60008000880 */
        /* <DEDUP_REMOVED lines=24> */
[----:B0-----:R-:W-:Y:S05]  /*6a70*/  @P3 BRA `(.L_x_20) ;  /* 0x0000000000283947 */ /* 0x001fea0003800000 */
[----:B------:R-:W-:Y:S05]  /*6a80*/  @!P0 BRA `(.L_x_21) ;  /* 0x0000000000048947 */ /* 0x000fea0003800000 */
[----:B------:R-:W-:Y:S01]  /*6a90*/  BPT.TRAP 0x1 ;  /* 0x000000040000795c */ /* 0x000fe20000300000 */
.L_x_21:
[----:B------:R-:W-:Y:S01]  /*6aa0*/  ULEA UR4, UR6, UR37, 0x3 ;  /* 0x0000002506047291 */ /* 0x000fe2000f8e183f */
[----:B------:R-:W-:-:S08]  /*6ab0*/  SHF.L.U32 R7, R7, 0x1f, RZ ;  /* 0x0000001f07077819 */ /* 0x000fd000000006ff */
[----:B------:R0:W1:Y:S01]  /*6ac0*/  SYNCS.PHASECHK.TRANS64.TRYWAIT P2, [UR4+0x31c50], R7 ;  /* 0x031c5007ff0075a7 */ /* 0x0000620008040144 */
[----:B------:R-:W-:Y:S05]  /*6ad0*/  @!P0 BRA `(.L_x_22) ;  /* 0x0000000000048947 */ /* 0x000fea0003800000 */
[----:B------:R-:W-:Y:S01]  /*6ae0*/  BPT.TRAP 0x1 ;  /* 0x000000040000795c */ /* 0x000fe20000300000 */
.L_x_22:
[----:B-1----:R-:W-:Y:S05]  /*6af0*/  @P2 BRA `(.L_x_20) ;  /* 0x0000000000082947 */ /* 0x002fea0003800000 */
[----:B------:R-:W1:Y:S02]  /*6b00*/  SYNCS.PHASECHK.TRANS64.TRYWAIT P2, [UR4+0x31c50], R7 ;  /* 0x031c5007ff0075a7 */ /* 0x000e640008040144 */
[----:B-1----:R-:W-:Y:S05]  /*6b10*/  @!P2 BRA `(.L_x_23) ;  /* 0x0000008400f0a947 */ /* 0x002fea0003800000 */
.L_x_20:
[----:B------:R-:W-:Y:S01]  /*6b20*/  UIADD3 UR4, UR37, 0x200, URZ ;  /* 0x0000020025047890 */ /* 0x000fe2000fffe03f */
[----:B------:R-:W-:Y:S01]  /*6b30*/  WARPGROUP.ARRIVE ;  /* 0x00000000000079c5 */ /* 0x000fe20000000000 */
[----:B------:R-:W-:Y:S01]  /*6b40*/  UMOV UR33, 0xc0000010 ;  /* 0xc000001000217882 */ /* 0x000fe20000000000 */
[----:B------:R-:W-:Y:S01]  /*6b50*/  UMOV UR35, 0x80000020 ;  /* 0x8000002000237882 */ /* 0x000fe20000000000 */
[----:B------:R-:W-:Y:S01]  /*6b60*/  USHF.R.U32.HI UR4, URZ, 0x4, UR4 ;  /* 0x000000043f047899 */ /* 0x000fe20008011604 */
[----:B01----:R-:W-:Y:S01]  /*6b70*/  FMUL.FTZ R7, R136, UR5 ;  /* 0x0000000588077c20 */ /* 0x003fe20008410000 */
[----:B------:R-:W-:Y:S01]  /*6b80*/  FMUL.FTZ R8, R137, UR5 ;  /* 0x0000000589087c20 */ /* 0x000fe20008410000 */
[----:B------:R-:W-:Y:S01]  /*6b90*/  FMUL.FTZ R11, R140, UR5 ;  /* 0x000000058c0b7c20 */ /* 0x000fe20008410000 */
[----:B------:R-:W-:Y:S01]  /*6ba0*/  ULOP3.LUT UR4, UR4, 0x3fff, URZ, 0xc0, !UPT ;  /* 0x00003fff04047892 */ /* 0x000fe2000f8ec03f */
[----:B------:R-:W-:Y:S01]  /*6bb0*/  FMUL.FTZ R12, R141, UR5 ;  /* 0x000000058d0c7c20 */ /* 0x000fe20008410000 */
[----:B------:R-:W-:Y:S01]  /*6bc0*/  FMUL.FTZ R15, R128, UR5 ;  /* 0x00000005800f7c20 */ /* 0x000fe20008410000 */
[----:B------:R-:W0:Y:S01]  /*6bd0*/  MUFU.TANH R7, R7 ;  /* 0x0000000700077308 */ /* 0x000e220000002400 */
[----:B------:R-:W-:Y:S01]  /*6be0*/  ULOP3.LUT UR10, UR4, 0x2400000, URZ, 0xfc, !UPT ;  /* 0x02400000040a7892 */ /* 0x000fe2000f8efc3f */
[----:B------:R-:W-:Y:S01]  /*6bf0*/  FMUL.FTZ R20, R129, UR5 ;  /* 0x0000000581147c20 */ /* 0x000fe20008410000 */
[----:B------:R-:W-:Y:S01]  /*6c00*/  ULOP3.LUT UR4, UR39, 0x10000, URZ, 0xfc, !UPT ;  /* 0x0001000027047892 */ /* 0x000fe2000f8efc3f */
[----:B------:R-:W-:Y:S01]  /*6c10*/  FMUL.FTZ R22, R131, UR5 ;  /* 0x0000000583167c20 */ /* 0x000fe20008410000 */
[----:B------:R-:W-:Y:S01]  /*6c20*/  UIMAD UR10, UR6, 0x6c0, UR10 ;  /* 0x000006c0060a78a4 */ /* 0x000fe2000f8e020a */
[----:B------:R-:W-:Y:S01]  /*6c30*/  FMUL.FTZ R23, R132, UR5 ;  /* 0x0000000584177c20 */ /* 0x000fe20008410000 */
[----:B------:R-:W-:Y:S01]  /*6c40*/  FMUL.FTZ R128, R133, UR5 ;  /* 0x0000000585807c20 */ /* 0x000fe20008410000 */
[----:B------:R-:W1:Y:S01]  /*6c50*/  MUFU.TANH R8, R8 ;  /* 0x0000000800087308 */ /* 0x000e620000002400 */
[----:B------:R-:W-:Y:S01]  /*6c60*/  FMUL.FTZ R120, R120, UR5 ;  /* 0x0000000578787c20 */ /* 0x000fe20008410000 */
[----:B------:R-:W-:Y:S01]  /*6c70*/  UMOV UR32, UR4 ;  /* 0x0000000400207c82 */ /* 0x000fe20008000000 */
[----:B------:R-:W-:Y:S01]  /*6c80*/  FMUL.FTZ R121, R121, UR5 ;  /* 0x0000000579797c20 */ /* 0x000fe20008410000 */
[----:B------:R-:W-:Y:S01]  /*6c90*/  UMOV UR34, UR10 ;  /* 0x0000000a00227c82 */ /* 0x000fe20008000000 */
[----:B------:R-:W-:Y:S01]  /*6ca0*/  FMUL.FTZ R124, R124, UR5 ;  /* 0x000000057c7c7c20 */ /* 0x000fe20008410000 */
[----:B------:R-:W-:Y:S01]  /*6cb0*/  HGMMA.64x96x16.F32 R24, gdesc[UR32].tnspB, R24, gsb0 ;  /* 0x41600000201879f0 */ /* 0x000fe20008000818 */
[----:B------:R-:W-:Y:S01]  /*6cc0*/  UIADD3 UR32, UR4, 0x180, URZ ;  /* 0x0000018004207890 */ /* 0x000fe2000fffe03f */
[----:B------:R-:W2:Y:S01]  /*6cd0*/  MUFU.TANH R11, R11 ;  /* 0x0000000b000b7308 */ /* 0x000ea20000002400 */
[----:B------:R-:W-:Y:S01]  /*6ce0*/  UIADD3 UR34, UR10, 0x40, URZ ;  /* 0x000000400a227890 */ /* 0x000fe2000fffe03f */
[----:B0-----:R-:W-:Y:S01]  /*6cf0*/  FMNMX.FTZ R131, R7, R5, !PT ;  /* 0x0000000507837209 */ /* 0x001fe20007810000 */
[----:B------:R-:W-:Y:S01]  /*6d00*/  UMOV UR33, 0xc0000010 ;  /* 0xc000001000217882 */ /* 0x000fe20000000000 */
[----:B------:R-:W-:Y:S01]  /*6d10*/  UMOV UR35, 0x80000020 ;  /* 0x8000002000237882 */ /* 0x000fe20000000000 */
[----:B------:R-:W-:Y:S01]  /*6d20*/  FMUL.FTZ R125, R125, UR5 ;  /* 0x000000057d7d7c20 */ /* 0x000fe20008410000 */
[----:B------:R-:W-:Y:S01]  /*6d30*/  FMUL.FTZ R112, R112, UR5 ;  /* 0x0000000570707c20 */ /* 0x000fe20008410000 */
[----:B------:R-:W-:Y:S01]  /*6d40*/  FMUL.FTZ R113, R113, UR5 ;  /* 0x0000000571717c20 */ /* 0x000fe20008410000 */
[----:B------:R-:W0:Y:S01]  /*6d50*/  MUFU.TANH R12, R12 ;  /* 0x0000000c000c7308 */ /* 0x000e220000002400 */
[----:B-1----:R-:W-:Y:S01]  /*6d60*/  FMNMX.FTZ R132, R8, R131, !PT ;  /* 0x0000008308847209 */ /* 0x002fe20007810000 */
[----:B------:R-:W-:Y:S01]  /*6d70*/  FMUL.FTZ R116, R116, UR5 ;  /* 0x0000000574747c20 */ /* 0x000fe20008410000 */
[----:B------:R-:W-:Y:S01]  /*6d80*/  FMUL.FTZ R117, R117, UR5 ;  /* 0x0000000575757c20 */ /* 0x000fe20008410000 */
[----:B------:R-:W-:Y:S01]  /*6d90*/  FMUL.FTZ R104, R104, UR5 ;  /* 0x0000000568687c20 */ /* 0x000fe20008410000 */
[----:B------:R-:W-:Y:S01]  /*6da0*/  FMUL.FTZ R105, R105, UR5 ;  /* 0x0000000569697c20 */ /* 0x000fe20008410000 */
[----:B------:R-:W-:Y:S01]  /*6db0*/  FMUL.FTZ R108, R108, UR5 ;  /* 0x000000056c6c7c20 */ /* 0x000fe20008410000 */
[----:B------:R-:W-:Y:S01]  /*6dc0*/  FMUL.FTZ R109, R109, UR5 ;  /* 0x000000056d6d7c20 */ /* 0x000fe20008410000 */
[----:B------:R-:W1:Y:S01]  /*6dd0*/  MUFU.TANH R15, R15 ;  /* 0x0000000f000f7308 */ /* 0x000e620000002400 */
[----:B--2---:R-:W-:Y:S01]  /*6de0*/  FMNMX.FTZ R131, R11, R132, !PT ;  /* 0x000000840b837209 */ /* 0x004fe20007810000 */
[----:B------:R-:W-:Y:S01]  /*6df0*/  FMUL.FTZ R96, R96, UR5 ;  /* 0x0000000560607c20 */ /* 0x000fe20008410000 */
[----:B------:R-:W-:Y:S01]  /*6e00*/  FMUL.FTZ R97, R97, UR5 ;  /* 0x0000000561617c20 */ /* 0x000fe20008410000 */
[----:B------:R-:W-:Y:S01]  /*6e10*/  FMUL.FTZ R100, R100, UR5 ;  /* 0x0000000564647c20 */ /* 0x000fe20008410000 */
[----:B------:R-:W-:Y:S01]  /*6e20*/  FMUL.FTZ R101, R101, UR5 ;  /* 0x0000000565657c20 */ /* 0x000fe20008410000 */
[----:B------:R-:W-:Y:S01]  /*6e30*/  FMUL.FTZ R88, R88, UR5 ;  /* 0x0000000558587c20 */ /* 0x000fe20008410000 */
[----:B------:R-:W-:Y:S01]  /*6e40*/  FMUL.FTZ R89, R89, UR5 ;  /* 0x0000000559597c20 */ /* 0x000fe20008410000 */
[----:B------:R-:W2:Y:S01]  /*6e50*/  MUFU.TANH R20, R20 ;  /* 0x0000001400147308 */ /* 0x000ea20000002400 */
[----:B0-----:R-:W-:Y:S01]  /*6e60*/  FMNMX.FTZ R132, R12, R131, !PT ;  /* 0x000000830c847209 */ /* 0x001fe20007810000 */
[----:B------:R-:W-:Y:S01]  /*6e70*/  FMUL.FTZ R92, R92, UR5 ;  /* 0x000000055c5c7c20 */ /* 0x000fe20008410000 */
[----:B------:R-:W-:Y:S01]  /*6e80*/  FMUL.FTZ R93, R93, UR5 ;  /* 0x000000055d5d7c20 */ /* 0x000fe20008410000 */
[----:B------:R-:W-:Y:S01]  /*6e90*/  FMUL.FTZ R80, R80, UR5 ;  /* 0x0000000550507c20 */ /* 0x000fe20008410000 */
        /* <DEDUP_REMOVED lines=54> */
[----:B------:R-:W1:Y:S05]  /*7200*/  S2R R141, SR_TID.X ;  /* 0x00000000008d7919 */ /* 0x000e6a0000002100 */
[----:B------:R-:W3:Y:S01]  /*7210*/  MUFU.TANH R113, R113 ;  /* 0x0000007100717308 */ /* 0x000ee20000002400 */
[----:B--2---:R-:W-:-:S07]  /*7220*/  FMNMX.FTZ R131, R125, R132, !PT ;  /* 0x000000847d837209 */ /* 0x004fce0007810000 */
[----:B------:R-:W2:Y:S01]  /*7230*/  MUFU.TANH R116, R116 ;  /* 0x0000007400747308 */ /* 0x000ea20000002400 */
[----:B0-----:R-:W-:Y:S01]  /*7240*/  FMNMX.FTZ R132, R112, R131, !PT ;  /* 0x0000008370847209 */ /* 0x001fe20007810000 */
[----:B------:R-:W-:Y:S02]  /*7250*/  WARPGROUP.DEPBAR.LE gsb0, 0x0 ;  /* 0x00008000000079c5 */ /* 0x000fe40000010000 */
[----:B------:R-:W-:-:S04]  /*7260*/  WARPGROUP.ARRIVE ;  /* 0x00000000000079c5 */ /* 0x000fc80000000000 */
[----:B------:R-:W0:Y:S01]  /*7270*/  MUFU.TANH R117, R117 ;  /* 0x0000007500757308 */ /* 0x000e220000002400 */
[----:B---3--:R-:W-:Y:S01]  /*7280*/  FMNMX.FTZ R131, R113, R132, !PT ;  /* 0x0000008471837209 */ /* 0x008fe20007810000 */
[----:B------:R-:W-:Y:S01]  /*7290*/  HGMMA.64x96x16.F32 R24, gdesc[UR32].tnspB, R24, gsb0 ;  /* 0x41600000201879f0 */ /* 0x000fe20008000818 */
[----:B------:R-:W-:Y:S02]  /*72a0*/  UIADD3 UR32, UR4, 0x300, URZ ;  /* 0x0000030004207890 */ /* 0x000fe4000fffe03f */
[----:B------:R-:W-:-:S03]  /*72b0*/  UIADD3 UR34, UR10, 0x80, URZ ;  /* 0x000000800a227890 */ /* 0x000fc6000fffe03f */
[----:B------:R-:W3:Y:S01]  /*72c0*/  MUFU.TANH R104, R104 ;  /* 0x0000006800687308 */ /* 0x000ee20000002400 */
[----:B------:R-:W-:Y:S01]  /*72d0*/  UMOV UR33, 0xc0000010 ;  /* 0xc000001000217882 */ /* 0x000fe20000000000 */
[----:B------:R-:W-:Y:S01]  /*72e0*/  UMOV UR35, 0x80000020 ;  /* 0x8000002000237882 */ /* 0x000fe20000000000 */
[----:B--2---:R-:W-:Y:S02]  /*72f0*/  FMNMX.FTZ R132, R116, R131, !PT ;  /* 0x0000008374847209 */ /* 0x004fe40007810000 */
[----:B-1----:R-:W-:Y:S02]  /*7300*/  SHF.R.U32.HI R140, RZ, 0x7, R141 ;  /* 0x00000007ff8c7819 */ /* 0x002fe4000001168d */
[----:B------:R-:W-:Y:S01]  /*7310*/  ISETP.GE.U32.AND P2, PT, R141, 0x180, PT ;  /* 0x000001808d00780c */ /* 0x000fe20003f46070 */
[----:B------:R-:W1:Y:S01]  /*7320*/  MUFU.TANH R105, R105 ;  /* 0x0000006900697308 */ /* 0x000e620000002400 */
[----:B0-----:R-:W-:-:S07]  /*7330*/  FMNMX.FTZ R131, R117, R132, !PT ;  /* 0x0000008475837209 */ /* 0x001fce0007810000 */
[----:B------:R-:W0:Y:S01]  /*7340*/  MUFU.TANH R108, R108 ;  /* 0x0000006c006c7308 */ /* 0x000e220000002400 */
[----:B---3--:R-:W-:-:S07]  /*7350*/  FMNMX.FTZ R132, R104, R131, !PT ;  /* 0x0000008368847209 */ /* 0x008fce0007810000 */
[----:B------:R-:W2:Y:S01]  /*7360*/  MUFU.TANH R109, R109 ;  /* 0x0000006d006d7308 */ /* 0x000ea20000002400 */
[----:B-1----:R-:W-:-:S07]  /*7370*/  FMNMX.FTZ R131, R105, R132, !PT ;  /* 0x0000008469837209 */ /* 0x002fce0007810000 */
[----:B------:R-:W1:Y:S01]  /*7380*/  MUFU.TANH R96, R96 ;  /* 0x0000006000607308 */ /* 0x000e620000002400 */
[----:B0-----:R-:W-:-:S07]  /*7390*/  FMNMX.FTZ R132, R108, R131, !PT ;  /* 0x000000836c847209 */ /* 0x001fce0007810000 */
[----:B------:R-:W0:Y:S01]  /*73a0*/  MUFU.TANH R97, R97 ;  /* 0x0000006100617308 */ /* 0x000e220000002400 */
[----:B--2---:R-:W-:-:S07]  /*73b0*/  FMNMX.FTZ R131, R109, R132, !PT ;  /* 0x000000846d837209 */ /* 0x004fce0007810000 */
        /* <DEDUP_REMOVED lines=13> */
[----:B-1----:R-:W-:Y:S01]  /*7490*/  FMNMX.FTZ R132, R92, R131, !PT ;  /* 0x000000835c847209 */ /* 0x002fe20007810000 */
[----:B------:R-:W-:Y:S02]  /*74a0*/  WARPGROUP.DEPBAR.LE gsb0, 0x0 ;  /* 0x00008000000079c5 */ /* 0x000fe40000010000 */
[----:B------:R-:W-:-:S04]  /*74b0*/  WARPGROUP.ARRIVE ;  /* 0x00000000000079c5 */ /* 0x000fc80000000000 */
[----:B------:R-:W1:Y:S01]  /*74c0*/  MUFU.TANH R81, R81 ;  /* 0x0000005100517308 */ /* 0x000e620000002400 */
[----:B0-----:R-:W-:Y:S01]  /*74d0*/  FMNMX.FTZ R131, R93, R132, !PT ;  /* 0x000000845d837209 */ /* 0x001fe20007810000 */
[----:B------:R-:W-:Y:S01]  /*74e0*/  HGMMA.64x96x16.F32 R24, gdesc[UR32].tnspB, R24, gsb0 ;  /* 0x41600000201879f0 */ /* 0x000fe20008000818 */
[----:B------:R-:W-:Y:S02]  /*74f0*/  UIADD3 UR32, UR4, 0x480, URZ ;  /* 0x0000048004207890 */ /* 0x000fe4000fffe03f */
[----:B------:R-:W-:Y:S01]  /*7500*/  UIADD3 UR34, UR10, 0xc0, URZ ;  /* 0x000000c00a227890 */ /* 0x000fe2000fffe03f */
[----:B------:R-:W-:Y:S01]  /*7510*/  UMOV UR33, 0xc0000010 ;  /* 0xc000001000217882 */ /* 0x000fe20000000000 */
[----:B------:R-:W-:Y:S01]  /*7520*/  UMOV UR35, 0x80000020 ;  /* 0x8000002000237882 */ /* 0x000fe20000000000 */
        /* <DEDUP_REMOVED lines=15> */
[----:B-1----:R-:W-:-:S05]  /*7620*/  FMNMX.FTZ R131, R77, R132, !PT ;  /* 0x000000844d837209 */ /* 0x002fca0007810000 */
[----:B------:R-:W1:Y:S02]  /*7630*/  SHFL.BFLY PT, R132, R131, 0x2, 0x1f ;  /* 0x0c401f0083847f89 */ /* 0x000e6400000e0000 */
[----:B------:R-:W3:Y:S08]  /*7640*/  MUFU.TANH R13, R13 ;  /* 0x0000000d000d7308 */ /* 0x000ef00000002400 */
[----:B------:R-:W4:Y:S08]  /*7650*/  MUFU.TANH R14, R14 ;  /* 0x0000000e000e7308 */ /* 0x000f300000002400 */
[----:B------:R-:W5:Y:S01]  /*7660*/  MUFU.TANH R21, R21 ;  /* 0x0000001500157308 */ /* 0x000f620000002400 */
[----:B-1----:R-:W-:Y:S01]  /*7670*/  FMNMX.FTZ R133, R131, R132, !PT ;  /* 0x0000008483857209 */ /* 0x002fe20007810000 */
[----:B------:R-:W-:Y:S01]  /*7680*/  FMUL.FTZ R131, R74, UR5 ;  /* 0x000000054a837c20 */ /* 0x000fe20008410000 */
[----:B------:R-:W-:Y:S01]  /*7690*/  FMUL.FTZ R132, R75, UR5 ;  /* 0x000000054b847c20 */ /* 0x000fe20008410000 */
[----:B------:R-:W1:Y:S04]  /*76a0*/  LDC R74, c[0x0][0x988] ;  /* 0x00026200ff4a7b82 */ /* 0x000e680000000800 */
[----:B------:R-:W5:Y:S01]  /*76b0*/  MUFU.TANH R22, R22 ;  /* 0x0000001600167308 */ /* 0x000f620000002400 */
[----:B------:R-:W0:Y:S01]  /*76c0*/  SHFL.BFLY PT, R134, R133, 0x1, 0x1f ;  /* 0x0c201f0085867f89 */ /* 0x000e2200000e0000 */
[----:B------:R-:W-:-:S02]  /*76d0*/  WARPGROUP.DEPBAR.LE gsb0, 0x0 ;  /* 0x00008000000079c5 */ /* 0x000fc40000010000 */
[----:B------:R-:W-:-:S04]  /*76e0*/  WARPGROUP.ARRIVE ;  /* 0x00000000000079c5 */ /* 0x000fc80000000000 */
[----:B------:R-:W5:Y:S02]  /*76f0*/  MUFU.TANH R129, R129 ;  /* 0x0000008100817308 */ /* 0x000f640000002400 */
[----:B------:R-:W-:Y:S01]  /*7700*/  HGMMA.64x96x16.F32 R24, gdesc[UR32].tnspB, R24, gsb0 ;  /* 0x41600000201879f0 */ /* 0x000fe20008000818 */
[----:B------:R-:W-:Y:S02]  /*7710*/  UIADD3 UR32, UR4, 0x600, URZ ;  /* 0x0000060004207890 */ /* 0x000fe4000fffe03f */
[----:B------:R-:W-:-:S03]  /*7720*/  UIADD3 UR34, UR10, 0x100, URZ ;  /* 0x000001000a227890 */ /* 0x000fc6000fffe03f */
[----:B------:R-:W5:Y:S01]  /*7730*/  MUFU.TANH R130, R130 ;  /* 0x0000008200827308 */ /* 0x000f620000002400 */
[----:B------:R-:W-:Y:S01]  /*7740*/  UMOV UR33, 0xc0000010 ;  /* 0xc000001000217882 */ /* 0x000fe20000000000 */
[----:B------:R-:W-:Y:S01]  /*7750*/  UMOV UR35, 0x80000020 ;  /* 0x8000002000237882 */ /* 0x000fe20000000000 */
[----:B0-----:R-:W-:-:S05]  /*7760*/  FMNMX.FTZ R75, R133, R134, !PT ;  /* 0x00000086854b7209 */ /* 0x001fca0007810000 */
[----:B------:R-:W0:Y:S01]  /*7770*/  MUFU.TANH R122, R122 ;  /* 0x0000007a007a7308 */ /* 0x000e220000002400 */
[----:B------:R-:W-:-:S04]  /*7780*/  FADD.FTZ R5, -R75, R5 ;  /* 0x000000054b057221 */ /* 0x000fc80000010100 */
[-C--:B-1----:R-:W-:Y:S01]  /*7790*/  FMUL.FTZ R133, R5, R74.reuse ;  /* 0x0000004a05857220 */ /* 0x082fe20000410000 */
[-C--:B------:R-:W-:Y:S02]  /*77a0*/  FMUL.FTZ R5, R75, R74.reuse ;  /* 0x0000004a4b057220 */ /* 0x080fe40000410000 */
[----:B------:R-:W1:Y:S02]  /*77b0*/  MUFU.TANH R123, R123 ;  /* 0x0000007b007b7308 */ /* 0x000e640000002400 */
[-CC-:B------:R-:W-:Y:S01]  /*77c0*/  FFMA.FTZ R136, R12, R74.reuse, -R5.reuse ;  /* 0x0000004a0c887223 */ /* 0x180fe20000010805 */
[--C-:B------:R-:W-:Y:S01]  /*77d0*/  FFMA.FTZ R12, R23, R74, -R5.reuse ;  /* 0x0000004a170c7223 */ /* 0x100fe20000010805 */
[----:B------:R-:W-:Y:S01]  /*77e0*/  FMNMX.FTZ R23, R9, R6, !PT ;  /* 0x0000000609177209 */ /* 0x000fe20007810000 */
[-CC-:B------:R-:W-:Y:S01]  /*77f0*/  FFMA.FTZ R134, R11, R74.reuse, -R5.reuse ;  /* 0x0000004a0b867223 */ /* 0x180fe20000010805 */
[-CC-:B------:R-:W-:Y:S01]  /*7800*/  FFMA.FTZ R11, R20, R74.reuse, -R5.reuse ;  /* 0x0000004a140b7223 */ /* 0x180fe20000010805 */
[-CC-:B------:R-:W-:Y:S01]  /*7810*/  FFMA.FTZ R135, R8, R74.reuse, -R5.reuse ;  /* 0x0000004a08877223 */ /* 0x180fe20000010805 */
[----:B--2---:R-:W-:Y:S01]  /*7820*/  FMNMX.FTZ R20, R10, R23, !PT ;  /* 0x000000170a147209 */ /* 0x004fe20007810000 */
[-CC-:B------:R-:W-:Y:S01]  /*7830*/  FFMA.FTZ R8, R15, R74.reuse, -R5.reuse ;  /* 0x0000004a0f087223 */ /* 0x180fe20000010805 */
[-CC-:B------:R-:W-:Y:S01]  /*7840*/  FFMA.FTZ R15, R128, R74.reuse, -R5.reuse ;  /* 0x0000004a800f7223 */ /* 0x180fe20000010805 */
[--C-:B------:R-:W-:Y:S01]  /*7850*/  FFMA.FTZ R128, R120, R74, -R5.reuse ;  /* 0x0000004a78807223 */ /* 0x100fe20000010805 */
[----:B---3--:R-:W-:Y:S01]  /*7860*/  FMNMX.FTZ R23, R13, R20, !PT ;  /* 0x000000140d177209 */ /* 0x008fe20007810000 */
[----:B------:R-:W2:Y:S01]  /*7870*/  MUFU.TANH R126, R126 ;  /* 0x0000007e007e7308 */ /* 0x000ea20000002400 */
[-CC-:B------:R-:W-:Y:S01]  /*7880*/  FFMA.FTZ R137, R124, R74.reuse, -R5.reuse ;  /* 0x0000004a7c897223 */ /* 0x180fe20000010805 */
[-CC-:B------:R-:W-:Y:S01]  /*7890*/  FFMA.FTZ R138, R125, R74.reuse, -R5.reuse ;  /* 0x0000004a7d8a7223 */ /* 0x180fe20000010805 */
[----:B----4-:R-:W-:Y:S01]  /*78a0*/  FMNMX.FTZ R120, R14, R23, !PT ;  /* 0x000000170e787209 */ /* 0x010fe20007810000 */
[-CC-:B------:R-:W-:Y:S01]  /*78b0*/  FFMA.FTZ R23, R121, R74.reuse, -R5.reuse ;  /* 0x0000004a79177223 */ /* 0x180fe20000010805 */
[-CC-:B------:R-:W-:Y:S01]  /*78c0*/  FFMA.FTZ R7, R7, R74.reuse, -R5.reuse ;  /* 0x0000004a07077223 */ /* 0x180fe20000010805 */
[--C-:B------:R-:W-:Y:S01]  /*78d0*/  FFMA.FTZ R112, R112, R74, -R5.reuse ;  /* 0x0000004a70707223 */ /* 0x100fe20000010805 */
[----:B-----5:R-:W-:Y:S01]  /*78e0*/  FMNMX.FTZ R121, R21, R120, !PT ;  /* 0x0000007815797209 */ /* 0x020fe20007810000 */
[----:B------:R-:W3:Y:S01]  /*78f0*/  MUFU.TANH R127, R127 ;  /* 0x0000007f007f7308 */ /* 0x000ee20000002400 */
[-CC-:B------:R-:W-:Y:S01]  /*7900*/  FFMA.FTZ R113, R113, R74.reuse, -R5.reuse ;  /* 0x0000004a71717223 */ /* 0x180fe20000010805 */
[-CC-:B------:R-:W-:Y:S01]  /*7910*/  FFMA.FTZ R116, R116, R74.reuse, -R5.reuse ;  /* 0x0000004a74747223 */ /* 0x180fe20000010805 */
[----:B------:R-:W-:Y:S01]  /*7920*/  FMNMX.FTZ R120, R22, R121, !PT ;  /* 0x0000007916787209 */ /* 0x000fe20007810000 */
[-CC-:B------:R-:W-:Y:S01]  /*7930*/  FFMA.FTZ R117, R117, R74.reuse, -R5.reuse ;  /* 0x0000004a75757223 */ /* 0x180fe20000010805 */
[-CC-:B------:R-:W-:Y:S01]  /*7940*/  FFMA.FTZ R104, R104, R74.reuse, -R5.reuse ;  /* 0x0000004a68687223 */ /* 0x180fe20000010805 */
[--C-:B------:R-:W-:Y:S01]  /*7950*/  FFMA.FTZ R105, R105, R74, -R5.reuse ;  /* 0x0000004a69697223 */ /* 0x100fe20000010805 */
[----:B------:R-:W-:Y:S01]  /*7960*/  FMNMX.FTZ R121, R129, R120, !PT ;  /* 0x0000007881797209 */ /* 0x000fe20007810000 */
[----:B------:R-:W4:Y:S01]  /*7970*/  MUFU.TANH R114, R114 ;  /* 0x0000007200727308 */ /* 0x000f220000002400 */
[-CC-:B------:R-:W-:Y:S01]  /*7980*/  FFMA.FTZ R108, R108, R74.reuse, -R5.reuse ;  /* 0x0000004a6c6c7223 */ /* 0x180fe20000010805 */
[-CC-:B------:R-:W-:Y:S01]  /*7990*/  FFMA.FTZ R109, R109, R74.reuse, -R5.reuse ;  /* 0x0000004a6d6d7223 */ /* 0x180fe20000010805 */
[----:B------:R-:W-:Y:S01]  /*79a0*/  FMNMX.FTZ R121, R130, R121, !PT ;  /* 0x0000007982797209 */ /* 0x000fe20007810000 */
[-CC-:B------:R-:W-:Y:S01]  /*79b0*/  FFMA.FTZ R96, R96, R74.reuse, -R5.reuse ;  /* 0x0000004a60607223 */ /* 0x180fe20000010805 */
[-CC-:B------:R-:W-:Y:S01]  /*79c0*/  FFMA.FTZ R97, R97, R74.reuse, -R5.reuse ;  /* 0x0000004a61617223 */ /* 0x180fe20000010805 */
[-CC-:B------:R-:W-:Y:S01]  /*79d0*/  FFMA.FTZ R100, R100, R74.reuse, -R5.reuse ;  /* 0x0000004a64647223 */ /* 0x180fe20000010805 */
[----:B0-----:R-:W-:Y:S01]  /*79e0*/  FMNMX.FTZ R124, R122, R121, !PT ;  /* 0x000000797a7c7209 */ /* 0x001fe20007810000 */
[----:B------:R-:W0:Y:S01]  /*79f0*/  MUFU.TANH R115, R115 ;  /* 0x0000007300737308 */ /* 0x000e220000002400 */
[-CC-:B------:R-:W-:Y:S01]  /*7a00*/  FFMA.FTZ R101, R101, R74.reuse, -R5.reuse ;  /* 0x0000004a65657223 */ /* 0x180fe20000010805 */
[--C-:B------:R-:W-:Y:S01]  /*7a10*/  FFMA.FTZ R88, R88, R74, -R5.reuse ;  /* 0x0000004a58587223 */ /* 0x100fe20000010805 */
[----:B-1----:R-:W-:Y:S01]  /*7a20*/  FMNMX.FTZ R125, R123, R124, !PT ;  /* 0x0000007c7b7d7209 */ /* 0x002fe20007810000 */
[-CC-:B------:R-:W-:Y:S01]  /*7a30*/  FFMA.FTZ R89, R89, R74.reuse, -R5.reuse ;  /* 0x0000004a59597223 */ /* 0x180fe20000010805 */
[-CC-:B------:R-:W-:Y:S01]  /*7a40*/  FFMA.FTZ R92, R92, R74.reuse, -R5.reuse ;  /* 0x0000004a5c5c7223 */ /* 0x180fe20000010805 */
[-CC-:B------:R-:W-:Y:S01]  /*7a50*/  FFMA.FTZ R93, R93, R74.reuse, -R5.reuse ;  /* 0x0000004a5d5d7223 */ /* 0x180fe20000010805 */
[----:B--2---:R-:W-:Y:S01]  /*7a60*/  FMNMX.FTZ R124, R126, R125, !PT ;  /* 0x0000007d7e7c7209 */ /* 0x004fe20007810000 */
[----:B------:R-:W1:Y:S01]  /*7a70*/  MUFU.TANH R118, R118 ;  /* 0x0000007600767308 */ /* 0x000e620000002400 */
[-CC-:B------:R-:W-:Y:S01]  /*7a80*/  FFMA.FTZ R80, R80, R74.reuse, -R5.reuse ;  /* 0x0000004a50507223 */ /* 0x180fe20000010805 */
[--C-:B------:R-:W-:Y:S01]  /*7a90*/  FFMA.FTZ R81, R81, R74, -R5.reuse ;  /* 0x0000004a51517223 */ /* 0x100fe20000010805 */
[----:B---3--:R-:W-:Y:S01]  /*7aa0*/  FMNMX.FTZ R125, R127, R124, !PT ;  /* 0x0000007c7f7d7209 */ /* 0x008fe20007810000 */
[-CC-:B------:R-:W-:Y:S01]  /*7ab0*/  FFMA.FTZ R84, R84, R74.reuse, -R5.reuse ;  /* 0x0000004a54547223 */ /* 0x180fe20000010805 */
[-CC-:B------:R-:W-:Y:S01]  /*7ac0*/  FFMA.FTZ R85, R85, R74.reuse, -R5.reuse ;  /* 0x0000004a55557223 */ /* 0x180fe20000010805 */
[-CC-:B------:R-:W-:Y:S01]  /*7ad0*/  FFMA.FTZ R73, R73, R74.reuse, -R5.reuse ;  /* 0x0000004a49497223 */ /* 0x180fe20000010805 */
[----:B----4-:R-:W-:Y:S01]  /*7ae0*/  FMNMX.FTZ R124, R114, R125, !PT ;  /* 0x0000007d727c7209 */ /* 0x010fe20007810000 */
[----:B------:R-:W2:Y:S01]  /*7af0*/  MUFU.TANH R119, R119 ;  /* 0x0000007700777308 */ /* 0x000ea20000002400 */
[-CC-:B------:R-:W-:Y:S01]  /*7b00*/  FFMA.FTZ R76, R76, R74.reuse, -R5.reuse ;  /* 0x0000004a4c4c7223 */ /* 0x180fe20000010805 */
[----:B------:R-:W-:Y:S01]  /*7b10*/  FFMA.FTZ R77, R77, R74, -R5 ;  /* 0x0000004a4d4d7223 */ /* 0x000fe20000010805 */
[----:B0-----:R-:W-:-:S05]  /*7b20*/  FMNMX.FTZ R125, R115, R124, !PT ;  /* 0x0000007c737d7209 */ /* 0x001fca0007810000 */
[----:B------:R-:W0:Y:S01]  /*7b30*/  MUFU.TANH R106, R106 ;  /* 0x0000006a006a7308 */ /* 0x000e220000002400 */
[----:B-1----:R-:W-:-:S07]  /*7b40*/  FMNMX.FTZ R124, R118, R125, !PT ;  /* 0x0000007d767c7209 */ /* 0x002fce0007810000 */
[----:B------:R-:W1:Y:S01]  /*7b50*/  MUFU.TANH R107, R107 ;  /* 0x0000006b006b7308 */ /* 0x000e620000002400 */
[----:B--2---:R-:W-:-:S07]  /*7b60*/  FMNMX.FTZ R125, R119, R124, !PT ;  /* 0x0000007c777d7209 */ /* 0x004fce0007810000 */
[----:B------:R-:W2:Y:S01]  /*7b70*/  MUFU.TANH R110, R110 ;  /* 0x0000006e006e7308 */ /* 0x000ea20000002400 */
[----:B------:R-:W-:Y:S02]  /*7b80*/  WARPGROUP.DEPBAR.LE gsb0, 0x0 ;  /* 0x00008000000079c5 */ /* 0x000fe40000010000 */
[----:B------:R-:W-:Y:S01]  /*7b90*/  WARPGROUP.ARRIVE ;  /* 0x00000000000079c5 */ /* 0x000fe20000000000 */
[----:B0-----:R-:W-:-:S04]  /*7ba0*/  FMNMX.FTZ R124, R106, R125, !PT ;  /* 0x0000007d6a7c7209 */ /* 0x001fc80007810000 */
[----:B------:R-:W0:Y:S01]  /*7bb0*/  MUFU.TANH R111, R111 ;  /* 0x0000006f006f7308 */ /* 0x000e220000002400 */
[----:B------:R-:W-:Y:S01]  /*7bc0*/  HGMMA.64x96x16.F32 R24, gdesc[UR32].tnspB, R24, gsb0 ;  /* 0x41600000201879f0 */ /* 0x000fe20008000818 */
[----:B------:R-:W-:Y:S01]  /*7bd0*/  UIADD3 UR32, UR4, 0x780, URZ ;  /* 0x0000078004207890 */ /* 0x000fe2000fffe03f */
[----:B-1----:R-:W-:Y:S01]  /*7be0*/  FMNMX.FTZ R125, R107, R124, !PT ;  /* 0x0000007c6b7d7209 */ /* 0x002fe20007810000 */
[----:B------:R-:W-:Y:S01]  /*7bf0*/  UIADD3 UR34, UR10, 0x140, URZ ;  /* 0x000001400a227890 */ /* 0x000fe2000fffe03f */
[----:B------:R-:W-:Y:S01]  /*7c00*/  UMOV UR33, 0xc0000010 ;  /* 0xc000001000217882 */ /* 0x000fe20000000000 */
[----:B------:R-:W-:Y:S02]  /*7c10*/  UMOV UR35, 0x80000020 ;  /* 0x8000002000237882 */ /* 0x000fe40000000000 */
[----:B------:R-:W1:Y:S01]  /*7c20*/  MUFU.TANH R98, R98 ;  /* 0x0000006200627308 */ /* 0x000e620000002400 */
[----:B--2---:R-:W-:-:S07]  /*7c30*/  FMNMX.FTZ R124, R110, R125, !PT ;  /* 0x0000007d6e7c7209 */ /* 0x004fce0007810000 */
[----:B------:R-:W2:Y:S01]  /*7c40*/  MUFU.TANH R99, R99 ;  /* 0x0000006300637308 */ /* 0x000ea20000002400 */
[----:B0-----:R-:W-:-:S07]  /*7c50*/  FMNMX.FTZ R125, R111, R124, !PT ;  /* 0x0000007c6f7d7209 */ /* 0x001fce0007810000 */
[----:B------:R-:W0:Y:S01]  /*7c60*/  MUFU.TANH R102, R102 ;  /* 0x0000006600667308 */ /* 0x000e220000002400 */
[----:B-1----:R-:W-:-:S07]  /*7c70*/  FMNMX.FTZ R124, R98, R125, !PT ;  /* 0x0000007d627c7209 */ /* 0x002fce0007810000 */
        /* <DEDUP_REMOVED lines=17> */
[----:B-1----:R-:W-:Y:S01]  /*7d90*/  FMNMX.FTZ R125, R83, R124, !PT ;  /* 0x0000007c537d7209 */ /* 0x002fe20007810000 */
[----:B------:R-:W-:Y:S02]  /*7da0*/  WARPGROUP.DEPBAR.LE gsb0, 0x0 ;  /* 0x00008000000079c5 */ /* 0x000fe40000010000 */
[----:B------:R-:W-:-:S04]  /*7db0*/  WARPGROUP.ARRIVE ;  /* 0x00000000000079c5 */ /* 0x000fc80000000000 */
[----:B------:R-:W1:Y:S01]  /*7dc0*/  MUFU.TANH R131, R131 ;  /* 0x0000008300837308 */ /* 0x000e620000002400 */
[----:B--2---:R-:W-:Y:S01]  /*7dd0*/  FMNMX.FTZ R124, R86, R125, !PT ;  /* 0x0000007d567c7209 */ /* 0x004fe20007810000 */
[----:B------:R-:W-:Y:S01]  /*7de0*/  HGMMA.64x96x16.F32 R24, gdesc[UR32].tnspB, R24, gsb0 ;  /* 0x41600000201879f0 */ /* 0x000fe20008000818 */
[----:B------:R-:W-:Y:S02]  /*7df0*/  UIADD3 UR32, UR4, 0x900, URZ ;  /* 0x0000090004207890 */ /* 0x000fe4000fffe03f */
[----:B0-----:R-:W-:Y:S01]  /*7e00*/  FMNMX.FTZ R124, R87, R124, !PT ;  /* 0x0000007c577c7209 */ /* 0x001fe20007810000 */
[----:B------:R-:W-:Y:S02]  /*7e10*/  UIADD3 UR34, UR10, 0x180, URZ ;  /* 0x000001800a227890 */ /* 0x000fe4000fffe03f */
[----:B------:R-:W0:Y:S01]  /*7e20*/  MUFU.TANH R132, R132 ;  /* 0x0000008400847308 */ /* 0x000e220000002400 */
[----:B------:R-:W-:Y:S01]  /*7e30*/  UMOV UR33, 0xc0000010 ;  /* 0xc000001000217882 */ /* 0x000fe20000000000 */
[----:B------:R-:W-:-:S06]  /*7e40*/  UMOV UR35, 0x80000020 ;  /* 0x8000002000237882 */ /* 0x000fcc0000000000 */
[----:B------:R-:W2:Y:S01]  /*7e50*/  MUFU.TANH R78, R78 ;  /* 0x0000004e004e7308 */ /* 0x000ea20000002400 */
[----:B-1----:R-:W-:-:S07]  /*7e60*/  FMNMX.FTZ R125, R131, R124, !PT ;  /* 0x0000007c837d7209 */ /* 0x002fce0007810000 */
[----:B------:R-:W1:Y:S01]  /*7e70*/  MUFU.TANH R79, R79 ;  /* 0x0000004f004f7308 */ /* 0x000e620000002400 */
[----:B0-----:R-:W-:-:S07]  /*7e80*/  FMNMX.FTZ R125, R132, R125, !PT ;  /* 0x0000007d847d7209 */ /* 0x001fce0007810000 */
[----:B------:R-:W-:Y:S01]  /*7e90*/  MUFU.EX2 R20, R128 ;  /* 0x0000008000147308 */ /* 0x000fe20000000800 */
[----:B--2---:R-:W-:-:S07]  /*7ea0*/  FMNMX.FTZ R124, R78, R125, !PT ;  /* 0x0000007d4e7c7209 */ /* 0x004fce0007810000 */
[----:B------:R-:W-:Y:S01]  /*7eb0*/  MUFU.EX2 R120, R137 ;  /* 0x0000008900787308 */ /* 0x000fe20000000800 */
[----:B-1----:R-:W-:-:S05]  /*7ec0*/  FMNMX.FTZ R124, R79, R124, !PT ;  /* 0x0000007c4f7c7209 */ /* 0x002fca0007810000 */
[----:B------:R-:W0:Y:S02]  /*7ed0*/  SHFL.BFLY PT, R125, R124, 0x2, 0x1f ;  /* 0x0c401f007c7d7f89 */ /* 0x000e2400000e0000 */
[----:B------:R-:W-:Y:S08]  /*7ee0*/  MUFU.EX2 R133, R133 ;  /* 0x0000008500857308 */ /* 0x000ff00000000800 */
[----:B------:R-:W1:Y:S08]  /*7ef0*/  MUFU.EX2 R7, R7 ;  /* 0x0000000700077308 */ /* 0x000e700000000800 */
[----:B------:R-:W2:Y:S01]  /*7f00*/  MUFU.EX2 R135, R135 ;  /* 0x0000008700877308 */ /* 0x000ea20000000800 */
[----:B0-----:R-:W-:Y:S01]  /*7f10*/  FMNMX.FTZ R125, R124, R125, !PT ;  /* 0x0000007d7c7d7209 */ /* 0x001fe20007810000 */
[----:B------:R-:W-:-:S06]  /*7f20*/  FFMA.FTZ R124, R72, R74, -R5 ;  /* 0x0000004a487c7223 */ /* 0x000fcc0000010805 */
[----:B------:R-:W0:Y:S01]  /*7f30*/  MUFU.EX2 R134, R134 ;  /* 0x0000008600867308 */ /* 0x000e220000000800 */
[----:B-1----:R-:W-:Y:S01]  /*7f40*/  FFMA.FTZ R4, R133, R4, R7 ;  /* 0x0000000485047223 */ /* 0x002fe20000010007 */
[----:B------:R-:W1:Y:S06]  /*7f50*/  SHFL.BFLY PT, R128, R125, 0x1, 0x1f ;  /* 0x0c201f007d807f89 */ /* 0x000e6c00000e0000 */
[----:B------:R3:W-:Y:S08]  /*7f60*/  MUFU.EX2 R121, R138 ;  /* 0x0000008a00797308 */ /* 0x0007f00000000800 */
[----:B------:R-:W-:Y:S08]  /*7f70*/  MUFU.EX2 R136, R136 ;  /* 0x0000008800887308 */ /* 0x000ff00000000800 */
[----:B------:R-:W-:Y:S01]  /*7f80*/  MUFU.EX2 R8, R8 ;  /* 0x0000000800087308 */ /* 0x000fe20000000800 */
[----:B-1----:R-:W-:-:S05]  /*7f90*/  FMNMX.FTZ R72, R125, R128, !PT ;  /* 0x000000807d487209 */ /* 0x002fca0007810000 */
[CC--:B------:R-:W-:Y:S01]  /*7fa0*/  FMUL.FTZ R137, R72.reuse, R74.reuse ;  /* 0x0000004a48897220 */ /* 0x0c0fe20000410000 */
[----:B------:R-:W-:Y:S01]  /*7fb0*/  FADD.FTZ R5, -R72, R6 ;  /* 0x0000000648057221 */ /* 0x000fe20000010100 */
[----:B------:R-:W-:Y:S02]  /*7fc0*/  WARPGROUP.DEPBAR.LE gsb0, 0x0 ;  /* 0x00008000000079c5 */ /* 0x000fe40000010000 */
[----:B------:R-:W-:Y:S01]  /*7fd0*/  WARPGROUP.ARRIVE ;  /* 0x00000000000079c5 */ /* 0x000fe20000000000 */
[-CC-:B------:R-:W-:Y:S01]  /*7fe0*/  FFMA.FTZ R128, R13, R74.reuse, -R137.reuse ;  /* 0x0000004a0d807223 */ /* 0x180fe20000010889 */
[----:B------:R-:W-:Y:S02]  /*7ff0*/  IMAD.U32 R13, RZ, RZ, UR36 ;  /* 0x00000024ff0d7e24 */ /* 0x000fe4000f8e00ff */
[-C--:B------:R-:W-:Y:S01]  /*8000*/  FMUL.FTZ R125, R5, R74.reuse ;  /* 0x0000004a057d7220 */ /* 0x080fe20000410000 */
[-CC-:B------:R-:W-:Y:S01]  /*8010*/  FFMA.FTZ R5, R9, R74.reuse, -R137.reuse ;  /* 0x0000004a09057223 */ /* 0x180fe20000010889 */
[-CC-:B------:R-:W-:Y:S01]  /*8020*/  FFMA.FTZ R9, R10, R74.reuse, -R137.reuse ;  /* 0x0000004a0a097223 */ /* 0x180fe20000010889 */
[----:B------:R-:W-:Y:S01]  /*8030*/  HGMMA.64x96x16.F32 R24, gdesc[UR32].tnspB, R24, gsb0 ;  /* 0x41600000201879f0 */ /* 0x000fe20008000818 */
[----:B------:R-:W-:Y:S01]  /*8040*/  UIADD3 UR32, UR4, 0xa80, URZ ;  /* 0x00000a8004207890 */ /* 0x000fe2000fffe03f */
[----:B------:R-:W-:Y:S01]  /*8050*/  @!P1 LEA R13, R13, UR37, 0x3 ;  /* 0x000000250d0d9c11 */ /* 0x000fe2000f8e18ff */
[----:B------:R-:W-:Y:S01]  /*8060*/  UIADD3 UR34, UR10, 0x1c0, URZ ;  /* 0x000001c00a227890 */ /* 0x000fe2000fffe03f */
[----:B------:R-:W-:Y:S01]  /*8070*/  VIADD R6, R140, 0x9 ;  /* 0x000000098c067836 */ /* 0x000fe20000000000 */
[----:B------:R-:W-:Y:S01]  /*8080*/  UMOV UR33, 0xc0000010 ;  /* 0xc000001000217882 */ /* 0x000fe20000000000 */
[----:B------:R-:W-:Y:S01]  /*8090*/  UMOV UR35, 0x80000020 ;  /* 0x8000002000237882 */ /* 0x000fe20000000000 */
[----:B------:R-:W-:Y:S01]  /*80a0*/  MUFU.EX2 R125, R125 ;  /* 0x0000007d007d7308 */ /* 0x000fe20000000800 */
[----:B------:R-:W-:Y:S01]  /*80b0*/  @!P1 VIADD R13, R13, 0x31c40 ;  /* 0x00031c400d0d9836 */ /* 0x000fe20000000000 */
[----:B------:R-:W-:Y:S01]  /*80c0*/  SEL R6, R6, 0x9, !P2 ;  /* 0x0000000906067807 */ /* 0x000fe20005000000 */
[-CC-:B---3--:R-:W-:Y:S01]  /*80d0*/  FFMA.FTZ R138, R14, R74.reuse, -R137.reuse ;  /* 0x0000004a0e8a7223 */ /* 0x188fe20000010889 */
[-CC-:B------:R-:W-:Y:S01]  /*80e0*/  FFMA.FTZ R14, R114, R74.reuse, -R137.reuse ;  /* 0x0000004a720e7223 */ /* 0x180fe20000010889 */
[-C--:B------:R-:W-:Y:S01]  /*80f0*/  FFMA.FTZ R114, R115, R74.reuse, -R137 ;  /* 0x0000004a73727223 */ /* 0x080fe20000010889 */
[----:B------:R-:W-:Y:S01]  /*8100*/  @!P1 PRMT R13, RZ, 0x654, R13 ;  /* 0x00000654ff0d9816 */ /* 0x000fe2000000000d */
[-CC-:B------:R-:W-:Y:S01]  /*8110*/  FFMA.FTZ R115, R118, R74.reuse, -R137.reuse ;  /* 0x0000004a76737223 */ /* 0x180fe20000010889 */
[----:B------:R-:W1:Y:S01]  /*8120*/  MUFU.EX2 R5, R5 ;  /* 0x0000000500057308 */ /* 0x000e620000000800 */
[-CC-:B------:R-:W-:Y:S01]  /*8130*/  FFMA.FTZ R10, R21, R74.reuse, -R137.reuse ;  /* 0x0000004a150a7223 */ /* 0x180fe20000010889 */
[-CC-:B------:R-:W-:Y:S01]  /*8140*/  FFMA.FTZ R118, R119, R74.reuse, -R137.reuse ;  /* 0x0000004a77767223 */ /* 0x180fe20000010889 */
[----:B--2---:R-:W-:Y:S01]  /*8150*/  FADD.FTZ R119, R135, R4 ;  /* 0x0000000487777221 */ /* 0x004fe20000010000 */
[-CC-:B------:R-:W-:Y:S01]  /*8160*/  FFMA.FTZ R139, R22, R74.reuse, -R137.reuse ;  /* 0x0000004a168b7223 */ /* 0x180fe20000010889 */
[-CC-:B------:R-:W-:Y:S01]  /*8170*/  FFMA.FTZ R22, R129, R74.reuse, -R137.reuse ;  /* 0x0000004a81167223 */ /* 0x180fe20000010889 */
[----:B------:R-:W-:Y:S01]  /*8180*/  F2FP.F16.F32.PACK_AB R4, R135, R7 ;  /* 0x000000078704723e */ /* 0x000fe200000000ff */
[-CC-:B------:R-:W-:Y:S01]  /*8190*/  FFMA.FTZ R129, R130, R74.reuse, -R137.reuse ;  /* 0x0000004a82817223 */ /* 0x180fe20000010889 */
[----:B------:R-:W2:Y:S01]  /*81a0*/  MUFU.EX2 R9, R9 ;  /* 0x0000000900097308 */ /* 0x000ea20000000800 */
[-CC-:B------:R-:W-:Y:S01]  /*81b0*/  FFMA.FTZ R21, R122, R74.reuse, -R137.reuse ;  /* 0x0000004a7a157223 */ /* 0x180fe20000010889 */
[-CC-:B------:R-:W-:Y:S01]  /*81c0*/  FFMA.FTZ R122, R126, R74.reuse, -R137.reuse ;  /* 0x0000004a7e7a7223 */ /* 0x180fe20000010889 */
[-CC-:B------:R-:W-:Y:S01]  /*81d0*/  FFMA.FTZ R126, R127, R74.reuse, -R137.reuse ;  /* 0x0000004a7f7e7223 */ /* 0x180fe20000010889 */
[-CC-:B------:R-:W-:Y:S01]  /*81e0*/  FFMA.FTZ R127, R103, R74.reuse, -R137.reuse ;  /* 0x0000004a677f7223 */ /* 0x180fe20000010889 */
[-CC-:B------:R-:W-:Y:S01]  /*81f0*/  FFMA.FTZ R103, R90, R74.reuse, -R137.reuse ;  /* 0x0000004a5a677223 */ /* 0x180fe20000010889 */
[-CC-:B------:R-:W-:Y:S01]  /*8200*/  FFMA.FTZ R123, R123, R74.reuse, -R137.reuse ;  /* 0x0000004a7b7b7223 */ /* 0x180fe20000010889 */
[-CC-:B------:R-:W-:Y:S01]  /*8210*/  FFMA.FTZ R86, R86, R74.reuse, -R137.reuse ;  /* 0x0000004a56567223 */ /* 0x180fe20000010889 */
[----:B------:R-:W3:Y:S01]  /*8220*/  MUFU.EX2 R128, R128 ;  /* 0x0000008000807308 */ /* 0x000ee20000000800 */
[-CC-:B------:R-:W-:Y:S01]  /*8230*/  FFMA.FTZ R87, R87, R74.reuse, -R137.reuse ;  /* 0x0000004a57577223 */ /* 0x180fe20000010889 */
[-CC-:B------:R-:W-:Y:S01]  /*8240*/  FFMA.FTZ R131, R131, R74.reuse, -R137.reuse ;  /* 0x0000004a83837223 */ /* 0x180fe20000010889 */
[-CC-:B------:R-:W-:Y:S01]  /*8250*/  FFMA.FTZ R132, R132, R74.reuse, -R137.reuse ;  /* 0x0000004a84847223 */ /* 0x180fe20000010889 */
[-CC-:B------:R-:W-:Y:S01]  /*8260*/  FFMA.FTZ R79, R79, R74.reuse, -R137.reuse ;  /* 0x0000004a4f4f7223 */ /* 0x180fe20000010889 */
[----:B------:R-:W-:Y:S01]  /*8270*/  FFMA.FTZ R78, R78, R74, -R137 ;  /* 0x0000004a4e4e7223 */ /* 0x000fe20000010889 */
[C---:B------:R-:W-:Y:S01]  /*8280*/  ISETP.GT.AND P2, PT, R0.reuse, RZ, PT ;  /* 0x000000ff0000720c */ /* 0x040fe20003f44270 */
[----:B------:R-:W-:Y:S01]  /*8290*/  VIADD R0, R0, 0xffffffff ;  /* 0xffffffff00007836 */ /* 0x000fe20000000000 */
[----:B------:R-:W-:Y:S08]  /*82a0*/  MUFU.EX2 R138, R138 ;  /* 0x0000008a008a7308 */ /* 0x000ff00000000800 */
[----:B------:R-:W-:Y:S08]  /*82b0*/  MUFU.EX2 R10, R10 ;  /* 0x0000000a000a7308 */ /* 0x000ff00000000800 */
[----:B------:R-:W4:Y:S08]  /*82c0*/  MUFU.EX2 R11, R11 ;  /* 0x0000000b000b7308 */ /* 0x000f300000000800 */
[----:B------:R-:W5:Y:S08]  /*82d0*/  MUFU.EX2 R139, R139 ;  /* 0x0000008b008b7308 */ /* 0x000f700000000800 */
[----:B------:R-:W5:Y:S08]  /*82e0*/  MUFU.EX2 R12, R12 ;  /* 0x0000000c000c7308 */ /* 0x000f700000000800 */
[----:B------:R-:W5:Y:S08]  /*82f0*/  MUFU.EX2 R22, R22 ;  /* 0x0000001600167308 */ /* 0x000f700000000800 */
[----:B------:R-:W5:Y:S08]  /*8300*/  MUFU.EX2 R15, R15 ;  /* 0x0000000f000f7308 */ /* 0x000f700000000800 */
[----:B------:R-:W5:Y:S01]  /*8310*/  MUFU.EX2 R129, R129 ;  /* 0x0000008100817308 */ /* 0x000f620000000800 */
[----:B------:R-:W-:-:S02]  /*8320*/  WARPGROUP.DEPBAR.LE gsb0, 0x0 ;  /* 0x00008000000079c5 */ /* 0x000fc40000010000 */
[----:B------:R-:W-:-:S05]  /*8330*/  WARPGROUP.ARRIVE ;  /* 0x00000000000079c5 */ /* 0x000fca0000000000 */
[----:B------:R-:W-:Y:S01]  /*8340*/  MUFU.EX2 R21, R21 ;  /* 0x0000001500157308 */ /* 0x000fe20000000800 */
[----:B------:R-:W-:Y:S01]  /*8350*/  HGMMA.64x96x16.F32 R24, gdesc[UR32].tnspB, R24, gsb0 ;  /* 0x41600000201879f0 */ /* 0x000fe20008000818 */
[----:B------:R-:W-:Y:S02]  /*8360*/  UIADD3 UR32, UR4, 0xc00, URZ ;  /* 0x00000c0004207890 */ /* 0x000fe4000fffe03f */
[----:B------:R-:W-:-:S04]  /*8370*/  UIADD3 UR34, UR10, 0x200, URZ ;  /* 0x000002000a227890 */ /* 0x000fc8000fffe03f */
[----:B------:R-:W5:Y:S01]  /*8380*/  MUFU.EX2 R23, R23 ;  /* 0x0000001700177308 */ /* 0x000f620000000800 */
[----:B------:R-:W-:Y:S01]  /*8390*/  UMOV UR33, 0xc0000010 ;  /* 0xc000001000217882 */ /* 0x000fe20000000000 */
[----:B------:R-:W-:-:S06]  /*83a0*/  UMOV UR35, 0x80000020 ;  /* 0x8000002000237882 */ /* 0x000fcc0000000000 */
[----:B------:R-:W5:Y:S08]  /*83b0*/  MUFU.EX2 R123, R123 ;  /* 0x0000007b007b7308 */ /* 0x000f700000000800 */
[----:B------:R-:W5:Y:S08]  /*83c0*/  MUFU.EX2 R122, R122 ;  /* 0x0000007a007a7308 */ /* 0x000f700000000800 */
[----:B------:R-:W5:Y:S08]  /*83d0*/  MUFU.EX2 R126, R126 ;  /* 0x0000007e007e7308 */ /* 0x000f700000000800 */
[----:B------:R-:W5:Y:S08]  /*83e0*/  MUFU.EX2 R112, R112 ;  /* 0x0000007000707308 */ /* 0x000f700000000800 */
[----:B------:R-:W5:Y:S08]  /*83f0*/  MUFU.EX2 R14, R14 ;  /* 0x0000000e000e7308 */ /* 0x000f700000000800 */
[----:B------:R-:W5:Y:S08]  /*8400*/  MUFU.EX2 R113, R113 ;  /* 0x0000007100717308 */ /* 0x000f700000000800 */
[----:B------:R-:W5:Y:S08]  /*8410*/  MUFU.EX2 R114, R114 ;  /* 0x0000007200727308 */ /* 0x000f700000000800 */
[----:B------:R-:W-:Y:S08]  /*8420*/  MUFU.EX2 R116, R116 ;  /* 0x0000007400747308 */ /* 0x000ff00000000800 */
[----:B------:R-:W-:Y:S08]  /*8430*/  MUFU.EX2 R115, R115 ;  /* 0x0000007300737308 */ /* 0x000ff00000000800 */
[----:B------:R-:W5:Y:S08]  /*8440*/  MUFU.EX2 R117, R117 ;  /* 0x0000007500757308 */ /* 0x000f700000000800 */
[----:B------:R-:W5:Y:S08]  /*8450*/  MUFU.EX2 R118, R118 ;  /* 0x0000007600767308 */ /* 0x000f700000000800 */
[----:B------:R-:W5:Y:S01]  /*8460*/  MUFU.EX2 R104, R104 ;  /* 0x0000006800687308 */ /* 0x000f620000000800 */
[----:B------:R-:W-:-:S02]  /*8470*/  WARPGROUP.DEPBAR.LE gsb0, 0x0 ;  /* 0x00008000000079c5 */ /* 0x000fc40000010000 */
[----:B------:R-:W-:-:S05]  /*8480*/  WARPGROUP.ARRIVE ;  /* 0x00000000000079c5 */ /* 0x000fca0000000000 */
[----:B------:R-:W-:Y:S01]  /*8490*/  MUFU.EX2 R105, R105 ;  /* 0x0000006900697308 */ /* 0x000fe20000000800 */
[----:B------:R-:W-:Y:S07]  /*84a0*/  HGMMA.64x96x16.F32 R24, gdesc[UR32].tnspB, R24, gsb0 ;  /* 0x41600000201879f0 */ /* 0x000fee0008000818 */
[----:B------:R-:W-:Y:S08]  /*84b0*/  MUFU.EX2 R108, R108 ;  /* 0x0000006c006c7308 */ /* 0x000ff00000000800 */
        /* <DEDUP_REMOVED lines=10> */
[----:B------:R-:W-:Y:S01]  /*8560*/  MUFU.EX2 R81, R81 ;  /* 0x0000005100517308 */ /* 0x000fe20000000800 */
[----:B------:R-:W-:-:S02]  /*8570*/  WARPGROUP.DEPBAR.LE gsb0, 0x0 ;  /* 0x00008000000079c5 */ /* 0x000fc40000010000 */
[----:B------:R0:W-:Y:S06]  /*8580*/  BAR.ARV R6, 0x100 ;  /* 0x000400060000751d */ /* 0x0001ec0000002000 */
[----:B------:R1:W-:Y:S01]  /*8590*/  @!P1 SYNCS.ARRIVE.TRANS64.RED.A1T0 RZ, [R13+URZ], RZ ;  /* 0x000000ff0dff99a7 */ /* 0x0003e2000810043f */
[----:B------:R-:W-:Y:S01]  /*85a0*/  MUFU.EX2 R84, R84 ;  /* 0x0000005400547308 */ /* 0x000fe20000000800 */
[----:B0-----:R-:W-:Y:S01]  /*85b0*/  IMAD.U32 R6, RZ, RZ, UR6 ;  /* 0x00000006ff067e24 */ /* 0x001fe2000f8e00ff */
[----:B------:R-:W-:Y:S01]  /*85c0*/  UMOV UR6, UR36 ;  /* 0x0000002400067c82 */ /* 0x000fe20008000000 */
[-C--:B------:R-:W-:Y:S01]  /*85d0*/  FMUL.FTZ R24, R24, R133.reuse ;  /* 0x0000008518187220 */ /* 0x080fe20000410000 */
[-C--:B------:R-:W-:Y:S01]  /*85e0*/  FMUL.FTZ R25, R25, R133.reuse ;  /* 0x0000008519197220 */ /* 0x080fe20000410000 */
[----:B------:R-:W-:Y:S01]  /*85f0*/  FMUL.FTZ R28, R28, R133 ;  /* 0x000000851c1c7220 */ /* 0x000fe20000410000 */
[----:B------:R-:W-:Y:S01]  /*8600*/  @!P1 LEA R6, R6, UR37, 0x3 ;  /* 0x0000002506069c11 */ /* 0x000fe2000f8e18ff */
[-CC-:B-1----:R-:W-:Y:S01]  /*8610*/  FFMA.FTZ R13, R106, R74.reuse, -R137.reuse ;  /* 0x0000004a6a0d7223 */ /* 0x182fe20000010889 */
[-CC-:B------:R-:W-:Y:S01]  /*8620*/  FFMA.FTZ R106, R107, R74.reuse, -R137.reuse ;  /* 0x0000004a6b6a7223 */ /* 0x180fe20000010889 */
[-CC-:B------:R-:W-:Y:S01]  /*8630*/  FFMA.FTZ R107, R110, R74.reuse, -R137.reuse ;  /* 0x0000004a6e6b7223 */ /* 0x180fe20000010889 */
[-C--:B------:R-:W-:Y:S01]  /*8640*/  FFMA.FTZ R110, R111, R74.reuse, -R137 ;  /* 0x0000004a6f6e7223 */ /* 0x080fe20000010889 */
[----:B------:R-:W-:Y:S01]  /*8650*/  FADD.FTZ R111, R134, R119 ;  /* 0x00000077866f7221 */ /* 0x000fe20000010000 */
[-C--:B------:R-:W-:Y:S01]  /*8660*/  FFMA.FTZ R119, R98, R74.reuse, -R137 ;  /* 0x0000004a62777223 */ /* 0x080fe20000010889 */
[----:B------:R-:W-:Y:S01]  /*8670*/  FFMA.FTZ R98, R125, R3, R5 ;  /* 0x000000037d627223 */ /* 0x000fe20000010005 */
[C---:B--2---:R-:W-:Y:S01]  /*8680*/  F2FP.F16.F32.PACK_AB R5, R9.reuse, R5 ;  /* 0x000000050905723e */ /* 0x044fe200000000ff */
[----:B------:R-:W-:Y:S01]  /*8690*/  FADD.FTZ R111, R136, R111 ;  /* 0x0000006f886f7221 */ /* 0x000fe20000010000 */
[----:B------:R5:W-:Y:S01]  /*86a0*/  MUFU.EX2 R3, R119 ;  /* 0x0000007700037308 */ /* 0x000be20000000800 */
[----:B------:R-:W-:Y:S01]  /*86b0*/  FADD.FTZ R7, R9, R98 ;  /* 0x0000006209077221 */ /* 0x000fe20000010000 */
[-C--:B------:R-:W-:Y:S01]  /*86c0*/  FFMA.FTZ R98, R99, R74.reuse, -R137 ;  /* 0x0000004a63627223 */ /* 0x080fe20000010889 */
[----:B------:R-:W-:Y:S01]  /*86d0*/  FADD.FTZ R90, R8, R111 ;  /* 0x0000006f085a7221 */ /* 0x000fe20000010000 */
[-C--:B------:R-:W-:Y:S01]  /*86e0*/  FFMA.FTZ R99, R102, R74.reuse, -R137 ;  /* 0x0000004a66637223 */ /* 0x080fe20000010889 */
[----:B---3--:R-:W-:Y:S01]  /*86f0*/  FADD.FTZ R7, R128, R7 ;  /* 0x0000000780077221 */ /* 0x008fe20000010000 */
[-CC-:B------:R-:W-:Y:S01]  /*8700*/  FFMA.FTZ R9, R91, R74.reuse, -R137.reuse ;  /* 0x0000004a5b097223 */ /* 0x180fe20000010889 */
[----:B----4-:R-:W-:Y:S01]  /*8710*/  FADD.FTZ R111, R11, R90 ;  /* 0x0000005a0b6f7221 */ /* 0x010fe20000010000 */
[----:B------:R-:W-:Y:S01]  /*8720*/  FFMA.FTZ R102, R95, R74, -R137 ;  /* 0x0000004a5f667223 */ /* 0x000fe20000010889 */
[C---:B------:R-:W-:Y:S01]  /*8730*/  FADD.FTZ R135, R138.reuse, R7 ;  /* 0x000000078a877221 */ /* 0x040fe20000010000 */
[----:B------:R-:W-:Y:S01]  /*8740*/  F2FP.F16.F32.PACK_AB R7, R138, R128 ;  /* 0x000000808a07723e */ /* 0x000fe200000000ff */
[-CC-:B------:R-:W-:Y:S01]  /*8750*/  FFMA.FTZ R91, R94, R74.reuse, -R137.reuse ;  /* 0x0000004a5e5b7223 */ /* 0x180fe20000010889 */
[-C--:B------:R-:W-:Y:S01]  /*8760*/  FFMA.FTZ R95, R82, R74.reuse, -R137 ;  /* 0x0000004a525f7223 */ /* 0x080fe20000010889 */
[----:B------:R-:W-:Y:S01]  /*8770*/  FADD.FTZ R128, R10, R135 ;  /* 0x000000870a807221 */ /* 0x000fe20000010000 */
[----:B------:R-:W-:Y:S01]  /*8780*/  FFMA.FTZ R94, R83, R74, -R137 ;  /* 0x0000004a535e7223 */ /* 0x000fe20000010889 */
[----:B------:R-:W-:Y:S01]  /*8790*/  @!P1 VIADD R6, R6, 0x31c60 ;  /* 0x00031c6006069836 */ /* 0x000fe20000000000 */
[----:B------:R-:W0:Y:S01]  /*87a0*/  MUFU.EX2 R13, R13 ;  /* 0x0000000d000d7308 */ /* 0x000e220000000800 */
[----:B-----5:R-:W-:Y:S01]  /*87b0*/  FADD.FTZ R119, R139, R128 ;  /* 0x000000808b777221 */ /* 0x020fe20000010000 */
[----:B------:R-:W-:Y:S01]  /*87c0*/  FADD.FTZ R128, R12, R111 ;  /* 0x0000006f0c807221 */ /* 0x000fe20000010000 */
[----:B------:R-:W-:Y:S01]  /*87d0*/  F2FP.F16.F32.PACK_AB R8, R11, R8 ;  /* 0x000000080b08723e */ /* 0x000fe200000000ff */
[----:B------:R-:W-:Y:S01]  /*87e0*/  FMUL.FTZ R29, R29, R133 ;  /* 0x000000851d1d7220 */ /* 0x000fe20000410000 */
[----:B------:R-:W-:Y:S01]  /*87f0*/  FADD.FTZ R82, R22, R119 ;  /* 0x0000007716527221 */ /* 0x000fe20000010000 */
[----:B------:R-:W-:Y:S01]  /*8800*/  FADD.FTZ R83, R15, R128 ;  /* 0x000000800f537221 */ /* 0x000fe20000010000 */
[----:B------:R-:W-:Y:S01]  /*8810*/  @!P1 PRMT R6, RZ, 0x654, R6 ;  /* 0x00000654ff069816 */ /* 0x000fe20000000006 */
[----:B------:R-:W1:Y:S01]  /*8820*/  MUFU.EX2 R106, R106 ;  /* 0x0000006a006a7308 */ /* 0x000e620000000800 */
[----:B------:R-:W-:Y:S01]  /*8830*/  FADD.FTZ R128, R129, R82 ;  /* 0x0000005281807221 */ /* 0x000fe20000010000 */
[----:B------:R-:W-:Y:S01]  /*8840*/  FADD.FTZ R130, R20, R83 ;  /* 0x0000005314827221 */ /* 0x000fe20000010000 */
[----:B------:R2:W-:Y:S01]  /*8850*/  @!P1 SYNCS.ARRIVE.TRANS64.RED.A1T0 RZ, [R6+URZ], RZ ;  /* 0x000000ff06ff99a7 */ /* 0x0005e2000810043f */
[----:B------:R-:W-:Y:S01]  /*8860*/  F2FP.F16.F32.PACK_AB R20, R23, R20 ;  /* 0x000000141714723e */ /* 0x000fe200000000ff */
[----:B------:R-:W-:Y:S01]  /*8870*/  FADD.FTZ R128, R21, R128 ;  /* 0x0000008015807221 */ /* 0x000fe20000010000 */
[----:B------:R-:W-:Y:S01]  /*8880*/  FADD.FTZ R111, R23, R130 ;  /* 0x00000082176f7221 */ /* 0x000fe20000010000 */
[C---:B------:R-:W-:Y:S01]  /*8890*/  F2FP.F16.F32.PACK_AB R21, R123.reuse, R21 ;  /* 0x000000157b15723e */ /* 0x040fe200000000ff */
[----:B------:R3:W-:Y:S01]  /*88a0*/  MUFU.EX2 R82, R103 ;  /* 0x0000006700527308 */ /* 0x0007e20000000800 */
[----:B------:R-:W-:Y:S01]  /*88b0*/  FADD.FTZ R119, R123, R128 ;  /* 0x000000807b777221 */ /* 0x000fe20000010000 */
[----:B------:R-:W-:Y:S01]  /*88c0*/  FADD.FTZ R128, R120, R111 ;  /* 0x0000006f78807221 */ /* 0x000fe20000010000 */
[----:B--2---:R-:W-:Y:S01]  /*88d0*/  F2FP.F16.F32.PACK_AB R6, R136, R134 ;  /* 0x000000868806723e */ /* 0x004fe200000000ff */
[-C--:B------:R-:W-:Y:S01]  /*88e0*/  FMUL.FTZ R32, R32, R133.reuse ;  /* 0x0000008520207220 */ /* 0x080fe20000410000 */
[----:B------:R-:W-:Y:S01]  /*88f0*/  FADD.FTZ R119, R122, R119 ;  /* 0x000000777a777221 */ /* 0x000fe20000010000 */
[C---:B------:R-:W-:Y:S01]  /*8900*/  F2FP.F16.F32.PACK_AB R23, R126.reuse, R122 ;  /* 0x0000007a7e17723e */ /* 0x040fe200000000ff */
[-C--:B------:R-:W-:Y:S01]  /*8910*/  FMUL.FTZ R33, R33, R133.reuse ;  /* 0x0000008521217220 */ /* 0x080fe20000410000 */
[----:B------:R2:W-:Y:S01]  /*8920*/  MUFU.EX2 R83, R9 ;  /* 0x0000000900537308 */ /* 0x0005e20000000800 */
[----:B---3--:R-:W-:Y:S01]  /*8930*/  FADD.FTZ R103, R121, R128 ;  /* 0x0000008079677221 */ /* 0x008fe20000010000 */
[----:B------:R-:W-:Y:S01]  /*8940*/  FADD.FTZ R119, R126, R119 ;  /* 0x000000777e777221 */ /* 0x000fe20000010000 */
[----:B------:R3:W-:Y:S01]  /*8950*/  STSM.16.M88.4 [R2+0x24300], R4 ;  /* 0x0243000402007844 */ /* 0x0007e20000000200 */
[-C--:B------:R-:W-:Y:S01]  /*8960*/  FMUL.FTZ R36, R36, R133.reuse ;  /* 0x0000008524247220 */ /* 0x080fe20000410000 */
[----:B------:R-:W-:Y:S01]  /*8970*/  FADD.FTZ R128, R112, R103 ;  /* 0x0000006770807221 */ /* 0x000fe20000010000 */
[----:B------:R-:W-:Y:S01]  /*8980*/  FADD.FTZ R119, R14, R119 ;  /* 0x000000770e777221 */ /* 0x000fe20000010000 */
[C---:B------:R-:W-:Y:S01]  /*8990*/  F2FP.F16.F32.PACK_AB R112, R113.reuse, R112 ;  /* 0x000000707170723e */ /* 0x040fe200000000ff */
[----:B------:R-:W4:Y:S01]  /*89a0*/  MUFU.EX2 R107, R107 ;  /* 0x0000006b006b7308 */ /* 0x000f220000000800 */
[----:B------:R-:W-:Y:S01]  /*89b0*/  FADD.FTZ R11, R113, R128 ;  /* 0x00000080710b7221 */ /* 0x000fe20000010000 */
[----:B--2---:R-:W-:Y:S01]  /*89c0*/  F2FP.F16.F32.PACK_AB R9, R139, R10 ;  /* 0x0000000a8b09723e */ /* 0x004fe200000000ff */
[-C--:B------:R-:W-:Y:S01]  /*89d0*/  FMUL.FTZ R37, R37, R133.reuse ;  /* 0x0000008525257220 */ /* 0x080fe20000410000 */
[----:B------:R-:W-:Y:S01]  /*89e0*/  F2FP.F16.F32.PACK_AB R10, R15, R12 ;  /* 0x0000000c0f0a723e */ /* 0x000fe200000000ff */
[C---:B------:R-:W-:Y:S01]  /*89f0*/  FADD.FTZ R12, R114.reuse, R119 ;  /* 0x00000077720c7221 */ /* 0x040fe20000010000 */
[----:B------:R-:W-:Y:S01]  /*8a00*/  F2FP.F16.F32.PACK_AB R113, R114, R14 ;  /* 0x0000000e7271723e */ /* 0x000fe200000000ff */
[-C--:B------:R-:W-:Y:S01]  /*8a10*/  FMUL.FTZ R40, R40, R133.reuse ;  /* 0x0000008528287220 */ /* 0x080fe20000410000 */
[----:B------:R-:W2:Y:S01]  /*8a20*/  MUFU.EX2 R110, R110 ;  /* 0x0000006e006e7308 */ /* 0x000ea20000000800 */
[----:B------:R-:W-:Y:S01]  /*8a30*/  F2FP.F16.F32.PACK_AB R114, R117, R116 ;  /* 0x000000747572723e */ /* 0x000fe200000000ff */
[-C--:B------:R-:W-:Y:S01]  /*8a40*/  FMUL.FTZ R41, R41, R133.reuse ;  /* 0x0000008529297220 */ /* 0x080fe20000410000 */
[----:B---3--:R-:W-:Y:S01]  /*8a50*/  FADD.FTZ R6, R116, R11 ;  /* 0x0000000b74067221 */ /* 0x008fe20000010000 */
[----:B------:R-:W-:Y:S01]  /*8a60*/  FADD.FTZ R5, R115, R12 ;  /* 0x0000000c73057221 */ /* 0x000fe20000010000 */
[----:B------:R-:W-:Y:S01]  /*8a70*/  F2FP.F16.F32.PACK_AB R11, R129, R22 ;  /* 0x00000016810b723e */ /* 0x000fe200000000ff */
[-C--:B------:R-:W-:Y:S01]  /*8a80*/  FMUL.FTZ R44, R44, R133.reuse ;  /* 0x000000852c2c7220 */ /* 0x080fe20000410000 */
[----:B------:R-:W-:Y:S01]  /*8a90*/  FADD.FTZ R7, R117, R6 ;  /* 0x0000000675077221 */ /* 0x000fe20000010000 */
[----:B------:R-:W-:Y:S01]  /*8aa0*/  FADD.FTZ R6, R118, R5 ;  /* 0x0000000576067221 */ /* 0x000fe20000010000 */
[----:B------:R-:W3:Y:S01]  /*8ab0*/  MUFU.EX2 R98, R98 ;  /* 0x0000006200627308 */ /* 0x000ee20000000800 */
[----:B------:R5:W-:Y:S01]  /*8ac0*/  STSM.16.M88.4 [R2+0x25b00], R8 ;  /* 0x025b000802007844 */ /* 0x000be20000000200 */
[----:B------:R-:W-:Y:S01]  /*8ad0*/  FADD.FTZ R12, R104, R7 ;  /* 0x00000007680c7221 */ /* 0x000fe20000010000 */
[----:B0-----:R-:W-:Y:S01]  /*8ae0*/  FADD.FTZ R5, R13, R6 ;  /* 0x000000060d057221 */ /* 0x001fe20000010000 */
[----:B------:R-:W-:Y:S01]  /*8af0*/  F2FP.F16.F32.PACK_AB R22, R121, R120 ;  /* 0x000000787916723e */ /* 0x000fe200000000ff */
[----:B------:R-:W-:Y:S01]  /*8b00*/  FMUL.FTZ R45, R45, R133 ;  /* 0x000000852d2d7220 */ /* 0x000fe20000410000 */
[C---:B------:R-:W-:Y:S01]  /*8b10*/  FADD.FTZ R7, R105.reuse, R12 ;  /* 0x0000000c69077221 */ /* 0x040fe20000010000 */
[----:B-1----:R-:W-:Y:S01]  /*8b20*/  FADD.FTZ R6, R106, R5 ;  /* 0x000000056a067221 */ /* 0x002fe20000010000 */
[----:B------:R-:W0:Y:S01]  /*8b30*/  MUFU.EX2 R99, R99 ;  /* 0x0000006300637308 */ /* 0x000e220000000800 */
[----:B------:R-:W-:Y:S01]  /*8b40*/  F2FP.F16.F32.PACK_AB R104, R105, R104 ;  /* 0x000000686968723e */ /* 0x000fe200000000ff */
[----:B------:R-:W-:Y:S01]  /*8b50*/  FADD.FTZ R12, R108, R7 ;  /* 0x000000076c0c7221 */ /* 0x000fe20000010000 */
[----:B----4-:R-:W-:Y:S01]  /*8b60*/  FADD.FTZ R5, R107, R6 ;  /* 0x000000066b057221 */ /* 0x010fe20000010000 */
[----:B------:R-:W-:Y:S01]  /*8b70*/  F2FP.F16.F32.PACK_AB R115, R118, R115 ;  /* 0x000000737673723e */ /* 0x000fe200000000ff */
[----:B------:R-:W-:Y:S01]  /*8b80*/  STSM.16.M88.4 [R2+0x27300], R20 ;  /* 0x0273001402007844 */ /* 0x000fe20000000200 */
[----:B------:R-:W-:Y:S01]  /*8b90*/  FADD.FTZ R7, R109, R12 ;  /* 0x0000000c6d077221 */ /* 0x000fe20000010000 */
[----:B--2---:R-:W-:Y:S01]  /*8ba0*/  FADD.FTZ R6, R110, R5 ;  /* 0x000000056e067221 */ /* 0x004fe20000010000 */
[----:B------:R-:W1:Y:S01]  /*8bb0*/  MUFU.EX2 R90, R127 ;  /* 0x0000007f005a7308 */ /* 0x000e620000000800 */
[----:B------:R-:W-:Y:S01]  /*8bc0*/  F2FP.F16.F32.PACK_AB R105, R106, R13 ;  /* 0x0000000d6a69723e */ /* 0x000fe200000000ff */
[----:B------:R-:W-:Y:S01]  /*8bd0*/  FADD.FTZ R12, R96, R7 ;  /* 0x00000007600c7221 */ /* 0x000fe20000010000 */
[----:B------:R-:W-:Y:S01]  /*8be0*/  FADD.FTZ R5, R3, R6 ;  /* 0x0000000603057221 */ /* 0x000fe20000010000 */
[C---:B------:R-:W-:Y:S01]  /*8bf0*/  F2FP.F16.F32.PACK_AB R96, R97.reuse, R96 ;  /* 0x000000606160723e */ /* 0x040fe200000000ff */
[----:B------:R-:W-:Y:S01]  /*8c00*/  STSM.16.M88.4 [R2+0x28b00], R112 ;  /* 0x028b007002007844 */ /* 0x000fe20000000200 */
[----:B------:R-:W-:Y:S01]  /*8c10*/  FADD.FTZ R7, R97, R12 ;  /* 0x0000000c61077221 */ /* 0x000fe20000010000 */
[C---:B---3--:R-:W-:Y:S01]  /*8c20*/  FADD.FTZ R6, R98.reuse, R5 ;  /* 0x0000000562067221 */ /* 0x048fe20000010000 */
[----:B------:R-:W2:Y:S01]  /*8c30*/  MUFU.EX2 R91, R91 ;  /* 0x0000005b005b7308 */ /* 0x000ea20000000800 */
[----:B------:R-:W-:Y:S01]  /*8c40*/  F2FP.F16.F32.PACK_AB R97, R98, R3 ;  /* 0x000000036261723e */ /* 0x000fe200000000ff */
[----:B------:R-:W-:Y:S01]  /*8c50*/  FADD.FTZ R12, R100, R7 ;  /* 0x00000007640c7221 */ /* 0x000fe20000010000 */
[----:B0-----:R-:W-:Y:S01]  /*8c60*/  FADD.FTZ R5, R99, R6 ;  /* 0x0000000663057221 */ /* 0x001fe20000010000 */
[----:B------:R-:W-:Y:S01]  /*8c70*/  F2FP.F16.F32.PACK_AB R106, R109, R108 ;  /* 0x0000006c6d6a723e */ /* 0x000fe200000000ff */
[----:B------:R-:W-:Y:S01]  /*8c80*/  FMUL.FTZ R48, R48, R133 ;  /* 0x0000008530307220 */ /* 0x000fe20000410000 */
[C---:B------:R-:W-:Y:S01]  /*8c90*/  FADD.FTZ R7, R101.reuse, R12 ;  /* 0x0000000c65077221 */ /* 0x040fe20000010000 */
[----:B------:R-:W-:Y:S01]  /*8ca0*/  F2FP.F16.F32.PACK_AB R107, R110, R107 ;  /* 0x0000006b6e6b723e */ /* 0x000fe200000000ff */
[----:B------:R-:W0:Y:S01]  /*8cb0*/  MUFU.EX2 R4, R102 ;  /* 0x0000006600047308 */ /* 0x000e220000000800 */
[----:B-1----:R-:W-:Y:S01]  /*8cc0*/  FADD.FTZ R5, R90, R5 ;  /* 0x000000055a057221 */ /* 0x002fe20000010000 */
[----:B------:R-:W-:Y:S01]  /*8cd0*/  FADD.FTZ R6, R88, R7 ;  /* 0x0000000758067221 */ /* 0x000fe20000010000 */
[----:B------:R-:W-:Y:S01]  /*8ce0*/  F2FP.F16.F32.PACK_AB R98, R101, R100 ;  /* 0x000000646562723e */ /* 0x000fe200000000ff */
[----:B------:R-:W-:Y:S01]  /*8cf0*/  STSM.16.M88.4 [R2+0x2a300], R104 ;  /* 0x02a3006802007844 */ /* 0x000fe20000000200 */
[----:B-----5:R-:W-:Y:S01]  /*8d00*/  FADD.FTZ R8, R82, R5 ;  /* 0x0000000552087221 */ /* 0x020fe20000010000 */
[----:B------:R-:W-:Y:S01]  /*8d10*/  FADD.FTZ R5, R89, R6 ;  /* 0x0000000659057221 */ /* 0x000fe20000010000 */
[----:B------:R-:W-:Y:S01]  /*8d20*/  F2FP.F16.F32.PACK_AB R99, R90, R99 ;  /* 0x000000635a63723e */ /* 0x000fe200000000ff */
[----:B------:R-:W1:Y:S01]  /*8d30*/  MUFU.EX2 R95, R95 ;  /* 0x0000005f005f7308 */ /* 0x000e620000000800 */
[----:B------:R-:W-:Y:S01]  /*8d40*/  FADD.FTZ R8, R83, R8 ;  /* 0x0000000853087221 */ /* 0x000fe20000010000 */
[----:B------:R-:W-:Y:S01]  /*8d50*/  FADD.FTZ R6, R92, R5 ;  /* 0x000000055c067221 */ /* 0x000fe20000010000 */
[----:B------:R-:W-:Y:S01]  /*8d60*/  F2FP.F16.F32.PACK_AB R88, R89, R88 ;  /* 0x000000585958723e */ /* 0x000fe200000000ff */
[----:B------:R-:W-:Y:S01]  /*8d70*/  STSM.16.M88.4 [R2+0x2bb00], R96 ;  /* 0x02bb006002007844 */ /* 0x000fe20000000200 */
[----:B--2---:R-:W-:Y:S01]  /*8d80*/  FADD.FTZ R3, R91, R8 ;  /* 0x000000085b037221 */ /* 0x004fe20000010000 */
[----:B------:R-:W-:Y:S01]  /*8d90*/  FADD.FTZ R5, R93, R6 ;  /* 0x000000065d057221 */ /* 0x000fe20000010000 */
[----:B------:R-:W-:Y:S01]  /*8da0*/  F2FP.F16.F32.PACK_AB R89, R83, R82 ;  /* 0x000000525359723e */ /* 0x000fe200000000ff */
[----:B------:R-:W2:Y:S01]  /*8db0*/  MUFU.EX2 R94, R94 ;  /* 0x0000005e005e7308 */ /* 0x000ea20000000800 */
[----:B0-----:R-:W-:Y:S01]  /*8dc0*/  FADD.FTZ R6, R4, R3 ;  /* 0x0000000304067221 */ /* 0x001fe20000010000 */
[----:B------:R-:W-:Y:S01]  /*8dd0*/  FADD.FTZ R8, R80, R5 ;  /* 0x0000000550087221 */ /* 0x000fe20000010000 */
[----:B------:R-:W-:Y:S01]  /*8de0*/  F2FP.F16.F32.PACK_AB R91, R4, R91 ;  /* 0x0000005b045b723e */ /* 0x000fe200000000ff */
[-C--:B------:R-:W-:Y:S01]  /*8df0*/  FMUL.FTZ R49, R49, R133.reuse ;  /* 0x0000008531317220 */ /* 0x080fe20000410000 */
[----:B------:R-:W-:Y:S01]  /*8e00*/  F2FP.F16.F32.PACK_AB R90, R93, R92 ;  /* 0x0000005c5d5a723e */ /* 0x000fe200000000ff */
[C---:B------:R-:W-:Y:S01]  /*8e10*/  FADD.FTZ R5, R81.reuse, R8 ;  /* 0x0000000851057221 */ /* 0x040fe20000010000 */
[----:B------:R-:W-:Y:S01]  /*8e20*/  F2FP.F16.F32.PACK_AB R80, R81, R80 ;  /* 0x000000505150723e */ /* 0x000fe200000000ff */
[----:B------:R-:W0:Y:S01]  /*8e30*/  MUFU.EX2 R86, R86 ;  /* 0x0000005600567308 */ /* 0x000e220000000800 */
[----:B-1----:R-:W-:Y:S01]  /*8e40*/  FADD.FTZ R3, R95, R6 ;  /* 0x000000065f037221 */ /* 0x002fe20000010000 */
[----:B------:R-:W-:Y:S01]  /*8e50*/  FADD.FTZ R6, R84, R5 ;  /* 0x0000000554067221 */ /* 0x000fe20000010000 */
[----:B------:R-:W-:Y:S01]  /*8e60*/  STSM.16.M88.4 [R2+0x2d300], R88 ;  /* 0x02d3005802007844 */ /* 0x000fe20000000200 */
[-C--:B------:R-:W-:Y:S01]  /*8e70*/  FMUL.FTZ R52, R52, R133.reuse ;  /* 0x0000008534347220 */ /* 0x080fe20000410000 */
[-C--:B------:R-:W-:Y:S01]  /*8e80*/  FMUL.FTZ R53, R53, R133.reuse ;  /* 0x0000008535357220 */ /* 0x080fe20000410000 */
[-C--:B------:R-:W-:Y:S01]  /*8e90*/  FMUL.FTZ R56, R56, R133.reuse ;  /* 0x0000008538387220 */ /* 0x080fe20000410000 */
[----:B------:R-:W-:Y:S01]  /*8ea0*/  FMUL.FTZ R57, R57, R133 ;  /* 0x0000008539397220 */ /* 0x000fe20000410000 */
[----:B------:R-:W1:Y:S01]  /*8eb0*/  MUFU.EX2 R85, R85 ;  /* 0x0000005500557308 */ /* 0x000e620000000800 */
[C---:B--2---:R-:W-:Y:S01]  /*8ec0*/  FADD.FTZ R3, R94.reuse, R3 ;  /* 0x000000035e037221 */ /* 0x044fe20000010000 */
[----:B------:R-:W-:Y:S01]  /*8ed0*/  F2FP.F16.F32.PACK_AB R81, R94, R95 ;  /* 0x0000005f5e51723e */ /* 0x000fe200000000ff */
[-C--:B------:R-:W-:Y:S01]  /*8ee0*/  FMUL.FTZ R60, R60, R133.reuse ;  /* 0x000000853c3c7220 */ /* 0x080fe20000410000 */
[-C--:B------:R-:W-:Y:S01]  /*8ef0*/  FMUL.FTZ R61, R61, R133.reuse ;  /* 0x000000853d3d7220 */ /* 0x080fe20000410000 */
[-C--:B------:R-:W-:Y:S01]  /*8f00*/  FMUL.FTZ R64, R64, R133.reuse ;  /* 0x0000008540407220 */ /* 0x080fe20000410000 */
[-C--:B------:R-:W-:Y:S01]  /*8f10*/  FMUL.FTZ R65, R65, R133.reuse ;  /* 0x0000008541417220 */ /* 0x080fe20000410000 */
[-C--:B------:R-:W-:Y:S01]  /*8f20*/  FMUL.FTZ R68, R68, R133.reuse ;  /* 0x0000008544447220 */ /* 0x080fe20000410000 */
[----:B------:R-:W2:Y:S01]  /*8f30*/  MUFU.EX2 R124, R124 ;  /* 0x0000007c007c7308 */ /* 0x000ea20000000800 */
[----:B0-----:R-:W-:Y:S01]  /*8f40*/  FADD.FTZ R8, R86, R3 ;  /* 0x0000000356087221 */ /* 0x001fe20000010000 */
[----:B------:R-:W-:Y:S01]  /*8f50*/  FMUL.FTZ R69, R69, R133 ;  /* 0x0000008545457220 */ /* 0x000fe20000410000 */
[-C--:B------:R-:W-:Y:S01]  /*8f60*/  FMUL.FTZ R26, R26, R125.reuse ;  /* 0x0000007d1a1a7220 */ /* 0x080fe20000410000 */
[-C--:B------:R-:W-:Y:S01]  /*8f70*/  FMUL.FTZ R27, R27, R125.reuse ;  /* 0x0000007d1b1b7220 */ /* 0x080fe20000410000 */
[-C--:B------:R-:W-:Y:S01]  /*8f80*/  FMUL.FTZ R30, R30, R125.reuse ;  /* 0x0000007d1e1e7220 */ /* 0x080fe20000410000 */
[-C--:B------:R-:W-:Y:S01]  /*8f90*/  FMUL.FTZ R31, R31, R125.reuse ;  /* 0x0000007d1f1f7220 */ /* 0x080fe20000410000 */
[-C--:B------:R-:W-:Y:S01]  /*8fa0*/  FMUL.FTZ R34, R34, R125.reuse ;  /* 0x0000007d22227220 */ /* 0x080fe20000410000 */
[----:B------:R-:W0:Y:S01]  /*8fb0*/  MUFU.EX2 R73, R73 ;  /* 0x0000004900497308 */ /* 0x000e220000000800 */
[C---:B-1----:R-:W-:Y:S01]  /*8fc0*/  FADD.FTZ R3, R85.reuse, R6 ;  /* 0x0000000655037221 */ /* 0x042fe20000010000 */
[----:B------:R-:W-:Y:S01]  /*8fd0*/  F2FP.F16.F32.PACK_AB R82, R85, R84 ;  /* 0x000000545552723e */ /* 0x000fe200000000ff */
[-C--:B------:R-:W-:Y:S01]  /*8fe0*/  FMUL.FTZ R35, R35, R125.reuse ;  /* 0x0000007d23237220 */ /* 0x080fe20000410000 */
[-C--:B------:R-:W-:Y:S01]  /*8ff0*/  FMUL.FTZ R38, R38, R125.reuse ;  /* 0x0000007d26267220 */ /* 0x080fe20000410000 */
[-C--:B------:R-:W-:Y:S01]  /*9000*/  FMUL.FTZ R39, R39, R125.reuse ;  /* 0x0000007d27277220 */ /* 0x080fe20000410000 */
[-C--:B------:R-:W-:Y:S01]  /*9010*/  FMUL.FTZ R42, R42, R125.reuse ;  /* 0x0000007d2a2a7220 */ /* 0x080fe20000410000 */
[-C--:B------:R-:W-:Y:S01]  /*9020*/  FMUL.FTZ R43, R43, R125.reuse ;  /* 0x0000007d2b2b7220 */ /* 0x080fe20000410000 */
[----:B------:R-:W1:Y:S01]  /*9030*/  MUFU.EX2 R87, R87 ;  /* 0x0000005700577308 */ /* 0x000e620000000800 */
[----:B--2---:R-:W-:Y:S01]  /*9040*/  FADD.FTZ R4, R124, R3 ;  /* 0x000000037c047221 */ /* 0x004fe20000010000 */
[-C--:B------:R-:W-:Y:S01]  /*9050*/  FMUL.FTZ R46, R46, R125.reuse ;  /* 0x0000007d2e2e7220 */ /* 0x080fe20000410000 */
[-C--:B------:R-:W-:Y:S01]  /*9060*/  FMUL.FTZ R47, R47, R125.reuse ;  /* 0x0000007d2f2f7220 */ /* 0x080fe20000410000 */
[-C--:B------:R-:W-:Y:S01]  /*9070*/  FMUL.FTZ R50, R50, R125.reuse ;  /* 0x0000007d32327220 */ /* 0x080fe20000410000 */
[-C--:B------:R-:W-:Y:S01]  /*9080*/  FMUL.FTZ R51, R51, R125.reuse ;  /* 0x0000007d33337220 */ /* 0x080fe20000410000 */
[-C--:B------:R-:W-:Y:S01]  /*9090*/  FMUL.FTZ R54, R54, R125.reuse ;  /* 0x0000007d36367220 */ /* 0x080fe20000410000 */
[-C--:B------:R-:W-:Y:S01]  /*90a0*/  FMUL.FTZ R55, R55, R125.reuse ;  /* 0x0000007d37377220 */ /* 0x080fe20000410000 */
[----:B------:R-:W-:Y:S01]  /*90b0*/  MUFU.EX2 R76, R76 ;  /* 0x0000004c004c7308 */ /* 0x000fe20000000800 */
[C---:B0-----:R-:W-:Y:S01]  /*90c0*/  FADD.FTZ R3, R73.reuse, R4 ;  /* 0x0000000449037221 */ /* 0x041fe20000010000 */
[----:B------:R-:W-:Y:S01]  /*90d0*/  F2FP.F16.F32.PACK_AB R4, R73, R124 ;  /* 0x0000007c4904723e */ /* 0x000fe200000000ff */
[-C--:B------:R-:W-:Y:S01]  /*90e0*/  FMUL.FTZ R58, R58, R125.reuse ;  /* 0x0000007d3a3a7220 */ /* 0x080fe20000410000 */
[-C--:B------:R-:W-:Y:S01]  /*90f0*/  FMUL.FTZ R59, R59, R125.reuse ;  /* 0x0000007d3b3b7220 */ /* 0x080fe20000410000 */
[-C--:B------:R-:W-:Y:S01]  /*9100*/  FMUL.FTZ R62, R62, R125.reuse ;  /* 0x0000007d3e3e7220 */ /* 0x080fe20000410000 */
[-C--:B------:R-:W-:Y:S01]  /*9110*/  FMUL.FTZ R63, R63, R125.reuse ;  /* 0x0000007d3f3f7220 */ /* 0x080fe20000410000 */
[-C--:B------:R-:W-:Y:S01]  /*9120*/  FMUL.FTZ R66, R66, R125.reuse ;  /* 0x0000007d42427220 */ /* 0x080fe20000410000 */
[----:B------:R-:W0:Y:S01]  /*9130*/  MUFU.EX2 R77, R77 ;  /* 0x0000004d004d7308 */ /* 0x000e220000000800 */
[C---:B-1----:R-:W-:Y:S01]  /*9140*/  F2FP.F16.F32.PACK_AB R83, R87.reuse, R86 ;  /* 0x000000565753723e */ /* 0x042fe200000000ff */
[----:B------:R-:W-:Y:S01]  /*9150*/  FADD.FTZ R8, R87, R8 ;  /* 0x0000000857087221 */ /* 0x000fe20000010000 */
[-C--:B------:R-:W-:Y:S01]  /*9160*/  FMUL.FTZ R67, R67, R125.reuse ;  /* 0x0000007d43437220 */ /* 0x080fe20000410000 */
[-C--:B------:R-:W-:Y:S01]  /*9170*/  FMUL.FTZ R70, R70, R125.reuse ;  /* 0x0000007d46467220 */ /* 0x080fe20000410000 */
[----:B------:R-:W-:Y:S01]  /*9180*/  FMUL.FTZ R71, R71, R125 ;  /* 0x0000007d47477220 */ /* 0x000fe20000410000 */
[----:B------:R-:W-:Y:S02]  /*9190*/  STSM.16.M88.4 [R2+0x2eb00], R80 ;  /* 0x02eb005002007844 */ /* 0x000fe40000000200 */
        /* <DEDUP_REMOVED lines=10> */
[----:B-1----:R-:W-:-:S03]  /*9240*/  F2FP.F16.F32.PACK_AB R7, R79, R9 ;  /* 0x000000094f07723e */ /* 0x002fc600000000ff */
[----:B------:R-:W-:Y:S02]  /*9250*/  FADD.FTZ R3, R79, R8 ;  /* 0x000000084f037221 */ /* 0x000fe40000010000 */
[----:B------:R0:W-:Y:S01]  /*9260*/  STSM.16.M88.4 [R2+0x30300], R4 ;  /* 0x0303000402007844 */ /* 0x0001e20000000200 */
[----:B------:R-:W-:Y:S01]  /*9270*/  @!PT LDS RZ, [RZ] ;  /* 0x00000000fffff984 */ /* 0x000fe20000000800 */
[----:B------:R-:W-:Y:S01]  /*9280*/  @!PT LDS RZ, [RZ] ;  /* 0x00000000fffff984 */ /* 0x000fe20000000800 */
[----:B------:R-:W-:Y:S01]  /*9290*/  @!PT LDS RZ, [RZ] ;  /* 0x00000000fffff984 */ /* 0x000fe20000000800 */
[----:B------:R-:W-:Y:S01]  /*92a0*/  @!PT LDS RZ, [RZ] ;  /* 0x00000000fffff984 */ /* 0x000fe20000000800 */
[----:B------:R1:W-:Y:S06]  /*92b0*/  MEMBAR.ALL.CTA ;  /* 0x0000000000007992 */ /* 0x0003ec0000008000 */
[----:B-1----:R-:W1:Y:S01]  /*92c0*/  FENCE.VIEW.ASYNC.S ;  /* 0x00000000000073c6 */ /* 0x002e620000000000 */
[----:B0-----:R-:W-:Y:S01]  /*92d0*/  FADD.FTZ R4, R77, R76 ;  /* 0x0000004c4d047221 */ /* 0x001fe20000010000 */
[----:B------:R-:W-:-:S02]  /*92e0*/  IMAD.MOV.U32 R7, RZ, RZ, R16 ;  /* 0x000000ffff077224 */ /* 0x000fc400078e0010 */
[----:B------:R-:W-:Y:S02]  /*92f0*/  IMAD.MOV.U32 R6, RZ, RZ, R72 ;  /* 0x000000ffff067224 */ /* 0x000fe400078e0048 */
[----:B------:R-:W-:Y:S01]  /*9300*/  IMAD.MOV.U32 R5, RZ, RZ, R75 ;  /* 0x000000ffff057224 */ /* 0x000fe200078e004b */
[----:B-1----:R-:W-:Y:S01]  /*9310*/  NOP ;  /* 0x0000000000007918 */ /* 0x002fe20000000000 */
[----:B------:R-:W-:Y:S05]  /*9320*/  @P2 BRA `(.L_x_24) ;  /* 0xffffffc000082947 */ /* 0x000fea000383ffff */
.L_x_15:
[----:B------:R-:W-:Y:S06]  /*9330*/  BAR.ARV 0x8, 0x200 ;  /* 0x0208000000007b1d */ /* 0x000fec0000002000 */
[----:B------:R-:W-:Y:S05]  /*9340*/  @!P0 BRA `(.L_x_25) ;  /* 0x0000000000048947 */ /* 0x000fea0003800000 */
[----:B------:R-:W-:Y:S01]  /*9350*/  BPT.TRAP 0x1 ;  /* 0x000000040000795c */ /* 0x000fe20000300000 */
.L_x_25:
[----:B------:R-:W-:Y:S01]  /*9360*/  ULEA UR12, UR36, UR37, 0x3 ;  /* 0x00000025240c7291 */ /* 0x000fe2000f8e183f */
[----:B------:R-:W-:-:S08]  /*9370*/  SHF.L.U32 R0, R16, 0x1f, RZ ;  /* 0x0000001f10007819 */ /* 0x000fd000000006ff */
[----:B------:R0:W1:Y:S01]  /*9380*/  SYNCS.PHASECHK.TRANS64.TRYWAIT P2, [UR12+0x31c50], R0 ;  /* 0x031c5000ff0075a7 */ /* 0x000062000804014c */
[----:B------:R-:W-:Y:S05]  /*9390*/  @!P0 BRA `(.L_x_26) ;  /* 0x0000000000048947 */ /* 0x000fea0003800000 */
[----:B------:R-:W-:Y:S01]  /*93a0*/  BPT.TRAP 0x1 ;  /* 0x000000040000795c */ /* 0x000fe20000300000 */
.L_x_26:
[----:B-1----:R-:W-:Y:S05]  /*93b0*/  @P2 BRA `(.L_x_27) ;  /* 0x0000000000082947 */ /* 0x002fea0003800000 */
[----:B------:R-:W1:Y:S02]  /*93c0*/  SYNCS.PHASECHK.TRANS64.TRYWAIT P0, [UR12+0x31c50], R0 ;  /* 0x031c5000ff0075a7 */ /* 0x000e64000800014c */
[----:B-1----:R-:W-:Y:S05]  /*93d0*/  @!P0 BRA `(.L_x_28) ;  /* 0x0000005c00d88947 */ /* 0x002fea0003800000 */
.L_x_27:
[----:B------:R-:W-:Y:S01]  /*93e0*/  UIADD3 UR4, UR37, 0x200, URZ ;  /* 0x0000020025047890 */ /* 0x000fe2000fffe03f */
[----:B------:R-:W-:Y:S01]  /*93f0*/  WARPGROUP.ARRIVE ;  /* 0x00000000000079c5 */ /* 0x000fe20000000000 */
[----:B------:R-:W-:Y:S01]  /*9400*/  ULOP3.LUT UR6, UR39, 0x10000, URZ, 0xfc, !UPT ;  /* 0x0001000027067892 */ /* 0x000fe2000f8efc3f */
[----:B-1----:R-:W1:Y:S01]  /*9410*/  SHFL.BFLY PT, R5, R4, 0x2, 0x1f ;  /* 0x0c401f0004057f89 */ /* 0x002e6200000e0000 */
[----:B------:R-:W-:-:S03]  /*9420*/  USHF.R.U32.HI UR4, URZ, 0x4, UR4 ;  /* 0x000000043f047899 */ /* 0x000fc60008011604 */
[----:B------:R-:W2:Y:S01]  /*9430*/  S2UR UR5, SR_SWINHI ;  /* 0x00000000000579c3 */ /* 0x000ea20000002f00 */
[----:B------:R-:W-:Y:S01]  /*9440*/  UMOV UR9, 0xc0000010 ;  /* 0xc000001000097882 */ /* 0x000fe20000000000 */
[----:B------:R-:W-:Y:S01]  /*9450*/  UMOV UR11, 0x80000020 ;  /* 0x80000020000b7882 */ /* 0x000fe20000000000 */
[----:B------:R-:W-:Y:S01]  /*9460*/  ULOP3.LUT UR4, UR4, 0x3fff, URZ, 0xc0, !UPT ;  /* 0x00003fff04047892 */ /* 0x000fe2000f8ec03f */
[----:B------:R-:W3:Y:S01]  /*9470*/  SHFL.BFLY PT, R6, R3, 0x2, 0x1f ;  /* 0x0c401f0003067f89 */ /* 0x000ee200000e0000 */
[----:B------:R-:W-:Y:S01]  /*9480*/  UMOV UR8, UR6 ;  /* 0x0000000600087c82 */ /* 0x000fe20008000000 */
[----:B------:R-:W-:Y:S01]  /*9490*/  R2UR UR15, R151 ;  /* 0x00000000970f72ca */ /* 0x000fe200000e0000 */
[----:B------:R-:W-:Y:S01]  /*94a0*/  ULOP3.LUT UR4, UR4, 0x2400000, URZ, 0xfc, !UPT ;  /* 0x0240000004047892 */ /* 0x000fe2000f8efc3f */
[----:B------:R-:W-:Y:S01]  /*94b0*/  R2UR UR17, R152 ;  /* 0x00000000981172ca */ /* 0x000fe200000e0000 */
[----:B------:R-:W-:Y:S01]  /*94c0*/  UIADD3 UR7, UR6, 0xc00, URZ ;  /* 0x00000c0006077890 */ /* 0x000fe2000fffe03f */
[----:B------:R-:W-:Y:S01]  /*94d0*/  IMAD.MOV.U32 R76, RZ, RZ, -0x800000 ;  /* 0xff800000ff4c7424 */ /* 0x000fe200078e00ff */
[----:B------:R-:W-:Y:S01]  /*94e0*/  UIMAD UR4, UR36, 0x6c0, UR4 ;  /* 0x000006c0240478a4 */ /* 0x000fe2000f8e0204 */
[----:B------:R-:W-:Y:S01]  /*94f0*/  CS2R R14, SRZ ;  /* 0x00000000000e7805 */ /* 0x000fe2000001ff00 */
[----:B------:R-:W-:Y:S01]  /*9500*/  ULDC UR13, c[0x0][0xc44] ;  /* 0x00031100000d7ab9 */ /* 0x000fe20000000800 */
[----:B------:R-:W-:Y:S01]  /*9510*/  IMAD.MOV.U32 R77, RZ, RZ, -0x800000 ;  /* 0xff800000ff4d7424 */ /* 0x000fe200078e00ff */
[----:B------:R-:W4:Y:S01]  /*9520*/  LDC R22, c[0x0][0xc38] ;  /* 0x00030e00ff167b82 */ /* 0x000f220000000800 */
[----:B------:R-:W-:-:S02]  /*9530*/  R2UR UR16, R150 ;  /* 0x00000000961072ca */ /* 0x000fc400000e0000 */
[----:B------:R-:W-:Y:S02]  /*9540*/  UMOV UR10, UR4 ;  /* 0x00000004000a7c82 */ /* 0x000fe40008000000 */
[----:B------:R-:W-:Y:S01]  /*9550*/  HGMMA.64x96x16.F32 R24, gdesc[UR8].tnspB, R24, gsb0 ;  /* 0x41600000081879f0 */ /* 0x000fe20008000818 */
[----:B------:R-:W-:Y:S01]  /*9560*/  UIADD3 UR8, UR6, 0x180, URZ ;  /* 0x0000018006087890 */ /* 0x000fe2000fffe03f */
[----:B-1----:R-:W-:Y:S01]  /*9570*/  FADD.FTZ R5, R5, R4 ;  /* 0x0000000405057221 */ /* 0x002fe20000010000 */
[----:B------:R-:W-:Y:S01]  /*9580*/  UIADD3 UR10, UR4, 0x40, URZ ;  /* 0x00000040040a7890 */ /* 0x000fe2000fffe03f */
[----:B------:R-:W-:Y:S01]  /*9590*/  UMOV UR9, 0xc0000010 ;  /* 0xc000001000097882 */ /* 0x000fe20000000000 */
[----:B------:R-:W-:Y:S02]  /*95a0*/  UMOV UR11, 0x80000020 ;  /* 0x80000020000b7882 */ /* 0x000fe40000000000 */
[----:B0-----:R-:W0:Y:S01]  /*95b0*/  SHFL.BFLY PT, R0, R5, 0x1, 0x1f ;  /* 0x0c201f0005007f89 */ /* 0x001e2200000e0000 */
[----:B---3--:R-:W-:-:S05]  /*95c0*/  FADD.FTZ R6, R6, R3 ;  /* 0x0000000306067221 */ /* 0x008fca0000010000 */
[----:B------:R-:W1:Y:S01]  /*95d0*/  SHFL.BFLY PT, R7, R6, 0x1, 0x1f ;  /* 0x0c201f0006077f89 */ /* 0x000e6200000e0000 */
[----:B0-----:R-:W-:Y:S01]  /*95e0*/  FADD.FTZ R8, R5, R0 ;  /* 0x0000000005087221 */ /* 0x001fe20000010000 */
[----:B------:R-:W-:-:S04]  /*95f0*/  IMAD R5, R148, 0x20, R18 ;  /* 0x0000002094057824 */ /* 0x000fc800078e0212 */
[----:B------:R-:W-:Y:S01]  /*9600*/  FSETP.NE.FTZ.AND P0, PT, R8, RZ, PT ;  /* 0x000000ff0800720b */ /* 0x000fe20003f15000 */
[----:B-1----:R-:W-:-:S05]  /*9610*/  FADD.FTZ R7, R6, R7 ;  /* 0x0000000706077221 */ /* 0x002fca0000010000 */
[----:B------:R-:W-:-:S07]  /*9620*/  FSETP.NE.FTZ.AND P2, PT, R7, RZ, PT ;  /* 0x000000ff0700720b */ /* 0x000fce0003f55000 */
[----:B------:R-:W0:Y:S01]  /*9630*/  @P0 MUFU.LG2 R3, R8 ;  /* 0x0000000800030308 */ /* 0x000e220000000c00 */
[----:B------:R-:W-:-:S05]  /*9640*/  @P0 FMUL.FTZ R0, R74, 0.69314718246459960938 ;  /* 0x3f3172184a000820 */ /* 0x000fca0000410000 */
[----:B------:R-:W-:Y:S02]  /*9650*/  @P2 FMUL.FTZ R74, R74, 0.69314718246459960938 ;  /* 0x3f3172184a4a2820 */ /* 0x000fe40000410000 */
[----:B------:R-:W1:Y:S08]  /*9660*/  @P2 MUFU.LG2 R4, R7 ;  /* 0x0000000700042308 */ /* 0x000e700000000c00 */
[----:B------:R-:W-:Y:S01]  /*9670*/  @P2 MUFU.RCP R14, R7 ;  /* 0x00000007000e2308 */ /* 0x000fe20000001000 */
[----:B0-----:R-:W-:-:S04]  /*9680*/  @P0 FMUL.FTZ R3, R3, 0.69314718246459960938 ;  /* 0x3f31721803030820 */ /* 0x001fc80000410000 */
[----:B------:R-:W-:Y:S02]  /*9690*/  @P0 FFMA.FTZ R76, R0, R75, R3 ;  /* 0x0000004b004c0223 */ /* 0x000fe40000010003 */
[----:B------:R-:W0:Y:S01]  /*96a0*/  LDC R0, c[0x0][0xbe8] ;  /* 0x0002fa00ff007b82 */ /* 0x000e220000000800 */
[----:B------:R3:W4:Y:S01]  /*96b0*/  @P0 MUFU.RCP R15, R8 ;  /* 0x00000008000f0308 */ /* 0x0007220000001000 */
[----:B-1----:R-:W-:-:S04]  /*96c0*/  @P2 FMUL.FTZ R3, R4, 0.69314718246459960938 ;  /* 0x3f31721804032820 */ /* 0x002fc80000410000 */
[----:B------:R-:W-:Y:S01]  /*96d0*/  @P2 FFMA.FTZ R77, R74, R72, R3 ;  /* 0x000000484a4d2223 */ /* 0x000fe20000010003 */
[----:B------:R-:W-:Y:S02]  /*96e0*/  WARPGROUP.DEPBAR.LE gsb0, 0x0 ;  /* 0x00008000000079c5 */ /* 0x000fe40000010000 */
[----:B------:R-:W-:-:S06]  /*96f0*/  WARPGROUP.ARRIVE ;  /* 0x00000000000079c5 */ /* 0x000fcc0000000000 */
[----:B------:R-:W-:Y:S01]  /*9700*/  HGMMA.64x96x16.F32 R24, gdesc[UR8].tnspB, R24, gsb0 ;  /* 0x41600000081879f0 */ /* 0x000fe20008000818 */
[----:B------:R-:W-:Y:S02]  /*9710*/  UIADD3 UR8, UR6, 0x300, URZ ;  /* 0x0000030006087890 */ /* 0x000fe4000fffe03f */
[----:B------:R-:W-:Y:S01]  /*9720*/  UIADD3 UR10, UR4, 0x80, URZ ;  /* 0x00000080040a7890 */ /* 0x000fe2000fffe03f */
[----:B------:R-:W-:Y:S01]  /*9730*/  UMOV UR9, 0xc0000010 ;  /* 0xc000001000097882 */ /* 0x000fe20000000000 */
[----:B------:R-:W-:Y:S01]  /*9740*/  UMOV UR11, 0x80000020 ;  /* 0x80000020000b7882 */ /* 0x000fe20000000000 */
        /* <DEDUP_REMOVED lines=35> */
[----:B------:R-:W-:-:S03]  /*9980*/  UIADD3 UR6, UR4, 0x200, URZ ;  /* 0x0000020004067890 */ /* 0x000fc6000fffe03f */
[----:B------:R-:W-:Y:S01]  /*9990*/  UMOV UR4, UR7 ;  /* 0x0000000700047c82 */ /* 0x000fe20008000000 */
[----:B------:R-:W-:Y:S01]  /*99a0*/  UMOV UR7, 0x80000020 ;  /* 0x8000002000077882 */ /* 0x000fe20000000000 */
[----:B------:R-:W-:Y:S02]  /*99b0*/  WARPGROUP.DEPBAR.LE gsb0, 0x0 ;  /* 0x00008000000079c5 */ /* 0x000fe40000010000 */
[----:B------:R-:W-:-:S06]  /*99c0*/  WARPGROUP.ARRIVE ;  /* 0x00000000000079c5 */ /* 0x000fcc0000000000 */
[----:B------:R-:W-:Y:S01]  /*99d0*/  HGMMA.64x96x16.F32 R24, gdesc[UR8].tnspB, R24, gsb0 ;  /* 0x41600000081879f0 */ /* 0x000fe20008000818 */
[----:B------:R-:W-:Y:S01]  /*99e0*/  UMOV UR8, UR37 ;  /* 0x0000002500087c82 */ /* 0x000fe20008000000 */
[----:B--2---:R-:W-:Y:S01]  /*99f0*/  UMOV UR9, UR5 ;  /* 0x0000000500097c82 */ /* 0x004fe20008000000 */
[----:B------:R-:W-:Y:S01]  /*9a00*/  UIADD3 UR5, -UR15, URZ, URZ ;  /* 0x0000003f0f057290 */ /* 0x000fe2000fffe13f */
[----:B------:R-:W-:Y:S01]  /*9a10*/  IMAD.U32 R20, RZ, RZ, UR8 ;  /* 0x00000008ff147e24 */ /* 0x000fe2000f8e00ff */
[----:B------:R-:W-:Y:S01]  /*9a20*/  ULDC.64 UR10, c[0x0][0xb90] ;  /* 0x0002e400000a7ab9 */ /* 0x000fe20000000a00 */
[----:B------:R-:W-:Y:S01]  /*9a30*/  IMAD.U32 R21, RZ, RZ, UR9 ;  /* 0x00000009ff157e24 */ /* 0x000fe2000f8e00ff */
[----:B------:R-:W-:-:S03]  /*9a40*/  UIMAD UR13, UR13, UR5, UR17 ;  /* 0x000000050d0d72a4 */ /* 0x000fc6000f8e0211 */
[----:B------:R-:W-:Y:S01]  /*9a50*/  UMOV UR5, 0xc0000010 ;  /* 0xc000001000057882 */ /* 0x000fe20000000000 */
[--C-:B------:R-:W-:Y:S01]  /*9a60*/  IMAD.WIDE R88, R156, 0x2, R20.reuse ;  /* 0x000000029c587825 */ /* 0x100fe200078e0214 */
[----:B------:R-:W-:Y:S02]  /*9a70*/  USHF.R.S32.HI UR14, URZ, 0x1f, UR13 ;  /* 0x0000001f3f0e7899 */ /* 0x000fe4000801140d */
[----:B------:R-:W-:Y:S01]  /*9a80*/  UIMAD.WIDE.U32 UR8, UR13, UR10, URZ ;  /* 0x0000000a0d0872a5 */ /* 0x000fe2000f8e003f */
[----:B------:R-:W-:Y:S01]  /*9a90*/  IMAD.WIDE R20, R5, 0x2, R20 ;  /* 0x0000000205147825 */ /* 0x000fe200078e0214 */
[C---:B------:R-:W-:Y:S01]  /*9aa0*/  IADD3 R10, P2, R88.reuse, 0x6000, RZ ;  /* 0x00006000580a7810 */ /* 0x040fe20007f5e0ff */
[----:B------:R-:W-:Y:S01]  /*9ab0*/  UIMAD UR10, UR14, UR10, URZ ;  /* 0x0000000a0e0a72a4 */ /* 0x000fe2000f8e023f */
[----:B------:R-:W-:Y:S02]  /*9ac0*/  LOP3.LUT R3, R88, 0x180, RZ, 0xc0, !PT ;  /* 0x0000018058037812 */ /* 0x000fe400078ec0ff */
[----:B------:R-:W-:Y:S01]  /*9ad0*/  LOP3.LUT R5, R10, 0x180, RZ, 0xc0, !PT ;  /* 0x000001800a057812 */ /* 0x000fe200078ec0ff */
[----:B------:R-:W-:Y:S01]  /*9ae0*/  IMAD.X R79, RZ, RZ, R89, P2 ;  /* 0x000000ffff4f7224 */ /* 0x000fe200010e0659 */
[----:B0-----:R-:W-:Y:S01]  /*9af0*/  ISETP.NE.AND P2, PT, R0, 0x1, PT ;  /* 0x000000010000780c */ /* 0x001fe20003f45270 */
[----:B------:R-:W-:Y:S01]  /*9b00*/  UIMAD UR10, UR13, UR11, UR10 ;  /* 0x0000000b0d0a72a4 */ /* 0x000fe2000f8e020a */
[----:B------:R-:W-:Y:S01]  /*9b10*/  SHF.R.U64 R3, R3, 0x3, RZ ;  /* 0x0000000303037819 */ /* 0x000fe200000012ff */
[----:B------:R-:W-:Y:S01]  /*9b20*/  IMAD.U32 R12, RZ, RZ, UR8 ;  /* 0x00000008ff0c7e24 */ /* 0x000fe2000f8e00ff */
[C---:B------:R-:W-:Y:S01]  /*9b30*/  IADD3 R87, P0, R88.reuse, 0x6020, RZ ;  /* 0x0000602058577810 */ /* 0x040fe20007f1e0ff */
[----:B------:R-:W-:Y:S01]  /*9b40*/  UIADD3 UR8, UR9, UR10, URZ ;  /* 0x0000000a09087290 */ /* 0x000fe2000fffe03f */
[C---:B---3--:R-:W-:Y:S01]  /*9b50*/  IADD3 R8, P3, R88.reuse, 0x3020, RZ ;  /* 0x0000302058087810 */ /* 0x048fe20007f7e0ff */
[----:B------:R-:W-:Y:S01]  /*9b60*/  IMAD.U32 R13, RZ, RZ, UR9 ;  /* 0x00000009ff0d7e24 */ /* 0x000fe2000f8e00ff */
[----:B------:R-:W-:-:S02]  /*9b70*/  IADD3 R6, P4, R88, 0x3000, RZ ;  /* 0x0000300058067810 */ /* 0x000fc40007f9e0ff */
[----:B------:R-:W-:Y:S01]  /*9b80*/  IADD3 R4, P5, R88, 0x20, RZ ;  /* 0x0000002058047810 */ /* 0x000fe20007fbe0ff */
[--C-:B------:R-:W-:Y:S01]  /*9b90*/  IMAD.X R85, RZ, RZ, R89.reuse, P3 ;  /* 0x000000ffff557224 */ /* 0x100fe200018e0659 */
[----:B------:R-:W-:Y:S01]  /*9ba0*/  LOP3.LUT R88, R3, R88, RZ, 0x3c, !PT ;  /* 0x0000005803587212 */ /* 0x000fe200078e3cff */
[----:B------:R-:W0:Y:S01]  /*9bb0*/  @P2 LDC R90, c[0x0][0xbec] ;  /* 0x0002fb00ff5a2b82 */ /* 0x000e220000000800 */
[----:B------:R-:W-:Y:S01]  /*9bc0*/  SHF.R.U64 R3, R5, 0x3, RZ ;  /* 0x0000000305037819 */ /* 0x000fe200000012ff */
[--C-:B------:R-:W-:Y:S01]  /*9bd0*/  IMAD.X R81, RZ, RZ, R89.reuse, P4 ;  /* 0x000000ffff517224 */ /* 0x100fe200020e0659 */
[----:B------:R-:W-:Y:S01]  /*9be0*/  LOP3.LUT R5, R6, 0x180, RZ, 0xc0, !PT ;  /* 0x0000018006057812 */ /* 0x000fe200078ec0ff */
[----:B------:R-:W-:Y:S01]  /*9bf0*/  IMAD.X R83, RZ, RZ, R89, P5 ;  /* 0x000000ffff537224 */ /* 0x000fe200028e0659 */
[----:B------:R-:W-:Y:S01]  /*9c00*/  LOP3.LUT R78, R3, R10, RZ, 0x3c, !PT ;  /* 0x0000000a034e7212 */ /* 0x000fe200078e3cff */
[----:B------:R-:W-:Y:S01]  /*9c10*/  IMAD.U32 R13, RZ, RZ, UR8 ;  /* 0x00000008ff0d7e24 */ /* 0x000fe2000f8e00ff */
[----:B------:R-:W-:Y:S01]  /*9c20*/  LOP3.LUT R3, R4, 0x180, RZ, 0xc0, !PT ;  /* 0x0000018004037812 */ /* 0x000fe200078ec0ff */
[----:B------:R-:W1:Y:S01]  /*9c30*/  @P2 LDC R91, c[0x0][0xbf0] ;  /* 0x0002fc00ff5b2b82 */ /* 0x000e620000000800 */
[----:B------:R-:W-:Y:S01]  /*9c40*/  LOP3.LUT R86, R87, 0x180, RZ, 0xc0, !PT ;  /* 0x0000018057567812 */ /* 0x000fe200078ec0ff */
[----:B------:R-:W-:Y:S01]  /*9c50*/  ULDC.64 UR8, c[0x0][0xae8] ;  /* 0x0002ba0000087ab9 */ /* 0x000fe20000000a00 */
[----:B------:R-:W-:-:S02]  /*9c60*/  SHF.R.U64 R3, R3, 0x3, RZ ;  /* 0x0000000303037819 */ /* 0x000fc400000012ff */
[----:B------:R-:W-:Y:S02]  /*9c70*/  SHF.R.U64 R5, R5, 0x3, RZ ;  /* 0x0000000305057819 */ /* 0x000fe400000012ff */
[----:B------:R-:W-:Y:S01]  /*9c80*/  LOP3.LUT R82, R3, R4, RZ, 0x3c, !PT ;  /* 0x0000000403527212 */ /* 0x000fe200078e3cff */
[----:B------:R-:W-:Y:S01]  /*9c90*/  IMAD R3, RZ, RZ, -UR17 ;  /* 0x80000011ff037e24 */ /* 0x000fe2000f8e02ff */
[----:B------:R-:W-:Y:S02]  /*9ca0*/  R2UR UR10, R19 ;  /* 0x00000000130a72ca */ /* 0x000fe400000e0000 */
[----:B------:R-:W-:Y:S01]  /*9cb0*/  IADD3 R19, P6, R20, 0x7800, RZ ;  /* 0x0000780014137810 */ /* 0x000fe20007fde0ff */
[----:B----4-:R-:W-:Y:S01]  /*9cc0*/  IMAD R3, R22, R3, UR16 ;  /* 0x0000001016037e24 */ /* 0x010fe2000f8e0203 */
[----:B------:R-:W-:Y:S01]  /*9cd0*/  LOP3.LUT R75, R20, 0x180, RZ, 0xc0, !PT ;  /* 0x00000180144b7812 */ /* 0x000fe200078ec0ff */
[----:B------:R-:W2:Y:S01]  /*9ce0*/  LDC.64 R22, c[0x0][0xb98] ;  /* 0x0002e600ff167b82 */ /* 0x000ea20000000a00 */
[----:B------:R-:W-:Y:S01]  /*9cf0*/  SHF.R.U64 R86, R86, 0x3, RZ ;  /* 0x0000000356567819 */ /* 0x000fe200000012ff */
[----:B------:R-:W-:Y:S01]  /*9d00*/  IMAD R93, R3, 0xc0, R155 ;  /* 0x000000c0035d7824 */ /* 0x000fe200078e029b */
[----:B------:R-:W-:-:S02]  /*9d10*/  LOP3.LUT R80, R5, R6, RZ, 0x3c, !PT ;  /* 0x0000000605507212 */ /* 0x000fc400078e3cff */
[----:B------:R-:W-:Y:S02]  /*9d20*/  LOP3.LUT R6, R19, 0x180, RZ, 0xc0, !PT ;  /* 0x0000018013067812 */ /* 0x000fe400078ec0ff */
[----:B------:R-:W-:Y:S02]  /*9d30*/  SHF.R.U64 R75, R75, 0x3, RZ ;  /* 0x000000034b4b7819 */ /* 0x000fe400000012ff */
[----:B------:R-:W-:Y:S01]  /*9d40*/  LOP3.LUT R86, R86, R87, RZ, 0x3c, !PT ;  /* 0x0000005756567212 */ /* 0x000fe200078e3cff */
[----:B------:R-:W-:Y:S01]  /*9d50*/  IMAD.X R87, RZ, RZ, R89, P0 ;  /* 0x000000ffff577224 */ /* 0x000fe200000e0659 */
[----:B------:R-:W-:Y:S02]  /*9d60*/  SHF.R.U64 R6, R6, 0x3, RZ ;  /* 0x0000000306067819 */ /* 0x000fe400000012ff */
[C---:B------:R-:W-:Y:S02]  /*9d70*/  IADD3 R73, P0, R20.reuse, 0x1800, RZ ;  /* 0x0000180014497810 */ /* 0x040fe40007f1e0ff */
[----:B------:R-:W-:-:S02]  /*9d80*/  IADD3 R11, P3, R20, 0x3000, RZ ;  /* 0x00003000140b7810 */ /* 0x000fc40007f7e0ff */
[C---:B------:R-:W-:Y:S02]  /*9d90*/  IADD3 R9, P4, R20.reuse, 0x4800, RZ ;  /* 0x0000480014097810 */ /* 0x040fe40007f9e0ff */
[----:B------:R-:W-:Y:S02]  /*9da0*/  IADD3 R5, P5, R20, 0x6000, RZ ;  /* 0x0000600014057810 */ /* 0x000fe40007fbe0ff */
[----:B------:R-:W-:Y:S01]  /*9db0*/  LOP3.LUT R74, R75, R20, RZ, 0x3c, !PT ;  /* 0x000000144b4a7212 */ /* 0x000fe200078e3cff */
[----:B0-----:R-:W-:Y:S01]  /*9dc0*/  @P2 IMAD.HI.U32 R20, R93, R90, RZ ;  /* 0x0000005a5d142227 */ /* 0x001fe200078e00ff */
[----:B------:R-:W-:Y:S02]  /*9dd0*/  LOP3.LUT R6, R6, R19, RZ, 0x3c, !PT ;  /* 0x0000001306067212 */ /* 0x000fe400078e3cff */
[----:B------:R-:W-:Y:S01]  /*9de0*/  MOV R19, R86 ;  /* 0x0000005600137202 */ /* 0x000fe20000000f00 */
[----:B------:R-:W-:Y:S01]  /*9df0*/  IMAD.MOV.U32 R87, RZ, RZ, R93 ;  /* 0x000000ffff577224 */ /* 0x000fe200078e005d */
[----:B-1----:R-:W-:Y:S01]  /*9e00*/  @P2 SHF.R.U32.HI R87, RZ, R91, R20 ;  /* 0x0000005bff572219 */ /* 0x002fe20000011614 */
[----:B------:R-:W-:Y:S01]  /*9e10*/  IMAD.U32 R20, RZ, RZ, UR12 ;  /* 0x0000000cff147e24 */ /* 0x000fe2000f8e00ff */
[----:B------:R-:W-:Y:S01]  /*9e20*/  LOP3.LUT R7, R8, 0x180, RZ, 0xc0, !PT ;  /* 0x0000018008077812 */ /* 0x000fe200078ec0ff */
[----:B--2---:R-:W-:Y:S01]  /*9e30*/  IMAD.WIDE.U32 R12, R22, UR15, R12 ;  /* 0x0000000f160c7c25 */ /* 0x004fe2000f8e000c */
[----:B------:R-:W-:-:S02]  /*9e40*/  LOP3.LUT R72, R73, 0x180, RZ, 0xc0, !PT ;  /* 0x0000018049487812 */ /* 0x000fc400078ec0ff */
[----:B------:R-:W-:Y:S01]  /*9e50*/  SHF.R.U64 R7, R7, 0x3, RZ ;  /* 0x0000000307077819 */ /* 0x000fe200000012ff */
[----:B------:R-:W-:Y:S01]  /*9e60*/  @!P1 VIADD R20, R20, 0x31c60 ;  /* 0x00031c6014149836 */ /* 0x000fe20000000000 */
[----:B------:R-:W-:Y:S01]  /*9e70*/  MOV R80, R80 ;  /* 0x0000005000507202 */ /* 0x000fe20000000f00 */
[----:B------:R-:W-:Y:S01]  /*9e80*/  IMAD.MOV R91, RZ, RZ, -R87 ;  /* 0x000000ffff5b7224 */ /* 0x000fe200078e0a57 */
[----:B------:R-:W-:Y:S01]  /*9e90*/  LOP3.LUT R84, R7, R8, RZ, 0x3c, !PT ;  /* 0x0000000807547212 */ /* 0x000fe200078e3cff */
[----:B------:R-:W-:Y:S01]  /*9ea0*/  IMAD.X R7, RZ, RZ, R21, P6 ;  /* 0x000000ffff077224 */ /* 0x000fe200030e0615 */
[----:B------:R-:W-:Y:S01]  /*9eb0*/  @!P1 PRMT R20, RZ, 0x654, R20 ;  /* 0x00000654ff149816 */ /* 0x000fe20000000014 */
[----:B------:R-:W-:Y:S01]  /*9ec0*/  IMAD R91, R0, R91, R93 ;  /* 0x0000005b005b7224 */ /* 0x000fe200078e025d */
[----:B------:R-:W-:Y:S01]  /*9ed0*/  SHF.R.U64 R72, R72, 0x3, RZ ;  /* 0x0000000348487819 */ /* 0x000fe200000012ff */
[----:B------:R-:W-:Y:S01]  /*9ee0*/  IMAD.MOV.U32 R75, RZ, RZ, R21 ;  /* 0x000000ffff4b7224 */ /* 0x000fe200078e0015 */
[----:B------:R-:W-:-:S02]  /*9ef0*/  LOP3.LUT R10, R11, 0x180, RZ, 0xc0, !PT ;  /* 0x000001800b0a7812 */ /* 0x000fc400078ec0ff */
[----:B------:R-:W-:Y:S01]  /*9f00*/  LOP3.LUT R8, R9, 0x180, RZ, 0xc0, !PT ;  /* 0x0000018009087812 */ /* 0x000fe200078ec0ff */
[----:B------:R-:W-:Y:S02]  /*9f10*/  WARPGROUP.DEPBAR.LE gsb0, 0x0 ;  /* 0x00008000000079c5 */ /* 0x000fe40000010000 */
[----:B------:R-:W-:Y:S01]  /*9f20*/  WARPGROUP.ARRIVE ;  /* 0x00000000000079c5 */ /* 0x000fe20000000000 */
[----:B------:R-:W-:Y:S02]  /*9f30*/  LOP3.LUT R4, R5, 0x180, RZ, 0xc0, !PT ;  /* 0x0000018005047812 */ /* 0x000fe400078ec0ff */
[----:B------:R-:W-:Y:S02]  /*9f40*/  MOV R81, R82 ;  /* 0x0000005200517202 */ /* 0x000fe40000000f00 */
[----:B------:R-:W-:Y:S01]  /*9f50*/  LOP3.LUT R72, R72, R73, RZ, 0x3c, !PT ;  /* 0x0000004948487212 */ /* 0x000fe200078e3cff */
[----:B------:R-:W-:Y:S01]  /*9f60*/  HGMMA.64x96x16.F32 R24, gdesc[UR4].tnspB, R24, gsb0 ;  /* 0x41600000041879f0 */ /* 0x000fe20008000818 */
[----:B------:R-:W-:Y:S01]  /*9f70*/  USHF.R.S32.HI UR7, URZ, 0x1f, UR15 ;  /* 0x0000001f3f077899 */ /* 0x000fe2000801140f */
[----:B------:R-:W-:Y:S01]  /*9f80*/  SHF.R.U64 R10, R10, 0x3, RZ ;  /* 0x000000030a0a7819 */ /* 0x000fe200000012ff */
[----:B------:R-:W-:Y:S01]  /*9f90*/  IMAD.X R73, RZ, RZ, R21, P0 ;  /* 0x000000ffff497224 */ /* 0x000fe200000e0615 */
[----:B------:R-:W-:Y:S01]  /*9fa0*/  SHF.R.U64 R8, R8, 0x3, RZ ;  /* 0x0000000308087819 */ /* 0x000fe200000012ff */
[----:B------:R-:W-:Y:S01]  /*9fb0*/  ULDC.64 UR4, c[0x0][0xb88] ;  /* 0x0002e20000047ab9 */ /* 0x000fe20000000a00 */
[----:B------:R-:W-:Y:S01]  /*9fc0*/  SHF.R.U64 R4, R4, 0x3, RZ ;  /* 0x0000000304047819 */ /* 0x000fe200000012ff */
[----:B------:R-:W-:Y:S01]  /*9fd0*/  IMAD R82, R22, UR7, RZ ;  /* 0x0000000716527c24 */ /* 0x000fe2000f8e02ff */
[----:B------:R-:W-:Y:S01]  /*9fe0*/  SHF.R.S32.HI R93, RZ, 0x1f, R87 ;  /* 0x0000001fff5d7819 */ /* 0x000fe20000011457 */
[----:B------:R-:W-:Y:S01]  /*9ff0*/  ULDC UR6, c[0x0][0xa88] ;  /* 0x0002a20000067ab9 */ /* 0x000fe20000000800 */
[----:B------:R-:W-:Y:S01]  /*a000*/  SHF.R.S32.HI R90, RZ, 0x1f, R91 ;  /* 0x0000001fff5a7819 */ /* 0x000fe2000001145b */
[----:B------:R-:W-:Y:S01]  /*a010*/  IMAD R92, R23, UR15, R82 ;  /* 0x0000000f175c7c24 */ /* 0x000fe2000f8e0252 */
[----:B------:R-:W-:-:S02]  /*a020*/  IADD3 R12, P0, R87, R12, RZ ;  /* 0x0000000c570c7210 */ /* 0x000fc40007f1e0ff */
[----:B------:R-:W-:Y:S01]  /*a030*/  LOP3.LUT R10, R10, R11, RZ, 0x3c, !PT ;  /* 0x0000000b0a0a7212 */ /* 0x000fe200078e3cff */
[--C-:B------:R-:W-:Y:S01]  /*a040*/  IMAD.X R11, RZ, RZ, R21.reuse, P3 ;  /* 0x000000ffff0b7224 */ /* 0x100fe200018e0615 */
[----:B------:R-:W-:Y:S01]  /*a050*/  LOP3.LUT R8, R8, R9, RZ, 0x3c, !PT ;  /* 0x0000000908087212 */ /* 0x000fe200078e3cff */
[--C-:B------:R-:W-:Y:S01]  /*a060*/  IMAD.X R9, RZ, RZ, R21.reuse, P4 ;  /* 0x000000ffff097224 */ /* 0x100fe200020e0615 */
[----:B------:R-:W-:Y:S01]  /*a070*/  LOP3.LUT R4, R4, R5, RZ, 0x3c, !PT ;  /* 0x0000000504047212 */ /* 0x000fe200078e3cff */
[----:B------:R-:W-:Y:S01]  /*a080*/  IMAD.X R5, RZ, RZ, R21, P5 ;  /* 0x000000ffff057224 */ /* 0x000fe200028e0615 */
[----:B------:R-:W-:Y:S01]  /*a090*/  MOV R78, R78 ;  /* 0x0000004e004e7202 */ /* 0x000fe20000000f00 */
[----:B------:R-:W-:Y:S01]  /*a0a0*/  IMAD R90, R90, UR4, RZ ;  /* 0x000000045a5a7c24 */ /* 0x000fe2000f8e02ff */
[----:B------:R-:W-:Y:S02]  /*a0b0*/  MOV R79, R84 ;  /* 0x00000054004f7202 */ /* 0x000fe40000000f00 */
[----:B------:R-:W-:-:S02]  /*a0c0*/  MOV R21, R88 ;  /* 0x0000005800157202 */ /* 0x000fc40000000f00 */
[----:B------:R-:W-:Y:S02]  /*a0d0*/  IADD3.X R13, R93, R13, R92, P0, !PT ;  /* 0x0000000d5d0d7210 */ /* 0x000fe400007fe45c */
[----:B------:R-:W-:Y:S01]  /*a0e0*/  LOP3.LUT P0, RZ, R149, 0x3, RZ, 0xc0, !PT ;  /* 0x0000000395ff7812 */ /* 0x000fe2000780c0ff */
[----:B------:R-:W-:Y:S01]  /*a0f0*/  IMAD.WIDE.U32 R12, R91, UR4, R12 ;  /* 0x000000045b0c7c25 */ /* 0x000fe2000f8e000c */
[----:B------:R-:W-:Y:S02]  /*a100*/  WARPGROUP.DEPBAR.LE gsb0, 0x0 ;  /* 0x00008000000079c5 */ /* 0x000fe40000010000 */
[----:B------:R0:W-:Y:S01]  /*a110*/  @!P1 SYNCS.ARRIVE.TRANS64.RED.A1T0 RZ, [R20+URZ], RZ ;  /* 0x000000ff14ff99a7 */ /* 0x0001e2000810043f */
[-C--:B------:R-:W-:Y:S01]  /*a120*/  FMUL.FTZ R84, R28, R15.reuse ;  /* 0x0000000f1c547220 */ /* 0x080fe20000410000 */
[-C--:B------:R-:W-:Y:S01]  /*a130*/  FMUL.FTZ R83, R29, R15.reuse ;  /* 0x0000000f1d537220 */ /* 0x080fe20000410000 */
[-C--:B------:R-:W-:Y:S01]  /*a140*/  FMUL.FTZ R85, R33, R15.reuse ;  /* 0x0000000f21557220 */ /* 0x080fe20000410000 */
[-C--:B------:R-:W-:Y:S01]  /*a150*/  FMUL.FTZ R86, R32, R15.reuse ;  /* 0x0000000f20567220 */ /* 0x080fe20000410000 */
[-C--:B------:R-:W-:Y:S01]  /*a160*/  FMUL.FTZ R87, R37, R15.reuse ;  /* 0x0000000f25577220 */ /* 0x080fe20000410000 */
[-C--:B------:R-:W-:Y:S01]  /*a170*/  FMUL.FTZ R88, R36, R15.reuse ;  /* 0x0000000f24587220 */ /* 0x080fe20000410000 */
[-C--:B------:R-:W-:Y:S01]  /*a180*/  FMUL.FTZ R89, R40, R15.reuse ;  /* 0x0000000f28597220 */ /* 0x080fe20000410000 */
[-C--:B0-----:R-:W-:Y:S01]  /*a190*/  FMUL.FTZ R20, R41, R15.reuse ;  /* 0x0000000f29147220 */ /* 0x081fe20000410000 */
[-C--:B------:R-:W-:Y:S01]  /*a1a0*/  FMUL.FTZ R22, R45, R15.reuse ;  /* 0x0000000f2d167220 */ /* 0x080fe20000410000 */
        /* <DEDUP_REMOVED lines=14> */
[----:B------:R-:W-:Y:S01]  /*a290*/  FMUL.FTZ R53, R68, R15 ;  /* 0x0000000f44357220 */ /* 0x000fe20000410000 */
[-C--:B------:R-:W-:Y:S01]  /*a2a0*/  FMUL.FTZ R15, R27, R14.reuse ;  /* 0x0000000e1b0f7220 */ /* 0x080fe20000410000 */
[-C--:B------:R-:W-:Y:S01]  /*a2b0*/  FMUL.FTZ R26, R26, R14.reuse ;  /* 0x0000000e1a1a7220 */ /* 0x080fe20000410000 */
[-C--:B------:R-:W-:Y:S01]  /*a2c0*/  FMUL.FTZ R27, R31, R14.reuse ;  /* 0x0000000e1f1b7220 */ /* 0x080fe20000410000 */
[----:B------:R-:W-:Y:S01]  /*a2d0*/  FMUL.FTZ R30, R30, R14 ;  /* 0x0000000e1e1e7220 */ /* 0x000fe20000410000 */
[----:B------:R-:W-:-:S02]  /*a2e0*/  IMAD R49, R91, UR5, R90 ;  /* 0x000000055b317c24 */ /* 0x000fc4000f8e025a */
[-C--:B------:R-:W-:Y:S01]  /*a2f0*/  FMUL.FTZ R31, R35, R14.reuse ;  /* 0x0000000e231f7220 */ /* 0x080fe20000410000 */
[----:B------:R-:W-:Y:S02]  /*a300*/  IMAD R57, R3, 0xc0, R154 ;  /* 0x000000c003397824 */ /* 0x000fe400078e029a */
[-C--:B------:R-:W-:Y:S01]  /*a310*/  FMUL.FTZ R35, R39, R14.reuse ;  /* 0x0000000e27237220 */ /* 0x080fe20000410000 */
[----:B------:R-:W-:Y:S01]  /*a320*/  FMUL.FTZ R52, R50, R14 ;  /* 0x0000000e32347220 */ /* 0x000fe20000410000 */
[----:B------:R-:W-:Y:S01]  /*a330*/  F2FP.F16.F32.PACK_AB R24, R25, R24 ;  /* 0x000000181918723e */ /* 0x000fe200000000ff */
[----:B------:R-:W-:Y:S01]  /*a340*/  FMUL.FTZ R39, R43, R14 ;  /* 0x0000000e2b277220 */ /* 0x000fe20000410000 */
[----:B------:R-:W-:Y:S01]  /*a350*/  F2FP.F16.F32.PACK_AB R25, R15, R26 ;  /* 0x0000001a0f19723e */ /* 0x000fe200000000ff */
[----:B------:R-:W-:Y:S01]  /*a360*/  ULDC.64 UR4, c[0x0][0xb50] ;  /* 0x0002d40000047ab9 */ /* 0x000fe20000000a00 */
[----:B------:R-:W-:Y:S02]  /*a370*/  IMAD R50, R0, UR6, RZ ;  /* 0x0000000600327c24 */ /* 0x000fe4000f8e02ff */
[----:B------:R-:W-:Y:S01]  /*a380*/  FMUL.FTZ R43, R47, R14 ;  /* 0x0000000e2f2b7220 */ /* 0x000fe20000410000 */
[----:B------:R-:W-:Y:S01]  /*a390*/  F2FP.F16.F32.PACK_AB R27, R27, R30 ;  /* 0x0000001e1b1b723e */ /* 0x000fe200000000ff */
[----:B------:R-:W-:-:S02]  /*a3a0*/  VIADD R15, R57, 0x8 ;  /* 0x00000008390f7836 */ /* 0x000fc40000000000 */
[-C--:B------:R-:W-:Y:S01]  /*a3b0*/  FMUL.FTZ R34, R34, R14.reuse ;  /* 0x0000000e22227220 */ /* 0x080fe20000410000 */
[----:B------:R-:W-:Y:S02]  /*a3c0*/  IMAD.IADD R13, R13, 0x1, R49 ;  /* 0x000000010d0d7824 */ /* 0x000fe400078e0231 */
[-C--:B------:R-:W-:Y:S01]  /*a3d0*/  FMUL.FTZ R38, R38, R14.reuse ;  /* 0x0000000e26267220 */ /* 0x080fe20000410000 */
[----:B------:R-:W-:Y:S01]  /*a3e0*/  FMUL.FTZ R47, R51, R14 ;  /* 0x0000000e332f7220 */ /* 0x000fe20000410000 */
[----:B------:R-:W-:Y:S01]  /*a3f0*/  F2FP.F16.F32.PACK_AB R26, R83, R84 ;  /* 0x00000054531a723e */ /* 0x000fe200000000ff */
[----:B------:R-:W-:Y:S01]  /*a400*/  BAR.SYNC.DEFER_BLOCKING 0x1, 0x180 ;  /* 0x0046000000007b1d */ /* 0x000fe20000010000 */
[----:B------:R-:W-:Y:S01]  /*a410*/  LEA R30, P3, R12, UR4, 0x2 ;  /* 0x000000040c1e7c11 */ /* 0x000fe2000f8610ff */
        /* <DEDUP_REMOVED lines=8> */
[----:B------:R-:W-:Y:S01]  /*a4a0*/  ISETP.GE.OR P1, PT, R57, R50, P0 ;  /* 0x000000323900720c */ /* 0x000fe20000726670 */
[-C--:B------:R-:W-:Y:S01]  /*a4b0*/  FMUL.FTZ R61, R67, R14.reuse ;  /* 0x0000000e433d7220 */ /* 0x080fe20000410000 */
[-C--:B------:R-:W-:Y:S01]  /*a4c0*/  FMUL.FTZ R62, R66, R14.reuse ;  /* 0x0000000e423e7220 */ /* 0x080fe20000410000 */
[-C--:B------:R-:W-:Y:S01]  /*a4d0*/  FMUL.FTZ R63, R71, R14.reuse ;  /* 0x0000000e473f7220 */ /* 0x080fe20000410000 */
[----:B------:R-:W-:Y:S01]  /*a4e0*/  FMUL.FTZ R70, R70, R14 ;  /* 0x0000000e46467220 */ /* 0x000fe20000410000 */
[----:B------:R-:W-:Y:S01]  /*a4f0*/  ISETP.GE.OR P0, PT, R15, R50, P0 ;  /* 0x000000320f00720c */ /* 0x000fe20000706670 */
[----:B------:R-:W-:Y:S01]  /*a500*/  SHFL.IDX PT, R48, R30, RZ, 0x1c1f ;  /* 0x001c1fff1e307589 */ /* 0x000fe200000e0000 */
[----:B------:R-:W-:-:S02]  /*a510*/  LEA.HI.X R64, R12, UR5, R13, 0x2, P3 ;  /* 0x000000050c407c11 */ /* 0x000fc400098f140d */
[----:B------:R-:W-:Y:S01]  /*a520*/  F2FP.F16.F32.PACK_AB R12, R85, R86 ;  /* 0x00000056550c723e */ /* 0x000fe200000000ff */
[----:B------:R0:W-:Y:S01]  /*a530*/  SHFL.IDX PT, R56, R30, 0x1, 0x1c1f ;  /* 0x003c1f001e387f89 */ /* 0x0001e200000e0000 */
[----:B------:R-:W-:Y:S02]  /*a540*/  F2FP.F16.F32.PACK_AB R13, R31, R34 ;  /* 0x000000221f0d723e */ /* 0x000fe400000000ff */
[----:B------:R-:W-:Y:S01]  /*a550*/  F2FP.F16.F32.PACK_AB R14, R87, R88 ;  /* 0x00000058570e723e */ /* 0x000fe200000000ff */
[----:B------:R1:W-:Y:S01]  /*a560*/  STSM.16.M88.4 [R21], R24 ;  /* 0x0000001815007844 */ /* 0x0003e20000000200 */
[----:B------:R-:W-:Y:S02]  /*a570*/  F2FP.F16.F32.PACK_AB R15, R35, R38 ;  /* 0x00000026230f723e */ /* 0x000fe400000000ff */
[----:B------:R-:W-:Y:S01]  /*a580*/  F2FP.F16.F32.PACK_AB R22, R22, R23 ;  /* 0x000000171616723e */ /* 0x000fe200000000ff */
[----:B------:R-:W2:Y:S01]  /*a590*/  SHFL.IDX PT, R49, R64, RZ, 0x1c1f ;  /* 0x001c1fff40317589 */ /* 0x000ea200000e0000 */
[----:B------:R-:W-:-:S02]  /*a5a0*/  F2FP.F16.F32.PACK_AB R20, R20, R89 ;  /* 0x000000591414723e */ /* 0x000fc400000000ff */
[----:B------:R-:W-:Y:S01]  /*a5b0*/  F2FP.F16.F32.PACK_AB R23, R43, R46 ;  /* 0x0000002e2b17723e */ /* 0x000fe200000000ff */
[----:B------:R-:W-:Y:S01]  /*a5c0*/  STSM.16.M88.4 [R81], R12 ;  /* 0x0000000c51007844 */ /* 0x000fe20000000200 */
[----:B0-----:R-:W-:Y:S02]  /*a5d0*/  F2FP.F16.F32.PACK_AB R30, R32, R41 ;  /* 0x00000029201e723e */ /* 0x001fe400000000ff */
[----:B------:R-:W-:Y:S01]  /*a5e0*/  F2FP.F16.F32.PACK_AB R31, R59, R60 ;  /* 0x0000003c3b1f723e */ /* 0x000fe200000000ff */
[----:B------:R-:W0:Y:S01]  /*a5f0*/  SHFL.IDX PT, R57, R64, 0x1, 0x1c1f ;  /* 0x003c1f0040397f89 */ /* 0x000e2200000e0000 */
[----:B------:R-:W-:Y:S02]  /*a600*/  F2FP.F16.F32.PACK_AB R32, R33, R40 ;  /* 0x000000282120723e */ /* 0x000fe400000000ff */
[----:B------:R-:W-:Y:S02]  /*a610*/  F2FP.F16.F32.PACK_AB R33, R61, R62 ;  /* 0x0000003e3d21723e */ /* 0x000fe400000000ff */
[----:B-1----:R-:W-:-:S02]  /*a620*/  F2FP.F16.F32.PACK_AB R21, R39, R42 ;  /* 0x0000002a2715723e */ /* 0x002fc400000000ff */
[----:B------:R-:W-:Y:S02]  /*a630*/  F2FP.F16.F32.PACK_AB R26, R28, R45 ;  /* 0x0000002d1c1a723e */ /* 0x000fe400000000ff */
[----:B------:R-:W-:Y:S01]  /*a640*/  F2FP.F16.F32.PACK_AB R24, R37, R82 ;  /* 0x000000522518723e */ /* 0x000fe200000000ff */
[----:B------:R-:W-:Y:S01]  /*a650*/  STSM.16.M88.4 [R80], R20 ;  /* 0x0000001450007844 */ /* 0x000fe20000000200 */
[----:B------:R-:W-:Y:S02]  /*a660*/  F2FP.F16.F32.PACK_AB R25, R47, R52 ;  /* 0x000000342f19723e */ /* 0x000fe400000000ff */
[----:B------:R-:W-:Y:S02]  /*a670*/  F2FP.F16.F32.PACK_AB R27, R51, R54 ;  /* 0x00000036331b723e */ /* 0x000fe400000000ff */
[----:B------:R-:W-:Y:S02]  /*a680*/  F2FP.F16.F32.PACK_AB R28, R29, R44 ;  /* 0x0000002c1d1c723e */ /* 0x000fe400000000ff */
[----:B------:R-:W-:Y:S01]  /*a690*/  F2FP.F16.F32.PACK_AB R29, R55, R58 ;  /* 0x0000003a371d723e */ /* 0x000fe200000000ff */
[----:B------:R1:W-:Y:S01]  /*a6a0*/  STSM.16.M88.4 [R79], R24 ;  /* 0x000000184f007844 */ /* 0x0003e20000000200 */
[----:B------:R-:W-:-:S02]  /*a6b0*/  F2FP.F16.F32.PACK_AB R34, R36, R53 ;  /* 0x000000352422723e */ /* 0x000fc400000000ff */
[----:B------:R-:W-:Y:S01]  /*a6c0*/  F2FP.F16.F32.PACK_AB R35, R63, R70 ;  /* 0x000000463f23723e */ /* 0x000fe200000000ff */
[----:B------:R3:W-:Y:S04]  /*a6d0*/  STSM.16.M88.4 [R78], R28 ;  /* 0x0000001c4e007844 */ /* 0x0007e80000000200 */
[----:B------:R4:W-:Y:S01]  /*a6e0*/  STSM.16.M88.4 [R19], R32 ;  /* 0x0000002013007844 */ /* 0x0009e20000000200 */
[----:B------:R-:W-:Y:S08]  /*a6f0*/  BAR.SYNC.DEFER_BLOCKING 0x1, 0x180 ;  /* 0x0046000000007b1d */ /* 0x000ff00000010000 */
[----:B-1----:R-:W1:Y:S08]  /*a700*/  @P2 LDC R25, c[0x0][0xbec] ;  /* 0x0002fb00ff192b82 */ /* 0x002e700000000800 */
[----:B---3--:R-:W3:Y:S01]  /*a710*/  @P2 LDC R28, c[0x0][0xbf0] ;  /* 0x0002fc00ff1c2b82 */ /* 0x008ee20000000800 */
[----:B------:R-:W-:Y:S01]  /*a720*/  IMAD R24, R147, 0x60, R148 ;  /* 0x0000006093187824 */ /* 0x000fe200078e0294 */
[----:B------:R-:W-:-:S06]  /*a730*/  UIMAD UR6, UR14, UR8, URZ ;  /* 0x000000080e0672a4 */ /* 0x000fcc000f8e023f */
[----:B------:R-:W4:Y:S01]  /*a740*/  LDC.64 R26, c[0x0][0xae0] ;  /* 0x0002b800ff1a7b82 */ /* 0x000f220000000a00 */
[----:B------:R-:W-:Y:S01]  /*a750*/  IMAD R24, R3, 0xc0, R24 ;  /* 0x000000c003187824 */ /* 0x000fe200078e0218 */
[----:B--2---:R2:W-:Y:S01]  /*a760*/  @!P1 ST.E desc[UR60][R48.64], R76 ;  /* 0x0000004c30009985 */ /* 0x0045e2000c10193c */
[----:B------:R-:W-:-:S03]  /*a770*/  UIMAD.WIDE.U32 UR4, UR13, UR8, URZ ;  /* 0x000000080d0472a5 */ /* 0x000fc6000f8e003f */
[----:B0-----:R2:W-:Y:S01]  /*a780*/  @!P0 ST.E desc[UR60][R56.64], R77 ;  /* 0x0000004d38008985 */ /* 0x0015e2000c10193c */
[----:B------:R-:W-:-:S03]  /*a790*/  UIMAD UR6, UR13, UR9, UR6 ;  /* 0x000000090d0672a4 */ /* 0x000fc6000f8e0206 */
[----:B------:R1:W5:Y:S01]  /*a7a0*/  LD.E.128 R52, desc[UR60][R4.64] ;  /* 0x0000003c04347980 */ /* 0x000362000c101d00 */
[----:B------:R-:W-:Y:S01]  /*a7b0*/  ULDC.64 UR8, c[0x0][0xaf0] ;  /* 0x0002bc0000087ab9 */ /* 0x000fe20000000a00 */
[----:B------:R-:W-:Y:S02]  /*a7c0*/  UIADD3 UR5, UR5, UR6, URZ ;  /* 0x0000000605057290 */ /* 0x000fe4000fffe03f */
[----:B------:R-:W-:Y:S01]  /*a7d0*/  UIMAD UR6, UR7, UR8, URZ ;  /* 0x00000008070672a4 */ /* 0x000fe2000f8e023f */
[----:B------:R0:W5:Y:S04]  /*a7e0*/  LD.E.128 R20, desc[UR60][R6.64] ;  /* 0x0000003c06147980 */ /* 0x000168000c101d00 */
[----:B------:R-:W5:Y:S01]  /*a7f0*/  LD.E.128 R40, desc[UR60][R74.64] ;  /* 0x0000003c4a287980 */ /* 0x000f62000c101d00 */
[----:B-1----:R-:W-:-:S03]  /*a800*/  @P2 IMAD.HI.U32 R5, R24, R25, RZ ;  /* 0x0000001918052227 */ /* 0x002fc600078e00ff */
[----:B------:R-:W5:Y:S01]  /*a810*/  LD.E.128 R36, desc[UR60][R72.64] ;  /* 0x0000003c48247980 */ /* 0x000f62000c101d00 */
[----:B------:R-:W-:Y:S01]  /*a820*/  IMAD.MOV.U32 R4, RZ, RZ, R24 ;  /* 0x000000ffff047224 */ /* 0x000fe200078e0018 */
[----:B---3--:R-:W-:Y:S01]  /*a830*/  @P2 SHF.R.U32.HI R4, RZ, R28, R5 ;  /* 0x0000001cff042219 */ /* 0x008fe20000011605 */
[----:B------:R-:W-:Y:S01]  /*a840*/  UIMAD UR6, UR15, UR9, UR6 ;  /* 0x000000090f0672a4 */ /* 0x000fe2000f8e0206 */
[----:B------:R-:W5:Y:S01]  /*a850*/  LD.E.128 R44, desc[UR60][R10.64] ;  /* 0x0000003c0a2c7980 */ /* 0x000f62000c101d00 */
[----:B------:R-:W-:Y:S01]  /*a860*/  UIMAD.WIDE.U32 UR4, UR15, UR8, UR4 ;  /* 0x000000080f0472a5 */ /* 0x000fe2000f8e0004 */
[--C-:B------:R-:W-:Y:S01]  /*a870*/  SHF.R.S32.HI R5, RZ, 0x1f, R4.reuse ;  /* 0x0000001fff057819 */ /* 0x100fe20000011404 */
[----:B0-----:R-:W-:Y:S01]  /*a880*/  IMAD.MOV R7, RZ, RZ, -R4 ;  /* 0x000000ffff077224 */ /* 0x001fe200078e0a04 */
[----:B------:R0:W5:Y:S01]  /*a890*/  LD.E.128 R12, desc[UR60][R8.64] ;  /* 0x0000003c080c7980 */ /* 0x000162000c101d00 */
[----:B------:R-:W-:Y:S02]  /*a8a0*/  UIADD3 UR5, UR5, UR6, URZ ;  /* 0x0000000605057290 */ /* 0x000fe4000fffe03f */
[----:B------:R-:W-:Y:S01]  /*a8b0*/  IMAD R7, R0, R7, R24 ;  /* 0x0000000700077224 */ /* 0x000fe200078e0218 */
[----:B------:R-:W-:Y:S01]  /*a8c0*/  @!PT LDS RZ, [RZ] ;  /* 0x00000000fffff984 */ /* 0x000fe20000000800 */
[----:B------:R-:W-:Y:S01]  /*a8d0*/  @!PT LDS RZ, [RZ] ;  /* 0x00000000fffff984 */ /* 0x000fe20000000800 */
[----:B------:R-:W-:Y:S01]  /*a8e0*/  @!PT LDS RZ, [RZ] ;  /* 0x00000000fffff984 */ /* 0x000fe20000000800 */
[----:B------:R-:W-:Y:S01]  /*a8f0*/  @!PT LDS RZ, [RZ] ;  /* 0x00000000fffff984 */ /* 0x000fe20000000800 */
[----:B------:R1:W-:Y:S06]  /*a900*/  MEMBAR.ALL.CTA ;  /* 0x0000000000007992 */ /* 0x0003ec0000008000 */
[----:B-1----:R-:W1:Y:S01]  /*a910*/  FENCE.VIEW.ASYNC.S ;  /* 0x00000000000073c6 */ /* 0x002e620000000000 */
[-C--:B----4-:R-:W-:Y:S01]  /*a920*/  IMAD R5, R5, R26.reuse, RZ ;  /* 0x0000001a05057224 */ /* 0x090fe200078e02ff */
[----:B------:R-:W-:Y:S01]  /*a930*/  ULDC.64 UR6, c[0x0][0xad8] ;  /* 0x0002b60000067ab9 */ /* 0x000fe20000000a00 */
[----:B------:R-:W-:Y:S01]  /*a940*/  IMAD R25, R3, 0xc0, R148 ;  /* 0x000000c003197824 */ /* 0x000fe200078e0294 */
[----:B------:R-:W-:Y:S01]  /*a950*/  SHF.R.S32.HI R0, RZ, 0x1f, R7 ;  /* 0x0000001fff007819 */ /* 0x000fe20000011407 */
[----:B------:R-:W-:Y:S01]  /*a960*/  UIADD3 UR36, UR36, 0x1, URZ ;  /* 0x0000000124247890 */ /* 0x000fe2000fffe03f */
[C---:B0-----:R-:W-:Y:S01]  /*a970*/  IMAD R9, R4.reuse, R27, R5 ;  /* 0x0000001b04097224 */ /* 0x041fe200078e0205 */
[----:B------:R-:W-:Y:S01]  /*a980*/  ULDC.64 UR8, c[0x0][0xa80] ;  /* 0x0002a00000087ab9 */ /* 0x000fe20000000a00 */
[----:B------:R-:W-:-:S04]  /*a990*/  IMAD.WIDE.U32 R4, R4, R26, UR4 ;  /* 0x0000000404047e25 */ /* 0x000fc8000f8e001a */
[----:B------:R-:W-:Y:S02]  /*a9a0*/  IMAD.IADD R5, R5, 0x1, R9 ;  /* 0x0000000105057824 */ /* 0x000fe400078e0209 */
[----:B------:R-:W-:Y:S01]  /*a9b0*/  IMAD R0, R0, UR6, RZ ;  /* 0x0000000600007c24 */ /* 0x000fe2000f8e02ff */
[----:B------:R-:W-:Y:S01]  /*a9c0*/  UIADD3 UR4, UR37, 0x31c20, URZ ;  /* 0x00031c2025047890 */ /* 0x000fe2000fffe03f */
[----:B------:R-:W-:Y:S01]  /*a9d0*/  IMAD.WIDE.U32 R4, R7, UR6, R4 ;  /* 0x0000000607047c25 */ /* 0x000fe2000f8e0004 */
[----:B------:R-:W-:-:S03]  /*a9e0*/  ISETP.GE.AND P0, PT, R25, R50, PT ;  /* 0x000000321900720c */ /* 0x000fc60003f06270 */
[----:B------:R-:W-:Y:S01]  /*a9f0*/  IMAD R9, R7, UR7, R0 ;  /* 0x0000000707097c24 */ /* 0x000fe2000f8e0200 */
[----:B------:R-:W-:Y:S01]  /*aa00*/  UISETP.NE.AND UP0, UPT, UR36, 0x2, UPT ;  /* 0x000000022400788c */ /* 0x000fe2000bf05270 */
[C---:B------:R-:W-:Y:S01]  /*aa10*/  LEA R0, P1, R4.reuse, UR8, 0x1 ;  /* 0x0000000804007c11 */ /* 0x040fe2000f8208ff */
[----:B------:R-:W-:Y:S01]  /*aa20*/  UPRMT UR4, URZ, 0x654, UR4 ;  /* 0x000006543f047896 */ /* 0x000fe20008000004 */
[----:B------:R-:W-:Y:S01]  /*aa30*/  IMAD.IADD R3, R5, 0x1, R9 ;  /* 0x0000000105037824 */ /* 0x000fe200078e0209 */
[----:B------:R-:W-:Y:S01]  /*aa40*/  ULDC UR5, c[0x0][0xc] ;  /* 0x0000030000057ab9 */ /* 0x000fe20000000800 */
[----:B------:R-:W-:Y:S02]  /*aa50*/  USEL UR6, URZ, 0x1, UP0 ;  /* 0x000000013f067887 */ /* 0x000fe40008000000 */
[----:B------:R-:W-:Y:S01]  /*aa60*/  UIADD3 UR10, UR5, UR10, URZ ;  /* 0x0000000a050a7290 */ /* 0x000fe2000fffe03f */
[----:B------:R-:W-:Y:S01]  /*aa70*/  LEA.HI.X R24, R4, UR9, R3, 0x1, P1 ;  /* 0x0000000904187c11 */ /* 0x000fe200088f0c03 */
[----:B------:R-:W-:Y:S01]  /*aa80*/  USEL UR36, UR36, URZ, UP0 ;  /* 0x0000003f24247287 */ /* 0x000fe20008000000 */
[----:B-1----:R2:W0:Y:S01]  /*aa90*/  SHFL.IDX PT, R6, R0, RZ, 0x1c1f ;  /* 0x001c1fff00067589 */ /* 0x00242200000e0000 */
[----:B------:R-:W-:Y:S01]  /*aaa0*/  LOP3.LUT R16, R16, UR6, RZ, 0x3c, !PT ;  /* 0x0000000610107c12 */ /* 0x000fe2000f8e3cff */
[----:B------:R-:W-:Y:S01]  /*aab0*/  SYNCS.ARRIVE.TRANS64.RED.A1T0 RZ, [UR4], RZ ;  /* 0x000000ffffff79a7 */ /* 0x000fe20008100404 */
[----:B------:R-:W-:Y:S01]  /*aac0*/  IMAD.U32 R19, RZ, RZ, UR10 ;  /* 0x0000000aff137e24 */ /* 0x000fe2000f8e00ff */
[----:B------:R2:W1:Y:S01]  /*aad0*/  SHFL.IDX PT, R7, R24, RZ, 0x1c1f ;  /* 0x001c1fff18077589 */ /* 0x00046200000e0000 */
[----:B------:R-:W-:Y:S01]  /*aae0*/  BSSY B0, `(.L_x_29) ;  /* 0x0000010000007945 */ /* 0x000fe20003800000 */
[----:B------:R-:W-:-:S02]  /*aaf0*/  SHF.R.S32.HI R94, RZ, 0x1f, R144 ;  /* 0x0000001fff5e7819 */ /* 0x000fc40000011490 */
[----:B------:R-:W-:Y:S01]  /*ab00*/  SHF.R.S32.HI R95, RZ, 0x1f, R145 ;  /* 0x0000001fff5f7819 */ /* 0x000fe20000011491 */
[----:B------:R-:W-:Y:S06]  /*ab10*/  @P0 BRA `(.L_x_30) ;  /* 0x0000000000300947 */ /* 0x000fec0003800000 */
[----:B------:R-:W-:Y:S02]  /*ab20*/  ULDC UR4, c[0x0][0xac8] ;  /* 0x0002b20000047ab9 */ /* 0x000fe40000000800 */
[----:B------:R-:W-:Y:S02]  /*ab30*/  ISETP.GE.AND P1, PT, R145, UR4, PT ;  /* 0x0000000491007c0c */ /* 0x000fe4000bf26270 */
[----:B------:R-:W-:Y:S02]  /*ab40*/  ISETP.GE.AND P2, PT, R144, UR4, PT ;  /* 0x0000000490007c0c */ /* 0x000fe4000bf46270 */
[----:B------:R-:W-:-:S09]  /*ab50*/  ISETP.GE.AND P0, PT, R18, UR4, PT ;  /* 0x0000000412007c0c */ /* 0x000fd2000bf06270 */
[CC--:B0-----:R-:W-:Y:S02]  /*ab60*/  @!P1 LEA R8, P3, R145.reuse, R6.reuse, 0x1 ;  /* 0x0000000691089211 */ /* 0x0c1fe400078608ff */
[----:B------:R-:W-:Y:S02]  /*ab70*/  @!P2 LEA R10, P4, R144, R6, 0x1 ;  /* 0x00000006900aa211 */ /* 0x000fe400078808ff */
[----:B-1----:R-:W-:Y:S01]  /*ab80*/  @!P0 IMAD.WIDE R4, R18, 0x2, R6 ;  /* 0x0000000212048825 */ /* 0x002fe200078e0206 */
[-C--:B------:R-:W-:Y:S02]  /*ab90*/  @!P1 LEA.HI.X R9, R145, R7.reuse, R95, 0x1, P3 ;  /* 0x0000000791099211 */ /* 0x080fe400018f0c5f */
[----:B------:R-:W-:Y:S02]  /*aba0*/  @!P2 LEA.HI.X R11, R144, R7, R94, 0x1, P4 ;  /* 0x00000007900ba211 */ /* 0x000fe400020f0c5e */
[----:B-----5:R3:W-:Y:S04]  /*abb0*/  @!P0 ST.E.128 desc[UR60][R4.64], R40 ;  /* 0x0000002804008985 */ /* 0x0207e8000c101d3c */
[----:B------:R3:W-:Y:S04]  /*abc0*/  @!P1 ST.E.128 desc[UR60][R8.64], R44 ;  /* 0x0000002c08009985 */ /* 0x0007e8000c101d3c */
[----:B------:R3:W-:Y:S02]  /*abd0*/  @!P2 ST.E.128 desc[UR60][R10.64], R52 ;  /* 0x000000340a00a985 */ /* 0x0007e4000c101d3c */
.L_x_30:
[----:B------:R-:W-:Y:S05]  /*abe0*/  BSYNC B0 ;  /* 0x0000000000007941 */ /* 0x000fea0003800000 */
.L_x_29:
[----:B------:R-:W-:Y:S01]  /*abf0*/  VIADD R3, R25, 0x60 ;  /* 0x0000006019037836 */ /* 0x000fe20000000000 */
[----:B-1----:R1:W4:Y:S01]  /*ac00*/  SHFL.IDX PT, R7, R24, 0x1, 0x1c1f ;  /* 0x003c1f0018077f89 */ /* 0x00232200000e0000 */
[----:B------:R-:W-:Y:S01]  /*ac10*/  BSSY B0, `(.L_x_31) ;  /* 0x0000011000007945 */ /* 0x000fe20003800000 */
[----:B------:R-:W-:Y:S02]  /*ac20*/  VIADD R146, R146, 0x1 ;  /* 0x0000000192927836 */ /* 0x000fe40000000000 */
[----:B------:R-:W-:Y:S01]  /*ac30*/  ISETP.GE.AND P0, PT, R3, R50, PT ;  /* 0x000000320300720c */ /* 0x000fe20003f06270 */
[----:B0-----:R1:W0:-:S12]  /*ac40*/  SHFL.IDX PT, R6, R0, 0x1, 0x1c1f ;  /* 0x003c1f0000067f89 */ /* 0x00121800000e0000 */
[----:B-1----:R-:W-:Y:S05]  /*ac50*/  @P0 BRA `(.L_x_32) ;  /* 0x0000000000300947 */ /* 0x002fea0003800000 */
[----:B------:R-:W-:Y:S02]  /*ac60*/  ULDC UR4, c[0x0][0xac8] ;  /* 0x0002b20000047ab9 */ /* 0x000fe40000000800 */
[----:B------:R-:W-:Y:S02]  /*ac70*/  ISETP.GE.AND P3, PT, R145, UR4, PT ;  /* 0x0000000491007c0c */ /* 0x000fe4000bf66270 */
[----:B------:R-:W-:Y:S02]  /*ac80*/  ISETP.GE.AND P4, PT, R144, UR4, PT ;  /* 0x0000000490007c0c */ /* 0x000fe4000bf86270 */
[----:B------:R-:W-:-:S09]  /*ac90*/  ISETP.GE.AND P2, PT, R18, UR4, PT ;  /* 0x0000000412007c0c */ /* 0x000fd2000bf46270 */
[CC--:B0--3--:R-:W-:Y:S02]  /*aca0*/  @!P3 LEA R8, P0, R145.reuse, R6.reuse, 0x1 ;  /* 0x000000069108b211 */ /* 0x0c9fe400078008ff */
[----:B------:R-:W-:Y:S02]  /*acb0*/  @!P4 LEA R10, P1, R144, R6, 0x1 ;  /* 0x00000006900ac211 */ /* 0x000fe400078208ff */
[----:B----4-:R-:W-:Y:S01]  /*acc0*/  @!P2 IMAD.WIDE R4, R18, 0x2, R6 ;  /* 0x000000021204a825 */ /* 0x010fe200078e0206 */
[-C--:B------:R-:W-:Y:S02]  /*acd0*/  @!P3 LEA.HI.X R9, R145, R7.reuse, R95, 0x1, P0 ;  /* 0x000000079109b211 */ /* 0x080fe400000f0c5f */
[----:B------:R-:W-:Y:S02]  /*ace0*/  @!P4 LEA.HI.X R11, R144, R7, R94, 0x1, P1 ;  /* 0x00000007900bc211 */ /* 0x000fe400008f0c5e */
[----:B-----5:R1:W-:Y:S04]  /*acf0*/  @!P2 ST.E.128 desc[UR60][R4.64], R36 ;  /* 0x000000240400a985 */ /* 0x0203e8000c101d3c */
[----:B------:R1:W-:Y:S04]  /*ad00*/  @!P3 ST.E.128 desc[UR60][R8.64], R12 ;  /* 0x0000000c0800b985 */ /* 0x0003e8000c101d3c */
[----:B------:R1:W-:Y:S02]  /*ad10*/  @!P4 ST.E.128 desc[UR60][R10.64], R20 ;  /* 0x000000140a00c985 */ /* 0x0003e4000c101d3c */
.L_x_32:
[----:B------:R-:W-:Y:S05]  /*ad20*/  BSYNC B0 ;  /* 0x0000000000007941 */ /* 0x000fea0003800000 */
.L_x_31:
[----:B--2---:R-:W2:Y:S01]  /*ad30*/  LDC R0, c[0x0][0xc34] ;  /* 0x00030d00ff007b82 */ /* 0x004ea20000000800 */
[----:B------:R-:W-:-:S13]  /*ad40*/  R2UR UR4, R19 ;  /* 0x00000000130472ca */ /* 0x000fda00000e0000 */
[----:B--2---:R-:W-:-:S13]  /*ad50*/  ISETP.LE.AND P0, PT, R0, UR4, PT ;  /* 0x0000000400007c0c */ /* 0x004fda000bf03270 */
[----:B------:R-:W-:Y:S05]  /*ad60*/  @!P0 BRA `(.L_x_33) ;  /* 0xffffff60005c8947 */ /* 0x000fea000383ffff */
[----:B------:R-:W-:Y:S05]  /*ad70*/  EXIT ;  /* 0x000000000000794d */ /* 0x000fea0003800000 */
.L_x_7:
[----:B------:R-:W-:-:S08]  /*ad80*/  NOP ;  /* 0x0000000000007918 */ /* 0x000fd00000000000 */
[----:B--2---:R-:W0:-:S00]  /*ad90*/  USETMAXREG.DEALLOC.CTAPOOL 0x20 ;  /* 0x00000020000079c8 */ /* 0x004e0000080e0500 */
[----:B------:R-:W1:Y:S01]  /*ada0*/  S2UR UR5, SR_CTAID.X ;  /* 0x00000000000579c3 */ /* 0x000e620000002500 */
[----:B0-----:R-:W-:Y:S02]  /*adb0*/  IMAD.MOV.U32 R0, RZ, RZ, 0x1 ;  /* 0x00000001ff007424 */ /* 0x001fe400078e00ff */
[----:B------:R-:W-:Y:S02]  /*adc0*/  IMAD.MOV.U32 R16, RZ, RZ, RZ ;  /* 0x000000ffff107224 */ /* 0x000fe400078e00ff */
[----:B------:R-:W-:-:S03]  /*add0*/  IMAD.MOV.U32 R22, RZ, RZ, 0x1 ;  /* 0x00000001ff167424 */ /* 0x000fc600078e00ff */
[----:B------:R-:W1:Y:S02]  /*ade0*/  LDC R2, c[0x0][0xc34] ;  /* 0x00030d00ff027b82 */ /* 0x000e640000000800 */
[----:B-1----:R-:W-:-:S13]  /*adf0*/  ISETP.LE.AND P0, PT, R2, UR5, PT ;  /* 0x0000000502007c0c */ /* 0x002fda000bf03270 */
[----:B------:R-:W-:Y:S05]  /*ae00*/  @P0 BRA `(.L_x_34) ;  /* 0x00000040001c0947 */ /* 0x000fea0003800000 */
[----:B------:R-:W0:Y:S01]  /*ae10*/  S2R R6, SR_TID.X ;  /* 0x0000000000067919 */ /* 0x000e220000002100 */
[----:B------:R-:W1:Y:S01]  /*ae20*/  S2UR UR4, SR_CgaCtaId ;  /* 0x00000000000479c3 */ /* 0x000e620000008800 */
[----:B------:R-:W-:Y:S01]  /*ae30*/  UMOV UR36, 0x400 ;  /* 0x0000040000247882 */ /* 0x000fe20000000000 */
[----:B------:R-:W-:Y:S01]  /*ae40*/  IMAD.MOV.U32 R22, RZ, RZ, 0x1 ;  /* 0x00000001ff167424 */ /* 0x000fe200078e00ff */
[----:B------:R-:W-:Y:S01]  /*ae50*/  ULDC.64 UR38, c[0x0][0x198] ;  /* 0x0000660000267ab9 */ /* 0x000fe20000000a00 */
[----:B------:R-:W-:Y:S01]  /*ae60*/  IMAD.MOV.U32 R16, RZ, RZ, RZ ;  /* 0x000000ffff107224 */ /* 0x000fe200078e00ff */
[----:B------:R-:W-:Y:S01]  /*ae70*/  ULDC UR37, c[0x0][0xc] ;  /* 0x0000030000257ab9 */ /* 0x000fe20000000800 */
[----:B-1----:R-:W-:Y:S01]  /*ae80*/  ULEA UR36, UR4, UR36, 0x18 ;  /* 0x0000002404247291 */ /* 0x002fe2000f8ec03f */
[C---:B0-----:R-:W-:Y:S01]  /*ae90*/  LOP3.LUT R5, R6.reuse, 0x7f, RZ, 0xc0, !PT ;  /* 0x0000007f06057812 */ /* 0x041fe200078ec0ff */
[----:B------:R-:W-:-:S04]  /*aea0*/  IMAD.SHL.U32 R0, R6, 0x8, RZ ;  /* 0x0000000806007824 */ /* 0x000fc800078e00ff */
[----:B------:R-:W-:Y:S01]  /*aeb0*/  IMAD.SHL.U32 R4, R5, 0x8, RZ ;  /* 0x0000000805047824 */ /* 0x000fe200078e00ff */
[C---:B------:R-:W-:Y:S02]  /*aec0*/  LOP3.LUT R3, R0.reuse, 0x20, RZ, 0xc0, !PT ;  /* 0x0000002000037812 */ /* 0x040fe400078ec0ff */
[----:B------:R-:W-:Y:S02]  /*aed0*/  LOP3.LUT R2, R0, 0xd8, RZ, 0xc0, !PT ;  /* 0x000000d800027812 */ /* 0x000fe400078ec0ff */
[----:B------:R-:W-:Y:S02]  /*aee0*/  LOP3.LUT R3, R3, 0x300, R4, 0xf8, !PT ;  /* 0x0000030003037812 */ /* 0x000fe400078ef804 */
[----:B------:R-:W-:Y:S01]  /*aef0*/  SHF.R.U32.HI R4, RZ, 0x2, R5 ;  /* 0x00000002ff047819 */ /* 0x000fe20000011605 */
[----:B------:R-:W-:Y:S01]  /*af00*/  IMAD.U32 R5, RZ, RZ, UR5 ;  /* 0x00000005ff057e24 */ /* 0x000fe2000f8e00ff */
[----:B------:R-:W-:Y:S02]  /*af10*/  LOP3.LUT R2, R2, 0x18, R6, 0x78, !PT ;  /* 0x0000001802027812 */ /* 0x000fe400078e7806 */
[----:B------:R-:W-:-:S02]  /*af20*/  LOP3.LUT R0, R0, 0x18, RZ, 0xc0, !PT ;  /* 0x0000001800007812 */ /* 0x000fc400078ec0ff */
[----:B------:R0:W-:Y:S01]  /*af30*/  STL [R1+0x8], R5 ;  /* 0x0000080501007387 */ /* 0x0001e20000100800 */
[----:B------:R-:W-:Y:S01]  /*af40*/  LOP3.LUT R3, R3, R2, RZ, 0xfc, !PT ;  /* 0x0000000203037212 */ /* 0x000fe200078efcff */
[----:B------:R-:W-:Y:S02]  /*af50*/  IMAD.SHL.U32 R2, R6, 0x20, RZ ;  /* 0x0000002006027824 */ /* 0x000fe400078e00ff */
[----:B------:R0:W-:Y:S01]  /*af60*/  STL [R1+0x1c], RZ ;  /* 0x00001cff01007387 */ /* 0x0001e20000100800 */
[----:B------:R-:W-:Y:S02]  /*af70*/  LEA R27, R3, UR36, 0x1 ;  /* 0x00000024031b7c11 */ /* 0x000fe4000f8e08ff */
[----:B------:R-:W-:Y:S02]  /*af80*/  LOP3.LUT R4, R4, 0x60, R2, 0xf8, !PT ;  /* 0x0000006004047812 */ /* 0x000fe400078ef802 */
[C---:B------:R-:W-:Y:S02]  /*af90*/  LOP3.LUT R2, R0.reuse, 0x20, RZ, 0xfc, !PT ;  /* 0x0000002000027812 */ /* 0x040fe400078efcff */
[----:B------:R-:W-:-:S07]  /*afa0*/  LOP3.LUT R0, R0, 0x40, RZ, 0xfc, !PT ;  /* 0x0000004000007812 */ /* 0x000fce00078efcff */
.L_x_112:
[----:B------:R-:W2:Y:S01]  /*afb0*/  LDL R4, [R1+0x8] ;  /* 0x0000080001047983 */ /* 0x000ea20000100800 */
[----:B0-----:R-:W1:Y:S01]  /*afc0*/  LDC R0, c[0x0][0xc38] ;  /* 0x00030e00ff007b82 */ /* 0x001e620000000800 */
[----:B------:R-:W-:Y:S05]  /*afd0*/  YIELD ;  /* 0x0000000000007946 */ /* 0x000fea0003800000 */
[----:B------:R-:W-:Y:S02]  /*afe0*/  ULDC.64 UR4, c[0x0][0x418] ;  /* 0x0001060000047ab9 */ /* 0x000fe40000000a00 */
[----:B------:R-:W3:Y:S01]  /*aff0*/  LDC R17, c[0x0][0xc44] ;  /* 0x00031100ff117b82 */ /* 0x000ee20000000800 */
[----:B------:R-:W-:-:S03]  /*b000*/  UISETP.NE.U32.AND UP0, UPT, UR4, URZ, UPT ;  /* 0x0000003f0400728c */ /* 0x000fc6000bf05070 */
[----:B------:R-:W-:Y:S01]  /*b010*/  ULDC UR4, c[0x0][0x424] ;  /* 0x0001090000047ab9 */ /* 0x000fe20000000800 */
[----:B------:R-:W-:Y:S02]  /*b020*/  UISETP.NE.AND.EX UP0, UPT, UR5, URZ, UPT, UP0 ;  /* 0x0000003f0500728c */ /* 0x000fe4000bf05300 */
[----:B------:R-:W-:Y:S02]  /*b030*/  UIADD3 UR5, UR36, 0x16a00, URZ ;  /* 0x00016a0024057890 */ /* 0x000fe4000fffe03f */
[----:B------:R-:W-:Y:S02]  /*b040*/  USEL UR4, UR4, 0x1, UP0 ;  /* 0x0000000104047887 */ /* 0x000fe40008000000 */
[----:B------:R-:W-:Y:S01]  /*b050*/  ULOP3.LUT UP0, URZ, UR5, 0x1bf, URZ, 0xc0, !UPT ;  /* 0x000001bf053f7892 */ /* 0x000fe2000f80c03f */
[----:B-1----:R-:W-:Y:S02]  /*b060*/  ISETP.NE.AND P0, PT, R0, 0x1, PT ;  /* 0x000000010000780c */ /* 0x002fe40003f05270 */
[----:B---3--:R-:W-:-:S11]  /*b070*/  ISETP.NE.AND P1, PT, R17, 0x1, PT ;  /* 0x000000011100780c */ /* 0x008fd60003f25270 */
[----:B------:R-:W2:Y:S08]  /*b080*/  @P0 LDC R0, c[0x0][0xc3c] ;  /* 0x00030f00ff000b82 */ /* 0x000eb00000000800 */
[----:B0-----:R-:W0:Y:S08]  /*b090*/  @P0 LDC R5, c[0x0][0xc40] ;  /* 0x00031000ff050b82 */ /* 0x001e300000000800 */
[----:B------:R-:W1:Y:S01]  /*b0a0*/  @P1 LDC.64 R2, c[0x0][0xc48] ;  /* 0x00031200ff021b82 */ /* 0x000e620000000a00 */
[----:B--2---:R-:W-:-:S05]  /*b0b0*/  @P0 IMAD.HI.U32 R0, R4, R0, RZ ;  /* 0x0000000004000227 */ /* 0x004fca00078e00ff */
[----:B0-----:R-:W-:Y:S02]  /*b0c0*/  @P0 SHF.R.U32.HI R4, RZ, R5, R0 ;  /* 0x00000005ff040219 */ /* 0x001fe40000011600 */
[----:B------:R-:W0:Y:S01]  /*b0d0*/  LDC R0, c[0x0][0x2f0] ;  /* 0x0000bc00ff007b82 */ /* 0x000e220000000800 */
[----:B------:R-:W-:Y:S02]  /*b0e0*/  PLOP3.LUT P0, PT, PT, PT, UP0, 0x80, 0x0 ;  /* 0x000000000000781c */ /* 0x000fe40003f0f008 */
[----:B-1----:R-:W-:Y:S01]  /*b0f0*/  @P1 IMAD.HI.U32 R2, R4, R2, RZ ;  /* 0x0000000204021227 */ /* 0x002fe200078e00ff */
[----:B------:R1:W-:Y:S03]  /*b100*/  STL [R1], R4 ;  /* 0x0000000401007387 */ /* 0x0003e60000100800 */
[----:B------:R-:W-:Y:S01]  /*b110*/  IMAD.MOV.U32 R28, RZ, RZ, R4 ;  /* 0x000000ffff1c7224 */ /* 0x000fe200078e0004 */
[----:B------:R-:W-:Y:S01]  /*b120*/  @P1 SHF.R.U32.HI R28, RZ, R3, R2 ;  /* 0x00000003ff1c1219 */ /* 0x000fe20000011602 */
[----:B0-----:R-:W-:-:S04]  /*b130*/  IMAD R6, R0, UR4, RZ ;  /* 0x0000000400067c24 */ /* 0x001fc8000f8e02ff */
[----:B------:R-:W-:Y:S02]  /*b140*/  IMAD.MOV R0, RZ, RZ, -R28 ;  /* 0x000000ffff007224 */ /* 0x000fe400078e0a1c */
[----:B------:R-:W-:Y:S01]  /*b150*/  VIADD R2, R6, 0x8f ;  /* 0x0000008f06027836 */ /* 0x000fe20000000000 */
[----:B------:R1:W-:Y:S01]  /*b160*/  STL [R1+0x18], R6 ;  /* 0x0000180601007387 */ /* 0x0003e20000100800 */
[----:B------:R-:W-:Y:S02]  /*b170*/  IMAD R17, R17, R0, R4 ;  /* 0x0000000011117224 */ /* 0x000fe400078e0204 */
[----:B------:R-:W-:-:S05]  /*b180*/  IMAD.HI R2, R2, 0x38e38e39, RZ ;  /* 0x38e38e3902027827 */ /* 0x000fca00078e02ff */
[----:B------:R-:W-:-:S04]  /*b190*/  SHF.R.U32.HI R3, RZ, 0x1f, R2 ;  /* 0x0000001fff037819 */ /* 0x000fc80000011602 */
[----:B------:R-:W-:-:S05]  /*b1a0*/  LEA.HI.SX32 R24, R2, R3, 0x1b ;  /* 0x0000000302187211 */ /* 0x000fca00078fdaff */
[----:B------:R1:W-:Y:S01]  /*b1b0*/  STL [R1+0x4], R24 ;  /* 0x0000041801007387 */ /* 0x0003e20000100800 */
[----:B------:R-:W-:Y:S05]  /*b1c0*/  @!P0 BRA `(.L_x_35) ;  /* 0x0000000000408947 */ /* 0x000fea0003800000 */
[----:B------:R-:W-:Y:S01]  /*b1d0*/  MOV R2, 0x0 ;  /* 0x0000000000027802 */ /* 0x000fe20000000f00 */
[----:B------:R-:W-:Y:S01]  /*b1e0*/  ULDC.64 UR6, c[0x4][0xa8] ;  /* 0x01002a0000067ab9 */ /* 0x000fe20000000a00 */
[----:B------:R-:W-:Y:S01]  /*b1f0*/  ULDC.64 UR8, c[0x4][0xb0] ;  /* 0x01002c0000087ab9 */ /* 0x000fe20000000a00 */
[----:B------:R-:W-:Y:S01]  /*b200*/  ULDC.64 UR4, c[0x4][0x8] ;  /* 0x0100020000047ab9 */ /* 0x000fe20000000a00 */
[----:B-1----:R-:W-:Y:S02]  /*b210*/  IMAD.U32 R4, RZ, RZ, UR6 ;  /* 0x00000006ff047e24 */ /* 0x002fe4000f8e00ff */
[----:B------:R-:W0:Y:S01]  /*b220*/  LDC.64 R2, c[0x4][R2] ;  /* 0x0100000002027b82 */ /* 0x000e220000000a00 */
[----:B------:R-:W-:Y:S02]  /*b230*/  IMAD.U32 R5, RZ, RZ, UR7 ;  /* 0x00000007ff057e24 */ /* 0x000fe4000f8e00ff */
[----:B------:R-:W-:Y:S02]  /*b240*/  IMAD.U32 R6, RZ, RZ, UR8 ;  /* 0x00000008ff067e24 */ /* 0x000fe4000f8e00ff */
[----:B------:R-:W-:-:S02]  /*b250*/  IMAD.U32 R7, RZ, RZ, UR9 ;  /* 0x00000009ff077e24 */ /* 0x000fc4000f8e00ff */
[----:B------:R-:W-:Y:S02]  /*b260*/  IMAD.U32 R10, RZ, RZ, UR4 ;  /* 0x00000004ff0a7e24 */ /* 0x000fe4000f8e00ff */
[----:B------:R-:W-:Y:S02]  /*b270*/  IMAD.U32 R11, RZ, RZ, UR5 ;  /* 0x00000005ff0b7e24 */ /* 0x000fe4000f8e00ff */
[----:B------:R-:W-:Y:S02]  /*b280*/  IMAD.MOV.U32 R8, RZ, RZ, 0x70 ;  /* 0x00000070ff087424 */ /* 0x000fe400078e00ff */
[----:B------:R-:W-:Y:S02]  /*b290*/  IMAD.MOV.U32 R12, RZ, RZ, 0x1 ;  /* 0x00000001ff0c7424 */ /* 0x000fe400078e00ff */
[----:B------:R-:W-:-:S07]  /*b2a0*/  IMAD.MOV.U32 R13, RZ, RZ, RZ ;  /* 0x000000ffff0d7224 */ /* 0x000fce00078e00ff */
[----:B------:R-:W-:-:S07]  /*b2b0*/  LEPC R20, `(.L_x_35) ;  /* 0x000000001014794e */ /* 0x000fce0000000000 */
[----:B0-----:R-:W-:Y:S05]  /*b2c0*/  CALL.ABS.NOINC R2 ;  /* 0x0000000002007343 */ /* 0x001fea0003c00000 */
.L_x_35:
[----:B------:R-:W-:-:S04]  /*b2d0*/  UIADD3 UR4, UR36, 0x200, URZ ;  /* 0x0000020024047890 */ /* 0x000fc8000fffe03f */
[----:B------:R-:W-:-:S06]  /*b2e0*/  ULOP3.LUT UP0, URZ, UR4, 0x1bf, URZ, 0xc0, !UPT ;  /* 0x000001bf043f7892 */ /* 0x000fcc000f80c03f */
[----:B------:R-:W-:-:S13]  /*b2f0*/  PLOP3.LUT P0, PT, PT, PT, UP0, 0x80, 0x0 ;  /* 0x000000000000781c */ /* 0x000fda0003f0f008 */
[----:B------:R-:W-:Y:S05]  /*b300*/  @!P0 BRA `(.L_x_36) ;  /* 0x00000000007c8947 */ /* 0x000fea0003800000 */
[----:B------:R-:W-:Y:S01]  /*b310*/  MOV R18, 0x0 ;  /* 0x0000000000127802 */ /* 0x000fe20000000f00 */
[----:B------:R-:W-:Y:S01]  /*b320*/  ULDC.64 UR6, c[0x4][0xa8] ;  /* 0x01002a0000067ab9 */ /* 0x000fe20000000a00 */
[----:B------:R-:W-:Y:S01]  /*b330*/  ULDC.64 UR8, c[0x4][0xb0] ;  /* 0x01002c0000087ab9 */ /* 0x000fe20000000a00 */
[----:B------:R-:W-:Y:S01]  /*b340*/  ULDC.64 UR4, c[0x4][0x10] ;  /* 0x0100040000047ab9 */ /* 0x000fe20000000a00 */
[----:B------:R0:W2:Y:S01]  /*b350*/  LDC.64 R2, c[0x4][R18] ;  /* 0x0100000012027b82 */ /* 0x0000a20000000a00 */
[----:B-1----:R-:W-:Y:S02]  /*b360*/  IMAD.U32 R4, RZ, RZ, UR6 ;  /* 0x00000006ff047e24 */ /* 0x002fe4000f8e00ff */
[----:B------:R-:W-:Y:S02]  /*b370*/  IMAD.U32 R5, RZ, RZ, UR7 ;  /* 0x00000007ff057e24 */ /* 0x000fe4000f8e00ff */
[----:B------:R-:W-:Y:S02]  /*b380*/  IMAD.U32 R6, RZ, RZ, UR8 ;  /* 0x00000008ff067e24 */ /* 0x000fe4000f8e00ff */
[----:B------:R-:W-:-:S02]  /*b390*/  IMAD.U32 R7, RZ, RZ, UR9 ;  /* 0x00000009ff077e24 */ /* 0x000fc4000f8e00ff */
[----:B------:R-:W-:Y:S02]  /*b3a0*/  IMAD.U32 R10, RZ, RZ, UR4 ;  /* 0x00000004ff0a7e24 */ /* 0x000fe4000f8e00ff */
[----:B------:R-:W-:Y:S02]  /*b3b0*/  IMAD.U32 R11, RZ, RZ, UR5 ;  /* 0x00000005ff0b7e24 */ /* 0x000fe4000f8e00ff */
[----:B------:R-:W-:Y:S02]  /*b3c0*/  IMAD.MOV.U32 R8, RZ, RZ, 0x70 ;  /* 0x00000070ff087424 */ /* 0x000fe400078e00ff */
[----:B------:R-:W-:Y:S02]  /*b3d0*/  IMAD.MOV.U32 R12, RZ, RZ, 0x1 ;  /* 0x00000001ff0c7424 */ /* 0x000fe400078e00ff */
[----:B0-----:R-:W-:-:S07]  /*b3e0*/  IMAD.MOV.U32 R13, RZ, RZ, RZ ;  /* 0x000000ffff0d7224 */ /* 0x001fce00078e00ff */
[----:B------:R-:W-:-:S07]  /*b3f0*/  LEPC R20, `(.L_x_37) ;  /* 0x000000001014794e */ /* 0x000fce0000000000 */
[----:B--2---:R-:W-:Y:S05]  /*b400*/  CALL.ABS.NOINC R2 ;  /* 0x0000000002007343 */ /* 0x004fea0003c00000 */
.L_x_37:
[----:B------:R0:W1:Y:S01]  /*b410*/  LDC.64 R2, c[0x4][R18] ;  /* 0x0100000012027b82 */ /* 0x0000620000000a00 */
[----:B------:R-:W-:Y:S01]  /*b420*/  ULDC.64 UR6, c[0x4][0xa8] ;  /* 0x01002a0000067ab9 */ /* 0x000fe20000000a00 */
[----:B------:R-:W-:Y:S01]  /*b430*/  ULDC.64 UR8, c[0x4][0xb0] ;  /* 0x01002c0000087ab9 */ /* 0x000fe20000000a00 */
[----:B------:R-:W-:Y:S01]  /*b440*/  ULDC.64 UR4, c[0x4][0x18] ;  /* 0x0100060000047ab9 */ /* 0x000fe20000000a00 */
[----:B------:R-:W-:Y:S02]  /*b450*/  IMAD.U32 R4, RZ, RZ, UR6 ;  /* 0x00000006ff047e24 */ /* 0x000fe4000f8e00ff */
        /* <DEDUP_REMOVED lines=9> */
[----:B-1----:R-:W-:Y:S05]  /*b4f0*/  CALL.ABS.NOINC R2 ;  /* 0x0000000002007343 */ /* 0x002fea0003c00000 */
.L_x_36:
[----:B------:R-:W-:Y:S01]  /*b500*/  ULDC.64 UR4, c[0x0][0x9f8] ;  /* 0x00027e0000047ab9 */ /* 0x000fe20000000a00 */
[----:B------:R-:W-:Y:S01]  /*b510*/  IMAD.MOV.U32 R19, RZ, RZ, R28 ;  /* 0x000000ffff137224 */ /* 0x000fe200078e001c */
[----:B------:R-:W-:-:S04]  /*b520*/  ISETP.NE.U32.AND P0, PT, RZ, UR4, PT ;  /* 0x00000004ff007c0c */ /* 0x000fc8000bf05070 */
[----:B------:R-:W-:-:S13]  /*b530*/  ISETP.NE.AND.EX P0, PT, RZ, UR5, PT, P0 ;  /* 0x00000005ff007c0c */ /* 0x000fda000bf05300 */
[----:B------:R-:W0:Y:S02]  /*b540*/  @P0 LDC.64 R2, c[0x0][0x9f8] ;  /* 0x00027e00ff020b82 */ /* 0x000e240000000a00 */
[----:B0-----:R-:W-:-:S05]  /*b550*/  @P0 IMAD.WIDE R2, R28, 0x4, R2 ;  /* 0x000000041c020825 */ /* 0x001fca00078e0202 */
[----:B------:R0:W1:Y:S01]  /*b560*/  @P0 LDG.E R19, desc[UR60][R2.64] ;  /* 0x0000003c02130981 */ /* 0x000062000c1e1900 */
[----:B------:R-:W-:Y:S01]  /*b570*/  UMOV UR4, 0xffffffff ;  /* 0xffffffff00047882 */ /* 0x000fe20000000000 */
[----:B------:R-:W-:Y:S01]  /*b580*/  VIADD R29, R24, 0xffffffff ;  /* 0xffffffff181d7836 */ /* 0x000fe20000000000 */
[----:B0-----:R-:W0:Y:S02]  /*b590*/  LDC.64 R2, c[0x0][0x418] ;  /* 0x00010600ff027b82 */ /* 0x001e240000000a00 */
[----:B0-----:R-:W-:-:S04]  /*b5a0*/  ISETP.NE.U32.AND P0, PT, R2, RZ, PT ;  /* 0x000000ff0200720c */ /* 0x001fc80003f05070 */
[----:B------:R-:W-:-:S04]  /*b5b0*/  ISETP.NE.AND.EX P1, PT, R3, RZ, PT, P0 ;  /* 0x000000ff0300720c */ /* 0x000fc80003f25300 */
[----:B------:R-:W-:Y:S02]  /*b5c0*/  P2R R26, PR, RZ, 0x2 ;  /* 0x00000002ff1a7803 */ /* 0x000fe40000000000 */
[----:B-1----:R-:W-:Y:S02]  /*b5d0*/  SHF.R.S32.HI R24, RZ, 0x1f, R19 ;  /* 0x0000001fff187819 */ /* 0x002fe40000011413 */
[----:B------:R-:W-:Y:S01]  /*b5e0*/  SEL R18, R19, RZ, !P1 ;  /* 0x000000ff13127207 */ /* 0x000fe20004800000 */
[----:B------:R-:W-:Y:S06]  /*b5f0*/  BRA.DIV UR4, `(.L_x_38) ;  /* 0x0000003e04687947 */ /* 0x000fec000b800000 */
[----:B------:R-:W0:Y:S02]  /*b600*/  S2R R0, SR_TID.X ;  /* 0x0000000000007919 */ /* 0x000e240000002100 */
[----:B0-----:R-:W-:-:S04]  /*b610*/  SHF.R.U32.HI R0, RZ, 0x5, R0 ;  /* 0x00000005ff007819 */ /* 0x001fc80000011600 */
[----:B------:R-:W-:-:S05]  /*b620*/  LOP3.LUT R0, R0, 0x3, RZ, 0xc0, !PT ;  /* 0x0000000300007812 */ /* 0x000fca00078ec0ff */
[----:B------:R0:W1:Y:S02]  /*b630*/  SHFL.IDX PT, R14, R0, RZ, 0x1f ;  /* 0x00001fff000e7589 */ /* 0x00006400000e0000 */
.L_x_128:
[----:B-1----:R-:W-:Y:S02]  /*b640*/  ISETP.NE.AND P0, PT, R14, RZ, PT ;  /* 0x000000ff0e00720c */ /* 0x002fe40003f05270 */
[----:B------:R-:W-:-:S04]  /*b650*/  PLOP3.LUT P2, PT, PT, PT, PT, 0x8, 0x0 ;  /* 0x000000000000781c */ /* 0x000fc80003f4e170 */
[----:B------:R-:W-:-:S07]  /*b660*/  P2R R25, PR, RZ, 0x4 ;  /* 0x00000004ff197803 */ /* 0x000fce0000000000 */
[----:B------:R-:W-:Y:S05]  /*b670*/  @P0 BRA `(.L_x_39) ;  /* 0x0000000400100947 */ /* 0x000fea0003800000 */
[----:B------:R-:W-:-:S03]  /*b680*/  UMOV UR4, 0xffffffff ;  /* 0xffffffff00047882 */ /* 0x000fc60000000000 */
[----:B------:R-:W-:Y:S05]  /*b690*/  BRA.DIV UR4, `(.L_x_40) ;  /* 0x0000003e04747947 */ /* 0x000fea000b800000 */
[----:B------:R-:W-:-:S13]  /*b6a0*/  ELECT P6, URZ, PT ;  /* 0x00000000003f782f */ /* 0x000fda00038c0000 */
.L_x_131:
[----:B------:R-:W-:Y:S05]  /*b6b0*/  @!P6 BRA `(.L_x_39) ;  /* 0x000000040000e947 */ /* 0x000fea0003800000 */
[----:B------:R-:W-:Y:S02]  /*b6c0*/  IMAD.MOV.U32 R23, RZ, RZ, R29 ;  /* 0x000000ffff177224 */ /* 0x000fe400078e001d */
[----:B------:R-:W-:Y:S01]  /*b6d0*/  IMAD.MOV.U32 R18, RZ, RZ, R19 ;  /* 0x000000ffff127224 */ /* 0x000fe200078e0013 */
[----:B------:R-:W-:Y:S06]  /*b6e0*/  @!P1 BRA `(.L_x_41) ;  /* 0x0000000000449947 */ /* 0x000fec0003800000 */
[----:B0-----:R-:W0:Y:S01]  /*b6f0*/  LDC R0, c[0x0][0x43c] ;  /* 0x00010f00ff007b82 */ /* 0x001e220000000800 */
[----:B------:R-:W-:Y:S01]  /*b700*/  ULDC.64 UR4, c[0x0][0x428] ;  /* 0x00010a0000047ab9 */ /* 0x000fe20000000a00 */
[----:B0-----:R-:W-:-:S13]  /*b710*/  ISETP.NE.AND P0, PT, R0, 0x1, PT ;  /* 0x000000010000780c */ /* 0x001fda0003f05270 */
[----:B------:R-:W0:Y:S02]  /*b720*/  @P0 LDC.64 R4, c[0x0][0x440] ;  /* 0x00011000ff040b82 */ /* 0x000e240000000a00 */
[----:B0-----:R-:W-:-:S04]  /*b730*/  @P0 IMAD.HI.U32 R6, R29, R4, RZ ;  /* 0x000000041d060227 */ /* 0x001fc800078e00ff */
[----:B------:R-:W-:Y:S01]  /*b740*/  IMAD.MOV.U32 R4, RZ, RZ, R29 ;  /* 0x000000ffff047224 */ /* 0x000fe200078e001d */
[----:B------:R-:W-:-:S04]  /*b750*/  @P0 SHF.R.U32.HI R4, RZ, R5, R6 ;  /* 0x00000005ff040219 */ /* 0x000fc80000011606 */
[--C-:B------:R-:W-:Y:S01]  /*b760*/  SHF.R.S32.HI R5, RZ, 0x1f, R4.reuse ;  /* 0x0000001fff057819 */ /* 0x100fe20000011404 */
[----:B------:R-:W-:-:S04]  /*b770*/  IMAD.MOV R23, RZ, RZ, -R4 ;  /* 0x000000ffff177224 */ /* 0x000fc800078e0a04 */
[----:B------:R-:W-:Y:S02]  /*b780*/  IMAD R23, R0, R23, R29 ;  /* 0x0000001700177224 */ /* 0x000fe400078e021d */
[----:B------:R-:W-:Y:S02]  /*b790*/  IMAD R0, R24, UR4, RZ ;  /* 0x0000000418007c24 */ /* 0x000fe4000f8e02ff */
[----:B------:R-:W-:-:S04]  /*b7a0*/  IMAD.WIDE.U32 R4, R19, UR4, R4 ;  /* 0x0000000413047c25 */ /* 0x000fc8000f8e0004 */
[----:B------:R-:W-:Y:S01]  /*b7b0*/  IMAD R0, R19, UR5, R0 ;  /* 0x0000000513007c24 */ /* 0x000fe2000f8e0200 */
[----:B------:R-:W-:-:S03]  /*b7c0*/  LEA R2, P0, R4, R2, 0x2 ;  /* 0x0000000204027211 */ /* 0x000fc600078010ff */
[----:B------:R-:W-:-:S05]  /*b7d0*/  IMAD.IADD R0, R5, 0x1, R0 ;  /* 0x0000000105007824 */ /* 0x000fca00078e0200 */
[----:B------:R-:W-:-:S05]  /*b7e0*/  LEA.HI.X R3, R4, R3, R0, 0x2, P0 ;  /* 0x0000000304037211 */ /* 0x000fca00000f1400 */
[----:B------:R1:W5:Y:S02]  /*b7f0*/  LDG.E R18, desc[UR60][R2.64] ;  /* 0x0000003c02127981 */ /* 0x000364000c1e1900 */
.L_x_41:
[----:B0-----:R-:W0:Y:S01]  /*b800*/  S2R R0, SR_TID.X ;  /* 0x0000000000007919 */ /* 0x001e220000002100 */
[----:B-1----:R-:W-:Y:S02]  /*b810*/  LEA R3, R16, UR36, 0x3 ;  /* 0x0000002410037c11 */ /* 0x002fe4000f8e18ff */
[----:B0-----:R-:W-:Y:S02]  /*b820*/  LOP3.LUT R2, R0, 0x7f, RZ, 0xc0, !PT ;  /* 0x0000007f00027812 */ /* 0x001fe400078ec0ff */
[----:B------:R-:W-:Y:S02]  /*b830*/  SHF.L.U32 R0, R22, 0x1f, RZ ;  /* 0x0000001f16007819 */ /* 0x000fe400000006ff */
[----:B------:R-:W-:Y:S02]  /*b840*/  ISETP.NE.AND P1, PT, R2, RZ, PT ;  /* 0x000000ff0200720c */ /* 0x000fe40003f25270 */
[----:B------:R-:W0:Y:S02]  /*b850*/  SYNCS.PHASECHK.TRANS64.TRYWAIT P0, [R3+URZ+0x31c40], R0 ;  /* 0x031c4000030075a7 */ /* 0x000e24000800017f */
[----:B0-----:R-:W-:Y:S09]  /*b860*/  @!P0 BRA `(.L_x_42) ;  /* 0x0000003c00208947 */ /* 0x001ff20003800000 */
.L_x_132:
[----:B------:R-:W-:Y:S05]  /*b870*/  @P1 BRA `(.L_x_43) ;  /* 0x00000000001c1947 */ /* 0x000fea0003800000 */
[----:B------:R-:W1:Y:S01]  /*b880*/  S2R R2, SR_TID.X ;  /* 0x0000000000027919 */ /* 0x000e620000002100 */
[----:B0-----:R-:W-:-:S04]  /*b890*/  IMAD.MOV.U32 R0, RZ, RZ, 0x6c00 ;  /* 0x00006c00ff007424 */ /* 0x001fc800078e00ff */
[----:B------:R2:W-:Y:S01]  /*b8a0*/  SYNCS.ARRIVE.TRANS64 RZ, [R3+URZ+0x31c30], R0 ;  /* 0x031c300003ff79a7 */ /* 0x0005e2000800003f */
[----:B-1----:R-:W-:-:S04]  /*b8b0*/  LOP3.LUT R2, R2, 0x1f, RZ, 0xc0, !PT ;  /* 0x0000001f02027812 */ /* 0x002fc800078ec0ff */
[----:B------:R-:W-:-:S13]  /*b8c0*/  ISETP.NE.AND P0, PT, R2, RZ, PT ;  /* 0x000000ff0200720c */ /* 0x000fda0003f05270 */
[----:B--2---:R-:W-:Y:S05]  /*b8d0*/  @!P0 BRA `(.L_x_43) ;  /* 0x0000000000048947 */ /* 0x004fea0003800000 */
[----:B------:R-:W-:Y:S01]  /*b8e0*/  BPT.TRAP 0x1 ;  /* 0x000000040000795c */ /* 0x000fe20000300000 */
.L_x_43:
[----:B------:R-:W-:Y:S01]  /*b8f0*/  R2UR UR8, R16 ;  /* 0x00000000100872ca */ /* 0x000fe200000e0000 */
[----:B------:R-:W-:Y:S01]  /*b900*/  UIADD3 UR4, UP0, UR38, 0x370, URZ ;  /* 0x0000037026047890 */ /* 0x000fe2000ff1e03f */
[----:B------:R-:W-:Y:S01]  /*b910*/  R2UR UR9, R3 ;  /* 0x00000000030972ca */ /* 0x000fe200000e0000 */
[----:B------:R-:W-:Y:S01]  /*b920*/  UMOV UR10, URZ ;  /* 0x0000003f000a7c82 */ /* 0x000fe20008000000 */
[----:B------:R-:W-:Y:S01]  /*b930*/  R2UR UR11, R23 ;  /* 0x00000000170b72ca */ /* 0x000fe200000e0000 */
[----:B------:R-:W-:Y:S01]  /*b940*/  UIADD3.X UR5, URZ, UR39, URZ, UP0, !UPT ;  /* 0x000000273f057290 */ /* 0x000fe200087fe43f */
[----:B------:R-:W-:Y:S01]  /*b950*/  R2UR UR12, R17 ;  /* 0x00000000110c72ca */ /* 0x000fe200000e0000 */
[----:B------:R-:W-:Y:S01]  /*b960*/  UMOV UR6, 0x0 ;  /* 0x0000000000067882 */ /* 0x000fe20000000000 */
[----:B-----5:R-:W-:Y:S01]  /*b970*/  R2UR UR13, R18 ;  /* 0x00000000120d72ca */ /* 0x020fe200000e0000 */
[----:B------:R-:W-:Y:S01]  /*b980*/  UMOV UR7, 0x14f00000 ;  /* 0x14f0000000077882 */ /* 0x000fe20000000000 */
[----:B------:R-:W-:Y:S01]  /*b990*/  UMOV UR16, 0x20 ;  /* 0x0000002000107882 */ /* 0x000fe20000000000 */
[----:B------:R-:W-:-:S02]  /*b9a0*/  PLOP3.LUT P0, PT, PT, PT, PT, 0x80, 0x0 ;  /* 0x000000000000781c */ /* 0x000fc40003f0f070 */
[----:B------:R-:W-:Y:S02]  /*b9b0*/  UIMAD UR8, UR8, 0x6c00, UR36 ;  /* 0x00006c00080878a4 */ /* 0x000fe4000f8e0224 */
[----:B------:R-:W-:Y:S01]  /*b9c0*/  UIADD3 UR9, UR9, 0x31c30, URZ ;  /* 0x00031c3009097890 */ /* 0x000fe2000fffe03f */
[----:B------:R-:W-:Y:S01]  /*b9d0*/  P2R R25, PR, RZ, 0x1 ;  /* 0x00000001ff197803 */ /* 0x000fe20000000000 */
[----:B------:R-:W-:Y:S02]  /*b9e0*/  UIMAD UR11, UR11, 0x90, URZ ;  /* 0x000000900b0b78a4 */ /* 0x000fe4000f8e023f */
[----:B------:R-:W-:Y:S02]  /*b9f0*/  UIADD3 UR14, UR8, 0x16a00, URZ ;  /* 0x00016a00080e7890 */ /* 0x000fe4000fffe03f */
[----:B------:R-:W-:Y:S02]  /*ba00*/  UIADD3 UR15, UR8, 0x18e00, URZ ;  /* 0x00018e00080f7890 */ /* 0x000fe4000fffe03f */
[----:B------:R-:W-:-:S03]  /*ba10*/  UIADD3 UR17, UR8, 0x1b200, URZ ;  /* 0x0001b20008117890 */ /* 0x000fc6000fffe03f */
[----:B------:R-:W-:Y:S01]  /*ba20*/  UMOV UR8, UR14 ;  /* 0x0000000e00087c82 */ /* 0x000fe20008000000 */
[----:B------:R-:W-:Y:S01]  /*ba30*/  UMOV UR14, 0x40 ;  /* 0x00000040000e7882 */ /* 0x000fe20000000000 */
[----:B------:R1:W-:Y:S02]  /*ba40*/  UTMALDG.4D [UR8], [UR4], desc[UR6] ;  /* 0x00000608040075b4 */ /* 0x0003e40008019000 */
[----:B-1----:R-:W-:Y:S01]  /*ba50*/  UMOV UR8, UR15 ;  /* 0x0000000f00087c82 */ /* 0x002fe20008000000 */
[----:B------:R-:W-:Y:S02]  /*ba60*/  UMOV UR10, UR16 ;  /* 0x00000010000a7c82 */ /* 0x000fe40008000000 */
[----:B------:R1:W-:Y:S02]  /*ba70*/  UTMALDG.4D [UR8], [UR4], desc[UR6] ;  /* 0x00000608040075b4 */ /* 0x0003e40008019000 */
[----:B-1----:R-:W-:Y:S01]  /*ba80*/  UMOV UR8, UR17 ;  /* 0x0000001100087c82 */ /* 0x002fe20008000000 */
[----:B------:R-:W-:-:S02]  /*ba90*/  UMOV UR10, UR14 ;  /* 0x0000000e000a7c82 */ /* 0x000fc40008000000 */
[----:B------:R1:W-:Y:S02]  /*baa0*/  UTMALDG.4D [UR8], [UR4], desc[UR6] ;  /* 0x00000608040075b4 */ /* 0x0003e40008019000 */
[----:B-1----:R-:W-:Y:S01]  /*bab0*/  NOP ;  /* 0x0000000000007918 */ /* 0x002fe20000000000 */
.L_x_39:
[----:B------:R-:W-:Y:S05]  /*bac0*/  WARPSYNC.ALL ;  /* 0x0000000000007948 */ /* 0x000fea0003800000 */
[----:B------:R-:W-:Y:S01]  /*bad0*/  UIADD3 UR4, UR36, 0xda00, URZ ;  /* 0x0000da0024047890 */ /* 0x000fe2000fffe03f */
[----:B0-----:R-:W-:Y:S01]  /*bae0*/  SHF.R.S32.HI R0, RZ, 0x1f, R17 ;  /* 0x0000001fff007819 */ /* 0x001fe20000011411 */
[----:B------:R-:W-:Y:S02]  /*baf0*/  BAR.SYNC.DEFER_BLOCKING 0x8, 0x200 ;  /* 0x0208000000007b1d */ /* 0x000fe40000010000 */
[----:B------:R-:W-:-:S04]  /*bb00*/  ULOP3.LUT UP0, URZ, UR4, 0x1bf, URZ, 0xc0, !UPT ;  /* 0x000001bf043f7892 */ /* 0x000fc8000f80c03f */
[----:B------:R-:W-:Y:S02]  /*bb10*/  ULDC.64 UR4, c[0x0][0x2d8] ;  /* 0x0000b60000047ab9 */ /* 0x000fe40000000a00 */
[----:B------:R-:W-:Y:S01]  /*bb20*/  IMAD R0, R0, UR4, RZ ;  /* 0x0000000400007c24 */ /* 0x000fe2000f8e02ff */
[----:B------:R-:W-:Y:S01]  /*bb30*/  PLOP3.LUT P0, PT, PT, PT, UP0, 0x80, 0x0 ;  /* 0x000000000000781c */ /* 0x000fe20003f0f008 */
[----:B------:R-:W-:-:S04]  /*bb40*/  IMAD.WIDE.U32 R2, R17, UR4, RZ ;  /* 0x0000000411027c25 */ /* 0x000fc8000f8e00ff */
[----:B------:R-:W-:Y:S01]  /*bb50*/  IMAD R0, R17, UR5, R0 ;  /* 0x0000000511007c24 */ /* 0x000fe2000f8e0200 */
[----:B------:R0:W-:Y:S03]  /*bb60*/  STL.64 [R1+0x10], R2 ;  /* 0x0000100201007387 */ /* 0x0001e60000100a00 */
[----:B0-----:R-:W-:Y:S01]  /*bb70*/  IMAD.IADD R2, R3, 0x1, R0 ;  /* 0x0000000103027824 */ /* 0x001fe200078e0200 */
[----:B------:R-:W-:-:S05]  /*bb80*/  SHF.R.S32.HI R0, RZ, 0x1f, R28 ;  /* 0x0000001fff007819 */ /* 0x000fca000001141c */
[----:B------:R0:W-:Y:S04]  /*bb90*/  STL [R1+0x24], R0 ;  /* 0x0000240001007387 */ /* 0x0001e80000100800 */
[----:B------:R0:W-:Y:S01]  /*bba0*/  STL [R1+0x20], R2 ;  /* 0x0000200201007387 */ /* 0x0001e20000100800 */
[----:B------:R-:W-:Y:S05]  /*bbb0*/  @!P0 BRA `(.L_x_44) ;  /* 0x0000000000408947 */ /* 0x000fea0003800000 */
[----:B0-----:R-:W-:Y:S01]  /*bbc0*/  MOV R2, 0x0 ;  /* 0x0000000000027802 */ /* 0x001fe20000000f00 */
[----:B------:R-:W-:Y:S01]  /*bbd0*/  ULDC.64 UR6, c[0x4][0xa8] ;  /* 0x01002a0000067ab9 */ /* 0x000fe20000000a00 */
[----:B------:R-:W-:Y:S01]  /*bbe0*/  ULDC.64 UR8, c[0x4][0xb0] ;  /* 0x01002c0000087ab9 */ /* 0x000fe20000000a00 */
[----:B------:R-:W-:Y:S01]  /*bbf0*/  ULDC.64 UR4, c[0x4][0x20] ;  /* 0x0100080000047ab9 */ /* 0x000fe20000000a00 */
[----:B------:R-:W-:Y:S02]  /*bc00*/  IMAD.U32 R4, RZ, RZ, UR6 ;  /* 0x00000006ff047e24 */ /* 0x000fe4000f8e00ff */
        /* <DEDUP_REMOVED lines=11> */
.L_x_44:
[----:B------:R-:W2:Y:S01]  /*bcc0*/  LDL.LU R20, [R1+0x20] ;  /* 0x0000200001147983 */ /* 0x000ea20000300800 */
[----:B------:R-:W1:Y:S01]  /*bcd0*/  LDC R10, c[0x0][0x448] ;  /* 0x00011200ff0a7b82 */ /* 0x000e620000000800 */
[----:B------:R-:W-:Y:S01]  /*bce0*/  ULDC.64 UR4, c[0x0][0x2e0] ;  /* 0x0000b80000047ab9 */ /* 0x000fe20000000a00 */
[----:B------:R-:W-:Y:S01]  /*bcf0*/  ULDC.64 UR6, c[0x0][0x2c8] ;  /* 0x0000b20000067ab9 */ /* 0x000fe20000000a00 */
[----:B0-----:R-:W2:Y:S01]  /*bd00*/  LDL.LU.64 R2, [R1+0x10] ;  /* 0x0000100001027983 */ /* 0x001ea20000300a00 */
[----:B------:R-:W-:-:S03]  /*bd10*/  ULDC.64 UR8, c[0x0][0x280] ;  /* 0x0000a00000087ab9 */ /* 0x000fc60000000a00 */
[----:B------:R-:W3:Y:S04]  /*bd20*/  LDL.LU R0, [R1+0x24] ;  /* 0x0000240001007983 */ /* 0x000ee80000300800 */
[----:B------:R-:W4:Y:S04]  /*bd30*/  LDL.LU R6, [R1] ;  /* 0x0000000001067983 */ /* 0x000f280000300800 */
[----:B------:R-:W5:Y:S01]  /*bd40*/  LDL R21, [R1+0x8] ;  /* 0x0000080001157983 */ /* 0x000f620000100800 */
[----:B------:R-:W0:Y:S01]  /*bd50*/  S2R R12, SR_TID.X ;  /* 0x00000000000c7919 */ /* 0x000e220000002100 */
[----:B------:R-:W0:Y:S01]  /*bd60*/  S2R R11, SR_TID.X ;  /* 0x00000000000b7919 */ /* 0x000e220000002100 */
[----:B-1----:R-:W-:-:S13]  /*bd70*/  ISETP.NE.AND P0, PT, R10, 0x1, PT ;  /* 0x000000010a00780c */ /* 0x002fda0003f05270 */
[----:B------:R-:W1:Y:S08]  /*bd80*/  @P0 LDC R4, c[0x0][0x450] ;  /* 0x00011400ff040b82 */ /* 0x000e700000000800 */
[----:B------:R-:W1:Y:S01]  /*bd90*/  @P0 LDC R9, c[0x0][0x44c] ;  /* 0x00011300ff090b82 */ /* 0x000e620000000800 */
[----:B--2---:R-:W-:Y:S02]  /*bda0*/  IMAD.MOV.U32 R3, RZ, RZ, R20 ;  /* 0x000000ffff037224 */ /* 0x004fe400078e0014 */
[----:B------:R-:W2:Y:S01]  /*bdb0*/  S2R R20, SR_TID.X ;  /* 0x0000000000147919 */ /* 0x000ea20000002100 */
[----:B---3--:R-:W-:-:S02]  /*bdc0*/  IMAD R0, R0, UR4, RZ ;  /* 0x0000000400007c24 */ /* 0x008fc4000f8e02ff */
[----:B------:R-:W-:Y:S01]  /*bdd0*/  IMAD.WIDE.U32 R2, R28, UR4, R2 ;  /* 0x000000041c027c25 */ /* 0x000fe2000f8e0002 */
[----:B------:R-:W-:-:S03]  /*bde0*/  ULDC UR4, c[0x0][0xc38] ;  /* 0x00030e0000047ab9 */ /* 0x000fc60000000800 */
[----:B------:R-:W-:Y:S02]  /*bdf0*/  IMAD R5, R28, UR5, R0 ;  /* 0x000000051c057c24 */ /* 0x000fe4000f8e0200 */
[----:B------:R-:W3:Y:S01]  /*be00*/  @P0 LDC R0, c[0x0][0x44c] ;  /* 0x00011300ff000b82 */ /* 0x000ee20000000800 */
[----:B----4-:R-:W-:Y:S02]  /*be10*/  IMAD.MOV R6, RZ, RZ, -R6 ;  /* 0x000000ffff067224 */ /* 0x010fe400078e0a06 */
[----:B------:R-:W-:Y:S02]  /*be20*/  IMAD.IADD R3, R3, 0x1, R5 ;  /* 0x0000000103037824 */ /* 0x000fe400078e0205 */
[----:B-----5:R-:W-:Y:S01]  /*be30*/  IMAD R6, R6, UR4, R21 ;  /* 0x0000000406067c24 */ /* 0x020fe2000f8e0215 */
[----:B------:R-:W-:Y:S01]  /*be40*/  ULDC.64 UR4, c[0x0][0x2d0] ;  /* 0x0000b40000047ab9 */ /* 0x000fe20000000a00 */
[----:B0-----:R-:W-:-:S05]  /*be50*/  IMAD.SHL.U32 R21, R12, 0x8, RZ ;  /* 0x000000080c157824 */ /* 0x001fca00078e00ff */
[----:B------:R-:W-:-:S04]  /*be60*/  LOP3.LUT R21, R21, 0x18, RZ, 0xc0, !PT ;  /* 0x0000001815157812 */ /* 0x000fc800078ec0ff */
[C---:B------:R-:W-:Y:S02]  /*be70*/  LOP3.LUT R13, R21.reuse, 0x20, RZ, 0xfc, !PT ;  /* 0x00000020150d7812 */ /* 0x040fe400078efcff */
[----:B------:R-:W-:Y:S02]  /*be80*/  LOP3.LUT R12, R21, 0x40, RZ, 0xfc, !PT ;  /* 0x00000040150c7812 */ /* 0x000fe400078efcff */
[----:B------:R-:W-:Y:S02]  /*be90*/  LOP3.LUT R21, R11, 0x7f, RZ, 0xc0, !PT ;  /* 0x0000007f0b157812 */ /* 0x000fe400078ec0ff */
[C---:B--2---:R-:W-:Y:S01]  /*bea0*/  LOP3.LUT R7, R20.reuse, 0x7f, RZ, 0xc0, !PT ;  /* 0x0000007f14077812 */ /* 0x044fe200078ec0ff */
[----:B------:R-:W-:-:S03]  /*beb0*/  IMAD.SHL.U32 R20, R20, 0x20, RZ ;  /* 0x0000002014147824 */ /* 0x000fc600078e00ff */
[----:B------:R-:W-:-:S04]  /*bec0*/  SHF.R.U32.HI R7, RZ, 0x2, R7 ;  /* 0x00000002ff077819 */ /* 0x000fc80000011607 */
[----:B------:R-:W-:-:S05]  /*bed0*/  LOP3.LUT R20, R7, 0x60, R20, 0xf8, !PT ;  /* 0x0000006007147812 */ /* 0x000fca00078ef814 */
[----:B------:R-:W-:Y:S02]  /*bee0*/  IMAD R7, R6, 0xc0, R20 ;  /* 0x000000c006077824 */ /* 0x000fe400078e0214 */
[----:B------:R-:W-:Y:S02]  /*bef0*/  IMAD.SHL.U32 R20, R11, 0x8, RZ ;  /* 0x000000080b147824 */ /* 0x000fe400078e00ff */
[----:B---3--:R-:W-:-:S03]  /*bf00*/  @P0 IMAD.HI.U32 R0, R7, R0, RZ ;  /* 0x0000000007000227 */ /* 0x008fc600078e00ff */
[----:B------:R-:W-:Y:S01]  /*bf10*/  LOP3.LUT R20, R20, 0x18, RZ, 0xc0, !PT ;  /* 0x0000001814147812 */ /* 0x000fe200078ec0ff */
[----:B------:R-:W-:Y:S01]  /*bf20*/  IMAD.MOV.U32 R5, RZ, RZ, R7 ;  /* 0x000000ffff057224 */ /* 0x000fe200078e0007 */
[----:B-1----:R-:W-:-:S04]  /*bf30*/  @P0 SHF.R.U32.HI R5, RZ, R4, R0 ;  /* 0x00000004ff050219 */ /* 0x002fc80000011600 */
[----:B------:R-:W-:-:S05]  /*bf40*/  SHF.R.S32.HI R0, RZ, 0x1f, R5 ;  /* 0x0000001fff007819 */ /* 0x000fca0000011405 */
[----:B------:R-:W-:-:S04]  /*bf50*/  IMAD R0, R0, UR4, RZ ;  /* 0x0000000400007c24 */ /* 0x000fc8000f8e02ff */
[C---:B------:R-:W-:Y:S02]  /*bf60*/  IMAD R8, R5.reuse, UR5, R0 ;  /* 0x0000000505087c24 */ /* 0x040fe4000f8e0200 */
[----:B------:R-:W-:Y:S02]  /*bf70*/  IMAD.MOV R0, RZ, RZ, -R5 ;  /* 0x000000ffff007224 */ /* 0x000fe400078e0a05 */
[----:B------:R-:W-:-:S04]  /*bf80*/  IMAD.WIDE.U32 R4, R5, UR4, R2 ;  /* 0x0000000405047c25 */ /* 0x000fc8000f8e0002 */
[----:B------:R-:W-:Y:S02]  /*bf90*/  IMAD R0, R10, R0, R7 ;  /* 0x000000000a007224 */ /* 0x000fe400078e0207 */
[----:B------:R-:W-:-:S03]  /*bfa0*/  IMAD.IADD R5, R5, 0x1, R8 ;  /* 0x0000000105057824 */ /* 0x000fc600078e0208 */
[----:B------:R-:W-:Y:S01]  /*bfb0*/  SHF.R.S32.HI R8, RZ, 0x1f, R0 ;  /* 0x0000001fff087819 */ /* 0x000fe20000011400 */
[----:B------:R-:W-:-:S04]  /*bfc0*/  IMAD.WIDE.U32 R4, R0, UR6, R4 ;  /* 0x0000000600047c25 */ /* 0x000fc8000f8e0004 */
[----:B------:R-:W-:-:S04]  /*bfd0*/  IMAD R8, R8, UR6, RZ ;  /* 0x0000000608087c24 */ /* 0x000fc8000f8e02ff */
[----:B------:R-:W-:Y:S01]  /*bfe0*/  IMAD R8, R0, UR7, R8 ;  /* 0x0000000700087c24 */ /* 0x000fe2000f8e0208 */
[----:B------:R-:W-:-:S03]  /*bff0*/  LEA R0, P1, R4, UR8, 0x1 ;  /* 0x0000000804007c11 */ /* 0x000fc6000f8208ff */
[----:B------:R-:W-:Y:S02]  /*c000*/  IMAD.IADD R5, R5, 0x1, R8 ;  /* 0x0000000105057824 */ /* 0x000fe400078e0208 */
[----:B------:R-:W-:-:S03]  /*c010*/  VIADD R8, R7, 0x80 ;  /* 0x0000008007087836 */ /* 0x000fc60000000000 */
[----:B------:R-:W-:Y:S01]  /*c020*/  LEA.HI.X R4, R4, UR9, R5, 0x1, P1 ;  /* 0x0000000904047c11 */ /* 0x000fe200088f0c05 */
[----:B------:R-:W-:Y:S01]  /*c030*/  @P0 IMAD.HI.U32 R9, R8, R9, RZ ;  /* 0x0000000908090227 */ /* 0x000fe200078e00ff */
[----:B------:R-:W0:Y:S03]  /*c040*/  @P0 LDC R5, c[0x0][0x450] ;  /* 0x00011400ff050b82 */ /* 0x000e260000000800 */
[----:B------:R-:W-:Y:S01]  /*c050*/  IMAD.MOV.U32 R7, RZ, RZ, R8 ;  /* 0x000000ffff077224 */ /* 0x000fe200078e0008 */
[----:B0-----:R-:W-:Y:S02]  /*c060*/  @P0 SHF.R.U32.HI R7, RZ, R5, R9 ;  /* 0x00000005ff070219 */ /* 0x001fe40000011609 */
[----:B------:R-:W-:-:S03]  /*c070*/  SHF.R.U32.HI R9, RZ, 0x2, R21 ;  /* 0x00000002ff097819 */ /* 0x000fc60000011615 */
[----:B------:R-:W-:Y:S02]  /*c080*/  IMAD.MOV R5, RZ, RZ, -R7 ;  /* 0x000000ffff057224 */ /* 0x000fe400078e0a07 */
[----:B------:R-:W-:-:S04]  /*c090*/  IMAD.WIDE.U32 R2, R7, UR4, R2 ;  /* 0x0000000407027c25 */ /* 0x000fc8000f8e0002 */
[----:B------:R-:W-:Y:S01]  /*c0a0*/  IMAD R5, R10, R5, R8 ;  /* 0x000000050a057224 */ /* 0x000fe200078e0208 */
[----:B------:R-:W-:-:S05]  /*c0b0*/  SHF.R.S32.HI R8, RZ, 0x1f, R7 ;  /* 0x0000001fff087819 */ /* 0x000fca0000011407 */
[----:B------:R-:W-:Y:S01]  /*c0c0*/  IMAD R8, R8, UR4, RZ ;  /* 0x0000000408087c24 */ /* 0x000fe2000f8e02ff */
[----:B------:R-:W-:Y:S02]  /*c0d0*/  ULDC UR4, c[0x0][0x2b8] ;  /* 0x0000ae0000047ab9 */ /* 0x000fe40000000800 */
[----:B------:R-:W-:Y:S01]  /*c0e0*/  ISETP.GE.AND P0, PT, R20, UR4, PT ;  /* 0x0000000414007c0c */ /* 0x000fe2000bf06270 */
[----:B------:R-:W-:Y:S01]  /*c0f0*/  IMAD R8, R7, UR5, R8 ;  /* 0x0000000507087c24 */ /* 0x000fe2000f8e0208 */
[----:B------:R-:W-:Y:S02]  /*c100*/  SHF.R.S32.HI R7, RZ, 0x1f, R5 ;  /* 0x0000001fff077819 */ /* 0x000fe40000011405 */
[----:B------:R-:W-:Y:S01]  /*c110*/  ISETP.GE.AND P1, PT, R13, UR4, PT ;  /* 0x000000040d007c0c */ /* 0x000fe2000bf26270 */
[----:B------:R-:W-:Y:S01]  /*c120*/  IMAD.IADD R3, R3, 0x1, R8 ;  /* 0x0000000103037824 */ /* 0x000fe200078e0208 */
[----:B------:R-:W-:Y:S01]  /*c130*/  ISETP.GE.AND P2, PT, R12, UR4, PT ;  /* 0x000000040c007c0c */ /* 0x000fe2000bf46270 */
[----:B------:R-:W-:Y:S01]  /*c140*/  IMAD R7, R7, UR6, RZ ;  /* 0x0000000607077c24 */ /* 0x000fe2000f8e02ff */
[----:B------:R-:W-:Y:S01]  /*c150*/  UMOV UR4, 0xffffffff ;  /* 0xffffffff00047882 */ /* 0x000fe20000000000 */
[----:B------:R-:W-:-:S04]  /*c160*/  IMAD.WIDE.U32 R2, R5, UR6, R2 ;  /* 0x0000000605027c25 */ /* 0x000fc8000f8e0002 */
[----:B------:R-:W-:Y:S01]  /*c170*/  IMAD R7, R5, UR7, R7 ;  /* 0x0000000705077c24 */ /* 0x000fe2000f8e0207 */
[----:B------:R-:W-:-:S03]  /*c180*/  LEA R8, P3, R2, UR8, 0x1 ;  /* 0x0000000802087c11 */ /* 0x000fc6000f8608ff */
[----:B------:R-:W-:-:S05]  /*c190*/  IMAD.IADD R7, R3, 0x1, R7 ;  /* 0x0000000103077824 */ /* 0x000fca00078e0207 */
[----:B------:R-:W-:Y:S01]  /*c1a0*/  LEA.HI.X R7, R2, UR9, R7, 0x1, P3 ;  /* 0x0000000902077c11 */ /* 0x000fe200098f0c07 */
[----:B------:R-:W-:Y:S06]  /*c1b0*/  BRA.DIV UR4, `(.L_x_45) ;  /* 0x0000003204e07947 */ /* 0x000fec000b800000 */
[----:B------:R-:W0:Y:S01]  /*c1c0*/  SHFL.IDX PT, R3, R0, RZ, 0x1c1f ;  /* 0x001c1fff00037589 */ /* 0x000e2200000e0000 */
[----:B------:R-:W-:Y:S01]  /*c1d0*/  ULDC UR4, c[0x0][0x288] ;  /* 0x0000a20000047ab9 */ /* 0x000fe20000000800 */
[----:B------:R-:W-:Y:S02]  /*c1e0*/  IMAD R6, R6, 0xc0, R9 ;  /* 0x000000c006067824 */ /* 0x000fe400078e0209 */
[----:B------:R-:W1:Y:S01]  /*c1f0*/  SHFL.IDX PT, R2, R4, RZ, 0x1c1f ;  /* 0x001c1fff04027589 */ /* 0x000e6200000e0000 */
[----:B------:R-:W-:-:S03]  /*c200*/  IMAD R5, R10, UR4, RZ ;  /* 0x000000040a057c24 */ /* 0x000fc6000f8e02ff */
[----:B------:R-:W-:Y:S02]  /*c210*/  SHFL.IDX PT, R14, R8, 0x1, 0x1c1f ;  /* 0x003c1f00080e7f89 */ /* 0x000fe400000e0000 */
[----:B------:R-:W-:-:S13]  /*c220*/  ISETP.GE.AND P4, PT, R6, R5, PT ;  /* 0x000000050600720c */ /* 0x000fda0003f86270 */
[----:B0-----:R-:W-:-:S05]  /*c230*/  @!P4 LEA R3, P3, R20, R3, 0x1 ;  /* 0x000000031403c211 */ /* 0x001fca00078608ff */
[----:B-1----:R-:W-:-:S05]  /*c240*/  @!P4 IMAD.X R2, RZ, RZ, R2, P3 ;  /* 0x000000ffff02c224 */ /* 0x002fca00018e0602 */
[----:B------:R-:W-:-:S04]  /*c250*/  @!P4 LOP3.LUT R3, R3, R2, RZ, 0x3c, !PT ;  /* 0x000000020303c212 */ /* 0x000fc800078e3cff */
[----:B------:R-:W-:-:S04]  /*c260*/  @!P4 LOP3.LUT R2, R3, R2, RZ, 0x3c, !PT ;  /* 0x000000020302c212 */ /* 0x000fc800078e3cff */
[----:B------:R-:W-:-:S05]  /*c270*/  @!P4 LOP3.LUT R3, R3, R2, RZ, 0x3c, !PT ;  /* 0x000000020303c212 */ /* 0x000fca00078e3cff */
[----:B------:R-:W-:Y:S04]  /*c280*/  @!P4 LDGSTS.E.BYPASS.LTC128B.128 [R27+0xda00], desc[UR60][R2.64], !P0 ;  /* 0x0da00000021bcfae */ /* 0x000fe8000c101d7c */
[----:B------:R-:W-:Y:S04]  /*c290*/  @!P4 LDGSTS.E.BYPASS.LTC128B.128 [R27+0x10a00], desc[UR60][R2.64+0x40], !P1 ;  /* 0x10a00040021bcfae */ /* 0x000fe8000c901d7c */
[----:B------:R0:W-:Y:S02]  /*c2a0*/  @!P4 LDGSTS.E.BYPASS.LTC128B.128 [R27+0x13a00], desc[UR60][R2.64+0x80], !P2 ;  /* 0x13a00080021bcfae */ /* 0x0001e4000d101d7c */
[----:B0-----:R-:W-:-:S02]  /*c2b0*/  VIADD R2, R6, 0x20 ;  /* 0x0000002006027836 */ /* 0x001fc40000000000 */
[----:B------:R-:W0:Y:S03]  /*c2c0*/  SHFL.IDX PT, R3, R0, 0x1, 0x1c1f ;  /* 0x003c1f0000037f89 */ /* 0x000e2600000e0000 */
[----:B------:R-:W-:Y:S02]  /*c2d0*/  ISETP.GE.AND P3, PT, R2, R5, PT ;  /* 0x000000050200720c */ /* 0x000fe40003f66270 */
[----:B------:R-:W1:Y:S11]  /*c2e0*/  SHFL.IDX PT, R2, R4, 0x1, 0x1c1f ;  /* 0x003c1f0004027f89 */ /* 0x000e7600000e0000 */
        /* <DEDUP_REMOVED lines=11> */
[----:B------:R-:W1:Y:S04]  /*c3a0*/  SHFL.IDX PT, R2, R4, 0x2, 0x1c1f ;  /* 0x005c1f0004027f89 */ /* 0x000e6800000e0000 */
[----:B------:R-:W-:Y:S07]  /*c3b0*/  SHFL.IDX PT, R4, R4, 0x3, 0x1c1f ;  /* 0x007c1f0004047f89 */ /* 0x000fee00000e0000 */
[----:B0-----:R-:W-:-:S05]  /*c3c0*/  @!P3 LEA R3, P4, R20, R3, 0x1 ;  /* 0x000000031403b211 */ /* 0x001fca00078808ff */
[----:B-1----:R-:W-:-:S05]  /*c3d0*/  @!P3 IMAD.X R2, RZ, RZ, R2, P4 ;  /* 0x000000ffff02b224 */ /* 0x002fca00020e0602 */
[----:B------:R-:W-:-:S04]  /*c3e0*/  @!P3 LOP3.LUT R3, R3, R2, RZ, 0x3c, !PT ;  /* 0x000000020303b212 */ /* 0x000fc800078e3cff */
[----:B------:R-:W-:-:S04]  /*c3f0*/  @!P3 LOP3.LUT R2, R3, R2, RZ, 0x3c, !PT ;  /* 0x000000020302b212 */ /* 0x000fc800078e3cff */
[----:B------:R-:W-:-:S05]  /*c400*/  @!P3 LOP3.LUT R3, R3, R2, RZ, 0x3c, !PT ;  /* 0x000000020303b212 */ /* 0x000fca00078e3cff */
[----:B------:R-:W-:Y:S04]  /*c410*/  @!P3 LDGSTS.E.BYPASS.LTC128B.128 [R27+0xea00], desc[UR60][R2.64], !P0 ;  /* 0x0ea00000021bbfae */ /* 0x000fe8000c101d7c */
[----:B------:R-:W-:Y:S04]  /*c420*/  @!P3 LDGSTS.E.BYPASS.LTC128B.128 [R27+0x11a00], desc[UR60][R2.64+0x40], !P1 ;  /* 0x11a00040021bbfae */ /* 0x000fe8000c901d7c */
[----:B------:R0:W-:Y:S04]  /*c430*/  @!P3 LDGSTS.E.BYPASS.LTC128B.128 [R27+0x14a00], desc[UR60][R2.64+0x80], !P2 ;  /* 0x14a00080021bbfae */ /* 0x0001e8000d101d7c */
[----:B0-----:R0:W1:Y:S02]  /*c440*/  SHFL.IDX PT, R2, R0, 0x3, 0x1c1f ;  /* 0x007c1f0000027f89 */ /* 0x00106400000e0000 */
[----:B0-----:R-:W-:-:S05]  /*c450*/  VIADD R0, R6, 0x80 ;  /* 0x0000008006007836 */ /* 0x001fca0000000000 */
[----:B------:R-:W-:Y:S01]  /*c460*/  ISETP.GE.AND P3, PT, R0, R5, PT ;  /* 0x000000050000720c */ /* 0x000fe20003f66270 */
[----:B------:R-:W-:-:S05]  /*c470*/  VIADD R0, R6, 0x60 ;  /* 0x0000006006007836 */ /* 0x000fca0000000000 */
[----:B------:R-:W-:Y:S02]  /*c480*/  ISETP.GE.AND P4, PT, R0, R5, PT ;  /* 0x000000050000720c */ /* 0x000fe40003f86270 */
[----:B------:R-:W-:Y:S04]  /*c490*/  SHFL.IDX PT, R0, R7, RZ, 0x1c1f ;  /* 0x001c1fff07007589 */ /* 0x000fe800000e0000 */
[----:B------:R-:W-:Y:S07]  /*c4a0*/  SHFL.IDX PT, R7, R7, 0x1, 0x1c1f ;  /* 0x003c1f0007077f89 */ /* 0x000fee00000e0000 */
[----:B-1----:R-:W-:-:S05]  /*c4b0*/  @!P4 LEA R2, P5, R20, R2, 0x1 ;  /* 0x000000021402c211 */ /* 0x002fca00078a08ff */
[----:B------:R-:W-:Y:S02]  /*c4c0*/  @!P4 IMAD.X R3, RZ, RZ, R4, P5 ;  /* 0x000000ffff03c224 */ /* 0x000fe400028e0604 */
[----:B------:R-:W0:Y:S04]  /*c4d0*/  SHFL.IDX PT, R4, R8, RZ, 0x1c1f ;  /* 0x001c1fff08047589 */ /* 0x000e2800000e0000 */
[----:B------:R-:W-:Y:S04]  /*c4e0*/  @!P4 LDGSTS.E.BYPASS.LTC128B.128 [R27+0xf200], desc[UR60][R2.64], !P0 ;  /* 0x0f200000021bcfae */ /* 0x000fe8000c101d7c */
[----:B------:R-:W-:Y:S04]  /*c4f0*/  @!P4 LDGSTS.E.BYPASS.LTC128B.128 [R27+0x12200], desc[UR60][R2.64+0x40], !P1 ;  /* 0x12200040021bcfae */ /* 0x000fe8000c901d7c */
[----:B------:R1:W-:Y:S01]  /*c500*/  @!P4 LDGSTS.E.BYPASS.LTC128B.128 [R27+0x15200], desc[UR60][R2.64+0x80], !P2 ;  /* 0x15200080021bcfae */ /* 0x0003e2000d101d7c */
[----:B0-----:R-:W-:-:S05]  /*c510*/  @!P3 LEA R4, P5, R20, R4, 0x1 ;  /* 0x000000041404b211 */ /* 0x001fca00078a08ff */
[----:B------:R-:W-:Y:S02]  /*c520*/  @!P3 IMAD.X R0, RZ, RZ, R0, P5 ;  /* 0x000000ffff00b224 */ /* 0x000fe400028e0600 */
[----:B-1----:R-:W-:Y:S02]  /*c530*/  @!P3 IMAD.MOV.U32 R2, RZ, RZ, R4 ;  /* 0x000000ffff02b224 */ /* 0x002fe400078e0004 */
[----:B------:R-:W-:-:S05]  /*c540*/  @!P3 IMAD.MOV.U32 R3, RZ, RZ, R0 ;  /* 0x000000ffff03b224 */ /* 0x000fca00078e0000 */
[----:B------:R0:W-:Y:S04]  /*c550*/  @!P3 LDGSTS.E.BYPASS.LTC128B.128 [R27+0xfa00], desc[UR60][R2.64], !P0 ;  /* 0x0fa00000021bbfae */ /* 0x0001e8000c101d7c */
[----:B------:R0:W-:Y:S04]  /*c560*/  @!P3 LDGSTS.E.BYPASS.LTC128B.128 [R27+0x12a00], desc[UR60][R2.64+0x40], !P1 ;  /* 0x12a00040021bbfae */ /* 0x0001e8000c901d7c */
[----:B------:R0:W-:Y:S02]  /*c570*/  @!P3 LDGSTS.E.BYPASS.LTC128B.128 [R27+0x15a00], desc[UR60][R2.64+0x80], !P2 ;  /* 0x15a00080021bbfae */ /* 0x0001e4000d101d7c */
.L_x_145:
[----:B------:R-:W2:Y:S01]  /*c580*/  LDL R0, [R1+0x1c] ;  /* 0x00001c0001007983 */ /* 0x000ea20000100800 */
[----:B------:R-:W-:-:S05]  /*c590*/  VIADD R6, R6, 0xa0 ;  /* 0x000000a006067836 */ /* 0x000fca0000000000 */
[----:B------:R-:W-:-:S13]  /*c5a0*/  ISETP.GE.AND P3, PT, R6, R5, PT ;  /* 0x000000050600720c */ /* 0x000fda0003f66270 */
[----:B0-----:R-:W-:-:S05]  /*c5b0*/  @!P3 LEA R2, P4, R20, R14, 0x1 ;  /* 0x0000000e1402b211 */ /* 0x001fca00078808ff */
[----:B------:R-:W-:-:S05]  /*c5c0*/  @!P3 IMAD.X R3, RZ, RZ, R7, P4 ;  /* 0x000000ffff03b224 */ /* 0x000fca00020e0607 */
[----:B------:R-:W-:Y:S01]  /*c5d0*/  @!PT LDS RZ, [RZ] ;  /* 0x00000000fffff984 */ /* 0x000fe20000000800 */
[----:B------:R-:W-:Y:S01]  /*c5e0*/  @!PT LDS RZ, [RZ] ;  /* 0x00000000fffff984 */ /* 0x000fe20000000800 */
[----:B------:R-:W-:Y:S01]  /*c5f0*/  @!PT LDS RZ, [RZ] ;  /* 0x00000000fffff984 */ /* 0x000fe20000000800 */
[----:B------:R0:W-:Y:S04]  /*c600*/  @!P3 LDGSTS.E.BYPASS.LTC128B.128 [R27+0x10200], desc[UR60][R2.64], !P0 ;  /* 0x10200000021bbfae */ /* 0x0001e8000c101d7c */
[----:B------:R0:W-:Y:S04]  /*c610*/  @!P3 LDGSTS.E.BYPASS.LTC128B.128 [R27+0x13200], desc[UR60][R2.64+0x40], !P1 ;  /* 0x13200040021bbfae */ /* 0x0001e8000c901d7c */
[----:B------:R0:W-:Y:S01]  /*c620*/  @!P3 LDGSTS.E.BYPASS.LTC128B.128 [R27+0x16200], desc[UR60][R2.64+0x80], !P2 ;  /* 0x16200080021bbfae */ /* 0x0001e2000d101d7c */
[----:B------:R-:W-:Y:S01]  /*c630*/  NOP ;  /* 0x0000000000007918 */ /* 0x000fe20000000000 */
[----:B------:R-:W-:Y:S02]  /*c640*/  SYNCS.ARRIVE.TRANS64.RED.A0T1 RZ, [UR36+0x31c00], RZ ;  /* 0x031c00ffffff79a7 */ /* 0x000fe40008200424 */
[----:B------:R-:W-:Y:S01]  /*c650*/  ARRIVES.LDGSTSBAR.64.TRANSCNT [UR36+0x31c00] ;  /* 0x031c0000ff0079b0 */ /* 0x000fe20008000aa4 */
[----:B--2---:R-:W-:-:S04]  /*c660*/  LOP3.LUT R0, R0, 0x1, RZ, 0xc, !PT ;  /* 0x0000000100007812 */ /* 0x004fc800078e0cff */
[----:B------:R-:W-:Y:S01]  /*c670*/  SHF.L.U32 R0, R0, 0x1f, RZ ;  /* 0x0000001f00007819 */ /* 0x000fe200000006ff */
[----:B------:R-:W-:Y:S01]  /*c680*/  NOP ;  /* 0x0000000000007918 */ /* 0x000fe20000000000 */
[----:B------:R-:W2:Y:S01]  /*c690*/  LDL.LU R8, [R1+0x18] ;  /* 0x0000180001087983 */ /* 0x000ea20000300800 */
[----:B------:R-:W-:Y:S01]  /*c6a0*/  SYNCS.ARRIVE.TRANS64.A1T0 RZ, [UR36+0x31c00], RZ ;  /* 0x031c00ffffff79a7 */ /* 0x000fe20008100024 */
[----:B------:R-:W-:Y:S01]  /*c6b0*/  BSSY B0, `(.L_x_46) ;  /* 0x0000005000007945 */ /* 0x000fe20003800000 */
[----:B------:R-:W-:Y:S01]  /*c6c0*/  IMAD.U32 R9, RZ, RZ, UR36 ;  /* 0x00000024ff097e24 */ /* 0x000fe2000f8e00ff */
[----:B------:R-:W1:Y:S01]  /*c6d0*/  SYNCS.PHASECHK.TRANS64.TRYWAIT P0, [UR36+0x31c20], R0 ;  /* 0x031c2000ff0075a7 */ /* 0x000e620008000164 */
[----:B--2---:R-:W-:Y:S01]  /*c6e0*/  ISETP.GE.AND P1, PT, R8, 0x91, PT ;  /* 0x000000910800780c */ /* 0x004fe20003f26270 */
[----:B01----:R-:W-:-:S12]  /*c6f0*/  @!P0 BRA `(.L_x_47) ;  /* 0x00000034009c8947 */ /* 0x003fd80003800000 */
.L_x_146:
[----:B------:R-:W-:Y:S05]  /*c700*/  BSYNC B0 ;  /* 0x0000000000007941 */ /* 0x000fea0003800000 */
.L_x_46:
[----:B------:R-:W-:Y:S01]  /*c710*/  VIADD R8, R9, 0x31c00 ;  /* 0x00031c0009087836 */ /* 0x000fe20000000000 */
[----:B------:R-:W-:Y:S06]  /*c720*/  @!P1 BRA `(.L_x_48) ;  /* 0x0000002000749947 */ /* 0x000fec0003800000 */
[----:B------:R-:W2:Y:S01]  /*c730*/  LDL R2, [R1+0x4] ;  /* 0x0000040001027983 */ /* 0x000ea20000100800 */
[----:B------:R-:W-:Y:S02]  /*c740*/  IMAD.MOV.U32 R3, RZ, RZ, 0x1 ;  /* 0x00000001ff037424 */ /* 0x000fe400078e00ff */
[----:B--2---:R-:W-:-:S05]  /*c750*/  IMAD.MOV R6, RZ, RZ, -R2 ;  /* 0x000000ffff067224 */ /* 0x004fca00078e0a02 */
[----:B------:R-:W-:-:S05]  /*c760*/  VIADDMNMX R6, R6, R3, 0xffffffff, !PT ;  /* 0xffffffff06067446 */ /* 0x000fca0007800103 */
[----:B0-----:R-:W-:-:S05]  /*c770*/  IMAD.IADD R0, R2, 0x1, R6 ;  /* 0x0000000102007824 */ /* 0x001fca00078e0206 */
[----:B------:R-:W-:-:S04]  /*c780*/  LOP3.LUT R0, R0, 0x1, RZ, 0xc0, !PT ;  /* 0x0000000100007812 */ /* 0x000fc800078ec0ff */
[----:B------:R-:W-:Y:S01]  /*c790*/  ISETP.NE.U32.AND P0, PT, R0, 0x1, PT ;  /* 0x000000010000780c */ /* 0x000fe20003f05070 */
[----:B------:R-:W-:-:S12]  /*c7a0*/  VIADD R0, R2, 0xfffffffe ;  /* 0xfffffffe02007836 */ /* 0x000fd80000000000 */
[----:B------:R-:W-:Y:S05]  /*c7b0*/  @P0 BRA `(.L_x_49) ;  /* 0x0000000800c80947 */ /* 0x000fea0003800000 */
[----:B------:R-:W-:Y:S01]  /*c7c0*/  ISETP.NE.AND P2, PT, R25, RZ, PT ;  /* 0x000000ff1900720c */ /* 0x000fe20003f45270 */
[----:B------:R-:W-:Y:S01]  /*c7d0*/  VIADD R7, R16, 0x1 ;  /* 0x0000000110077836 */ /* 0x000fe20000000000 */
[----:B------:R-:W-:Y:S04]  /*c7e0*/  BSSY B0, `(.L_x_50) ;  /* 0x00000ab000007945 */ /* 0x000fe80003800000 */
[----:B------:R-:W-:-:S04]  /*c7f0*/  ISETP.NE.AND P0, PT, R7, 0x2, PT ;  /* 0x000000020700780c */ /* 0x000fc80003f05270 */
[----:B------:R-:W-:Y:S02]  /*c800*/  SEL R3, RZ, 0x1, P0 ;  /* 0x00000001ff037807 */ /* 0x000fe40000000000 */
[----:B------:R-:W-:Y:S02]  /*c810*/  SEL R7, R7, RZ, P0 ;  /* 0x000000ff07077207 */ /* 0x000fe40000000000 */
[----:B------:R-:W-:Y:S01]  /*c820*/  LOP3.LUT R10, R22, R3, RZ, 0x3c, !PT ;  /* 0x00000003160a7212 */ /* 0x000fe200078e3cff */
[----:B------:R-:W-:Y:S06]  /*c830*/  @!P2 BRA `(.L_x_51) ;  /* 0x000000080094a947 */ /* 0x000fec0003800000 */
[----:B------:R-:W-:Y:S01]  /*c840*/  ISETP.NE.AND P2, PT, R26, RZ, PT ;  /* 0x000000ff1a00720c */ /* 0x000fe20003f45270 */
[----:B------:R-:W-:-:S12]  /*c850*/  IMAD.MOV.U32 R5, RZ, RZ, R18 ;  /* 0x000000ffff057224 */ /* 0x000fd800078e0012 */
[----:B------:R-:W-:Y:S05]  /*c860*/  @!P2 BRA `(.L_x_52) ;  /* 0x000000000048a947 */ /* 0x000fea0003800000 */
[----:B------:R-:W0:Y:S01]  /*c870*/  LDC R5, c[0x0][0x43c] ;  /* 0x00010f00ff057b82 */ /* 0x000e220000000800 */
[----:B------:R-:W-:Y:S01]  /*c880*/  ULDC.64 UR4, c[0x0][0x428] ;  /* 0x00010a0000047ab9 */ /* 0x000fe20000000a00 */
[----:B0-----:R-:W-:-:S13]  /*c890*/  ISETP.NE.AND P0, PT, R5, 0x1, PT ;  /* 0x000000010500780c */ /* 0x001fda0003f05270 */
[----:B------:R-:W0:Y:S02]  /*c8a0*/  @P0 LDC.64 R2, c[0x0][0x440] ;  /* 0x00011000ff020b82 */ /* 0x000e240000000a00 */
[----:B0-----:R-:W-:-:S04]  /*c8b0*/  @P0 IMAD.HI.U32 R4, R0, R2, RZ ;  /* 0x0000000200040227 */ /* 0x001fc800078e00ff */
[----:B------:R-:W-:Y:S01]  /*c8c0*/  IMAD.MOV.U32 R2, RZ, RZ, R0 ;  /* 0x000000ffff027224 */ /* 0x000fe200078e0000 */
[----:B------:R-:W-:Y:S01]  /*c8d0*/  @P0 SHF.R.U32.HI R2, RZ, R3, R4 ;  /* 0x00000003ff020219 */ /* 0x000fe20000011604 */
[----:B------:R-:W-:-:S04]  /*c8e0*/  IMAD R4, R24, UR4, RZ ;  /* 0x0000000418047c24 */ /* 0x000fc8000f8e02ff */
[----:B------:R-:W-:Y:S02]  /*c8f0*/  IMAD.MOV R3, RZ, RZ, -R2 ;  /* 0x000000ffff037224 */ /* 0x000fe400078e0a02 */
[----:B------:R-:W-:Y:S02]  /*c900*/  IMAD R4, R19, UR5, R4 ;  /* 0x0000000513047c24 */ /* 0x000fe4000f8e0204 */
[----:B------:R-:W-:Y:S01]  /*c910*/  IMAD R0, R5, R3, R0 ;  /* 0x0000000305007224 */ /* 0x000fe200078e0200 */
[----:B------:R-:W-:-:S03]  /*c920*/  SHF.R.S32.HI R3, RZ, 0x1f, R2 ;  /* 0x0000001fff037819 */ /* 0x000fc60000011402 */
[----:B------:R-:W-:Y:S01]  /*c930*/  IMAD.WIDE.U32 R2, R19, UR4, R2 ;  /* 0x0000000413027c25 */ /* 0x000fe2000f8e0002 */
[----:B------:R-:W-:-:S03]  /*c940*/  ULDC.64 UR4, c[0x0][0x418] ;  /* 0x0001060000047ab9 */ /* 0x000fc60000000a00 */
[----:B------:R-:W-:Y:S01]  /*c950*/  IMAD.IADD R3, R4, 0x1, R3 ;  /* 0x0000000104037824 */ /* 0x000fe200078e0203 */
[----:B------:R-:W-:-:S04]  /*c960*/  LEA R4, P0, R2, UR4, 0x2 ;  /* 0x0000000402047c11 */ /* 0x000fc8000f8010ff */
[----:B------:R-:W-:-:S06]  /*c970*/  LEA.HI.X R5, R2, UR5, R3, 0x2, P0 ;  /* 0x0000000502057c11 */ /* 0x000fcc00080f1403 */
[----:B------:R0:W5:Y:S03]  /*c980*/  LDG.E R5, desc[UR60][R4.64] ;  /* 0x0000003c04057981 */ /* 0x000166000c1e1900 */
.L_x_52:
[----:B------:R-:W-:Y:S01]  /*c990*/  LEA R3, R7, UR36, 0x3 ;  /* 0x0000002407037c11 */ /* 0x000fe2000f8e18ff */
[----:B------:R-:W-:Y:S01]  /*c9a0*/  BSSY B1, `(.L_x_53) ;  /* 0x0000004000017945 */ /* 0x000fe20003800000 */
[----:B------:R-:W-:-:S04]  /*c9b0*/  SHF.L.U32 R2, R10, 0x1f, RZ ;  /* 0x0000001f0a027819 */ /* 0x000fc800000006ff */
[----:B------:R-:W1:Y:S02]  /*c9c0*/  SYNCS.PHASECHK.TRANS64.TRYWAIT P0, [R3+URZ+0x31c40], R2 ;  /* 0x031c4002030075a7 */ /* 0x000e64000800017f */
[----:B-1----:R-:W-:Y:S05]  /*c9d0*/  @!P0 BRA `(.L_x_54) ;  /* 0x0000003000f88947 */ /* 0x002fea0003800000 */
.L_x_147:
[----:B------:R-:W-:Y:S05]  /*c9e0*/  BSYNC B1 ;  /* 0x0000000000017941 */ /* 0x000fea0003800000 */
.L_x_53:
[----:B0-----:R-:W0:Y:S01]  /*c9f0*/  S2R R4, SR_TID.X ;  /* 0x0000000000047919 */ /* 0x001e220000002100 */
[----:B------:R-:W-:Y:S01]  /*ca00*/  BSSY B1, `(.L_x_55) ;  /* 0x000000b000017945 */ /* 0x000fe20003800000 */
[----:B0-----:R-:W-:-:S04]  /*ca10*/  LOP3.LUT R4, R4, 0x7f, RZ, 0xc0, !PT ;  /* 0x0000007f04047812 */ /* 0x001fc800078ec0ff */
[----:B------:R-:W-:-:S13]  /*ca20*/  ISETP.NE.AND P1, PT, R4, RZ, PT ;  /* 0x000000ff0400720c */ /* 0x000fda0003f25270 */
[----:B------:R-:W-:Y:S05]  /*ca30*/  @P1 BRA `(.L_x_56) ;  /* 0x00000000001c1947 */ /* 0x000fea0003800000 */
[----:B------:R-:W0:Y:S01]  /*ca40*/  S2R R4, SR_TID.X ;  /* 0x0000000000047919 */ /* 0x000e220000002100 */
[----:B-1----:R-:W-:-:S04]  /*ca50*/  IMAD.MOV.U32 R2, RZ, RZ, 0x6c00 ;  /* 0x00006c00ff027424 */ /* 0x002fc800078e00ff */
[----:B------:R2:W-:Y:S01]  /*ca60*/  SYNCS.ARRIVE.TRANS64 RZ, [R3+URZ+0x31c30], R2 ;  /* 0x031c300203ff79a7 */ /* 0x0005e2000800003f */
[----:B0-----:R-:W-:-:S04]  /*ca70*/  LOP3.LUT R4, R4, 0x1f, RZ, 0xc0, !PT ;  /* 0x0000001f04047812 */ /* 0x001fc800078ec0ff */
[----:B------:R-:W-:-:S13]  /*ca80*/  ISETP.NE.AND P0, PT, R4, RZ, PT ;  /* 0x000000ff0400720c */ /* 0x000fda0003f05270 */
[----:B--2---:R-:W-:Y:S05]  /*ca90*/  @!P0 BRA `(.L_x_56) ;  /* 0x0000000000048947 */ /* 0x004fea0003800000 */
[----:B------:R-:W-:Y:S01]  /*caa0*/  BPT.TRAP 0x1 ;  /* 0x000000040000795c */ /* 0x000fe20000300000 */
.L_x_56:
[----:B------:R-:W-:Y:S05]  /*cab0*/  BSYNC B1 ;  /* 0x0000000000017941 */ /* 0x000fea0003800000 */
.L_x_55:
[----:B------:R-:W-:Y:S01]  /*cac0*/  IMAD.MOV.U32 R14, RZ, RZ, RZ ;  /* 0x000000ffff0e7224 */ /* 0x000fe200078e00ff */
[----:B------:R-:W-:Y:S01]  /*cad0*/  UIADD3 UR4, UP0, UR38, 0x370, URZ ;  /* 0x0000037026047890 */ /* 0x000fe2000ff1e03f */
[----:B------:R-:W-:Y:S01]  /*cae0*/  IMAD R4, R7, 0x6c00, R9 ;  /* 0x00006c0007047824 */ /* 0x000fe200078e0209 */
[----:B------:R-:W-:Y:S01]  /*caf0*/  PLOP3.LUT P0, PT, PT, PT, PT, 0x80, 0x0 ;  /* 0x000000000000781c */ /* 0x000fe20003f0f070 */
[----:B-1----:R-:W-:Y:S01]  /*cb00*/  VIADD R3, R3, 0x31c30 ;  /* 0x00031c3003037836 */ /* 0x002fe20000000000 */
[----:B------:R-:W-:Y:S01]  /*cb10*/  R2UR UR10, R14 ;  /* 0x000000000e0a72ca */ /* 0x000fe200000e0000 */
[----:B------:R-:W-:Y:S01]  /*cb20*/  IMAD R2, R0, 0x90, RZ ;  /* 0x0000009000027824 */ /* 0x000fe200078e02ff */
[----:B------:R-:W-:Y:S01]  /*cb30*/  UIADD3.X UR5, URZ, UR39, URZ, UP0, !UPT ;  /* 0x000000273f057290 */ /* 0x000fe200087fe43f */
[----:B------:R-:W-:Y:S01]  /*cb40*/  VIADD R11, R4, 0x16a00 ;  /* 0x00016a00040b7836 */ /* 0x000fe20000000000 */
[----:B------:R-:W-:Y:S01]  /*cb50*/  UMOV UR6, 0x0 ;  /* 0x0000000000067882 */ /* 0x000fe20000000000 */
[----:B------:R-:W-:-:S10]  /*cb60*/  UMOV UR7, 0x14f00000 ;  /* 0x14f0000000077882 */ /* 0x000fd40000000000 */
.L_x_57:
[----:B------:R-:W-:-:S13]  /*cb70*/  @P0 ELECT P2, URZ, PT ;  /* 0x00000000003f082f */ /* 0x000fda0003840000 */
[----:B-----5:R-:W-:Y:S02]  /*cb80*/  @P2 R2UR UR13, R5 ;  /* 0x00000000050d22ca */ /* 0x020fe400000e0000 */
[----:B------:R-:W-:Y:S02]  /*cb90*/  @P2 R2UR UR12, R17 ;  /* 0x00000000110c22ca */ /* 0x000fe400000e0000 */
[----:B------:R-:W-:Y:S02]  /*cba0*/  @P2 R2UR UR11, R2 ;  /* 0x00000000020b22ca */ /* 0x000fe400000e0000 */
[----:B------:R-:W-:Y:S02]  /*cbb0*/  @P2 R2UR UR9, R3 ;  /* 0x00000000030922ca */ /* 0x000fe400000e0000 */
[----:B------:R-:W-:Y:S02]  /*cbc0*/  @P2 R2UR UR8, R11 ;  /* 0x000000000b0822ca */ /* 0x000fe400000e0000 */
[----:B------:R-:W-:-:S02]  /*cbd0*/  @P2 PLOP3.LUT P0, PT, P2, PT, PT, 0x8, 0x0 ;  /* 0x000000000000281c */ /* 0x000fc4000170e170 */
[----:B------:R-:W-:-:S09]  /*cbe0*/  PLOP3.LUT P2, PT, PT, PT, PT, 0x8, 0x0 ;  /* 0x000000000000781c */ /* 0x000fd20003f4e170 */
[----:B------:R0:W-:Y:S02]  /*cbf0*/  UTMALDG.4D [UR8], [UR4], desc[UR6] ;  /* 0x00000608040075b4 */ /* 0x0001e40008019000 */
[----:B0-----:R-:W-:Y:S05]  /*cc00*/  @P0 BRA.U.ANY `(.L_x_57) ;  /* 0xfffffffd00d80947 */ /* 0x001fea000393ffff */
[----:B------:R-:W-:Y:S01]  /*cc10*/  IMAD.MOV.U32 R20, RZ, RZ, 0x20 ;  /* 0x00000020ff147424 */ /* 0x000fe200078e00ff */
[----:B------:R-:W-:Y:S01]  /*cc20*/  PLOP3.LUT P0, PT, PT, PT, PT, 0x80, 0x0 ;  /* 0x000000000000781c */ /* 0x000fe20003f0f070 */
[----:B------:R-:W-:Y:S01]  /*cc30*/  VIADD R11, R4, 0x18e00 ;  /* 0x00018e00040b7836 */ /* 0x000fe20000000000 */
[----:B------:R-:W-:Y:S01]  /*cc40*/  UMOV UR6, 0x0 ;  /* 0x0000000000067882 */ /* 0x000fe20000000000 */
[----:B------:R-:W-:Y:S01]  /*cc50*/  UMOV UR7, 0x14f00000 ;  /* 0x14f0000000077882 */ /* 0x000fe20000000000 */
[----:B------:R-:W-:-:S15]  /*cc60*/  R2UR UR10, R20 ;  /* 0x00000000140a72ca */ /* 0x000fde00000e0000 */
.L_x_58:
[----:B------:R-:W-:-:S13]  /*cc70*/  @P0 ELECT P2, URZ, PT ;  /* 0x00000000003f082f */ /* 0x000fda0003840000 */
[----:B------:R-:W-:Y:S02]  /*cc80*/  @P2 R2UR UR13, R5 ;  /* 0x00000000050d22ca */ /* 0x000fe400000e0000 */
        /* <DEDUP_REMOVED lines=14> */
.L_x_59:
        /* <DEDUP_REMOVED lines=10> */
[----:B------:R-:W-:Y:S01]  /*ce10*/  SHF.L.U32 R2, R22, 0x1f, RZ ;  /* 0x0000001f16027819 */ /* 0x000fe200000006ff */
[----:B------:R-:W-:Y:S01]  /*ce20*/  IMAD R3, R16, 0x8, R8 ;  /* 0x0000000810037824 */ /* 0x000fe200078e0208 */
[----:B------:R-:W-:Y:S03]  /*ce30*/  BSSY B1, `(.L_x_60) ;  /* 0x0000003000017945 */ /* 0x000fe60003800000 */
[----:B------:R-:W0:Y:S02]  /*ce40*/  SYNCS.PHASECHK.TRANS64.TRYWAIT P0, [R3+URZ+0x60], R2 ;  /* 0x00006002030075a7 */ /* 0x000e24000800017f */
[----:B0-----:R-:W-:Y:S05]  /*ce50*/  @!P0 BRA `(.L_x_61) ;  /* 0x0000002c00ec8947 */ /* 0x001fea0003800000 */
.L_x_148:
[----:B------:R-:W-:Y:S05]  /*ce60*/  BSYNC B1 ;  /* 0x0000000000017941 */ /* 0x000fea0003800000 */
.L_x_60:
[----:B------:R-:W-:Y:S01]  /*ce70*/  BSSY B1, `(.L_x_62) ;  /* 0x000000c000017945 */ /* 0x000fe20003800000 */
[----:B------:R-:W-:Y:S02]  /*ce80*/  IMAD.MOV.U32 R12, RZ, RZ, 0x0 ;  /* 0x00000000ff0c7424 */ /* 0x000fe400078e00ff */
[----:B------:R-:W-:Y:S01]  /*ce90*/  IMAD.MOV.U32 R13, RZ, RZ, 0x14f00000 ;  /* 0x14f00000ff0d7424 */ /* 0x000fe200078e00ff */
[----:B------:R-:W-:Y:S06]  /*cea0*/  @P1 BRA `(.L_x_63) ;  /* 0x0000000000201947 */ /* 0x000fec0003800000 */
[----:B------:R-:W1:Y:S01]  /*ceb0*/  S2R R4, SR_TID.X ;  /* 0x0000000000047919 */ /* 0x000e620000002100 */
[----:B0-----:R-:W-:Y:S01]  /*cec0*/  LEA R2, R16, UR36, 0x3 ;  /* 0x0000002410027c11 */ /* 0x001fe2000f8e18ff */
[----:B------:R-:W-:-:S04]  /*ced0*/  IMAD.MOV.U32 R3, RZ, RZ, 0x6c00 ;  /* 0x00006c00ff037424 */ /* 0x000fc800078e00ff */
[----:B------:R2:W-:Y:S01]  /*cee0*/  SYNCS.ARRIVE.TRANS64 RZ, [R2+URZ+0x31c50], R3 ;  /* 0x031c500302ff79a7 */ /* 0x0005e2000800003f */
[----:B-1----:R-:W-:-:S04]  /*cef0*/  LOP3.LUT R4, R4, 0x1f, RZ, 0xc0, !PT ;  /* 0x0000001f04047812 */ /* 0x002fc800078ec0ff */
[----:B------:R-:W-:-:S13]  /*cf00*/  ISETP.NE.AND P0, PT, R4, RZ, PT ;  /* 0x000000ff0400720c */ /* 0x000fda0003f05270 */
[----:B--2---:R-:W-:Y:S05]  /*cf10*/  @!P0 BRA `(.L_x_63) ;  /* 0x0000000000048947 */ /* 0x004fea0003800000 */
[----:B------:R-:W-:Y:S01]  /*cf20*/  BPT.TRAP 0x1 ;  /* 0x000000040000795c */ /* 0x000fe20000300000 */
.L_x_63:
[----:B------:R-:W-:Y:S05]  /*cf30*/  BSYNC B1 ;  /* 0x0000000000017941 */ /* 0x000fea0003800000 */
.L_x_62:
[----:B------:R-:W-:Y:S01]  /*cf40*/  R2UR UR10, R14 ;  /* 0x000000000e0a72ca */ /* 0x000fe200000e0000 */
[----:B0-----:R-:W-:Y:S01]  /*cf50*/  IMAD R3, R16, 0x6c00, R9 ;  /* 0x00006c0010037824 */ /* 0x001fe200078e0209 */
[----:B------:R-:W-:Y:S01]  /*cf60*/  R2UR UR6, R12 ;  /* 0x000000000c0672ca */ /* 0x000fe200000e0000 */
[----:B------:R-:W-:Y:S01]  /*cf70*/  UIADD3 UR4, UP0, UR38, 0x470, URZ ;  /* 0x0000047026047890 */ /* 0x000fe2000ff1e03f */
[----:B------:R-:W-:Y:S01]  /*cf80*/  R2UR UR7, R13 ;  /* 0x000000000d0772ca */ /* 0x000fe200000e0000 */
[----:B------:R-:W-:Y:S01]  /*cf90*/  IMAD R4, R23, 0x90, RZ ;  /* 0x0000009017047824 */ /* 0x000fe200078e02ff */
[----:B------:R-:W-:Y:S01]  /*cfa0*/  LEA R2, R16, UR36, 0x3 ;  /* 0x0000002410027c11 */ /* 0x000fe2000f8e18ff */
[----:B------:R-:W-:Y:S01]  /*cfb0*/  VIADD R11, R3, 0x200 ;  /* 0x00000200030b7836 */ /* 0x000fe20000000000 */
[----:B------:R-:W-:Y:S01]  /*cfc0*/  PLOP3.LUT P0, PT, PT, PT, PT, 0x80, 0x0 ;  /* 0x000000000000781c */ /* 0x000fe20003f0f070 */
[----:B------:R-:W-:Y:S02]  /*cfd0*/  UIADD3.X UR5, URZ, UR39, URZ, UP0, !UPT ;  /* 0x000000273f057290 */ /* 0x000fe400087fe43f */
[----:B------:R-:W-:-:S10]  /*cfe0*/  VIADD R2, R2, 0x31c50 ;  /* 0x00031c5002027836 */ /* 0x000fd40000000000 */
.L_x_64:
        /* <DEDUP_REMOVED lines=10> */
[----:B------:R-:W-:Y:S01]  /*d090*/  R2UR UR10, R20 ;  /* 0x00000000140a72ca */ /* 0x000fe200000e0000 */
[----:B------:R-:W-:Y:S01]  /*d0a0*/  VIADD R11, R3, 0x2600 ;  /* 0x00002600030b7836 */ /* 0x000fe20000000000 */
[----:B------:R-:W-:Y:S02]  /*d0b0*/  R2UR UR6, R12 ;  /* 0x000000000c0672ca */ /* 0x000fe400000e0000 */
[----:B------:R-:W-:Y:S02]  /*d0c0*/  R2UR UR7, R13 ;  /* 0x000000000d0772ca */ /* 0x000fe400000e0000 */
[----:B------:R-:W-:-:S13]  /*d0d0*/  PLOP3.LUT P0, PT, PT, PT, PT, 0x80, 0x0 ;  /* 0x000000000000781c */ /* 0x000fda0003f0f070 */
.L_x_65:
        /* <DEDUP_REMOVED lines=15> */
.L_x_66:
        /* <DEDUP_REMOVED lines=10> */
[----:B------:R-:W-:Y:S02]  /*d270*/  IMAD.MOV.U32 R18, RZ, RZ, R5 ;  /* 0x000000ffff127224 */ /* 0x000fe400078e0005 */
[----:B------:R-:W-:-:S07]  /*d280*/  IMAD.MOV.U32 R23, RZ, RZ, R0 ;  /* 0x000000ffff177224 */ /* 0x000fce00078e0000 */
.L_x_51:
[----:B------:R-:W-:Y:S05]  /*d290*/  BSYNC B0 ;  /* 0x0000000000007941 */ /* 0x000fea0003800000 */
.L_x_50:
[----:B------:R-:W2:Y:S01]  /*d2a0*/  LDL.LU R0, [R1+0x4] ;  /* 0x0000040001007983 */ /* 0x000ea20000300800 */
[----:B------:R-:W-:Y:S02]  /*d2b0*/  IMAD.MOV.U32 R16, RZ, RZ, R7 ;  /* 0x000000ffff107224 */ /* 0x000fe400078e0007 */
[----:B------:R-:W-:Y:S02]  /*d2c0*/  IMAD.MOV.U32 R22, RZ, RZ, R10 ;  /* 0x000000ffff167224 */ /* 0x000fe400078e000a */
[----:B--2---:R-:W-:-:S07]  /*d2d0*/  VIADD R0, R0, 0xfffffffd ;  /* 0xfffffffd00007836 */ /* 0x004fce0000000000 */
.L_x_49:
[----:B------:R-:W-:Y:S01]  /*d2e0*/  IMAD.MOV R6, RZ, RZ, -R6 ;  /* 0x000000ffff067224 */ /* 0x000fe200078e0a06 */
[----:B------:R-:W-:Y:S04]  /*d2f0*/  BSSY B0, `(.L_x_48) ;  /* 0x0000160000007945 */ /* 0x000fe80003800000 */
[----:B------:R-:W-:-:S13]  /*d300*/  ISETP.NE.AND P0, PT, R29, R6, PT ;  /* 0x000000061d00720c */ /* 0x000fda0003f05270 */
[----:B------:R-:W-:Y:S05]  /*d310*/  @!P0 BRA `(.L_x_67) ;  /* 0x0000001400748947 */ /* 0x000fea0003800000 */
[----:B------:R-:W-:-:S07]  /*d320*/  IMAD.MOV.U32 R4, RZ, RZ, R18 ;  /* 0x000000ffff047224 */ /* 0x000fce00078e0012 */
.L_x_102:
        /* <DEDUP_REMOVED lines=27> */
[----:B------:R-:W-:-:S05]  /*d4e0*/  LEA.HI.X R5, R2, UR5, R3, 0x2, P0 ;  /* 0x0000000502057c11 */ /* 0x000fca00080f1403 */
[----:B------:R0:W5:Y:S04]  /*d4f0*/  LDG.E R4, desc[UR60][R4.64] ;  /* 0x0000003c04047981 */ /* 0x000168000c1e1900 */
.L_x_70:
[----:B------:R-:W-:Y:S01]  /*d500*/  LEA R3, R6, UR36, 0x3 ;  /* 0x0000002406037c11 */ /* 0x000fe2000f8e18ff */
[----:B------:R-:W-:Y:S01]  /*d510*/  BSSY B2, `(.L_x_71) ;  /* 0x0000004000027945 */ /* 0x000fe20003800000 */
[----:B------:R-:W-:-:S04]  /*d520*/  SHF.L.U32 R2, R7, 0x1f, RZ ;  /* 0x0000001f07027819 */ /* 0x000fc800000006ff */
[----:B------:R-:W1:Y:S02]  /*d530*/  SYNCS.PHASECHK.TRANS64.TRYWAIT P0, [R3+URZ+0x31c40], R2 ;  /* 0x031c4002030075a7 */ /* 0x000e64000800017f */
[----:B-1----:R-:W-:Y:S05]  /*d540*/  @!P0 BRA `(.L_x_72) ;  /* 0x0000002800448947 */ /* 0x002fea0003800000 */
.L_x_149:
[----:B------:R-:W-:Y:S05]  /*d550*/  BSYNC B2 ;  /* 0x0000000000027941 */ /* 0x000fea0003800000 */
.L_x_71:
        /* <DEDUP_REMOVED lines=12> */
.L_x_74:
[----:B------:R-:W-:Y:S05]  /*d620*/  BSYNC B2 ;  /* 0x0000000000027941 */ /* 0x000fea0003800000 */
.L_x_73:
        /* <DEDUP_REMOVED lines=11> */
.L_x_75:
        /* <DEDUP_REMOVED lines=16> */
.L_x_76:
        /* <DEDUP_REMOVED lines=16> */
.L_x_77:
        /* <DEDUP_REMOVED lines=15> */
.L_x_150:
[----:B------:R-:W-:Y:S05]  /*d9d0*/  BSYNC B2 ;  /* 0x0000000000027941 */ /* 0x000fea0003800000 */
.L_x_78:
[----:B------:R-:W-:Y:S01]  /*d9e0*/  BSSY B2, `(.L_x_80) ;  /* 0x000000b000027945 */ /* 0x000fe20003800000 */
[----:B------:R-:W-:Y:S02]  /*d9f0*/  IMAD.MOV.U32 R2, RZ, RZ, 0x0 ;  /* 0x00000000ff027424 */ /* 0x000fe400078e00ff */
[----:B------:R-:W-:Y:S01]  /*da00*/  IMAD.MOV.U32 R3, RZ, RZ, 0x14f00000 ;  /* 0x14f00000ff037424 */ /* 0x000fe200078e00ff */
[----:B------:R-:W-:Y:S06]  /*da10*/  @P1 BRA `(.L_x_81) ;  /* 0x00000000001c1947 */ /* 0x000fec0003800000 */
[----:B------:R-:W1:Y:S02]  /*da20*/  S2R R14, SR_TID.X ;  /* 0x00000000000e7919 */ /* 0x000e640000002100 */
[----:B-1----:R-:W-:Y:S01]  /*da30*/  LOP3.LUT R15, R14, 0x1f, RZ, 0xc0, !PT ;  /* 0x0000001f0e0f7812 */ /* 0x002fe200078ec0ff */
[----:B------:R-:W-:-:S03]  /*da40*/  IMAD.MOV.U32 R14, RZ, RZ, 0x6c00 ;  /* 0x00006c00ff0e7424 */ /* 0x000fc600078e00ff */
[----:B------:R-:W-:Y:S01]  /*da50*/  ISETP.NE.AND P0, PT, R15, RZ, PT ;  /* 0x000000ff0f00720c */ /* 0x000fe20003f05270 */
[----:B------:R1:W-:-:S12]  /*da60*/  SYNCS.ARRIVE.TRANS64 RZ, [R13+URZ+0x50], R14 ;  /* 0x0000500e0dff79a7 */ /* 0x0003d8000800003f */
[----:B-1----:R-:W-:Y:S05]  /*da70*/  @!P0 BRA `(.L_x_81) ;  /* 0x0000000000048947 */ /* 0x002fea0003800000 */
[----:B------:R-:W-:Y:S01]  /*da80*/  BPT.TRAP 0x1 ;  /* 0x000000040000795c */ /* 0x000fe20000300000 */
.L_x_81:
[----:B------:R-:W-:Y:S05]  /*da90*/  BSYNC B2 ;  /* 0x0000000000027941 */ /* 0x000fea0003800000 */
.L_x_80:
[----:B------:R-:W-:Y:S01]  /*daa0*/  R2UR UR6, R2 ;  /* 0x00000000020672ca */ /* 0x000fe200000e0000 */
[----:B------:R-:W-:Y:S01]  /*dab0*/  IMAD R16, R16, 0x6c00, R9 ;  /* 0x00006c0010107824 */ /* 0x000fe200078e0209 */
[----:B------:R-:W-:Y:S01]  /*dac0*/  R2UR UR7, R3 ;  /* 0x00000000030772ca */ /* 0x000fe200000e0000 */
[----:B------:R-:W-:Y:S01]  /*dad0*/  UIADD3 UR4, UP0, UR38, 0x470, URZ ;  /* 0x0000047026047890 */ /* 0x000fe2000ff1e03f */
[----:B------:R-:W-:Y:S01]  /*dae0*/  R2UR UR10, R5 ;  /* 0x00000000050a72ca */ /* 0x000fe200000e0000 */
[----:B------:R-:W-:Y:S01]  /*daf0*/  IMAD R5, R23, 0x90, RZ ;  /* 0x0000009017057824 */ /* 0x000fe200078e02ff */
[----:B------:R-:W-:Y:S01]  /*db00*/  PLOP3.LUT P0, PT, PT, PT, PT, 0x80, 0x0 ;  /* 0x000000000000781c */ /* 0x000fe20003f0f070 */
[----:B0-----:R-:W-:Y:S01]  /*db10*/  VIADD R13, R13, 0x50 ;  /* 0x000000500d0d7836 */ /* 0x001fe20000000000 */
[----:B------:R-:W-:Y:S01]  /*db20*/  UIADD3.X UR5, URZ, UR39, URZ, UP0, !UPT ;  /* 0x000000273f057290 */ /* 0x000fe200087fe43f */
[----:B------:R-:W-:-:S11]  /*db30*/  VIADD R14, R16, 0x200 ;  /* 0x00000200100e7836 */ /* 0x000fd60000000000 */
.L_x_82:
        /* <DEDUP_REMOVED lines=10> */
[----:B------:R-:W-:Y:S02]  /*dbe0*/  R2UR UR6, R2 ;  /* 0x00000000020672ca */ /* 0x000fe400000e0000 */
[----:B------:R-:W-:Y:S02]  /*dbf0*/  R2UR UR7, R3 ;  /* 0x00000000030772ca */ /* 0x000fe400000e0000 */
[----:B------:R-:W-:Y:S01]  /*dc00*/  R2UR UR10, R11 ;  /* 0x000000000b0a72ca */ /* 0x000fe200000e0000 */
[----:B------:R-:W-:Y:S01]  /*dc10*/  VIADD R11, R16, 0x2600 ;  /* 0x00002600100b7836 */ /* 0x000fe20000000000 */
[----:B------:R-:W-:-:S13]  /*dc20*/  PLOP3.LUT P0, PT, PT, PT, PT, 0x80, 0x0 ;  /* 0x000000000000781c */ /* 0x000fda0003f0f070 */
.L_x_83:
        /* <DEDUP_REMOVED lines=15> */
.L_x_84:
        /* <DEDUP_REMOVED lines=12> */
.L_x_69:
[----:B------:R-:W-:Y:S05]  /*dde0*/  BSYNC B1 ;  /* 0x0000000000017941 */ /* 0x000fea0003800000 */
.L_x_68:
        /* <DEDUP_REMOVED lines=9> */
[----:B------:R-:W-:-:S12]  /*de80*/  VIADD R10, R0, 0xffffffff ;  /* 0xffffffff000a7836 */ /* 0x000fd80000000000 */
[----:B------:R-:W-:Y:S05]  /*de90*/  @!P1 BRA `(.L_x_87) ;  /* 0x0000000000489947 */ /* 0x000fea0003800000 */
[----:B------:R-:W0:Y:S01]  /*dea0*/  LDC R4, c[0x0][0x43c] ;  /* 0x00010f00ff047b82 */ /* 0x000e220000000800 */
[----:B------:R-:W-:Y:S01]  /*deb0*/  ULDC.64 UR4, c[0x0][0x428] ;  /* 0x00010a0000047ab9 */ /* 0x000fe20000000a00 */
[----:B0-----:R-:W-:-:S13]  /*dec0*/  ISETP.NE.AND P0, PT, R4, 0x1, PT ;  /* 0x000000010400780c */ /* 0x001fda0003f05270 */
[----:B------:R-:W0:Y:S02]  /*ded0*/  @P0 LDC.64 R2, c[0x0][0x440] ;  /* 0x00011000ff020b82 */ /* 0x000e240000000a00 */
[----:B0-----:R-:W-:-:S04]  /*dee0*/  @P0 IMAD.HI.U32 R5, R10, R2, RZ ;  /* 0x000000020a050227 */ /* 0x001fc800078e00ff */
[----:B------:R-:W-:Y:S01]  /*def0*/  IMAD.MOV.U32 R2, RZ, RZ, R10 ;  /* 0x000000ffff027224 */ /* 0x000fe200078e000a */
[----:B------:R-:W-:-:S05]  /*df00*/  @P0 SHF.R.U32.HI R2, RZ, R3, R5 ;  /* 0x00000003ff020219 */ /* 0x000fca0000011605 */
[----:B------:R-:W-:-:S04]  /*df10*/  IMAD.MOV R3, RZ, RZ, -R2 ;  /* 0x000000ffff037224 */ /* 0x000fc800078e0a02 */
[----:B------:R-:W-:Y:S01]  /*df20*/  IMAD R10, R4, R3, R10 ;  /* 0x00000003040a7224 */ /* 0x000fe200078e020a */
[----:B------:R-:W-:Y:S01]  /*df30*/  SHF.R.S32.HI R3, RZ, 0x1f, R2 ;  /* 0x0000001fff037819 */ /* 0x000fe20000011402 */
[----:B------:R-:W-:-:S04]  /*df40*/  IMAD R4, R24, UR4, RZ ;  /* 0x0000000418047c24 */ /* 0x000fc8000f8e02ff */
[C---:B------:R-:W-:Y:S02]  /*df50*/  IMAD R4, R19.reuse, UR5, R4 ;  /* 0x0000000513047c24 */ /* 0x040fe4000f8e0204 */
[----:B------:R-:W-:Y:S01]  /*df60*/  IMAD.WIDE.U32 R2, R19, UR4, R2 ;  /* 0x0000000413027c25 */ /* 0x000fe2000f8e0002 */
[----:B------:R-:W-:-:S03]  /*df70*/  ULDC.64 UR4, c[0x0][0x418] ;  /* 0x0001060000047ab9 */ /* 0x000fc60000000a00 */
[----:B------:R-:W-:Y:S01]  /*df80*/  IMAD.IADD R3, R4, 0x1, R3 ;  /* 0x0000000104037824 */ /* 0x000fe200078e0203 */
[----:B------:R-:W-:-:S04]  /*df90*/  LEA R4, P0, R2, UR4, 0x2 ;  /* 0x0000000402047c11 */ /* 0x000fc8000f8010ff */
[----:B------:R-:W-:-:S05]  /*dfa0*/  LEA.HI.X R5, R2, UR5, R3, 0x2, P0 ;  /* 0x0000000502057c11 */ /* 0x000fca00080f1403 */
[----:B------:R0:W5:Y:S04]  /*dfb0*/  LDG.E R4, desc[UR60][R4.64] ;  /* 0x0000003c04047981 */ /* 0x000168000c1e1900 */
.L_x_87:
[----:B------:R-:W-:Y:S01]  /*dfc0*/  LEA R2, R16, UR36, 0x3 ;  /* 0x0000002410027c11 */ /* 0x000fe2000f8e18ff */
[----:B------:R-:W-:Y:S01]  /*dfd0*/  BSSY B2, `(.L_x_88) ;  /* 0x0000004000027945 */ /* 0x000fe20003800000 */
[----:B------:R-:W-:-:S04]  /*dfe0*/  SHF.L.U32 R3, R22, 0x1f, RZ ;  /* 0x0000001f16037819 */ /* 0x000fc800000006ff */
[----:B------:R-:W1:Y:S02]  /*dff0*/  SYNCS.PHASECHK.TRANS64.TRYWAIT P0, [R2+URZ+0x31c40], R3 ;  /* 0x031c4003020075a7 */ /* 0x000e64000800017f */
[----:B-1----:R-:W-:Y:S05]  /*e000*/  @!P0 BRA `(.L_x_89) ;  /* 0x0000001c00bc8947 */ /* 0x002fea0003800000 */
.L_x_151:
[----:B------:R-:W-:Y:S05]  /*e010*/  BSYNC B2 ;  /* 0x0000000000027941 */ /* 0x000fea0003800000 */
.L_x_88:
        /* <DEDUP_REMOVED lines=12> */
.L_x_91:
[----:B------:R-:W-:Y:S05]  /*e0e0*/  BSYNC B2 ;  /* 0x0000000000027941 */ /* 0x000fea0003800000 */
.L_x_90:
[----:B------:R-:W-:Y:S01]  /*e0f0*/  IMAD.MOV.U32 R5, RZ, RZ, RZ ;  /* 0x000000ffff057224 */ /* 0x000fe200078e00ff */
[----:B------:R-:W-:Y:S01]  /*e100*/  UIADD3 UR4, UP0, UR38, 0x370, URZ ;  /* 0x0000037026047890 */ /* 0x000fe2000ff1e03f */
[C---:B-1----:R-:W-:Y:S01]  /*e110*/  IMAD R3, R16.reuse, 0x8, R8 ;  /* 0x0000000810037824 */ /* 0x042fe200078e0208 */
[----:B------:R-:W-:Y:S01]  /*e120*/  PLOP3.LUT P0, PT, PT, PT, PT, 0x80, 0x0 ;  /* 0x000000000000781c */ /* 0x000fe20003f0f070 */
[----:B------:R-:W-:Y:S01]  /*e130*/  IMAD R13, R16, 0x6c00, R9 ;  /* 0x00006c00100d7824 */ /* 0x000fe200078e0209 */
[----:B------:R-:W-:Y:S01]  /*e140*/  R2UR UR10, R5 ;  /* 0x00000000050a72ca */ /* 0x000fe200000e0000 */
[----:B------:R-:W-:Y:S01]  /*e150*/  VIADD R3, R3, 0x30 ;  /* 0x0000003003037836 */ /* 0x000fe20000000000 */
[----:B------:R-:W-:Y:S01]  /*e160*/  UIADD3.X UR5, URZ, UR39, URZ, UP0, !UPT ;  /* 0x000000273f057290 */ /* 0x000fe200087fe43f */
[----:B------:R-:W-:Y:S01]  /*e170*/  IMAD R2, R10, 0x90, RZ ;  /* 0x000000900a027824 */ /* 0x000fe200078e02ff */
[----:B------:R-:W-:Y:S01]  /*e180*/  UMOV UR6, 0x0 ;  /* 0x0000000000067882 */ /* 0x000fe20000000000 */
[----:B------:R-:W-:Y:S01]  /*e190*/  VIADD R11, R13, 0x16a00 ;  /* 0x00016a000d0b7836 */ /* 0x000fe20000000000 */
[----:B------:R-:W-:-:S09]  /*e1a0*/  UMOV UR7, 0x14f00000 ;  /* 0x14f0000000077882 */ /* 0x000fd20000000000 */
.L_x_92:
        /* <DEDUP_REMOVED lines=16> */
.L_x_93:
        /* <DEDUP_REMOVED lines=16> */
.L_x_94:
        /* <DEDUP_REMOVED lines=15> */
.L_x_152:
[----:B------:R-:W-:Y:S05]  /*e4a0*/  BSYNC B2 ;  /* 0x0000000000027941 */ /* 0x000fea0003800000 */
.L_x_95:
[----:B------:R-:W-:Y:S01]  /*e4b0*/  BSSY B2, `(.L_x_97) ;  /* 0x000000b000027945 */ /* 0x000fe20003800000 */
[----:B0-----:R-:W-:Y:S02]  /*e4c0*/  IMAD.MOV.U32 R2, RZ, RZ, 0x0 ;  /* 0x00000000ff027424 */ /* 0x001fe400078e00ff */
[----:B------:R-:W-:Y:S01]  /*e4d0*/  IMAD.MOV.U32 R3, RZ, RZ, 0x14f00000 ;  /* 0x14f00000ff037424 */ /* 0x000fe200078e00ff */
[----:B------:R-:W-:Y:S06]  /*e4e0*/  @P1 BRA `(.L_x_98) ;  /* 0x00000000001c1947 */ /* 0x000fec0003800000 */
[----:B------:R-:W0:Y:S02]  /*e4f0*/  S2R R13, SR_TID.X ;  /* 0x00000000000d7919 */ /* 0x000e240000002100 */
[----:B0-----:R-:W-:Y:S01]  /*e500*/  LOP3.LUT R14, R13, 0x1f, RZ, 0xc0, !PT ;  /* 0x0000001f0d0e7812 */ /* 0x001fe200078ec0ff */
[----:B------:R-:W-:-:S03]  /*e510*/  IMAD.MOV.U32 R13, RZ, RZ, 0x6c00 ;  /* 0x00006c00ff0d7424 */ /* 0x000fc600078e00ff */
[----:B------:R-:W-:Y:S01]  /*e520*/  ISETP.NE.AND P0, PT, R14, RZ, PT ;  /* 0x000000ff0e00720c */ /* 0x000fe20003f05270 */
[----:B------:R0:W-:-:S12]  /*e530*/  SYNCS.ARRIVE.TRANS64 RZ, [R7+URZ+0x50], R13 ;  /* 0x0000500d07ff79a7 */ /* 0x0001d8000800003f */
[----:B0-----:R-:W-:Y:S05]  /*e540*/  @!P0 BRA `(.L_x_98) ;  /* 0x0000000000048947 */ /* 0x001fea0003800000 */
[----:B------:R-:W-:Y:S01]  /*e550*/  BPT.TRAP 0x1 ;  /* 0x000000040000795c */ /* 0x000fe20000300000 */
.L_x_98:
[----:B------:R-:W-:Y:S05]  /*e560*/  BSYNC B2 ;  /* 0x0000000000027941 */ /* 0x000fea0003800000 */
.L_x_97:
[----:B------:R-:W-:Y:S01]  /*e570*/  R2UR UR6, R2 ;  /* 0x00000000020672ca */ /* 0x000fe200000e0000 */
[----:B------:R-:W-:Y:S01]  /*e580*/  IMAD R6, R6, 0x6c00, R9 ;  /* 0x00006c0006067824 */ /* 0x000fe200078e0209 */
[----:B------:R-:W-:Y:S01]  /*e590*/  R2UR UR7, R3 ;  /* 0x00000000030772ca */ /* 0x000fe200000e0000 */
[----:B------:R-:W-:Y:S01]  /*e5a0*/  UIADD3 UR4, UP0, UR38, 0x470, URZ ;  /* 0x0000047026047890 */ /* 0x000fe2000ff1e03f */
[----:B------:R-:W-:Y:S01]  /*e5b0*/  R2UR UR10, R5 ;  /* 0x00000000050a72ca */ /* 0x000fe200000e0000 */
[----:B------:R-:W-:Y:S01]  /*e5c0*/  IMAD R5, R23, 0x90, RZ ;  /* 0x0000009017057824 */ /* 0x000fe200078e02ff */
[----:B------:R-:W-:Y:S01]  /*e5d0*/  PLOP3.LUT P0, PT, PT, PT, PT, 0x80, 0x0 ;  /* 0x000000000000781c */ /* 0x000fe20003f0f070 */
[----:B------:R-:W-:Y:S01]  /*e5e0*/  VIADD R7, R7, 0x50 ;  /* 0x0000005007077836 */ /* 0x000fe20000000000 */
[----:B------:R-:W-:Y:S01]  /*e5f0*/  UIADD3.X UR5, URZ, UR39, URZ, UP0, !UPT ;  /* 0x000000273f057290 */ /* 0x000fe200087fe43f */
[----:B------:R-:W-:-:S11]  /*e600*/  VIADD R13, R6, 0x200 ;  /* 0x00000200060d7836 */ /* 0x000fd60000000000 */
.L_x_99:
        /* <DEDUP_REMOVED lines=15> */
.L_x_100:
        /* <DEDUP_REMOVED lines=15> */
.L_x_101:
        /* <DEDUP_REMOVED lines=12> */
.L_x_86:
[----:B------:R-:W-:Y:S05]  /*e8b0*/  BSYNC B1 ;  /* 0x0000000000017941 */ /* 0x000fea0003800000 */
.L_x_85:
[C---:B------:R-:W-:Y:S01]  /*e8c0*/  ISETP.GT.AND P0, PT, R0.reuse, 0x1, PT ;  /* 0x000000010000780c */ /* 0x040fe20003f04270 */
[----:B------:R-:W-:-:S12]  /*e8d0*/  VIADD R0, R0, 0xfffffffe ;  /* 0xfffffffe00007836 */ /* 0x000fd80000000000 */
[----:B------:R-:W-:Y:S05]  /*e8e0*/  @P0 BRA `(.L_x_102) ;  /* 0xffffffe800900947 */ /* 0x000fea000383ffff */
.L_x_67:
[----:B------:R-:W-:Y:S05]  /*e8f0*/  BSYNC B0 ;  /* 0x0000000000007941 */ /* 0x000fea0003800000 */
.L_x_48:
[----:B------:R-:W-:Y:S01]  /*e900*/  ISETP.NE.AND P0, PT, R25, RZ, PT ;  /* 0x000000ff1900720c */ /* 0x000fe20003f05270 */
[----:B------:R-:W-:-:S12]  /*e910*/  BSSY B0, `(.L_x_103) ;  /* 0x0000047000007945 */ /* 0x000fd80003800000 */
[----:B------:R-:W-:Y:S05]  /*e920*/  @!P0 BRA `(.L_x_104) ;  /* 0x0000000400148947 */ /* 0x000fea0003800000 */
[----:B0-----:R-:W0:Y:S01]  /*e930*/  S2R R0, SR_TID.X ;  /* 0x0000000000007919 */ /* 0x001e220000002100 */
[----:B------:R-:W-:Y:S01]  /*e940*/  LEA R3, R16, UR36, 0x3 ;  /* 0x0000002410037c11 */ /* 0x000fe2000f8e18ff */
[----:B------:R-:W-:Y:S01]  /*e950*/  BSSY B1, `(.L_x_105) ;  /* 0x0000006000017945 */ /* 0x000fe20003800000 */
[----:B0-----:R-:W-:Y:S02]  /*e960*/  LOP3.LUT R2, R0, 0x7f, RZ, 0xc0, !PT ;  /* 0x0000007f00027812 */ /* 0x001fe400078ec0ff */
[----:B------:R-:W-:Y:S02]  /*e970*/  SHF.L.U32 R0, R22, 0x1f, RZ ;  /* 0x0000001f16007819 */ /* 0x000fe400000006ff */
[----:B------:R-:W-:Y:S02]  /*e980*/  ISETP.NE.AND P1, PT, R2, RZ, PT ;  /* 0x000000ff0200720c */ /* 0x000fe40003f25270 */
[----:B------:R-:W0:Y:S02]  /*e990*/  SYNCS.PHASECHK.TRANS64.TRYWAIT P0, [R3+URZ+0x31c60], R0 ;  /* 0x031c6000030075a7 */ /* 0x000e24000800017f */
[----:B0-----:R-:W-:Y:S09]  /*e9a0*/  @!P0 BRA `(.L_x_106) ;  /* 0x00000014007c8947 */ /* 0x001ff20003800000 */
.L_x_153:
[----:B------:R-:W-:Y:S05]  /*e9b0*/  BSYNC B1 ;  /* 0x0000000000017941 */ /* 0x000fea0003800000 */
.L_x_105:
[----:B------:R-:W-:Y:S04]  /*e9c0*/  BSSY B1, `(.L_x_107) ;  /* 0x0000009000017945 */ /* 0x000fe80003800000 */
        /* <DEDUP_REMOVED lines=8> */
.L_x_108:
[----:B------:R-:W-:Y:S05]  /*ea50*/  BSYNC B1 ;  /* 0x0000000000017941 */ /* 0x000fea0003800000 */
.L_x_107:
[----:B------:R-:W-:Y:S01]  /*ea60*/  IMAD R9, R16, 0x6c00, R9 ;  /* 0x00006c0010097824 */ /* 0x000fe200078e0209 */
[----:B------:R-:W-:Y:S01]  /*ea70*/  UIADD3 UR4, UP0, UR38, 0x470, URZ ;  /* 0x0000047026047890 */ /* 0x000fe2000ff1e03f */
[----:B0-----:R-:W-:Y:S01]  /*ea80*/  VIADD R0, R3, 0x31c50 ;  /* 0x00031c5003007836 */ /* 0x001fe20000000000 */
[----:B------:R-:W-:Y:S01]  /*ea90*/  PLOP3.LUT P0, PT, PT, PT, PT, 0x80, 0x0 ;  /* 0x000000000000781c */ /* 0x000fe20003f0f070 */
[----:B------:R-:W-:Y:S01]  /*eaa0*/  IMAD R3, R23, 0x90, RZ ;  /* 0x0000009017037824 */ /* 0x000fe200078e02ff */
[----:B------:R-:W-:Y:S01]  /*eab0*/  UIADD3.X UR5, URZ, UR39, URZ, UP0, !UPT ;  /* 0x000000273f057290 */ /* 0x000fe200087fe43f */
[----:B------:R-:W-:Y:S01]  /*eac0*/  VIADD R2, R9, 0x200 ;  /* 0x0000020009027836 */ /* 0x000fe20000000000 */
[----:B------:R-:W-:Y:S01]  /*ead0*/  UMOV UR6, 0x0 ;  /* 0x0000000000067882 */ /* 0x000fe20000000000 */
[----:B------:R-:W-:Y:S01]  /*eae0*/  UMOV UR7, 0x14f00000 ;  /* 0x14f0000000077882 */ /* 0x000fe20000000000 */
[----:B------:R-:W-:-:S08]  /*eaf0*/  UMOV UR10, URZ ;  /* 0x0000003f000a7c82 */ /* 0x000fd00008000000 */
.L_x_109:
        /* <DEDUP_REMOVED lines=10> */
[----:B------:R-:W-:Y:S01]  /*eba0*/  PLOP3.LUT P0, PT, PT, PT, PT, 0x80, 0x0 ;  /* 0x000000000000781c */ /* 0x000fe20003f0f070 */
[----:B------:R-:W-:Y:S01]  /*ebb0*/  VIADD R2, R9, 0x2600 ;  /* 0x0000260009027836 */ /* 0x000fe20000000000 */
[----:B------:R-:W-:Y:S01]  /*ebc0*/  UMOV UR6, 0x0 ;  /* 0x0000000000067882 */ /* 0x000fe20000000000 */
[----:B------:R-:W-:Y:S01]  /*ebd0*/  UMOV UR7, 0x14f00000 ;  /* 0x14f0000000077882 */ /* 0x000fe20000000000 */
[----:B------:R-:W-:-:S09]  /*ebe0*/  UMOV UR10, 0x20 ;  /* 0x00000020000a7882 */ /* 0x000fd20000000000 */
.L_x_110:
        /* <DEDUP_REMOVED lines=15> */
.L_x_111:
        /* <DEDUP_REMOVED lines=9> */
[----:B-1----:R-:W-:Y:S05]  /*ed70*/  @P0 BRA.U.ANY `(.L_x_111) ;  /* 0xfffffffd00d80947 */ /* 0x002fea000393ffff */
.L_x_104:
[----:B------:R-:W-:Y:S05]  /*ed80*/  BSYNC B0 ;  /* 0x0000000000007941 */ /* 0x000fea0003800000 */
.L_x_103:
[----:B------:R-:W2:Y:S01]  /*ed90*/  LDL.LU R4, [R1+0x8] ;  /* 0x0000080001047983 */ /* 0x000ea20000300800 */
[----:B------:R-:W-:-:S03]  /*eda0*/  ULDC UR4, c[0x0][0xc34] ;  /* 0x00030d0000047ab9 */ /* 0x000fc60000000800 */
[----:B------:R-:W3:Y:S01]  /*edb0*/  LDL.LU R2, [R1+0x1c] ;  /* 0x00001c0001027983 */ /* 0x000ee20000300800 */
[----:B------:R-:W-:-:S05]  /*edc0*/  VIADD R16, R16, 0x1 ;  /* 0x0000000110107836 */ /* 0x000fca0000000000 */
[----:B------:R-:W-:-:S04]  /*edd0*/  ISETP.NE.AND P0, PT, R16, 0x2, PT ;  /* 0x000000021000780c */ /* 0x000fc80003f05270 */
[----:B------:R-:W-:Y:S02]  /*ede0*/  SEL R3, RZ, 0x1, P0 ;  /* 0x00000001ff037807 */ /* 0x000fe40000000000 */
[----:B------:R-:W-:Y:S02]  /*edf0*/  SEL R16, R16, RZ, P0 ;  /* 0x000000ff10107207 */ /* 0x000fe40000000000 */
[----:B------:R-:W-:Y:S01]  /*ee00*/  LOP3.LUT R22, R22, R3, RZ, 0x3c, !PT ;  /* 0x0000000316167212 */ /* 0x000fe200078e3cff */
[----:B--2---:R-:W-:Y:S02]  /*ee10*/  VIADD R4, R4, UR37 ;  /* 0x0000002504047c36 */ /* 0x004fe40008000000 */
[----:B---3--:R-:W-:-:S03]  /*ee20*/  VIADD R2, R2, 0x1 ;  /* 0x0000000102027836 */ /* 0x008fc60000000000 */
[----:B------:R1:W-:Y:S01]  /*ee30*/  STL [R1+0x8], R4 ;  /* 0x0000080401007387 */ /* 0x0003e20000100800 */
[----:B------:R-:W-:-:S03]  /*ee40*/  ISETP.GE.AND P1, PT, R4, UR4, PT ;  /* 0x0000000404007c0c */ /* 0x000fc6000bf26270 */
[----:B------:R1:W-:Y:S10]  /*ee50*/  STL [R1+0x1c], R2 ;  /* 0x00001c0201007387 */ /* 0x0003f40000100800 */
[----:B-1----:R-:W-:Y:S05]  /*ee60*/  @!P1 BRA `(.L_x_112) ;  /* 0xffffffc000509947 */ /* 0x002fea000383ffff */
[----:B0-----:R-:W-:-:S07]  /*ee70*/  LOP3.LUT R0, R2, 0x1, RZ, 0xc, !PT ;  /* 0x0000000102007812 */ /* 0x001fce00078e0cff */
.L_x_34:
[----:B------:R-:W0:Y:S01]  /*ee80*/  S2R R3, SR_CgaCtaId ;  /* 0x0000000000037919 */ /* 0x000e220000008800 */
[----:B------:R-:W-:Y:S01]  /*ee90*/  MOV R2, 0x400 ;  /* 0x0000040000027802 */ /* 0x000fe20000000f00 */
[----:B------:R-:W-:Y:S01]  /*eea0*/  BSSY B0, `(.L_x_113) ;  /* 0x0000005000007945 */ /* 0x000fe20003800000 */
[----:B------:R-:W-:Y:S02]  /*eeb0*/  SHF.L.U32 R0, R0, 0x1f, RZ ;  /* 0x0000001f00007819 */ /* 0x000fe400000006ff */
[----:B0-----:R-:W-:-:S04]  /*eec0*/  LEA R9, R3, R2, 0x18 ;  /* 0x0000000203097211 */ /* 0x001fc800078ec0ff */
[----:B------:R-:W0:Y:S02]  /*eed0*/  SYNCS.PHASECHK.TRANS64.TRYWAIT P0, [R9+URZ+0x31c20], R0 ;  /* 0x031c2000090075a7 */ /* 0x000e24000800017f */
[----:B0-----:R-:W-:Y:S05]  /*eee0*/  @!P0 BRA `(.L_x_114) ;  /* 0x0000001000408947 */ /* 0x001fea0003800000 */
.L_x_154:
[----:B------:R-:W-:Y:S05]  /*eef0*/  BSYNC B0 ;  /* 0x0000000000007941 */ /* 0x000fea0003800000 */
.L_x_113:
[----:B------:R-:W-:-:S03]  /*ef00*/  UMOV UR4, 0xffffffff ;  /* 0xffffffff00047882 */ /* 0x000fc60000000000 */
[----:B------:R-:W-:Y:S05]  /*ef10*/  BRA.DIV UR4, `(.L_x_115) ;  /* 0x0000001204487947 */ /* 0x000fea000b800000 */
[----:B0-----:R-:W0:Y:S02]  /*ef20*/  S2R R0, SR_TID.X ;  /* 0x0000000000007919 */ /* 0x001e240000002100 */
[----:B0-----:R-:W-:-:S04]  /*ef30*/  SHF.R.U32.HI R0, RZ, 0x5, R0 ;  /* 0x00000005ff007819 */ /* 0x001fc80000011600 */
[----:B------:R-:W-:-:S05]  /*ef40*/  LOP3.LUT R0, R0, 0x3, RZ, 0xc0, !PT ;  /* 0x0000000300007812 */ /* 0x000fca00078ec0ff */
[----:B------:R0:W1:Y:S02]  /*ef50*/  SHFL.IDX PT, R14, R0, RZ, 0x1f ;  /* 0x00001fff000e7589 */ /* 0x00006400000e0000 */
.L_x_157:
[----:B-1----:R-:W-:Y:S01]  /*ef60*/  ISETP.NE.AND P0, PT, R14, RZ, PT ;  /* 0x000000ff0e00720c */ /* 0x002fe20003f05270 */
[----:B------:R-:W-:-:S12]  /*ef70*/  BSSY B0, `(.L_x_116) ;  /* 0x0000024000007945 */ /* 0x000fd80003800000 */
[----:B------:R-:W-:Y:S05]  /*ef80*/  @P0 BRA `(.L_x_117) ;  /* 0x0000000000880947 */ /* 0x000fea0003800000 */
[----:B------:R-:W-:-:S03]  /*ef90*/  UMOV UR4, 0xffffffff ;  /* 0xffffffff00047882 */ /* 0x000fc60000000000 */
[----:B------:R-:W-:Y:S05]  /*efa0*/  BRA.DIV UR4, `(.L_x_118) ;  /* 0x0000001204587947 */ /* 0x000fea000b800000 */
[----:B------:R-:W-:-:S13]  /*efb0*/  ELECT P6, URZ, PT ;  /* 0x00000000003f782f */ /* 0x000fda00038c0000 */
.L_x_160:
[----:B------:R-:W-:Y:S05]  /*efc0*/  @!P6 BRA `(.L_x_117) ;  /* 0x000000000078e947 */ /* 0x000fea0003800000 */
[----:B0-----:R-:W2:Y:S02]  /*efd0*/  LDL.LU R0, [R1+0x28] ;  /* 0x0000280001007983 */ /* 0x001ea40000300800 */
[----:B--2---:R-:W-:-:S04]  /*efe0*/  LOP3.LUT R0, R0, 0x2, RZ, 0xfc, !PT ;  /* 0x0000000200007812 */ /* 0x004fc800078efcff */
[----:B------:R-:W-:-:S13]  /*eff0*/  ISETP.NE.AND P2, PT, R0, 0x3, PT ;  /* 0x000000030000780c */ /* 0x000fda0003f45270 */
[----:B------:R-:W-:Y:S05]  /*f000*/  @!P2 BRA `(.L_x_119) ;  /* 0x000000000004a947 */ /* 0x000fea0003800000 */
[----:B------:R-:W-:Y:S01]  /*f010*/  BPT.TRAP 0x1 ;  /* 0x000000040000795c */ /* 0x000fe20000300000 */
.L_x_119:
[----:B------:R-:W-:Y:S01]  /*f020*/  VIADD R3, R9, 0x31c40 ;  /* 0x00031c4009037836 */ /* 0x000fe20000000000 */
[----:B------:R-:W-:Y:S01]  /*f030*/  SHF.L.U32 R2, R22, 0x1f, RZ ;  /* 0x0000001f16027819 */ /* 0x000fe200000006ff */
[C---:B------:R-:W-:Y:S02]  /*f040*/  VIADD R0, R16.reuse, 0x1 ;  /* 0x0000000110007836 */ /* 0x040fe40000000000 */
[----:B------:R-:W-:-:S03]  /*f050*/  IMAD R7, R16, 0x8, R3 ;  /* 0x0000000810077824 */ /* 0x000fc600078e0203 */
[C---:B------:R-:W-:Y:S01]  /*f060*/  ISETP.NE.AND P1, PT, R0.reuse, 0x2, PT ;  /* 0x000000020000780c */ /* 0x040fe20003f25270 */
[----:B------:R-:W0:Y:S03]  /*f070*/  SYNCS.PHASECHK.TRANS64.TRYWAIT P0, [R7+URZ], R2 ;  /* 0x00000002070075a7 */ /* 0x000e26000800017f */
[----:B------:R-:W-:Y:S02]  /*f080*/  SEL R5, RZ, 0x1, P1 ;  /* 0x00000001ff057807 */ /* 0x000fe40000800000 */
[----:B------:R-:W-:Y:S02]  /*f090*/  SEL R4, R0, RZ, P1 ;  /* 0x000000ff00047207 */ /* 0x000fe40000800000 */
[----:B------:R-:W-:-:S03]  /*f0a0*/  LOP3.LUT R0, R22, R5, RZ, 0x3c, !PT ;  /* 0x0000000516007212 */ /* 0x000fc600078e3cff */
[----:B------:R-:W-:Y:S01]  /*f0b0*/  IMAD R3, R4, 0x8, R3 ;  /* 0x0000000804037824 */ /* 0x000fe200078e0203 */
[----:B------:R-:W-:Y:S01]  /*f0c0*/  SHF.L.U32 R0, R0, 0x1f, RZ ;  /* 0x0000001f00007819 */ /* 0x000fe200000006ff */
[----:B0-----:R-:W-:Y:S06]  /*f0d0*/  @!P0 BRA `(.L_x_120) ;  /* 0x00000010002c8947 */ /* 0x001fec0003800000 */
.L_x_161:
[----:B------:R-:W1:Y:S02]  /*f0e0*/  SYNCS.PHASECHK.TRANS64.TRYWAIT P0, [R3+URZ], R0 ;  /* 0x00000000030075a7 */ /* 0x000e64000800017f */
[----:B-1----:R-:W-:Y:S05]  /*f0f0*/  @!P0 BRA `(.L_x_121) ;  /* 0x0000001000388947 */ /* 0x002fea0003800000 */
.L_x_162:
[----:B------:R-:W-:Y:S05]  /*f100*/  @!P2 BRA `(.L_x_122) ;  /* 0x000000000004a947 */ /* 0x000fea0003800000 */
[----:B------:R-:W-:Y:S01]  /*f110*/  BPT.TRAP 0x1 ;  /* 0x000000040000795c */ /* 0x000fe20000300000 */
.L_x_122:
[----:B-1----:R-:W-:-:S04]  /*f120*/  VIADD R3, R9, 0x31c60 ;  /* 0x00031c6009037836 */ /* 0x002fc80000000000 */
[----:B------:R-:W-:-:S04]  /*f130*/  IMAD R5, R16, 0x8, R3 ;  /* 0x0000000810057824 */ /* 0x000fc800078e0203 */
[----:B------:R-:W1:Y:S02]  /*f140*/  SYNCS.PHASECHK.TRANS64.TRYWAIT P0, [R5+URZ], R2 ;  /* 0x00000002050075a7 */ /* 0x000e64000800017f */
[----:B-1----:R-:W-:Y:S05]  /*f150*/  @!P0 BRA `(.L_x_123) ;  /* 0x0000001000348947 */ /* 0x002fea0003800000 */
.L_x_163:
[----:B------:R-:W-:-:S07]  /*f160*/  IMAD R3, R4, 0x8, R3 ;  /* 0x0000000804037824 */ /* 0x000fce00078e0203 */
.L_x_124:
[----:B--2---:R2:W3:Y:S02]  /*f170*/  SYNCS.PHASECHK.TRANS64.TRYWAIT P0, [R3+URZ], R0 ;  /* 0x00000000030075a7 */ /* 0x0044e4000800017f */
[----:B---3--:R-:W-:Y:S05]  /*f180*/  @!P0 NANOSLEEP.SYNCS 0x989680 ;  /* 0x009896800000895d */ /* 0x008fea0003900000 */
[----:B------:R-:W3:Y:S02]  /*f190*/  @!P0 SYNCS.PHASECHK.TRANS64 P0, [R3+URZ], R0 ;  /* 0x00000000030085a7 */ /* 0x000ee4000800007f */
[----:B---3--:R-:W-:Y:S05]  /*f1a0*/  @!P0 BRA `(.L_x_124) ;  /* 0xfffffffc00f08947 */ /* 0x008fea000383ffff */
.L_x_117:
[----:B------:R-:W-:Y:S05]  /*f1b0*/  BSYNC B0 ;  /* 0x0000000000007941 */ /* 0x000fea0003800000 */
.L_x_116:
[----:B------:R-:W-:Y:S05]  /*f1c0*/  EXIT ;  /* 0x000000000000794d */ /* 0x000fea0003800000 */
.L_x_10:
[----:B0-----:R-:W-:-:S04]  /*f1d0*/  IMAD.U32 R3, RZ, RZ, UR37 ;  /* 0x00000025ff037e24 */ /* 0x001fc8000f8e00ff */
[----:B------:R0:W1:Y:S03]  /*f1e0*/  SYNCS.PHASECHK.TRANS64.TRYWAIT P1, [R3+URZ+0x31c00], R0 ;  /* 0x031c0000030075a7 */ /* 0x000066000802017f */
[----:B-1----:R-:W-:Y:S05]  /*f1f0*/  @!P1 NANOSLEEP.SYNCS 0x989680 ;  /* 0x009896800000995d */ /* 0x002fea0003900000 */
[----:B------:R-:W1:Y:S02]  /*f200*/  @!P1 SYNCS.PHASECHK.TRANS64 P1, [R3+URZ+0x31c00], R0 ;  /* 0x031c0000030095a7 */ /* 0x000e64000802007f */
[----:B-1----:R-:W-:Y:S05]  /*f210*/  @!P1 BRA `(.L_x_10) ;  /* 0xfffffffc00ec9947 */ /* 0x002fea000383ffff */
[----:B------:R-:W-:Y:S05]  /*f220*/  BRA `(.L_x_125) ;  /* 0xffffff2000247947 */ /* 0x000fea000383ffff */
.L_x_14:
[----:B-1----:R1:W2:Y:S02]  /*f230*/  SYNCS.PHASECHK.TRANS64.TRYWAIT P2, [R0+URZ+0x31c30], R3 ;  /* 0x031c3003000075a7 */ /* 0x0022a4000804017f */
[----:B--2---:R-:W-:Y:S05]  /*f240*/  @!P2 NANOSLEEP.SYNCS 0x989680 ;  /* 0x009896800000a95d */ /* 0x004fea0003900000 */
[----:B------:R-:W2:Y:S02]  /*f250*/  @!P2 SYNCS.PHASECHK.TRANS64 P2, [R0+URZ+0x31c30], R3 ;  /* 0x031c30030000a5a7 */ /* 0x000ea4000804007f */
[----:B--2---:R-:W-:Y:S05]  /*f260*/  @!P2 BRA `(.L_x_14) ;  /* 0xfffffffc00f0a947 */ /* 0x004fea000383ffff */
[----:B------:R-:W-:Y:S05]  /*f270*/  BRA `(.L_x_13) ;  /* 0xffffff2000487947 */ /* 0x000fea000383ffff */
.L_x_19:
[----:B-1----:R-:W-:-:S04]  /*f280*/  IMAD.U32 R9, RZ, RZ, UR4 ;  /* 0x00000004ff097e24 */ /* 0x002fc8000f8e00ff */
[----:B------:R1:W2:Y:S03]  /*f290*/  SYNCS.PHASECHK.TRANS64.TRYWAIT P2, [R9+URZ+0x31c30], R8 ;  /* 0x031c3008090075a7 */ /* 0x0002a6000804017f */
[----:B--2---:R-:W-:Y:S05]  /*f2a0*/  @!P2 NANOSLEEP.SYNCS 0x989680 ;  /* 0x009896800000a95d */ /* 0x004fea0003900000 */
[----:B------:R-:W2:Y:S02]  /*f2b0*/  @!P2 SYNCS.PHASECHK.TRANS64 P2, [R9+URZ+0x31c30], R8 ;  /* 0x031c30080900a5a7 */ /* 0x000ea4000804007f */
[----:B--2---:R-:W-:Y:S05]  /*f2c0*/  @!P2 BRA `(.L_x_19) ;  /* 0xfffffffc00eca947 */ /* 0x004fea000383ffff */
[----:B------:R-:W-:Y:S05]  /*f2d0*/  BRA `(.L_x_16) ;  /* 0xffffff6000607947 */ /* 0x000fea000383ffff */
.L_x_23:
[----:B-1----:R-:W-:-:S04]  /*f2e0*/  IMAD.U32 R8, RZ, RZ, UR4 ;  /* 0x00000004ff087e24 */ /* 0x002fc8000f8e00ff */
[----:B------:R1:W2:Y:S03]  /*f2f0*/  SYNCS.PHASECHK.TRANS64.TRYWAIT P2, [R8+URZ+0x31c50], R7 ;  /* 0x031c5007080075a7 */ /* 0x0002a6000804017f */
[----:B--2---:R-:W-:Y:S05]  /*f300*/  @!P2 NANOSLEEP.SYNCS 0x989680 ;  /* 0x009896800000a95d */ /* 0x004fea0003900000 */
[----:B------:R-:W2:Y:S02]  /*f310*/  @!P2 SYNCS.PHASECHK.TRANS64 P2, [R8+URZ+0x31c50], R7 ;  /* 0x031c50070800a5a7 */ /* 0x000ea4000804007f */
[----:B--2---:R-:W-:Y:S05]  /*f320*/  @!P2 BRA `(.L_x_23) ;  /* 0xfffffffc00eca947 */ /* 0x004fea000383ffff */
[----:B------:R-:W-:Y:S05]  /*f330*/  BRA `(.L_x_20) ;  /* 0xffffff7400f87947 */ /* 0x000fea000383ffff */
.L_x_28:
[----:B-1----:R-:W-:-:S04]  /*f340*/  IMAD.U32 R5, RZ, RZ, UR12 ;  /* 0x0000000cff057e24 */ /* 0x002fc8000f8e00ff */
[----:B------:R1:W2:Y:S03]  /*f350*/  SYNCS.PHASECHK.TRANS64.TRYWAIT P0, [R5+URZ+0x31c50], R0 ;  /* 0x031c5000050075a7 */ /* 0x0002a6000800017f */
[----:B--2---:R-:W-:Y:S05]  /*f360*/  @!P0 NANOSLEEP.SYNCS 0x989680 ;  /* 0x009896800000895d */ /* 0x004fea0003900000 */
[----:B------:R-:W2:Y:S02]  /*f370*/  @!P0 SYNCS.PHASECHK.TRANS64 P0, [R5+URZ+0x31c50], R0 ;  /* 0x031c5000050085a7 */ /* 0x000ea4000800007f */
[----:B--2---:R-:W-:Y:S05]  /*f380*/  @!P0 BRA `(.L_x_28) ;  /* 0xfffffffc00ec8947 */ /* 0x004fea000383ffff */
[----:B------:R-:W-:Y:S05]  /*f390*/  BRA `(.L_x_27) ;  /* 0xffffffa000107947 */ /* 0x000fea000383ffff */
.L_x_38:
[----:B------:R-:W0:Y:S01]  /*f3a0*/  S2R R20, SR_TID.X ;  /* 0x0000000000147919 */ /* 0x000e220000002100 */
[----:B------:R-:W-:Y:S01]  /*f3b0*/  BSSY B0, `(.L_x_126) ;  /* 0x000000a000007945 */ /* 0x000fe20003800000 */
[----:B------:R-:W-:Y:S02]  /*f3c0*/  IMAD.MOV.U32 R12, RZ, RZ, RZ ;  /* 0x000000ffff0c7224 */ /* 0x000fe400078e00ff */
[----:B------:R-:W-:Y:S02]  /*f3d0*/  IMAD.MOV.U32 R11, RZ, RZ, 0x1f ;  /* 0x0000001fff0b7424 */ /* 0x000fe400078e00ff */
[----:B------:R-:W-:Y:S01]  /*f3e0*/  IMAD.MOV.U32 R15, RZ, RZ, -0x1 ;  /* 0xffffffffff0f7424 */ /* 0x000fe200078e00ff */
[----:B0-----:R-:W-:-:S04]  /*f3f0*/  SHF.R.U32.HI R20, RZ, 0x5, R20 ;  /* 0x00000005ff147819 */ /* 0x001fc80000011614 */
[----:B------:R-:W-:-:S05]  /*f400*/  LOP3.LUT R20, R20, 0x3, RZ, 0xc0, !PT ;  /* 0x0000000314147812 */ /* 0x000fca00078ec0ff */
[----:B------:R-:W-:-:S07]  /*f410*/  IMAD.MOV.U32 R13, RZ, RZ, R20 ;  /* 0x000000ffff0d7224 */ /* 0x000fce00078e0014 */
[----:B------:R-:W-:Y:S05]  /*f420*/  WARPSYNC.COLLECTIVE R15, `(.L_x_127) ;  /* 0x000000000f087348 */ /* 0x000fea0003c00000 */
[----:B------:R0:W1:Y:S02]  /*f430*/  SHFL.IDX P6, R14, R13, R12, R11 ;  /* 0x0000000c0d0e7389 */ /* 0x00006400000c000b */
[----:B01----:R-:W-:Y:S01]  /*f440*/  ENDCOLLECTIVE ;  /* 0x000000000000791b */ /* 0x003fe20003800000 */
.L_x_127:
[----:B------:R-:W-:Y:S05]  /*f450*/  BSYNC B0 ;  /* 0x0000000000007941 */ /* 0x000fea0003800000 */
.L_x_126:
[----:B------:R-:W-:Y:S05]  /*f460*/  BRA `(.L_x_128) ;  /* 0xffffffc000747947 */ /* 0x000fea000383ffff */
.L_x_40:
[----:B------:R-:W-:Y:S01]  /*f470*/  BSSY B0, `(.L_x_129) ;  /* 0x0000006000007945 */ /* 0x000fe20003800000 */
[----:B------:R-:W-:-:S07]  /*f480*/  IMAD.MOV.U32 R15, RZ, RZ, -0x1 ;  /* 0xffffffffff0f7424 */ /* 0x000fce00078e00ff */
[----:B0-----:R-:W-:Y:S05]  /*f490*/  WARPSYNC.COLLECTIVE R15, `(.L_x_130) ;  /* 0x000000000f0c7348 */ /* 0x001fea0003c00000 */
[----:B------:R-:W-:Y:S02]  /*f4a0*/  ELECT P6, UR62, PT ;  /* 0x00000000003e782f */ /* 0x000fe400038c0000 */
[----:B------:R-:W-:Y:S01]  /*f4b0*/  MOV R14, UR62 ;  /* 0x0000003e000e7c02 */ /* 0x000fe20008000f00 */
[----:B0-----:R-:W-:Y:S10]  /*f4c0*/  ENDCOLLECTIVE ;  /* 0x000000000000791b */ /* 0x001ff40003800000 */
.L_x_130:
[----:B------:R-:W-:Y:S05]  /*f4d0*/  BSYNC B0 ;  /* 0x0000000000007941 */ /* 0x000fea0003800000 */
.L_x_129:
[----:B------:R-:W-:Y:S05]  /*f4e0*/  BRA `(.L_x_131) ;  /* 0xffffffc000707947 */ /* 0x000fea000383ffff */
.L_x_42:
[----:B0-----:R0:W1:Y:S02]  /*f4f0*/  SYNCS.PHASECHK.TRANS64.TRYWAIT P0, [R3+URZ+0x31c40], R0 ;  /* 0x031c4000030075a7 */ /* 0x001064000800017f */
[----:B-1----:R-:W-:Y:S05]  /*f500*/  @!P0 NANOSLEEP.SYNCS 0x989680 ;  /* 0x009896800000895d */ /* 0x002fea0003900000 */
[----:B------:R-:W1:Y:S02]  /*f510*/  @!P0 SYNCS.PHASECHK.TRANS64 P0, [R3+URZ+0x31c40], R0 ;  /* 0x031c4000030085a7 */ /* 0x000e64000800007f */
[----:B-1----:R-:W-:Y:S05]  /*f520*/  @!P0 BRA `(.L_x_42) ;  /* 0xfffffffc00f08947 */ /* 0x002fea000383ffff */
[----:B------:R-:W-:Y:S05]  /*f530*/  BRA `(.L_x_132) ;  /* 0xffffffc000cc7947 */ /* 0x000fea000383ffff */
.L_x_45:
[----:B------:R-:W-:Y:S02]  /*f540*/  IMAD.MOV.U32 R13, RZ, RZ, R4 ;  /* 0x000000ffff0d7224 */ /* 0x000fe400078e0004 */
[----:B------:R-:W-:Y:S02]  /*f550*/  IMAD.MOV.U32 R12, RZ, RZ, RZ ;  /* 0x000000ffff0c7224 */ /* 0x000fe400078e00ff */
[----:B------:R-:W-:Y:S02]  /*f560*/  IMAD.MOV.U32 R11, RZ, RZ, 0x1c1f ;  /* 0x00001c1fff0b7424 */ /* 0x000fe400078e00ff */
[----:B------:R-:W-:Y:S02]  /*f570*/  IMAD.MOV.U32 R15, RZ, RZ, -0x1 ;  /* 0xffffffffff0f7424 */ /* 0x000fe400078e00ff */
[----:B------:R-:W-:-:S07]  /*f580*/  IMAD R6, R6, 0xc0, R9 ;  /* 0x000000c006067824 */ /* 0x000fce00078e0209 */
[----:B------:R-:W-:Y:S05]  /*f590*/  WARPSYNC.COLLECTIVE R15, `(.L_x_133) ;  /* 0x000000000f087348 */ /* 0x000fea0003c00000 */
[----:B------:R0:W1:Y:S02]  /*f5a0*/  SHFL.IDX P6, R14, R13, R12, R11 ;  /* 0x0000000c0d0e7389 */ /* 0x00006400000c000b */
[----:B01----:R-:W-:Y:S01]  /*f5b0*/  ENDCOLLECTIVE ;  /* 0x000000000000791b */ /* 0x003fe20003800000 */
.L_x_133:
[----:B------:R-:W-:Y:S02]  /*f5c0*/  IMAD.MOV.U32 R13, RZ, RZ, R0 ;  /* 0x000000ffff0d7224 */ /* 0x000fe400078e0000 */
[----:B------:R-:W-:-:S07]  /*f5d0*/  IMAD.MOV.U32 R2, RZ, RZ, R14 ;  /* 0x000000ffff027224 */ /* 0x000fce00078e000e */
[----:B------:R-:W-:Y:S05]  /*f5e0*/  WARPSYNC.COLLECTIVE R15, `(.L_x_134) ;  /* 0x000000000f087348 */ /* 0x000fea0003c00000 */
[----:B------:R0:W1:Y:S02]  /*f5f0*/  SHFL.IDX P6, R14, R13, R12, R11 ;  /* 0x0000000c0d0e7389 */ /* 0x00006400000c000b */
[----:B01----:R-:W-:Y:S01]  /*f600*/  ENDCOLLECTIVE ;  /* 0x000000000000791b */ /* 0x003fe20003800000 */
.L_x_134:
[----:B------:R-:W-:Y:S02]  /*f610*/  ULDC UR4, c[0x0][0x288] ;  /* 0x0000a20000047ab9 */ /* 0x000fe40000000800 */
[----:B------:R-:W-:Y:S02]  /*f620*/  IMAD R5, R10, UR4, RZ ;  /* 0x000000040a057c24 */ /* 0x000fe4000f8e02ff */
[----:B------:R-:W-:-:S03]  /*f630*/  VIADD R10, R6, 0x20 ;  /* 0x00000020060a7836 */ /* 0x000fc60000000000 */
[----:B------:R-:W-:Y:S01]  /*f640*/  ISETP.GE.AND P4, PT, R6, R5, PT ;  /* 0x000000050600720c */ /* 0x000fe20003f86270 */
[----:B------:R-:W-:Y:S02]  /*f650*/  IMAD.MOV.U32 R13, RZ, RZ, R4 ;  /* 0x000000ffff0d7224 */ /* 0x000fe400078e0004 */
[----:B------:R-:W-:Y:S02]  /*f660*/  IMAD.MOV.U32 R12, RZ, RZ, 0x1 ;  /* 0x00000001ff0c7424 */ /* 0x000fe400078e00ff */
[----:B------:R-:W-:-:S08]  /*f670*/  IMAD.MOV.U32 R3, RZ, RZ, R14 ;  /* 0x000000ffff037224 */ /* 0x000fd000078e000e */
[----:B------:R-:W-:Y:S05]  /*f680*/  WARPSYNC.COLLECTIVE R15, `(.L_x_135) ;  /* 0x000000000f087348 */ /* 0x000fea0003c00000 */
[----:B------:R0:W1:Y:S02]  /*f690*/  SHFL.IDX P6, R14, R13, R12, R11 ;  /* 0x0000000c0d0e7389 */ /* 0x00006400000c000b */
[----:B01----:R-:W-:Y:S01]  /*f6a0*/  ENDCOLLECTIVE ;  /* 0x000000000000791b */ /* 0x003fe20003800000 */
.L_x_135:
[----:B------:R-:W-:-:S05]  /*f6b0*/  @!P4 LEA R3, P3, R20, R3, 0x1 ;  /* 0x000000031403c211 */ /* 0x000fca00078608ff */
[----:B------:R-:W-:Y:S01]  /*f6c0*/  @!P4 IMAD.X R2, RZ, RZ, R2, P3 ;  /* 0x000000ffff02c224 */ /* 0x000fe200018e0602 */
[----:B------:R-:W-:-:S04]  /*f6d0*/  ISETP.GE.AND P3, PT, R10, R5, PT ;  /* 0x000000050a00720c */ /* 0x000fc80003f66270 */
[----:B------:R-:W-:Y:S01]  /*f6e0*/  @!P4 LOP3.LUT R3, R3, R2, RZ, 0x3c, !PT ;  /* 0x000000020303c212 */ /* 0x000fe200078e3cff */
[----:B------:R-:W-:-:S03]  /*f6f0*/  IMAD.MOV.U32 R13, RZ, RZ, R0 ;  /* 0x000000ffff0d7224 */ /* 0x000fc600078e0000 */
[----:B------:R-:W-:-:S04]  /*f700*/  @!P4 LOP3.LUT R2, R3, R2, RZ, 0x3c, !PT ;  /* 0x000000020302c212 */ /* 0x000fc800078e3cff */
[----:B------:R-:W-:-:S05]  /*f710*/  @!P4 LOP3.LUT R3, R3, R2, RZ, 0x3c, !PT ;  /* 0x000000020303c212 */ /* 0x000fca00078e3cff */
[----:B------:R-:W-:Y:S01]  /*f720*/  @!PT LDS RZ, [RZ] ;  /* 0x00000000fffff984 */ /* 0x000fe20000000800 */
[----:B------:R-:W-:Y:S01]  /*f730*/  @!PT LDS RZ, [RZ] ;  /* 0x00000000fffff984 */ /* 0x000fe20000000800 */
[----:B------:R-:W-:Y:S01]  /*f740*/  @!PT LDS RZ, [RZ] ;  /* 0x00000000fffff984 */ /* 0x000fe20000000800 */
[----:B------:R-:W-:Y:S04]  /*f750*/  @!P4 LDGSTS.E.BYPASS.LTC128B.128 [R27+0xda00], desc[UR60][R2.64], !P0 ;  /* 0x0da00000021bcfae */ /* 0x000fe8000c101d7c */
[----:B------:R-:W-:Y:S04]  /*f760*/  @!P4 LDGSTS.E.BYPASS.LTC128B.128 [R27+0x10a00], desc[UR60][R2.64+0x40], !P1 ;  /* 0x10a00040021bcfae */ /* 0x000fe8000c901d7c */
[----:B------:R0:W-:Y:S02]  /*f770*/  @!P4 LDGSTS.E.BYPASS.LTC128B.128 [R27+0x13a00], desc[UR60][R2.64+0x80], !P2 ;  /* 0x13a00080021bcfae */ /* 0x0001e4000d101d7c */
[----:B0-----:R-:W-:-:S07]  /*f780*/  IMAD.MOV.U32 R2, RZ, RZ, R14 ;  /* 0x000000ffff027224 */ /* 0x001fce00078e000e */
[----:B------:R-:W-:Y:S05]  /*f790*/  WARPSYNC.COLLECTIVE R15, `(.L_x_136) ;  /* 0x000000000f087348 */ /* 0x000fea0003c00000 */
[----:B------:R0:W1:Y:S02]  /*f7a0*/  SHFL.IDX P6, R14, R13, R12, R11 ;  /* 0x0000000c0d0e7389 */ /* 0x00006400000c000b */
[----:B01----:R-:W-:Y:S01]  /*f7b0*/  ENDCOLLECTIVE ;  /* 0x000000000000791b */ /* 0x003fe20003800000 */
.L_x_136:
[----:B------:R-:W-:Y:S02]  /*f7c0*/  IMAD.MOV.U32 R13, RZ, RZ, R4 ;  /* 0x000000ffff0d7224 */ /* 0x000fe400078e0004 */
[----:B------:R-:W-:Y:S02]  /*f7d0*/  IMAD.MOV.U32 R12, RZ, RZ, 0x2 ;  /* 0x00000002ff0c7424 */ /* 0x000fe400078e00ff */
[----:B------:R-:W-:-:S07]  /*f7e0*/  IMAD.MOV.U32 R3, RZ, RZ, R14 ;  /* 0x000000ffff037224 */ /* 0x000fce00078e000e */
[----:B------:R-:W-:Y:S05]  /*f7f0*/  WARPSYNC.COLLECTIVE R15, `(.L_x_137) ;  /* 0x000000000f087348 */ /* 0x000fea0003c00000 */
[----:B------:R0:W1:Y:S02]  /*f800*/  SHFL.IDX P6, R14, R13, R12, R11 ;  /* 0x0000000c0d0e7389 */ /* 0x00006400000c000b */
[----:B01----:R-:W-:Y:S01]  /*f810*/  ENDCOLLECTIVE ;  /* 0x000000000000791b */ /* 0x003fe20003800000 */
.L_x_137:
[----:B------:R-:W-:-:S05]  /*f820*/  @!P3 LEA R3, P4, R20, R3, 0x1 ;  /* 0x000000031403b211 */ /* 0x000fca00078808ff */
[----:B------:R-:W-:-:S05]  /*f830*/  @!P3 IMAD.X R2, RZ, RZ, R2, P4 ;  /* 0x000000ffff02b224 */ /* 0x000fca00020e0602 */
        /* <DEDUP_REMOVED lines=10> */
[----:B0-----:R-:W-:-:S05]  /*f8e0*/  VIADD R2, R6, 0x40 ;  /* 0x0000004006027836 */ /* 0x001fca0000000000 */
[----:B------:R-:W-:Y:S01]  /*f8f0*/  ISETP.GE.AND P3, PT, R2, R5, PT ;  /* 0x000000050200720c */ /* 0x000fe20003f66270 */
[----:B------:R-:W-:-:S12]  /*f900*/  IMAD.MOV.U32 R2, RZ, RZ, R14 ;  /* 0x000000ffff027224 */ /* 0x000fd800078e000e */
[----:B------:R-:W-:Y:S05]  /*f910*/  WARPSYNC.COLLECTIVE R15, `(.L_x_138) ;  /* 0x000000000f087348 */ /* 0x000fea0003c00000 */
[----:B------:R0:W1:Y:S02]  /*f920*/  SHFL.IDX P6, R14, R13, R12, R11 ;  /* 0x0000000c0d0e7389 */ /* 0x00006400000c000b */
[----:B01----:R-:W-:Y:S01]  /*f930*/  ENDCOLLECTIVE ;  /* 0x000000000000791b */ /* 0x003fe20003800000 */
.L_x_138:
[----:B------:R-:W-:Y:S02]  /*f940*/  IMAD.MOV.U32 R13, RZ, RZ, R4 ;  /* 0x000000ffff0d7224 */ /* 0x000fe400078e0004 */
[----:B------:R-:W-:Y:S02]  /*f950*/  IMAD.MOV.U32 R12, RZ, RZ, 0x3 ;  /* 0x00000003ff0c7424 */ /* 0x000fe400078e00ff */
[----:B------:R-:W-:-:S07]  /*f960*/  IMAD.MOV.U32 R3, RZ, RZ, R14 ;  /* 0x000000ffff037224 */ /* 0x000fce00078e000e */
[----:B------:R-:W-:Y:S05]  /*f970*/  WARPSYNC.COLLECTIVE R15, `(.L_x_139) ;  /* 0x000000000f087348 */ /* 0x000fea0003c00000 */
[----:B------:R0:W1:Y:S02]  /*f980*/  SHFL.IDX P6, R14, R13, R12, R11 ;  /* 0x0000000c0d0e7389 */ /* 0x00006400000c000b */
[----:B01----:R-:W-:Y:S01]  /*f990*/  ENDCOLLECTIVE ;  /* 0x000000000000791b */ /* 0x003fe20003800000 */
.L_x_139:
[----:B------:R-:W-:-:S05]  /*f9a0*/  @!P3 LEA R3, P4, R20, R3, 0x1 ;  /* 0x000000031403b211 */ /* 0x000fca00078808ff */
[----:B------:R-:W-:-:S05]  /*f9b0*/  @!P3 IMAD.X R2, RZ, RZ, R2, P4 ;  /* 0x000000ffff02b224 */ /* 0x000fca00020e0602 */
[-C--:B------:R-:W-:Y:S01]  /*f9c0*/  @!P3 LOP3.LUT R3, R3, R2.reuse, RZ, 0x3c, !PT ;  /* 0x000000020303b212 */ /* 0x080fe200078e3cff */
[----:B------:R-:W-:Y:S02]  /*f9d0*/  IMAD.MOV.U32 R13, RZ, RZ, R0 ;  /* 0x000000ffff0d7224 */ /* 0x000fe400078e0000 */
[----:B------:R-:W-:Y:S01]  /*f9e0*/  VIADD R0, R6, 0x60 ;  /* 0x0000006006007836 */ /* 0x000fe20000000000 */
[----:B------:R-:W-:-:S04]  /*f9f0*/  @!P3 LOP3.LUT R2, R3, R2, RZ, 0x3c, !PT ;  /* 0x000000020302b212 */ /* 0x000fc800078e3cff */
[----:B------:R-:W-:Y:S01]  /*fa00*/  @!P3 LOP3.LUT R3, R3, R2, RZ, 0x3c, !PT ;  /* 0x000000020303b212 */ /* 0x000fe200078e3cff */
[----:B------:R-:W-:-:S07]  /*fa10*/  IMAD.MOV.U32 R4, RZ, RZ, R14 ;  /* 0x000000ffff047224 */ /* 0x000fce00078e000e */
[----:B------:R-:W-:Y:S05]  /*fa20*/  WARPSYNC.COLLECTIVE R15, `(.L_x_140) ;  /* 0x000000000f087348 */ /* 0x000fea0003c00000 */
[----:B------:R0:W1:Y:S02]  /*fa30*/  SHFL.IDX P6, R14, R13, R12, R11 ;  /* 0x0000000c0d0e7389 */ /* 0x00006400000c000b */
[----:B01----:R-:W-:Y:S01]  /*fa40*/  ENDCOLLECTIVE ;  /* 0x000000000000791b */ /* 0x003fe20003800000 */
.L_x_140:
[----:B------:R-:W-:Y:S01]  /*fa50*/  @!PT LDS RZ, [RZ] ;  /* 0x00000000fffff984 */ /* 0x000fe20000000800 */
[----:B------:R-:W-:Y:S01]  /*fa60*/  @!PT LDS RZ, [RZ] ;  /* 0x00000000fffff984 */ /* 0x000fe20000000800 */
[----:B------:R-:W-:Y:S01]  /*fa70*/  @!PT LDS RZ, [RZ] ;  /* 0x00000000fffff984 */ /* 0x000fe20000000800 */
[----:B------:R-:W-:Y:S04]  /*fa80*/  @!P3 LDGSTS.E.BYPASS.LTC128B.128 [R27+0xea00], desc[UR60][R2.64], !P0 ;  /* 0x0ea00000021bbfae */ /* 0x000fe8000c101d7c */
[----:B------:R-:W-:Y:S04]  /*fa90*/  @!P3 LDGSTS.E.BYPASS.LTC128B.128 [R27+0x11a00], desc[UR60][R2.64+0x40], !P1 ;  /* 0x11a00040021bbfae */ /* 0x000fe8000c901d7c */
[----:B------:R0:W-:Y:S01]  /*faa0*/  @!P3 LDGSTS.E.BYPASS.LTC128B.128 [R27+0x14a00], desc[UR60][R2.64+0x80], !P2 ;  /* 0x14a00080021bbfae */ /* 0x0001e2000d101d7c */
[----:B------:R-:W-:Y:S01]  /*fab0*/  ISETP.GE.AND P3, PT, R0, R5, PT ;  /* 0x000000050000720c */ /* 0x000fe20003f66270 */
[----:B------:R-:W-:-:S02]  /*fac0*/  IMAD.MOV.U32 R13, RZ, RZ, R7 ;  /* 0x000000ffff0d7224 */ /* 0x000fc400078e0007 */
[----:B------:R-:W-:Y:S02]  /*fad0*/  IMAD.MOV.U32 R12, RZ, RZ, RZ ;  /* 0x000000ffff0c7224 */ /* 0x000fe400078e00ff */
[----:B0-----:R-:W-:-:S08]  /*fae0*/  IMAD.MOV.U32 R2, RZ, RZ, R14 ;  /* 0x000000ffff027224 */ /* 0x001fd000078e000e */
[----:B------:R-:W-:Y:S05]  /*faf0*/  WARPSYNC.COLLECTIVE R15, `(.L_x_141) ;  /* 0x000000000f087348 */ /* 0x000fea0003c00000 */
[----:B------:R0:W1:Y:S02]  /*fb00*/  SHFL.IDX P6, R14, R13, R12, R11 ;  /* 0x0000000c0d0e7389 */ /* 0x00006400000c000b */
[----:B01----:R-:W-:Y:S01]  /*fb10*/  ENDCOLLECTIVE ;  /* 0x000000000000791b */ /* 0x003fe20003800000 */
.L_x_141:
[----:B------:R-:W-:-:S05]  /*fb20*/  @!P3 LEA R2, P5, R20, R2, 0x1 ;  /* 0x000000021402b211 */ /* 0x000fca00078a08ff */
[----:B------:R-:W-:-:S05]  /*fb30*/  @!P3 IMAD.X R3, RZ, RZ, R4, P5 ;  /* 0x000000ffff03b224 */ /* 0x000fca00028e0604 */
[----:B------:R-:W-:Y:S01]  /*fb40*/  @!PT LDS RZ, [RZ] ;  /* 0x00000000fffff984 */ /* 0x000fe20000000800 */
[----:B------:R-:W-:Y:S01]  /*fb50*/  @!PT LDS RZ, [RZ] ;  /* 0x00000000fffff984 */ /* 0x000fe20000000800 */
[----:B------:R-:W-:Y:S01]  /*fb60*/  @!PT LDS RZ, [RZ] ;  /* 0x00000000fffff984 */ /* 0x000fe20000000800 */
[----:B------:R0:W-:Y:S01]  /*fb70*/  @!P3 LDGSTS.E.BYPASS.LTC128B.128 [R27+0xf200], desc[UR60][R2.64], !P0 ;  /* 0x0f200000021bbfae */ /* 0x0001e2000c101d7c */
[----:B------:R-:W-:-:S03]  /*fb80*/  IMAD.MOV.U32 R13, RZ, RZ, R8 ;  /* 0x000000ffff0d7224 */ /* 0x000fc600078e0008 */
[----:B------:R0:W-:Y:S04]  /*fb90*/  @!P3 LDGSTS.E.BYPASS.LTC128B.128 [R27+0x12200], desc[UR60][R2.64+0x40], !P1 ;  /* 0x12200040021bbfae */ /* 0x0001e8000c901d7c */
[----:B------:R0:W-:Y:S01]  /*fba0*/  @!P3 LDGSTS.E.BYPASS.LTC128B.128 [R27+0x15200], desc[UR60][R2.64+0x80], !P2 ;  /* 0x15200080021bbfae */ /* 0x0001e2000d101d7c */
[----:B------:R-:W-:-:S07]  /*fbb0*/  IMAD.MOV.U32 R0, RZ, RZ, R14 ;  /* 0x000000ffff007224 */ /* 0x000fce00078e000e */
[----:B0-----:R-:W-:Y:S05]  /*fbc0*/  WARPSYNC.COLLECTIVE R15, `(.L_x_142) ;  /* 0x000000000f087348 */ /* 0x001fea0003c00000 */
[----:B------:R1:W2:Y:S02]  /*fbd0*/  SHFL.IDX P6, R14, R13, R12, R11 ;  /* 0x0000000c0d0e7389 */ /* 0x0002a400000c000b */
[----:B012---:R-:W-:Y:S01]  /*fbe0*/  ENDCOLLECTIVE ;  /* 0x000000000000791b */ /* 0x007fe20003800000 */
.L_x_142:
[----:B------:R-:W-:-:S05]  /*fbf0*/  VIADD R2, R6, 0x80 ;  /* 0x0000008006027836 */ /* 0x000fca0000000000 */
[----:B------:R-:W-:Y:S01]  /*fc00*/  ISETP.GE.AND P3, PT, R2, R5, PT ;  /* 0x000000050200720c */ /* 0x000fe20003f66270 */
[----:B------:R-:W-:Y:S02]  /*fc10*/  IMAD.MOV.U32 R13, RZ, RZ, R7 ;  /* 0x000000ffff0d7224 */ /* 0x000fe400078e0007 */
[----:B------:R-:W-:Y:S02]  /*fc20*/  IMAD.MOV.U32 R12, RZ, RZ, 0x1 ;  /* 0x00000001ff0c7424 */ /* 0x000fe400078e00ff */
[----:B------:R-:W-:-:S08]  /*fc30*/  IMAD.MOV.U32 R4, RZ, RZ, R14 ;  /* 0x000000ffff047224 */ /* 0x000fd000078e000e */
[----:B------:R-:W-:Y:S05]  /*fc40*/  WARPSYNC.COLLECTIVE R15, `(.L_x_143) ;  /* 0x000000000f087348 */ /* 0x000fea0003c00000 */
[----:B------:R0:W1:Y:S02]  /*fc50*/  SHFL.IDX P6, R14, R13, R12, R11 ;  /* 0x0000000c0d0e7389 */ /* 0x00006400000c000b */
[----:B01----:R-:W-:Y:S01]  /*fc60*/  ENDCOLLECTIVE ;  /* 0x000000000000791b */ /* 0x003fe20003800000 */
.L_x_143:
[----:B------:R-:W-:-:S05]  /*fc70*/  @!P3 LEA R4, P5, R20, R4, 0x1 ;  /* 0x000000041404b211 */ /* 0x000fca00078a08ff */
[----:B------:R-:W-:Y:S02]  /*fc80*/  @!P3 IMAD.X R0, RZ, RZ, R0, P5 ;  /* 0x000000ffff00b224 */ /* 0x000fe400028e0600 */
[----:B------:R-:W-:Y:S02]  /*fc90*/  @!P3 IMAD.MOV.U32 R2, RZ, RZ, R4 ;  /* 0x000000ffff02b224 */ /* 0x000fe400078e0004 */
[----:B------:R-:W-:Y:S02]  /*fca0*/  @!P3 IMAD.MOV.U32 R3, RZ, RZ, R0 ;  /* 0x000000ffff03b224 */ /* 0x000fe400078e0000 */
[----:B------:R-:W-:-:S03]  /*fcb0*/  IMAD.MOV.U32 R13, RZ, RZ, R8 ;  /* 0x000000ffff0d7224 */ /* 0x000fc600078e0008 */
[----:B------:R-:W-:Y:S01]  /*fcc0*/  @!PT LDS RZ, [RZ] ;  /* 0x00000000fffff984 */ /* 0x000fe20000000800 */
[----:B------:R-:W-:Y:S01]  /*fcd0*/  @!PT LDS RZ, [RZ] ;  /* 0x00000000fffff984 */ /* 0x000fe20000000800 */
[----:B------:R-:W-:Y:S01]  /*fce0*/  @!PT LDS RZ, [RZ] ;  /* 0x00000000fffff984 */ /* 0x000fe20000000800 */
[----:B------:R0:W-:Y:S04]  /*fcf0*/  @!P3 LDGSTS.E.BYPASS.LTC128B.128 [R27+0xfa00], desc[UR60][R2.64], !P0 ;  /* 0x0fa00000021bbfae */ /* 0x0001e8000c101d7c */
[----:B------:R0:W-:Y:S01]  /*fd00*/  @!P3 LDGSTS.E.BYPASS.LTC128B.128 [R27+0x12a00], desc[UR60][R2.64+0x40], !P1 ;  /* 0x12a00040021bbfae */ /* 0x0001e2000c901d7c */
[----:B------:R-:W-:-:S03]  /*fd10*/  IMAD.MOV.U32 R7, RZ, RZ, R14 ;  /* 0x000000ffff077224 */ /* 0x000fc600078e000e */
[----:B------:R0:W-:Y:S04]  /*fd20*/  @!P3 LDGSTS.E.BYPASS.LTC128B.128 [R27+0x15a00], desc[UR60][R2.64+0x80], !P2 ;  /* 0x15a00080021bbfae */ /* 0x0001e8000d101d7c */
[----:B0-----:R-:W-:Y:S05]  /*fd30*/  WARPSYNC.COLLECTIVE R15, `(.L_x_144) ;  /* 0x000000000f087348 */ /* 0x001fea0003c00000 */
[----:B------:R1:W2:Y:S02]  /*fd40*/  SHFL.IDX P6, R14, R13, R12, R11 ;  /* 0x0000000c0d0e7389 */ /* 0x0002a400000c000b */
[----:B012---:R-:W-:Y:S01]  /*fd50*/  ENDCOLLECTIVE ;  /* 0x000000000000791b */ /* 0x007fe20003800000 */
.L_x_144:
[----:B------:R-:W-:Y:S05]  /*fd60*/  BRA `(.L_x_145) ;  /* 0xffffffc800047947 */ /* 0x000fea000383ffff */
.L_x_47:
[----:B0-----:R0:W1:Y:S02]  /*fd70*/  SYNCS.PHASECHK.TRANS64.TRYWAIT P0, [R9+URZ+0x31c20], R0 ;  /* 0x031c2000090075a7 */ /* 0x001064000800017f */
[----:B-1----:R-:W-:Y:S05]  /*fd80*/  @!P0 NANOSLEEP.SYNCS 0x989680 ;  /* 0x009896800000895d */ /* 0x002fea0003900000 */
[----:B------:R-:W1:Y:S02]  /*fd90*/  @!P0 SYNCS.PHASECHK.TRANS64 P0, [R9+URZ+0x31c20], R0 ;  /* 0x031c2000090085a7 */ /* 0x000e64000800007f */
[----:B-1----:R-:W-:Y:S05]  /*fda0*/  @!P0 BRA `(.L_x_47) ;  /* 0xfffffffc00f08947 */ /* 0x002fea000383ffff */
[----:B------:R-:W-:Y:S05]  /*fdb0*/  BRA `(.L_x_146) ;  /* 0xffffffc800507947 */ /* 0x000fea000383ffff */
.L_x_54:
[----:B-1----:R1:W2:Y:S02]  /*fdc0*/  SYNCS.PHASECHK.TRANS64.TRYWAIT P0, [R3+URZ+0x31c40], R2 ;  /* 0x031c4002030075a7 */ /* 0x0022a4000800017f */
[----:B--2---:R-:W-:Y:S05]  /*fdd0*/  @!P0 NANOSLEEP.SYNCS 0x989680 ;  /* 0x009896800000895d */ /* 0x004fea0003900000 */
[----:B------:R-:W2:Y:S02]  /*fde0*/  @!P0 SYNCS.PHASECHK.TRANS64 P0, [R3+URZ+0x31c40], R2 ;  /* 0x031c4002030085a7 */ /* 0x000ea4000800007f */
[----:B--2---:R-:W-:Y:S05]  /*fdf0*/  @!P0 BRA `(.L_x_54) ;  /* 0xfffffffc00f08947 */ /* 0x004fea000383ffff */
[----:B------:R-:W-:Y:S05]  /*fe00*/  BRA `(.L_x_147) ;  /* 0xffffffc800f47947 */ /* 0x000fea000383ffff */
.L_x_61:
[----:B0-----:R0:W1:Y:S02]  /*fe10*/  SYNCS.PHASECHK.TRANS64.TRYWAIT P0, [R3+URZ+0x60], R2 ;  /* 0x00006002030075a7 */ /* 0x001064000800017f */
[----:B-1----:R-:W-:Y:S05]  /*fe20*/  @!P0 NANOSLEEP.SYNCS 0x989680 ;  /* 0x009896800000895d */ /* 0x002fea0003900000 */
[----:B------:R-:W1:Y:S02]  /*fe30*/  @!P0 SYNCS.PHASECHK.TRANS64 P0, [R3+URZ+0x60], R2 ;  /* 0x00006002030085a7 */ /* 0x000e64000800007f */
[----:B-1----:R-:W-:Y:S05]  /*fe40*/  @!P0 BRA `(.L_x_61) ;  /* 0xfffffffc00f08947 */ /* 0x002fea000383ffff */
[----:B------:R-:W-:Y:S05]  /*fe50*/  BRA `(.L_x_148) ;  /* 0xffffffd000007947 */ /* 0x000fea000383ffff */
.L_x_72:
[----:B-1----:R1:W2:Y:S02]  /*fe60*/  SYNCS.PHASECHK.TRANS64.TRYWAIT P0, [R3+URZ+0x31c40], R2 ;  /* 0x031c4002030075a7 */ /* 0x0022a4000800017f */
[----:B--2---:R-:W-:Y:S05]  /*fe70*/  @!P0 NANOSLEEP.SYNCS 0x989680 ;  /* 0x009896800000895d */ /* 0x004fea0003900000 */
[----:B------:R-:W2:Y:S02]  /*fe80*/  @!P0 SYNCS.PHASECHK.TRANS64 P0, [R3+URZ+0x31c40], R2 ;  /* 0x031c4002030085a7 */ /* 0x000ea4000800007f */
[----:B--2---:R-:W-:Y:S05]  /*fe90*/  @!P0 BRA `(.L_x_72) ;  /* 0xfffffffc00f08947 */ /* 0x004fea000383ffff */
[----:B------:R-:W-:Y:S05]  /*fea0*/  BRA `(.L_x_149) ;  /* 0xffffffd400a87947 */ /* 0x000fea000383ffff */
.L_x_79:
[----:B0-----:R0:W1:Y:S02]  /*feb0*/  SYNCS.PHASECHK.TRANS64.TRYWAIT P0, [R13+URZ+0x60], R22 ;  /* 0x000060160d0075a7 */ /* 0x001064000800017f */
[----:B-1----:R-:W-:Y:S05]  /*fec0*/  @!P0 NANOSLEEP.SYNCS 0x989680 ;  /* 0x009896800000895d */ /* 0x002fea0003900000 */
[----:B------:R-:W1:Y:S02]  /*fed0*/  @!P0 SYNCS.PHASECHK.TRANS64 P0, [R13+URZ+0x60], R22 ;  /* 0x000060160d0085a7 */ /* 0x000e64000800007f */
[----:B-1----:R-:W-:Y:S05]  /*fee0*/  @!P0 BRA `(.L_x_79) ;  /* 0xfffffffc00f08947 */ /* 0x002fea000383ffff */
[----:B------:R-:W-:Y:S05]  /*fef0*/  BRA `(.L_x_150) ;  /* 0xffffffd800b47947 */ /* 0x000fea000383ffff */
.L_x_89:
[----:B-1----:R1:W2:Y:S02]  /*ff00*/  SYNCS.PHASECHK.TRANS64.TRYWAIT P0, [R2+URZ+0x31c40], R3 ;  /* 0x031c4003020075a7 */ /* 0x0022a4000800017f */
[----:B--2---:R-:W-:Y:S05]  /*ff10*/  @!P0 NANOSLEEP.SYNCS 0x989680 ;  /* 0x009896800000895d */ /* 0x004fea0003900000 */
[----:B------:R-:W2:Y:S02]  /*ff20*/  @!P0 SYNCS.PHASECHK.TRANS64 P0, [R2+URZ+0x31c40], R3 ;  /* 0x031c4003020085a7 */ /* 0x000ea4000800007f */
[----:B--2---:R-:W-:Y:S05]  /*ff30*/  @!P0 BRA `(.L_x_89) ;  /* 0xfffffffc00f08947 */ /* 0x004fea000383ffff */
[----:B------:R-:W-:Y:S05]  /*ff40*/  BRA `(.L_x_151) ;  /* 0xffffffe000307947 */ /* 0x000fea000383ffff */
.L_x_96:
[----:B0-----:R0:W1:Y:S02]  /*ff50*/  SYNCS.PHASECHK.TRANS64.TRYWAIT P0, [R7+URZ+0x60], R2 ;  /* 0x00006002070075a7 */ /* 0x001064000800017f */
[----:B-1----:R-:W-:Y:S05]  /*ff60*/  @!P0 NANOSLEEP.SYNCS 0x989680 ;  /* 0x009896800000895d */ /* 0x002fea0003900000 */
[----:B------:R-:W1:Y:S02]  /*ff70*/  @!P0 SYNCS.PHASECHK.TRANS64 P0, [R7+URZ+0x60], R2 ;  /* 0x00006002070085a7 */ /* 0x000e64000800007f */
[----:B-1----:R-:W-:Y:S05]  /*ff80*/  @!P0 BRA `(.L_x_96) ;  /* 0xfffffffc00f08947 */ /* 0x002fea000383ffff */
[----:B------:R-:W-:Y:S05]  /*ff90*/  BRA `(.L_x_152) ;  /* 0xffffffe400407947 */ /* 0x000fea000383ffff */
.L_x_106:
[----:B0-----:R0:W1:Y:S02]  /*ffa0*/  SYNCS.PHASECHK.TRANS64.TRYWAIT P0, [R3+URZ+0x31c60], R0 ;  /* 0x031c6000030075a7 */ /* 0x001064000800017f */
[----:B-1----:R-:W-:Y:S05]  /*ffb0*/  @!P0 NANOSLEEP.SYNCS 0x989680 ;  /* 0x009896800000895d */ /* 0x002fea0003900000 */
[----:B------:R-:W1:Y:S02]  /*ffc0*/  @!P0 SYNCS.PHASECHK.TRANS64 P0, [R3+URZ+0x31c60], R0 ;  /* 0x031c6000030085a7 */ /* 0x000e64000800007f */
[----:B-1----:R-:W-:Y:S05]  /*ffd0*/  @!P0 BRA `(.L_x_106) ;  /* 0xfffffffc00f08947 */ /* 0x002fea000383ffff */
[----:B------:R-:W-:Y:S05]  /*ffe0*/  BRA `(.L_x_153) ;  /* 0xffffffe800707947 */ /* 0x000fea000383ffff */
.L_x_114:
[----:B0-----:R0:W1:Y:S02]  /*fff0*/  SYNCS.PHASECHK.TRANS64.TRYWAIT P0, [R9+URZ+0x31c20], R0 ;  /* 0x031c2000090075a7 */ /* 0x001064000800017f */
[----:B-1----:R-:W-:Y:S05]  /*10000*/  @!P0 NANOSLEEP.SYNCS 0x989680 ;  /* 0x009896800000895d */ /* 0x002fea0003900000 */
[----:B------:R-:W1:Y:S02]  /*10010*/  @!P0 SYNCS.PHASECHK.TRANS64 P0, [R9+URZ+0x31c20], R0 ;  /* 0x031c2000090085a7 */ /* 0x000e64000800007f */
[----:B-1----:R-:W-:Y:S05]  /*10020*/  @!P0 BRA `(.L_x_114) ;  /* 0xfffffffc00f08947 */ /* 0x002fea000383ffff */
[----:B------:R-:W-:Y:S05]  /*10030*/  BRA `(.L_x_154) ;  /* 0xffffffec00ac7947 */ /* 0x000fea000383ffff */
.L_x_115:
[----:B------:R-:W1:Y:S01]  /*10040*/  S2R R2, SR_TID.X ;  /* 0x0000000000027919 */ /* 0x000e620000002100 */
[----:B------:R-:W-:Y:S01]  /*10050*/  BSSY B0, `(.L_x_155) ;  /* 0x000000a000007945 */ /* 0x000fe20003800000 */
[----:B------:R-:W-:Y:S02]  /*10060*/  IMAD.MOV.U32 R12, RZ, RZ, RZ ;  /* 0x000000ffff0c7224 */ /* 0x000fe400078e00ff */
[----:B------:R-:W-:Y:S02]  /*10070*/  IMAD.MOV.U32 R11, RZ, RZ, 0x1f ;  /* 0x0000001fff0b7424 */ /* 0x000fe400078e00ff */
[----:B------:R-:W-:Y:S01]  /*10080*/  IMAD.MOV.U32 R15, RZ, RZ, -0x1 ;  /* 0xffffffffff0f7424 */ /* 0x000fe200078e00ff */
[----:B-1----:R-:W-:-:S04]  /*10090*/  SHF.R.U32.HI R2, RZ, 0x5, R2 ;  /* 0x00000005ff027819 */ /* 0x002fc80000011602 */
[----:B------:R-:W-:-:S05]  /*100a0*/  LOP3.LUT R2, R2, 0x3, RZ, 0xc0, !PT ;  /* 0x0000000302027812 */ /* 0x000fca00078ec0ff */
[----:B------:R-:W-:-:S07]  /*100b0*/  IMAD.MOV.U32 R13, RZ, RZ, R2 ;  /* 0x000000ffff0d7224 */ /* 0x000fce00078e0002 */
[----:B0-----:R-:W-:Y:S05]  /*100c0*/  WARPSYNC.COLLECTIVE R15, `(.L_x_156) ;  /* 0x000000000f087348 */ /* 0x001fea0003c00000 */
[----:B------:R1:W2:Y:S02]  /*100d0*/  SHFL.IDX P6, R14, R13, R12, R11 ;  /* 0x0000000c0d0e7389 */ /* 0x0002a400000c000b */
[----:B012---:R-:W-:Y:S01]  /*100e0*/  ENDCOLLECTIVE ;  /* 0x000000000000791b */ /* 0x007fe20003800000 */
.L_x_156:
[----:B------:R-:W-:Y:S05]  /*100f0*/  BSYNC B0 ;  /* 0x0000000000007941 */ /* 0x000fea0003800000 */
.L_x_155:
[----:B------:R-:W-:Y:S05]  /*10100*/  BRA `(.L_x_157) ;  /* 0xffffffec00947947 */ /* 0x000fea000383ffff */
.L_x_118:
[----:B------:R-:W-:Y:S01]  /*10110*/  BSSY B1, `(.L_x_158) ;  /* 0x0000006000017945 */ /* 0x000fe20003800000 */
[----:B------:R-:W-:-:S07]  /*10120*/  IMAD.MOV.U32 R15, RZ, RZ, -0x1 ;  /* 0xffffffffff0f7424 */ /* 0x000fce00078e00ff */
[----:B0-----:R-:W-:Y:S05]  /*10130*/  WARPSYNC.COLLECTIVE R15, `(.L_x_159) ;  /* 0x000000000f0c7348 */ /* 0x001fea0003c00000 */
[----:B------:R-:W-:Y:S02]  /*10140*/  ELECT P6, UR62, PT ;  /* 0x00000000003e782f */ /* 0x000fe400038c0000 */
[----:B------:R-:W-:Y:S01]  /*10150*/  MOV R14, UR62 ;  /* 0x0000003e000e7c02 */ /* 0x000fe20008000f00 */
[----:B0-----:R-:W-:Y:S10]  /*10160*/  ENDCOLLECTIVE ;  /* 0x000000000000791b */ /* 0x001ff40003800000 */
.L_x_159:
[----:B------:R-:W-:Y:S05]  /*10170*/  BSYNC B1 ;  /* 0x0000000000017941 */ /* 0x000fea0003800000 */
.L_x_158:
[----:B------:R-:W-:Y:S05]  /*10180*/  BRA `(.L_x_160) ;  /* 0xffffffec008c7947 */ /* 0x000fea000383ffff */
.L_x_120:
[----:B0-----:R0:W1:Y:S02]  /*10190*/  SYNCS.PHASECHK.TRANS64.TRYWAIT P0, [R7+URZ], R2 ;  /* 0x00000002070075a7 */ /* 0x001064000800017f */
[----:B-1----:R-:W-:Y:S05]  /*101a0*/  @!P0 NANOSLEEP.SYNCS 0x989680 ;  /* 0x009896800000895d */ /* 0x002fea0003900000 */
[----:B------:R-:W1:Y:S02]  /*101b0*/  @!P0 SYNCS.PHASECHK.TRANS64 P0, [R7+URZ], R2 ;  /* 0x00000002070085a7 */ /* 0x000e64000800007f */
[----:B-1----:R-:W-:Y:S05]  /*101c0*/  @!P0 BRA `(.L_x_120) ;  /* 0xfffffffc00f08947 */ /* 0x002fea000383ffff */
[----:B------:R-:W-:Y:S05]  /*101d0*/  BRA `(.L_x_161) ;  /* 0xffffffec00c07947 */ /* 0x000fea000383ffff */
.L_x_121:
[----:B-1----:R1:W2:Y:S02]  /*101e0*/  SYNCS.PHASECHK.TRANS64.TRYWAIT P0, [R3+URZ], R0 ;  /* 0x00000000030075a7 */ /* 0x0022a4000800017f */
[----:B--2---:R-:W-:Y:S05]  /*101f0*/  @!P0 NANOSLEEP.SYNCS 0x989680 ;  /* 0x009896800000895d */ /* 0x004fea0003900000 */
[----:B------:R-:W2:Y:S02]  /*10200*/  @!P0 SYNCS.PHASECHK.TRANS64 P0, [R3+URZ], R0 ;  /* 0x00000000030085a7 */ /* 0x000ea4000800007f */
[----:B--2---:R-:W-:Y:S05]  /*10210*/  @!P0 BRA `(.L_x_121) ;  /* 0xfffffffc00f08947 */ /* 0x004fea000383ffff */
[----:B------:R-:W-:Y:S05]  /*10220*/  BRA `(.L_x_162) ;  /* 0xffffffec00b47947 */ /* 0x000fea000383ffff */
.L_x_123:
[----:B-1----:R1:W2:Y:S02]  /*10230*/  SYNCS.PHASECHK.TRANS64.TRYWAIT P0, [R5+URZ], R2 ;  /* 0x00000002050075a7 */ /* 0x0022a4000800017f */
[----:B--2---:R-:W-:Y:S05]  /*10240*/  @!P0 NANOSLEEP.SYNCS 0x989680 ;  /* 0x009896800000895d */ /* 0x004fea0003900000 */
[----:B------:R-:W2:Y:S02]  /*10250*/  @!P0 SYNCS.PHASECHK.TRANS64 P0, [R5+URZ], R2 ;  /* 0x00000002050085a7 */ /* 0x000ea4000800007f */
[----:B--2---:R-:W-:Y:S05]  /*10260*/  @!P0 BRA `(.L_x_123) ;  /* 0xfffffffc00f08947 */ /* 0x004fea000383ffff */
[----:B------:R-:W-:Y:S05]  /*10270*/  BRA `(.L_x_163) ;  /* 0xffffffec00b87947 */ /* 0x000fea000383ffff */
.L_x_164:
[----:B------:R-:W-:-:S00]  /*10280*/  BRA `(.L_x_164) ;  /* 0xfffffffc00fc7947 */ /* 0x000fc0000383ffff */
[----:B------:R-:W-:-:S00]  /*10290*/  NOP ;  /* 0x0000000000007918 */ /* 0x000fc00000000000 */
        /* <DEDUP_REMOVED lines=14> */
.L_x_2724:


//--------------------- .text._ZN7cutlass13device_kernelIN5flash11enable_sm90INS1_16FlashAttnFwdSm90INS1_25CollectiveMainloopFwdSm90ILi2EN4cute5tupleIJNS5_1CILi1EEES8_S8_EEENS6_IJNS7_ILi192EEENS7_ILi144EEENS7_ILi96EEEEEELi96ENS_6half_tEfNS_4arch4Sm90ELb0ELb0ELb1ELb1ELb0ELb0ELb0ELb0ELb1ELb1ELb0ELb0EEENS1_21CollectiveEpilogueFwdINS6_IJSA_SC_SB_EEES9_SE_SG_Li384ELb1ELb1ELb0ELb0EEENS1_36VarlenDynamicPersistentTileSchedulerILi192ELi144ELi384ELi128ELb0ELb1ELb1ELb0ELb1ELb1EEEEEEEEEvNT_6ParamsE --------------------------
	.section	.text._ZN7cutlass13device_kernelIN5flash11enable_sm90INS1_16FlashAttnFwdSm90INS1_25CollectiveMainloopFwdSm90ILi2EN4cute5tupleIJNS5_1CILi1EEES8_S8_EEENS6_IJNS7_ILi192EEENS7_ILi144EEENS7_ILi96EEEEEELi96ENS_6half_tEfNS_4arch4Sm90ELb0ELb0ELb1ELb1ELb0ELb0ELb0ELb0ELb1ELb1ELb0ELb0EEENS1_21CollectiveEpilogueFwdINS6_IJSA_SC_SB_EEES9_SE_SG_Li384ELb1ELb1ELb0ELb0EEENS1_36VarlenDynamicPersistentTileSchedulerILi192ELi144ELi384ELi128ELb0ELb1ELb1ELb0ELb1ELb1EEEEEEEEEvNT_6ParamsE,"ax",@progbits
	.align	128
.text._ZN7cutlass13device_kernelIN5flash11enable_sm90INS1_16FlashAttnFwdSm90INS1_25CollectiveMainloopFwdSm90ILi2EN4cute5tupleIJNS5_1CILi1EEES8_S8_EEENS6_IJNS7_ILi192EEENS7_ILi144EEENS7_ILi96EEEEEELi96ENS_6half_tEfNS_4arch4Sm90ELb0ELb0ELb1ELb1ELb0ELb0ELb0ELb0ELb1ELb1ELb0ELb0EEENS1_21CollectiveEpilogueFwdINS6_IJSA_SC_SB_EEES9_SE_SG_Li384ELb1ELb1ELb0ELb0EEENS1_36VarlenDynamicPersistentTileSchedulerILi192ELi144ELi384ELi128ELb0ELb1ELb1ELb0ELb1ELb1EEEEEEEEEvNT_6ParamsE:
        .type           _ZN7cutlass13device_kernelIN5flash11enable_sm90INS1_16FlashAttnFwdSm90INS1_25CollectiveMainloopFwdSm90ILi2EN4cute5tupleIJNS5_1CILi1EEES8_S8_EEENS6_IJNS7_ILi192EEENS7_ILi144EEENS7_ILi96EEEEEELi96ENS_6half_tEfNS_4arch4Sm90ELb0ELb0ELb1ELb1ELb0ELb0ELb0ELb0ELb1ELb1ELb0ELb0EEENS1_21CollectiveEpilogueFwdINS6_IJSA_SC_SB_EEES9_SE_SG_Li384ELb1ELb1ELb0ELb0EEENS1_36VarlenDynamicPersistentTileSchedulerILi192ELi144ELi384ELi128ELb0ELb1ELb1ELb0ELb1ELb1EEEEEEEEEvNT_6ParamsE,@function
        .size           _ZN7cutlass13device_kernelIN5flash11enable_sm90INS1_16FlashAttnFwdSm90INS1_25CollectiveMainloopFwdSm90ILi2EN4cute5tupleIJNS5_1CILi1EEES8_S8_EEENS6_IJNS7_ILi192EEENS7_ILi144EEENS7_ILi96EEEEEELi96ENS_6half_tEfNS_4arch4Sm90ELb0ELb0ELb1ELb1ELb0ELb0ELb0ELb0ELb1ELb1ELb0ELb0EEENS1_21CollectiveEpilogueFwdINS6_IJSA_SC_SB_EEES9_SE_SG_Li384ELb1ELb1ELb0ELb0EEENS1_36VarlenDynamicPersistentTileSchedulerILi192ELi144ELi384ELi128ELb0ELb1ELb1ELb0ELb1ELb1EEEEEEEEEvNT_6ParamsE,(.L_x_2725 - _ZN7cutlass13device_kernelIN5flash11enable_sm90INS1_16FlashAttnFwdSm90INS1_25CollectiveMainloopFwdSm90ILi2EN4cute5tupleIJNS5_1CILi1EEES8_S8_EEENS6_IJNS7_ILi192EEENS7_ILi144EEENS7_ILi96EEEEEELi96ENS_6half_tEfNS_4arch4Sm90ELb0ELb0ELb1ELb1ELb0ELb0ELb0ELb0ELb1ELb1ELb0ELb0EEENS1_21CollectiveEpilogueFwdINS6_IJSA_SC_SB_EEES9_SE_SG_Li384ELb1ELb1ELb0ELb0EEENS1_36VarlenDynamicPersistentTileSchedulerILi192ELi144ELi384ELi128ELb0ELb1ELb1ELb0ELb1ELb1EEEEEEEEEvNT_6ParamsE)
        .other          _ZN7cutlass13device_kernelIN5flash11enable_sm90INS1_16FlashAttnFwdSm90INS1_25CollectiveMainloopFwdSm90ILi2EN4cute5tupleIJNS5_1CILi1EEES8_S8_EEENS6_IJNS7_ILi192EEENS7_ILi144EEENS7_ILi96EEEEEELi96ENS_6half_tEfNS_4arch4Sm90ELb0ELb0ELb1ELb1ELb0ELb0ELb0ELb0ELb1ELb1ELb0ELb0EEENS1_21CollectiveEpilogueFwdINS6_IJSA_SC_SB_EEES9_SE_SG_Li384ELb1ELb1ELb0ELb0EEENS1_36VarlenDynamicPersistentTileSchedulerILi192ELi144ELi384ELi128ELb0ELb1ELb1ELb0ELb1ELb1EEEEEEEEEvNT_6ParamsE,@"STO_CUDA_ENTRY STV_DEFAULT"
_ZN7cutlass13device_kernelIN5flash11enable_sm90INS1_16FlashAttnFwdSm90INS1_25CollectiveMainloopFwdSm90ILi2EN4cute5tupleIJNS5_1CILi1EEES8_S8_EEENS6_IJNS7_ILi192EEENS7_ILi144EEENS7_ILi96EEEEEELi96ENS_6half_tEfNS_4arch4Sm90ELb0ELb0ELb1ELb1ELb0ELb0ELb0ELb0ELb1ELb1ELb0ELb0EEENS1_21CollectiveEpilogueFwdINS6_IJSA_SC_SB_EEES9_SE_SG_Li384ELb1ELb1ELb0ELb0EEENS1_36VarlenDynamicPersistentTileSchedulerILi192ELi144ELi384ELi128ELb0ELb1ELb1ELb0ELb1ELb1EEEEEEEEEvNT_6ParamsE:
        /* <DEDUP_REMOVED lines=17> */
.L_x_166:
[----:B------:R-:W-:Y:S05]  /*0110*/  BSYNC B0 ;  /* 0x0000000000007941 */ /* 0x000fea0003800000 */
.L_x_165:
        /* <DEDUP_REMOVED lines=40> */
.L_x_167:
        /* <DEDUP_REMOVED lines=22> */
.L_x_168:
        /* <DEDUP_REMOVED lines=18> */
.L_x_169:
        /* <DEDUP_REMOVED lines=22> */
.L_x_170:
        /* <DEDUP_REMOVED lines=22> */
.L_x_171:
        /* <DEDUP_REMOVED lines=8> */
.L_x_173:
[----:B------:R-:W-:-:S08]  /*0960*/  NOP ;  /* 0x0000000000007918 */ /* 0x000fd00000000000 */
[----:B------:R-:W0:Y:S02]  /*0970*/  USETMAXREG.TRY_ALLOC.CTAPOOL UP0, 0xa0 ;  /* 0x000000a0000079c8 */ /* 0x000e240008000600 */
[----:B0-----:R-:W-:-:S13]  /*0980*/  PLOP3.LUT P0, PT, PT, PT, UP0, 0x80, 0x0 ;  /* 0x000000000000781c */ /* 0x001fda0003f0f008 */
[----:B------:R-:W-:Y:S05]  /*0990*/  @!P0 BRA `(.L_x_173) ;  /* 0xfffffffc00f08947 */ /* 0x000fea000383ffff */
[----:B--2---:R-:W0:Y:S01]  /*09a0*/  S2R R2, SR_TID.X ;  /* 0x0000000000027919 */ /* 0x004e220000002100 */
[----:B------:R-:W1:Y:S01]  /*09b0*/  S2UR UR4, SR_CgaCtaId ;  /* 0x00000000000479c3 */ /* 0x000e620000008800 */
[----:B------:R-:W-:-:S07]  /*09c0*/  UMOV UR36, 0x400 ;  /* 0x0000040000247882 */ /* 0x000fce0000000000 */
[----:B------:R-:W-:Y:S06]  /*09d0*/  BAR.ARV 0x8, 0x200 ;  /* 0x0208000000007b1d */ /* 0x000fec0000002000 */
[----:B-1----:R-:W-:-:S03]  /*09e0*/  ULEA UR36, UR4, UR36, 0x18 ;  /* 0x0000002404247291 */ /* 0x002fc6000f8ec03f */
[----:B------:R-:W-:Y:S01]  /*09f0*/  ULDC UR4, c[0x0][0xc3c] ;  /* 0x00030f0000047ab9 */ /* 0x000fe20000000800 */
[----:B0-----:R-:W-:-:S04]  /*0a00*/  LOP3.LUT R0, R2, 0xffffff80, RZ, 0xc0, !PT ;  /* 0xffffff8002007812 */ /* 0x001fc800078ec0ff */
[----:B------:R-:W-:-:S13]  /*0a10*/  ISETP.NE.AND P0, PT, R0, 0x80, PT ;  /* 0x000000800000780c */ /* 0x000fda0003f05270 */
[----:B------:R-:W-:Y:S08]  /*0a20*/  @!P0 BAR.ARV 0x9, 0x100 ;  /* 0x0244000000008b1d */ /* 0x000ff00000002000 */
[----:B------:R-:W-:Y:S06]  /*0a30*/  BAR.SYNC.DEFER_BLOCKING 0x5, 0x200 ;  /* 0x0148000000007b1d */ /* 0x000fec0000010000 */
[----:B------:R-:W0:Y:S02]  /*0a40*/  LDS.128 R32, [UR36+0x31cd0] ;  /* 0x031cd024ff207984 */ /* 0x000e240008000c00 */
[----:B------:R-:W-:Y:S06]  /*0a50*/  BAR.ARV 0x4, 0x200 ;  /* 0x0108000000007b1d */ /* 0x000fec0000002000 */
[----:B0-----:R-:W-:-:S13]  /*0a60*/  ISETP.GE.AND P0, PT, R35, UR4, PT ;  /* 0x0000000423007c0c */ /* 0x001fda000bf06270 */
[----:B------:R-:W-:Y:S05]  /*0a70*/  @P0 EXIT ;  /* 0x000000000000094d */ /* 0x000fea0003800000 */
[----:B------:R-:W2:Y:S01]  /*0a80*/  LDL.LU R13, [R1+0x3c] ;  /* 0x00003c00010d7983 */ /* 0x000ea20000300800 */
[----:B------:R-:W-:-:S05]  /*0a90*/  VIADD R15, R2, 0xffffff80 ;  /* 0xffffff80020f7836 */ /* 0x000fca0000000000 */
[----:B------:R-:W-:-:S04]  /*0aa0*/  SHF.R.S32.HI R0, RZ, 0x1f, R15 ;  /* 0x0000001fff007819 */ /* 0x000fc8000001140f */
[----:B------:R-:W-:-:S04]  /*0ab0*/  LEA.HI R2, R0, R15, RZ, 0x4 ;  /* 0x0000000f00027211 */ /* 0x000fc800078f20ff */
[----:B------:R-:W-:Y:S02]  /*0ac0*/  SHF.R.S32.HI R5, RZ, 0x4, R2 ;  /* 0x00000004ff057819 */ /* 0x000fe40000011402 */
[C---:B------:R-:W-:Y:S02]  /*0ad0*/  LOP3.LUT R3, R2.reuse, 0xfffffff0, RZ, 0xc0, !PT ;  /* 0xfffffff002037812 */ /* 0x040fe400078ec0ff */
[----:B------:R-:W-:Y:S02]  /*0ae0*/  LEA.HI R2, R2, R5, RZ, 0x1 ;  /* 0x0000000502027211 */ /* 0x000fe400078f08ff */
[----:B------:R-:W-:Y:S01]  /*0af0*/  LEA.HI R151, R0, R15, RZ, 0x7 ;  /* 0x0000000f00977211 */ /* 0x000fe200078f38ff */
[----:B------:R-:W-:Y:S01]  /*0b00*/  IMAD.IADD R3, R15, 0x1, -R3 ;  /* 0x000000010f037824 */ /* 0x000fe200078e0a03 */
[----:B------:R-:W-:Y:S02]  /*0b10*/  LOP3.LUT R4, R2, 0x1ffffffe, RZ, 0xc0, !PT ;  /* 0x1ffffffe02047812 */ /* 0x000fe400078ec0ff */
[----:B------:R-:W-:-:S02]  /*0b20*/  LOP3.LUT R150, R151, 0xffffff80, RZ, 0xc0, !PT ;  /* 0xffffff8097967812 */ /* 0x000fc400078ec0ff */
[----:B------:R-:W-:Y:S01]  /*0b30*/  SHF.R.S32.HI R2, RZ, 0x1f, R3 ;  /* 0x0000001fff027819 */ /* 0x000fe20000011403 */
[----:B------:R-:W-:Y:S02]  /*0b40*/  IMAD.IADD R4, R5, 0x1, -R4 ;  /* 0x0000000105047824 */ /* 0x000fe400078e0a04 */
[----:B------:R-:W-:Y:S01]  /*0b50*/  IMAD.IADD R150, R15, 0x1, -R150 ;  /* 0x000000010f967824 */ /* 0x000fe200078e0a96 */
[CC--:B------:R-:W-:Y:S02]  /*0b60*/  LEA.HI R5, R2.reuse, R3.reuse, RZ, 0x3 ;  /* 0x0000000302057211 */ /* 0x0c0fe400078f18ff */
[----:B------:R-:W-:Y:S02]  /*0b70*/  LEA.HI R2, R2, R3, RZ, 0x2 ;  /* 0x0000000302027211 */ /* 0x000fe400078f10ff */
[----:B------:R-:W-:Y:S01]  /*0b80*/  LEA.HI R7, R0, R15, RZ, 0x5 ;  /* 0x0000000f00077211 */ /* 0x000fe200078f28ff */
[----:B------:R-:W-:Y:S01]  /*0b90*/  IMAD.SHL.U32 R5, R5, 0x10, RZ ;  /* 0x0000001005057824 */ /* 0x000fe200078e00ff */
[----:B------:R-:W-:-:S02]  /*0ba0*/  LOP3.LUT R6, R2, 0x7fffffc, RZ, 0xc0, !PT ;  /* 0x07fffffc02067812 */ /* 0x000fc400078ec0ff */
[----:B------:R-:W-:Y:S02]  /*0bb0*/  SHF.R.S32.HI R9, RZ, 0x1f, R150 ;  /* 0x0000001fff097819 */ /* 0x000fe40000011496 */
[----:B------:R-:W-:Y:S02]  /*0bc0*/  SHF.R.S32.HI R2, RZ, 0x2, R2 ;  /* 0x00000002ff027819 */ /* 0x000fe40000011402 */
[----:B------:R-:W-:Y:S02]  /*0bd0*/  SHF.R.S32.HI R8, RZ, 0x5, R7 ;  /* 0x00000005ff087819 */ /* 0x000fe40000011407 */
[----:B------:R-:W-:Y:S01]  /*0be0*/  LEA.HI R10, R9, R150, RZ, 0x2 ;  /* 0x00000096090a7211 */ /* 0x000fe200078f10ff */
[----:B------:R-:W-:Y:S01]  /*0bf0*/  IMAD.SHL.U32 R2, R2, 0x40, RZ ;  /* 0x0000004002027824 */ /* 0x000fe200078e00ff */
[----:B------:R-:W-:Y:S02]  /*0c00*/  LOP3.LUT R5, R5, 0x7fffff80, RZ, 0xc0, !PT ;  /* 0x7fffff8005057812 */ /* 0x000fe400078ec0ff */
[----:B------:R-:W-:Y:S01]  /*0c10*/  LEA.HI R0, R0, R15, RZ, 0x2 ;  /* 0x0000000f00007211 */ /* 0x000fe200078f10ff */
[----:B------:R-:W-:Y:S01]  /*0c20*/  IMAD.IADD R6, R3, 0x1, -R6 ;  /* 0x0000000103067824 */ /* 0x000fe200078e0a06 */
[--C-:B------:R-:W-:Y:S01]  /*0c30*/  SHF.R.S32.HI R11, RZ, 0x2, R10.reuse ;  /* 0x00000002ff0b7819 */ /* 0x100fe2000001140a */
[----:B------:R-:W-:Y:S01]  /*0c40*/  IMAD R14, R8, 0x10, R3 ;  /* 0x00000010080e7824 */ /* 0x000fe200078e0203 */
[----:B------:R-:W-:Y:S01]  /*0c50*/  SHF.R.S32.HI R12, RZ, 0x1f, R10 ;  /* 0x0000001fff0c7819 */ /* 0x000fe2000001140a */
[----:B------:R-:W-:Y:S01]  /*0c60*/  IMAD.SHL.U32 R3, R4, 0x8, RZ ;  /* 0x0000000804037824 */ /* 0x000fe200078e00ff */
[----:B------:R-:W-:Y:S01]  /*0c70*/  SHF.R.S32.HI R151, RZ, 0x7, R151 ;  /* 0x00000007ff977819 */ /* 0x000fe20000011497 */
[----:B------:R-:W-:Y:S01]  /*0c80*/  IMAD R5, R8, 0x100, R5 ;  /* 0x0000010008057824 */ /* 0x000fe200078e0205 */
[----:B------:R-:W-:-:S02]  /*0c90*/  LOP3.LUT R2, R2, 0x40, RZ, 0xc0, !PT ;  /* 0x0000004002027812 */ /* 0x000fc400078ec0ff */
[----:B------:R-:W-:Y:S01]  /*0ca0*/  LOP3.LUT R147, R0, 0xfffffffc, RZ, 0xc0, !PT ;  /* 0xfffffffc00937812 */ /* 0x000fe200078ec0ff */
[----:B------:R-:W-:Y:S01]  /*0cb0*/  IMAD.U32 R155, R14, 0x20, R3 ;  /* 0x000000200e9b7824 */ /* 0x000fe200078e0003 */
[----:B------:R-:W-:Y:S01]  /*0cc0*/  LEA.HI R12, R12, R11, RZ, 0x3 ;  /* 0x0000000b0c0c7211 */ /* 0x000fe200078f18ff */
[----:B------:R-:W-:Y:S01]  /*0cd0*/  IMAD R5, R6, 0x10, R5 ;  /* 0x0000001006057824 */ /* 0x000fe200078e0205 */
[----:B------:R-:W-:Y:S01]  /*0ce0*/  LOP3.LUT R3, R2, 0x8, R3, 0xf8, !PT ;  /* 0x0000000802037812 */ /* 0x000fe200078ef803 */
[----:B------:R-:W-:Y:S01]  /*0cf0*/  IMAD.HI R6, R151, 0x55555556, RZ ;  /* 0x5555555697067827 */ /* 0x000fe200078e02ff */
[----:B------:R-:W-:Y:S02]  /*0d00*/  SHF.R.U32.HI R2, RZ, 0x3, R2 ;  /* 0x00000003ff027819 */ /* 0x000fe40000011602 */
[----:B------:R-:W-:Y:S01]  /*0d10*/  LOP3.LUT R12, R12, 0xfffffff8, RZ, 0xc0, !PT ;  /* 0xfffffff80c0c7812 */ /* 0x000fe200078ec0ff */
[----:B------:R-:W-:Y:S01]  /*0d20*/  IMAD.IADD R147, R15, 0x1, -R147 ;  /* 0x000000010f937824 */ /* 0x000fe200078e0a93 */
[----:B------:R-:W-:-:S02]  /*0d30*/  LEA.HI R9, R9, R150, RZ, 0x5 ;  /* 0x0000009609097211 */ /* 0x000fc400078f28ff */
[----:B------:R-:W-:Y:S01]  /*0d40*/  LOP3.LUT R2, R3, R2, RZ, 0x3c, !PT ;  /* 0x0000000203027212 */ /* 0x000fe200078e3cff */
[----:B------:R-:W-:Y:S01]  /*0d50*/  IMAD.IADD R12, R11, 0x1, -R12 ;  /* 0x000000010b0c7824 */ /* 0x000fe200078e0a0c */
[----:B------:R-:W-:Y:S02]  /*0d60*/  LEA.HI R6, R6, R6, RZ, 0x1 ;  /* 0x0000000606067211 */ /* 0x000fe400078f08ff */
[----:B------:R-:W-:Y:S02]  /*0d70*/  SHF.R.S32.HI R9, RZ, 0x5, R9 ;  /* 0x00000005ff097819 */ /* 0x000fe40000011409 */
[C---:B------:R-:W-:Y:S02]  /*0d80*/  LEA.HI R3, R147.reuse, R147, RZ, 0x1 ;  /* 0x0000009393037211 */ /* 0x040fe400078f08ff */
[----:B------:R-:W-:Y:S01]  /*0d90*/  SHF.L.U32 R18, R147, 0x3, RZ ;  /* 0x0000000393127819 */ /* 0x000fe200000006ff */
[----:B------:R-:W-:Y:S01]  /*0da0*/  IMAD R6, R6, -0x3, R151 ;  /* 0xfffffffd06067824 */ /* 0x000fe200078e0297 */
[----:B------:R-:W-:Y:S01]  /*0db0*/  LOP3.LUT R7, R10, 0x7ffffffc, RZ, 0xc0, !PT ;  /* 0x7ffffffc0a077812 */ /* 0x000fe200078ec0ff */
[----:B------:R-:W-:Y:S01]  /*0dc0*/  IMAD R9, R9, 0x10, R12 ;  /* 0x0000001009097824 */ /* 0x000fe200078e020c */
[----:B------:R-:W-:Y:S01]  /*0dd0*/  LOP3.LUT R4, R3, 0x1ffffffe, RZ, 0xc0, !PT ;  /* 0x1ffffffe03047812 */ /* 0x000fe200078ec0ff */
[----:B------:R-:W-:-:S02]  /*0de0*/  IMAD.IADD R2, R2, 0x1, R5 ;  /* 0x0000000102027824 */ /* 0x000fc400078e0205 */
[C---:B------:R-:W-:Y:S02]  /*0df0*/  VIADD R144, R18.reuse, 0x20 ;  /* 0x0000002012907836 */ /* 0x040fe40000000000 */
        /* <DEDUP_REMOVED lines=12> */
[----:B------:R-:W-:Y:S01]  /*0ec0*/  IMAD R154, R3, 0x8, R152 ;  /* 0x00000008039a7824 */ /* 0x000fe200078e0298 */
[----:B------:R-:W-:Y:S01]  /*0ed0*/  UMOV UR39, URZ ;  /* 0x0000003f00277c82 */ /* 0x000fe20008000000 */
[----:B--2---:R-:W-:-:S07]  /*0ee0*/  LOP3.LUT R17, R13, 0x1, RZ, 0xfc, !PT ;  /* 0x000000010d117812 */ /* 0x004fce00078efcff */
.L_x_207:
[----:B0-2---:R-:W0:Y:S01]  /*0ef0*/  LDC.64 R4, c[0x0][0xc88] ;  /* 0x00032200ff047b82 */ /* 0x005e220000000a00 */
[----:B------:R-:W-:Y:S01]  /*0f00*/  ULDC.64 UR4, c[0x0][0xa28] ;  /* 0x00028a0000047ab9 */ /* 0x000fe20000000a00 */
[----:B------:R-:W-:Y:S01]  /*0f10*/  IMAD.MOV.U32 R3, RZ, RZ, RZ ;  /* 0x000000ffff037224 */ /* 0x000fe200078e00ff */
[----:B------:R-:W-:Y:S01]  /*0f20*/  ULDC.64 UR6, c[0x0][0xa20] ;  /* 0x0002880000067ab9 */ /* 0x000fe20000000a00 */
[----:B0-----:R-:W-:-:S05]  /*0f30*/  IMAD.WIDE R4, R35, 0x4, R4 ;  /* 0x0000000423047825 */ /* 0x001fca00078e0204 */
[----:B------:R-:W2:Y:S01]  /*0f40*/  LDG.E R19, desc[UR60][R4.64] ;  /* 0x0000003c04137981 */ /* 0x000ea2000c1e1900 */
[----:B------:R-:W-:-:S04]  /*0f50*/  ISETP.NE.U32.AND P0, PT, RZ, UR4, PT ;  /* 0x00000004ff007c0c */ /* 0x000fc8000bf05070 */
[----:B------:R-:W-:Y:S02]  /*0f60*/  ISETP.NE.AND.EX P0, PT, RZ, UR5, PT, P0 ;  /* 0x00000005ff007c0c */ /* 0x000fe4000bf05300 */
[----:B--2---:R-:W-:-:S11]  /*0f70*/  SHF.R.S32.HI R146, RZ, 0x1f, R19 ;  /* 0x0000001fff927819 */ /* 0x004fd60000011413 */
[----:B---3--:R-:W-:-:S04]  /*0f80*/  @P0 LEA R6, P1, R19, UR4, 0x2 ;  /* 0x0000000413060c11 */ /* 0x008fc8000f8210ff */
[----:B----4-:R-:W-:Y:S01]  /*0f90*/  @P0 LEA.HI.X R7, R19, UR5, R146, 0x2, P1 ;  /* 0x0000000513070c11 */ /* 0x010fe200088f1492 */
[----:B------:R-:W-:-:S04]  /*0fa0*/  ULDC.64 UR4, c[0x0][0x418] ;  /* 0x0001060000047ab9 */ /* 0x000fc80000000a00 */
[----:B------:R0:W5:Y:S01]  /*0fb0*/  @P0 LDG.E R3, desc[UR60][R6.64] ;  /* 0x0000003c06030981 */ /* 0x000162000c1e1900 */
[----:B------:R-:W-:Y:S01]  /*0fc0*/  ISETP.NE.U32.AND P0, PT, RZ, UR6, PT ;  /* 0x00000006ff007c0c */ /* 0x000fe2000bf05070 */
[----:B------:R-:W-:-:S03]  /*0fd0*/  UISETP.NE.U32.AND UP0, UPT, UR4, URZ, UPT ;  /* 0x0000003f0400728c */ /* 0x000fc6000bf05070 */
[----:B------:R-:W-:Y:S01]  /*0fe0*/  ISETP.NE.AND.EX P0, PT, RZ, UR7, PT, P0 ;  /* 0x00000007ff007c0c */ /* 0x000fe2000bf05300 */
[----:B------:R-:W-:Y:S01]  /*0ff0*/  UISETP.NE.AND.EX UP0, UPT, UR5, URZ, UPT, UP0 ;  /* 0x0000003f0500728c */ /* 0x000fe2000bf05300 */
[----:B------:R-:W-:Y:S02]  /*1000*/  ULDC UR4, c[0x0][0x424] ;  /* 0x0001090000047ab9 */ /* 0x000fe40000000800 */
[----:B------:R-:W-:Y:S01]  /*1010*/  ULDC UR5, c[0x0][0x2f0] ;  /* 0x0000bc0000057ab9 */ /* 0x000fe20000000800 */
[----:B------:R-:W-:-:S04]  /*1020*/  USEL UR4, UR4, 0x1, UP0 ;  /* 0x0000000104047887 */ /* 0x000fc80008000000 */
[----:B------:R-:W-:-:S04]  /*1030*/  UIMAD UR4, UR4, UR5, URZ ;  /* 0x00000005040472a4 */ /* 0x000fc8000f8e023f */
[C---:B------:R-:W-:Y:S02]  /*1040*/  @P0 LEA R4, P1, R19.reuse, UR6, 0x2 ;  /* 0x0000000613040c11 */ /* 0x040fe4000f8210ff */
[----:B------:R-:W-:Y:S02]  /*1050*/  IMAD.U32 R64, RZ, RZ, UR4 ;  /* 0x00000004ff407e24 */ /* 0x000fe4000f8e00ff */
[----:B------:R-:W-:-:S05]  /*1060*/  @P0 LEA.HI.X R5, R19, UR7, R146, 0x2, P1 ;  /* 0x0000000713050c11 */ /* 0x000fca00088f1492 */
[----:B------:R0:W5:Y:S01]  /*1070*/  @P0 LDG.E R64, desc[UR60][R4.64] ;  /* 0x0000003c04400981 */ /* 0x000162000c1e1900 */
[----:B------:R-:W-:Y:S05]  /*1080*/  @P0 BRA `(.L_x_174) ;  /* 0x0000000000240947 */ /* 0x000fea0003800000 */
[----:B------:R-:W-:Y:S02]  /*1090*/  ULDC.64 UR4, c[0x0][0xa08] ;  /* 0x0002820000047ab9 */ /* 0x000fe40000000a00 */
[----:B------:R-:W-:-:S04]  /*10a0*/  ISETP.NE.U32.AND P0, PT, RZ, UR4, PT ;  /* 0x00000004ff007c0c */ /* 0x000fc8000bf05070 */
[----:B------:R-:W-:-:S13]  /*10b0*/  ISETP.NE.AND.EX P0, PT, RZ, UR5, PT, P0 ;  /* 0x00000005ff007c0c */ /* 0x000fda000bf05300 */
[----:B------:R-:W-:Y:S05]  /*10c0*/  @!P0 BRA `(.L_x_174) ;  /* 0x0000000000148947 */ /* 0x000fea0003800000 */
[----:B0-----:R-:W0:Y:S02]  /*10d0*/  LDC.64 R4, c[0x0][0xa08] ;  /* 0x00028200ff047b82 */ /* 0x001e240000000a00 */
[----:B0-----:R-:W-:-:S05]  /*10e0*/  IMAD.WIDE R4, R19, 0x4, R4 ;  /* 0x0000000413047825 */ /* 0x001fca00078e0204 */
[----:B-----5:R-:W2:Y:S04]  /*10f0*/  LDG.E R64, desc[UR60][R4.64] ;  /* 0x0000003c04407981 */ /* 0x020ea8000c1e1900 */
[----:B------:R-:W2:Y:S02]  /*1100*/  LDG.E R7, desc[UR60][R4.64+0x4] ;  /* 0x0000043c04077981 */ /* 0x000ea4000c1e1900 */
[----:B--2---:R-:W-:-:S07]  /*1110*/  IMAD.IADD R64, R7, 0x1, -R64 ;  /* 0x0000000107407824 */ /* 0x004fce00078e0a40 */
.L_x_174:
[----:B-----5:R-:W-:Y:S01]  /*1120*/  IMAD.IADD R64, R64, 0x1, -R3 ;  /* 0x0000000140407824 */ /* 0x020fe200078e0a03 */
[----:B------:R-:W-:Y:S01]  /*1130*/  PLOP3.LUT P0, PT, PT, PT, PT, 0x80, 0x0 ;  /* 0x000000000000781c */ /* 0x000fe20003f0f070 */
[----:B------:R-:W-:Y:S01]  /*1140*/  IMAD.MOV.U32 R23, RZ, RZ, R33 ;  /* 0x000000ffff177224 */ /* 0x000fe200078e0021 */
[----:B------:R-:W-:Y:S01]  /*1150*/  CS2R R30, SRZ ;  /* 0x00000000001e7805 */ /* 0x000fe2000001ff00 */
[C---:B------:R-:W-:Y:S01]  /*1160*/  VIADD R0, R64.reuse, 0x8f ;  /* 0x0000008f40007836 */ /* 0x040fe20000000000 */
[----:B------:R-:W-:Y:S01]  /*1170*/  ISETP.GE.AND P1, PT, R64, 0x1, PT ;  /* 0x000000014000780c */ /* 0x000fe20003f26270 */
[----:B------:R-:W-:Y:S01]  /*1180*/  IMAD.MOV.U32 R22, RZ, RZ, R34 ;  /* 0x000000ffff167224 */ /* 0x000fe200078e0022 */
[----:B------:R-:W-:Y:S01]  /*1190*/  CS2R R36, SRZ ;  /* 0x0000000000247805 */ /* 0x000fe2000001ff00 */
[----:B------:R-:W-:Y:S01]  /*11a0*/  IMAD.HI R0, R0, 0x38e38e39, RZ ;  /* 0x38e38e3900007827 */ /* 0x000fe200078e02ff */
[----:B------:R-:W-:Y:S02]  /*11b0*/  CS2R R38, SRZ ;  /* 0x0000000000267805 */ /* 0x000fe4000001ff00 */
[----:B------:R-:W-:-:S02]  /*11c0*/  CS2R R48, SRZ ;  /* 0x0000000000307805 */ /* 0x000fc4000001ff00 */
[----:B------:R-:W-:Y:S01]  /*11d0*/  CS2R R40, SRZ ;  /* 0x0000000000287805 */ /* 0x000fe2000001ff00 */
[----:B------:R-:W-:Y:S01]  /*11e0*/  IMAD.MOV.U32 R71, RZ, RZ, RZ ;  /* 0x000000ffff477224 */ /* 0x000fe200078e00ff */
[----:B------:R-:W-:Y:S02]  /*11f0*/  SHF.R.U32.HI R3, RZ, 0x1f, R0 ;  /* 0x0000001fff037819 */ /* 0x000fe40000011600 */
[----:B------:R-:W-:Y:S02]  /*1200*/  CS2R R42, SRZ ;  /* 0x00000000002a7805 */ /* 0x000fe4000001ff00 */
[----:B------:R-:W-:Y:S02]  /*1210*/  CS2R R52, SRZ ;  /* 0x0000000000347805 */ /* 0x000fe4000001ff00 */
[----:B------:R-:W-:Y:S02]  /*1220*/  CS2R R46, SRZ ;  /* 0x00000000002e7805 */ /* 0x000fe4000001ff00 */
[----:B------:R-:W-:Y:S01]  /*1230*/  LEA.HI.SX32 R104, R0, R3, 0x1b ;  /* 0x0000000300687211 */ /* 0x000fe200078fdaff */
[----:B------:R-:W-:Y:S01]  /*1240*/  IMAD.MOV.U32 R0, RZ, RZ, RZ ;  /* 0x000000ffff007224 */ /* 0x000fe200078e00ff */
[----:B------:R-:W-:Y:S01]  /*1250*/  CS2R R44, SRZ ;  /* 0x00000000002c7805 */ /* 0x000fe2000001ff00 */
[----:B------:R-:W-:Y:S01]  /*1260*/  IMAD.MOV.U32 R3, RZ, RZ, RZ ;  /* 0x000000ffff037224 */ /* 0x000fe200078e00ff */
        /* <DEDUP_REMOVED lines=8> */
[----:B------:R-:W-:Y:S01]  /*12f0*/  CS2R R74, SRZ ;  /* 0x00000000004a7805 */ /* 0x000fe2000001ff00 */
[----:B------:R-:W-:Y:S01]  /*1300*/  IMAD.MOV.U32 R65, RZ, RZ, RZ ;  /* 0x000000ffff417224 */ /* 0x000fe200078e00ff */
[----:B------:R-:W-:Y:S02]  /*1310*/  CS2R R80, SRZ ;  /* 0x0000000000507805 */ /* 0x000fe4000001ff00 */
[----:B------:R-:W-:Y:S01]  /*1320*/  CS2R R82, SRZ ;  /* 0x0000000000527805 */ /* 0x000fe2000001ff00 */
[----:B------:R-:W-:Y:S01]  /*1330*/  IMAD.MOV.U32 R24, RZ, RZ, RZ ;  /* 0x000000ffff187224 */ /* 0x000fe200078e00ff */
[----:B0-----:R-:W-:Y:S01]  /*1340*/  CS2R R6, SRZ ;  /* 0x0000000000067805 */ /* 0x001fe2000001ff00 */
[----:B------:R-:W-:Y:S01]  /*1350*/  IMAD.MOV.U32 R29, RZ, RZ, RZ ;  /* 0x000000ffff1d7224 */ /* 0x000fe200078e00ff */
[----:B------:R-:W-:Y:S01]  /*1360*/  MOV R8, RZ ;  /* 0x000000ff00087202 */ /* 0x000fe20000000f00 */
[----:B------:R-:W-:Y:S01]  /*1370*/  IMAD.MOV.U32 R26, RZ, RZ, RZ ;  /* 0x000000ffff1a7224 */ /* 0x000fe200078e00ff */
[----:B------:R-:W-:Y:S06]  /*1380*/  @!P1 BRA `(.L_x_175) ;  /* 0x0000008c00749947 */ /* 0x000fec0003800000 */
[----:B------:R-:W0:Y:S01]  /*1390*/  SHFL.IDX PT, R0, R151, RZ, 0x1f ;  /* 0x00001fff97007589 */ /* 0x000e2200000e0000 */
[----:B------:R-:W-:-:S04]  /*13a0*/  UIADD3 UR6, UR36, 0x24300, URZ ;  /* 0x0002430024067890 */ /* 0x000fc8000fffe03f */
[----:B------:R-:W-:-:S06]  /*13b0*/  ULOP3.LUT UP0, URZ, UR6, 0x9f, URZ, 0xc0, !UPT ;  /* 0x0000009f063f7892 */ /* 0x000fcc000f80c03f */
[----:B------:R-:W-:Y:S02]  /*13c0*/  PLOP3.LUT P0, PT, PT, PT, UP0, 0x80, 0x0 ;  /* 0x000000000000781c */ /* 0x000fe40003f0f008 */
[----:B0-----:R-:W-:-:S13]  /*13d0*/  R2UR UR38, R0 ;  /* 0x00000000002672ca */ /* 0x001fda00000e0000 */
[----:B------:R-:W-:-:S04]  /*13e0*/  UIMAD.WIDE UR4, UR38, 0x55555556, URZ ;  /* 0x55555556260478a5 */ /* 0x000fc8000f8e023f */
[----:B------:R-:W-:-:S04]  /*13f0*/  ULEA.HI UR5, UR5, UR5, URZ, 0x1 ;  /* 0x0000000505057291 */ /* 0x000fc8000f8f083f */
[----:B------:R-:W-:-:S04]  /*1400*/  UIMAD UR40, UR5, -0x3, UR38 ;  /* 0xfffffffd052878a4 */ /* 0x000fc8000f8e0226 */
[----:B------:R-:W-:-:S04]  /*1410*/  ULEA UR4, UR40, UR6, 0xb ;  /* 0x0000000628047291 */ /* 0x000fc8000f8e583f */
[----:B------:R-:W-:-:S04]  /*1420*/  USHF.R.U32.HI UR4, URZ, 0x4, UR4 ;  /* 0x000000043f047899 */ /* 0x000fc80008011604 */
[----:B------:R-:W-:Y:S01]  /*1430*/  ULOP3.LUT UR37, UR4, 0x3fff, URZ, 0xc0, !UPT ;  /* 0x00003fff04257892 */ /* 0x000fe2000f8ec03f */
[----:B------:R-:W-:Y:S11]  /*1440*/  @!P0 BRA `(.L_x_176) ;  /* 0x0000000000408947 */ /* 0x000ff60003800000 */
        /* <DEDUP_REMOVED lines=16> */
.L_x_176:
[----:B------:R-:W-:Y:S02]  /*1550*/  LEA.HI R0, R149, R149, RZ, 0x1 ;  /* 0x0000009595007211 */ /* 0x000fe400078f08ff */
[----:B------:R-:W-:Y:S02]  /*1560*/  ISETP.NE.AND P0, PT, R17, 0x3, PT ;  /* 0x000000031100780c */ /* 0x000fe40003f05270 */
[----:B------:R-:W-:-:S05]  /*1570*/  LOP3.LUT R0, R0, 0xfffffffe, RZ, 0xc0, !PT ;  /* 0xfffffffe00007812 */ /* 0x000fca00078ec0ff */
[----:B------:R-:W-:-:S05]  /*1580*/  IMAD.IADD R0, R149, 0x1, -R0 ;  /* 0x0000000195007824 */ /* 0x000fca00078e0a00 */
[----:B------:R-:W-:-:S04]  /*1590*/  SHF.L.U32 R0, R0, 0x1f, RZ ;  /* 0x0000001f00007819 */ /* 0x000fc800000006ff */
[----:B------:R-:W0:Y:S02]  /*15a0*/  SYNCS.PHASECHK.TRANS64.TRYWAIT P1, [UR36+0x31c00], R0 ;  /* 0x031c0000ff0075a7 */ /* 0x000e240008020164 */
[----:B0-----:R-:W-:Y:S05]  /*15b0*/  @!P1 BRA `(.L_x_177) ;  /* 0x0000010400389947 */ /* 0x001fea0003800000 */
.L_x_334:
[----:B------:R-:W-:Y:S05]  /*15c0*/  @!P0 BRA `(.L_x_178) ;  /* 0x0000000000048947 */ /* 0x000fea0003800000 */
[----:B------:R-:W-:Y:S01]  /*15d0*/  BPT.TRAP 0x1 ;  /* 0x000000040000795c */ /* 0x000fe20000300000 */
.L_x_178:
[----:B0-----:R-:W-:Y:S01]  /*15e0*/  IMAD.U32 R0, RZ, RZ, UR39 ;  /* 0x00000027ff007e24 */ /* 0x001fe2000f8e00ff */
[----:B------:R-:W-:-:S04]  /*15f0*/  SHF.L.U32 R3, R16, 0x1f, RZ ;  /* 0x0000001f10037819 */ /* 0x000fc800000006ff */
[----:B------:R-:W-:-:S04]  /*1600*/  LEA R0, R0, UR36, 0x3 ;  /* 0x0000002400007c11 */ /* 0x000fc8000f8e18ff */
[----:B------:R0:W1:Y:S01]  /*1610*/  SYNCS.PHASECHK.TRANS64.TRYWAIT P2, [R0+URZ+0x31c30], R3 ;  /* 0x031c3003000075a7 */ /* 0x000062000804017f */
[----:B------:R-:W-:Y:S05]  /*1620*/  @!P0 BRA `(.L_x_179) ;  /* 0x0000000000048947 */ /* 0x000fea0003800000 */
[----:B------:R-:W-:Y:S01]  /*1630*/  BPT.TRAP 0x1 ;  /* 0x000000040000795c */ /* 0x000fe20000300000 */
.L_x_179:
[----:B------:R-:W2:Y:S01]  /*1640*/  S2R R4, SR_TID.X ;  /* 0x0000000000047919 */ /* 0x000ea20000002100 */
[----:B------:R-:W-:Y:S01]  /*1650*/  IMAD.MOV.U32 R71, RZ, RZ, RZ ;  /* 0x000000ffff477224 */ /* 0x000fe200078e00ff */
[----:B--2---:R-:W-:Y:S01]  /*1660*/  LOP3.LUT P1, RZ, R4, 0x7f, RZ, 0xc0, !PT ;  /* 0x0000007f04ff7812 */ /* 0x004fe2000782c0ff */
[----:B-1----:R-:W-:-:S12]  /*1670*/  @P2 BRA `(.L_x_180) ;  /* 0x0000000000082947 */ /* 0x002fd80003800000 */
[----:B------:R-:W1:Y:S02]  /*1680*/  SYNCS.PHASECHK.TRANS64.TRYWAIT P2, [R0+URZ+0x31c30], R3 ;  /* 0x031c3003000075a7 */ /* 0x000e64000804017f */
[----:B-1----:R-:W-:Y:S05]  /*1690*/  @!P2 BRA `(.L_x_181) ;  /* 0x000001040018a947 */ /* 0x002fea0003800000 */
.L_x_180:
[----:B------:R-:W-:Y:S05]  /*16a0*/  WARPSYNC.ALL ;  /* 0x0000000000007948 */ /* 0x000fea0003800000 */
[----:B------:R-:W-:Y:S01]  /*16b0*/  UIADD3 UR4, UR36, 0x16a00, URZ ;  /* 0x00016a0024047890 */ /* 0x000fe2000fffe03f */
[----:B------:R-:W-:Y:S01]  /*16c0*/  WARPGROUP.ARRIVE ;  /* 0x00000000000079c5 */ /* 0x000fe20000000000 */
[----:B------:R-:W-:Y:S01]  /*16d0*/  ULEA UR40, UR40, UR36, 0xc ;  /* 0x0000002428287291 */ /* 0x000fe2000f8e603f */
[----:B------:R-:W-:Y:S01]  /*16e0*/  IMAD.IADD R5, R153, 0x1, R64 ;  /* 0x0000000199057824 */ /* 0x000fe200078e0240 */
[----:B------:R-:W-:Y:S01]  /*16f0*/  USHF.R.U32.HI UR4, URZ, 0x4, UR4 ;  /* 0x000000043f047899 */ /* 0x000fe20008011604 */
[----:B------:R-:W-:Y:S01]  /*1700*/  P2R R67, PR, RZ, 0x1 ;  /* 0x00000001ff437803 */ /* 0x000fe20000000000 */
[----:B------:R-:W-:Y:S01]  /*1710*/  UIADD3 UR40, UR40, 0xda00, URZ ;  /* 0x0000da0028287890 */ /* 0x000fe2000fffe03f */
[----:B------:R-:W-:Y:S01]  /*1720*/  IMAD R5, R104, -0x90, R5 ;  /* 0xffffff7068057824 */ /* 0x000fe200078e0205 */
[----:B------:R-:W-:Y:S01]  /*1730*/  ULOP3.LUT UR4, UR4, 0x3fff, URZ, 0xc0, !UPT ;  /* 0x00003fff04047892 */ /* 0x000fe2000f8ec03f */
[----:B01----:R-:W-:Y:S01]  /*1740*/  @!P1 VIADD R0, R0, 0x31c40 ;  /* 0x00031c4000009836 */ /* 0x003fe20000000000 */
[----:B------:R-:W-:-:S02]  /*1750*/  USHF.R.U32.HI UR40, URZ, 0x4, UR40 ;  /* 0x000000043f287899 */ /* 0x000fc40008011628 */
[----:B------:R-:W-:Y:S01]  /*1760*/  ULOP3.LUT UR56, UR4, 0x10000, URZ, 0xfc, !UPT ;  /* 0x0001000004387892 */ /* 0x000fe2000f8efc3f */
[C---:B------:R-:W-:Y:S01]  /*1770*/  ISETP.GT.AND P2, PT, R5.reuse, RZ, PT ;  /* 0x000000ff0500720c */ /* 0x040fe20003f44270 */
[----:B------:R-:W-:Y:S01]  /*1780*/  ULOP3.LUT UR24, UR40, 0x3fff, URZ, 0xc0, !UPT ;  /* 0x00003fff28187892 */ /* 0x000fe2000f8ec03f */
[C---:B------:R-:W-:Y:S01]  /*1790*/  ISETP.GT.AND P6, PT, R5.reuse, 0x1, PT ;  /* 0x000000010500780c */ /* 0x040fe20003fc4270 */
[----:B------:R-:W-:Y:S01]  /*17a0*/  UIMAD UR26, UR39, 0x6c0, UR56 ;  /* 0x000006c0271a78a4 */ /* 0x000fe2000f8e0238 */
[C---:B------:R-:W-:Y:S01]  /*17b0*/  ISETP.GT.AND P5, PT, R5.reuse, 0x8, PT ;  /* 0x000000080500780c */ /* 0x040fe20003fa4270 */
[----:B------:R-:W-:Y:S01]  /*17c0*/  ULOP3.LUT UR24, UR24, 0x10000, URZ, 0xfc, !UPT ;  /* 0x0001000018187892 */ /* 0x000fe2000f8efc3f */
[C---:B------:R-:W-:Y:S01]  /*17d0*/  ISETP.GT.AND P4, PT, R5.reuse, 0x9, PT ;  /* 0x000000090500780c */ /* 0x040fe20003f84270 */
[----:B------:R-:W-:Y:S01]  /*17e0*/  UMOV UR27, 0x80000020 ;  /* 0x80000020001b7882 */ /* 0x000fe20000000000 */
[----:B------:R-:W-:Y:S01]  /*17f0*/  UMOV UR25, 0x80000020 ;  /* 0x8000002000197882 */ /* 0x000fe20000000000 */
[----:B------:R-:W-:Y:S01]  /*1800*/  UIADD3 UR6, UR26, 0x40, URZ ;  /* 0x000000401a067890 */ /* 0x000fe2000fffe03f */
[----:B------:R-:W-:Y:S01]  /*1810*/  ISETP.GT.AND P3, PT, R5, 0x10, PT ;  /* 0x000000100500780c */ /* 0x000fe20003f64270 */
[----:B------:R-:W-:Y:S01]  /*1820*/  UMOV UR5, UR25 ;  /* 0x0000001900057c82 */ /* 0x000fe20008000000 */
[----:B------:R-:W-:Y:S01]  /*1830*/  UMOV UR4, UR24 ;  /* 0x0000001800047c82 */ /* 0x000fe20008000000 */
[----:B------:R-:W-:Y:S01]  /*1840*/  UMOV UR7, 0x80000020 ;  /* 0x8000002000077882 */ /* 0x000fe20000000000 */
[----:B------:R-:W-:Y:S01]  /*1850*/  HGMMA.64x16x16.F32 R96, gdesc[UR24], RZ, !UPT, gsb0 ;  /* 0x00200000186079f0 */ /* 0x000fe2000c0008ff */
[----:B------:R-:W-:-:S02]  /*1860*/  UIADD3 UR8, UR26, 0x80, URZ ;  /* 0x000000801a087890 */ /* 0x000fc4000fffe03f */
[----:B------:R-:W-:Y:S02]  /*1870*/  UIADD3 UR9, UR26, 0xc0, URZ ;  /* 0x000000c01a097890 */ /* 0x000fe4000fffe03f */
[----:B------:R-:W-:Y:S02]  /*1880*/  UIADD3 UR10, UR26, 0x100, URZ ;  /* 0x000001001a0a7890 */ /* 0x000fe4000fffe03f */
[----:B------:R-:W-:Y:S02]  /*1890*/  UIADD3 UR11, UR26, 0x140, URZ ;  /* 0x000001401a0b7890 */ /* 0x000fe4000fffe03f */
[----:B------:R-:W-:Y:S02]  /*18a0*/  UIADD3 UR12, UR26, 0x240, URZ ;  /* 0x000002401a0c7890 */ /* 0x000fe4000fffe03f */
[----:B------:R-:W-:Y:S02]  /*18b0*/  UIADD3 UR13, UR26, 0x380, URZ ;  /* 0x000003801a0d7890 */ /* 0x000fe4000fffe03f */
[----:B------:R-:W-:Y:S01]  /*18c0*/  UIADD3 UR14, UR24, 0x302, URZ ;  /* 0x00000302180e7890 */ /* 0x000fe2000fffe03f */
[----:B------:R-:W-:Y:S01]  /*18d0*/  UMOV UR15, 0x80000020 ;  /* 0x80000020000f7882 */ /* 0x000fe20000000000 */
[----:B------:R-:W-:-:S02]  /*18e0*/  UIADD3 UR16, UR24, 0x600, URZ ;  /* 0x0000060018107890 */ /* 0x000fc4000fffe03f */
[----:B------:R-:W-:Y:S01]  /*18f0*/  UIADD3 UR18, UR26, 0x480, URZ ;  /* 0x000004801a127890 */ /* 0x000fe2000fffe03f */
[----:B------:R-:W-:Y:S01]  /*1900*/  UMOV UR17, 0x80000020 ;  /* 0x8000002000117882 */ /* 0x000fe20000000000 */
[----:B------:R-:W-:Y:S01]  /*1910*/  UMOV UR19, 0x80000020 ;  /* 0x8000002000137882 */ /* 0x000fe20000000000 */
[----:B------:R-:W-:Y:S02]  /*1920*/  UIADD3 UR20, UR24, 0x602, URZ ;  /* 0x0000060218147890 */ /* 0x000fe4000fffe03f */
[----:B------:R-:W-:Y:S01]  /*1930*/  UIADD3 UR22, UR26, 0x482, URZ ;  /* 0x000004821a167890 */ /* 0x000fe2000fffe03f */
[----:B------:R-:W-:Y:S01]  /*1940*/  UMOV UR21, 0x80000020 ;  /* 0x8000002000157882 */ /* 0x000fe20000000000 */
[----:B------:R-:W-:Y:S01]  /*1950*/  UMOV UR23, 0x80000020 ;  /* 0x8000002000177882 */ /* 0x000fe20000000000 */
[----:B------:R-:W-:Y:S02]  /*1960*/  WARPGROUP.DEPBAR.LE gsb0, 0x0 ;  /* 0x00008000000079c5 */ /* 0x000fe40000010000 */
[----:B------:R-:W-:-:S06]  /*1970*/  WARPGROUP.ARRIVE ;  /* 0x00000000000079c5 */ /* 0x000fcc0000000000 */
[----:B------:R-:W-:Y:S01]  /*1980*/  HGMMA.64x16x16.F32 R88, gdesc[UR4], RZ, !UPT, gsb0 ;  /* 0x00200000045879f0 */ /* 0x000fe2000c0008ff */
[----:B------:R-:W-:Y:S01]  /*1990*/  UMOV UR4, UR24 ;  /* 0x0000001800047c82 */ /* 0x000fe20008000000 */
[----:B------:R-:W-:Y:S01]  /*19a0*/  UMOV UR5, UR25 ;  /* 0x0000001900057c82 */ /* 0x000fe20008000000 */
[----:B------:R-:W-:Y:S01]  /*19b0*/  UMOV UR6, UR8 ;  /* 0x0000000800067c82 */ /* 0x000fe20008000000 */
[----:B------:R-:W-:Y:S01]  /*19c0*/  UMOV UR7, 0x80000020 ;  /* 0x8000002000077882 */ /* 0x000fe20000000000 */
[----:B------:R-:W-:Y:S01]  /*19d0*/  UIADD3 UR8, UR26, 0x180, URZ ;  /* 0x000001801a087890 */ /* 0x000fe2000fffe03f */
        /* <DEDUP_REMOVED lines=54> */
[----:B------:R-:W-:Y:S01]  /*1d40*/  UMOV UR7, 0x80000020 ;  /* 0x8000002000077882 */ /* 0x000fe20000000000 */
        /* <DEDUP_REMOVED lines=37> */
[----:B------:R-:W-:Y:S01]  /*1fa0*/  UMOV UR11, 0x80000020 ;  /* 0x80000020000b7882 */ /* 0x000fe20000000000 */
        /* <DEDUP_REMOVED lines=9> */
[----:B------:R-:W-:Y:S01]  /*2040*/  UMOV UR6, UR10 ;  /* 0x0000000a00067c82 */ /* 0x000fe20008000000 */
[----:B------:R-:W-:Y:S01]  /*2050*/  UMOV UR7, 0x80000020 ;  /* 0x8000002000077882 */ /* 0x000fe20000000000 */
[----:B------:R-:W-:Y:S01]  /*2060*/  UMOV UR10, UR12 ;  /* 0x0000000c000a7c82 */ /* 0x000fe20008000000 */
[----:B------:R-:W-:Y:S01]  /*2070*/  UIADD3 UR12, UR26, 0x340, URZ ;  /* 0x000003401a0c7890 */ /* 0x000fe2000fffe03f */
        /* <DEDUP_REMOVED lines=176> */
[----:B------:R-:W1:Y:S08]  /*2b80*/  MUFU.TANH R7, R7 ;  /* 0x0000000700077308 */ /* 0x000e700000002400 */
[----:B------:R-:W-:Y:S01]  /*2b90*/  MUFU.TANH R10, R10 ;  /* 0x0000000a000a7308 */ /* 0x000fe20000002400 */
[----:B0-----:R-:W-:-:S07]  /*2ba0*/  FSEL R8, R8, -INF , P2 ;  /* 0xff80000008087808 */ /* 0x001fce0001000000 */
[----:B------:R-:W-:Y:S01]  /*2bb0*/  MUFU.TANH R12, R12 ;  /* 0x0000000c000c7308 */ /* 0x000fe20000002400 */
[----:B-1----:R-:W-:-:S07]  /*2bc0*/  FSEL R7, R7, -INF , P6 ;  /* 0xff80000007077808 */ /* 0x002fce0003000000 */
[----:B------:R-:W0:Y:S08]  /*2bd0*/  MUFU.TANH R4, R4 ;  /* 0x0000000400047308 */ /* 0x000e300000002400 */
[----:B------:R-:W1:Y:S08]  /*2be0*/  MUFU.TANH R3, R3 ;  /* 0x0000000300037308 */ /* 0x000e700000002400 */
[----:B------:R-:W2:Y:S01]  /*2bf0*/  MUFU.TANH R6, R6 ;  /* 0x0000000600067308 */ /* 0x000ea20000002400 */
[----:B0-----:R-:W-:Y:S01]  /*2c00*/  FSEL R4, R4, -INF , P2 ;  /* 0xff80000004047808 */ /* 0x001fe20001000000 */
        /* <DEDUP_REMOVED lines=13> */
[----:B------:R-:W-:Y:S01]  /*2ce0*/  ISETP.GT.AND P2, PT, R5, 0x11, PT ;  /* 0x000000110500780c */ /* 0x000fe20003f44270 */
[----:B------:R-:W-:Y:S01]  /*2cf0*/  FMUL.FTZ R91, R95, UR6 ;  /* 0x000000065f5b7c20 */ /* 0x000fe20008410000 */
[----:B-1----:R-:W-:-:S02]  /*2d00*/  FSEL R3, R3, -INF , P6 ;  /* 0xff80000003037808 */ /* 0x002fc40003000000 */
[----:B------:R-:W1:Y:S01]  /*2d10*/  MUFU.TANH R70, R70 ;  /* 0x0000004600467308 */ /* 0x000e620000002400 */
[----:B------:R-:W-:Y:S02]  /*2d20*/  ISETP.GT.AND P6, PT, R5, 0x18, PT ;  /* 0x000000180500780c */ /* 0x000fe40003fc4270 */
[----:B--2---:R-:W-:-:S05]  /*2d30*/  FSEL R6, R6, -INF , P5 ;  /* 0xff80000006067808 */ /* 0x004fca0002800000 */
[----:B------:R-:W2:Y:S01]  /*2d40*/  MUFU.TANH R69, R69 ;  /* 0x0000004500457308 */ /* 0x000ea20000002400 */
[----:B0-----:R-:W-:-:S07]  /*2d50*/  FSEL R66, R66, -INF , P3 ;  /* 0xff80000042427808 */ /* 0x001fce0001800000 */
[----:B------:R-:W0:Y:S01]  /*2d60*/  MUFU.TANH R14, R14 ;  /* 0x0000000e000e7308 */ /* 0x000e220000002400 */
[----:B-1----:R-:W-:-:S07]  /*2d70*/  FSEL R70, R70, -INF , P2 ;  /* 0xff80000046467808 */ /* 0x002fce0001000000 */
[----:B------:R-:W1:Y:S08]  /*2d80*/  MUFU.TANH R88, R88 ;  /* 0x0000005800587308 */ /* 0x000e700000002400 */
[----:B------:R-:W3:Y:S08]  /*2d90*/  MUFU.TANH R89, R89 ;  /* 0x0000005900597308 */ /* 0x000ef00000002400 */
        /* <DEDUP_REMOVED lines=10> */
[----:B------:R-:W4:Y:S01]  /*2e40*/  MUFU.TANH R90, R90 ;  /* 0x0000005a005a7308 */ /* 0x000f220000002400 */
[----:B------:R-:W-:Y:S01]  /*2e50*/  UMOV UR23, 0x80000020 ;  /* 0x8000002000177882 */ /* 0x000fe20000000000 */
[----:B------:R-:W-:Y:S01]  /*2e60*/  FMUL.FTZ R81, R85, UR6 ;  /* 0x0000000655517c20 */ /* 0x000fe20008410000 */
[----:B------:R-:W-:Y:S01]  /*2e70*/  FMUL.FTZ R83, R87, UR6 ;  /* 0x0000000657537c20 */ /* 0x000fe20008410000 */
[----:B------:R-:W-:-:S04]  /*2e80*/  FMUL.FTZ R85, R86, UR6 ;  /* 0x0000000656557c20 */ /* 0x000fc80008410000 */
[----:B------:R-:W5:Y:S08]  /*2e90*/  MUFU.TANH R80, R80 ;  /* 0x0000005000507308 */ /* 0x000f700000002400 */
[----:B------:R-:W5:Y:S08]  /*2ea0*/  MUFU.TANH R92, R92 ;  /* 0x0000005c005c7308 */ /* 0x000f700000002400 */
[----:B------:R-:W5:Y:S08]  /*2eb0*/  MUFU.TANH R84, R84 ;  /* 0x0000005400547308 */ /* 0x000f700000002400 */
[----:B------:R-:W-:Y:S08]  /*2ec0*/  MUFU.TANH R91, R91 ;  /* 0x0000005b005b7308 */ /* 0x000ff00000002400 */
[----:B------:R-:W5:Y:S08]  /*2ed0*/  MUFU.TANH R81, R81 ;  /* 0x0000005100517308 */ /* 0x000f700000002400 */
[----:B------:R-:W5:Y:S01]  /*2ee0*/  MUFU.TANH R93, R93 ;  /* 0x0000005d005d7308 */ /* 0x000f620000002400 */
[----:B------:R-:W-:-:S02]  /*2ef0*/  WARPGROUP.DEPBAR.LE gsb0, 0x0 ;  /* 0x00008000000079c5 */ /* 0x000fc40000010000 */
[----:B------:R-:W-:Y:S01]  /*2f00*/  WARPGROUP.ARRIVE ;  /* 0x00000000000079c5 */ /* 0x000fe20000000000 */
[----:B------:R-:W-:Y:S01]  /*2f10*/  FMUL.FTZ R13, R77, UR6 ;  /* 0x000000064d0d7c20 */ /* 0x000fe20008410000 */
[----:B------:R-:W-:Y:S01]  /*2f20*/  FMUL.FTZ R77, R79, UR6 ;  /* 0x000000064f4d7c20 */ /* 0x000fe20008410000 */
[----:B------:R-:W-:Y:S01]  /*2f30*/  FMUL.FTZ R87, R74, UR6 ;  /* 0x000000064a577c20 */ /* 0x000fe20008410000 */
[----:B--2---:R-:W-:Y:S01]  /*2f40*/  FSEL R74, R69, -INF , P6 ;  /* 0xff800000454a7808 */ /* 0x004fe20003000000 */
[----:B------:R-:W-:Y:S01]  /*2f50*/  FMUL.FTZ R72, R72, UR6 ;  /* 0x0000000648487c20 */ /* 0x000fe20008410000 */
[----:B------:R-:W-:Y:S01]  /*2f60*/  HGMMA.64x16x16.F32 R56, gdesc[UR20], R56, gsb0 ;  /* 0x00200000143879f0 */ /* 0x000fe20008000838 */
[----:B------:R-:W-:Y:S01]  /*2f70*/  UIADD3 UR22, UR26, 0x5c2, URZ ;  /* 0x000005c21a167890 */ /* 0x000fe2000fffe03f */
[----:B------:R-:W-:Y:S01]  /*2f80*/  FMUL.FTZ R94, R76, UR6 ;  /* 0x000000064c5e7c20 */ /* 0x000fe20008410000 */
[----:B------:R-:W-:Y:S01]  /*2f90*/  UMOV UR23, 0x80000020 ;  /* 0x8000002000177882 */ /* 0x000fe20000000000 */
[----:B------:R-:W-:Y:S01]  /*2fa0*/  FMUL.FTZ R73, R73, UR6 ;  /* 0x0000000649497c20 */ /* 0x000fe20008410000 */
[----:B------:R-:W-:Y:S01]  /*2fb0*/  MUFU.TANH R72, R72 ;  /* 0x0000004800487308 */ /* 0x000fe20000002400 */
[----:B------:R-:W-:Y:S01]  /*2fc0*/  FMUL.FTZ R95, R78, UR6 ;  /* 0x000000064e5f7c20 */ /* 0x000fe20008410000 */
[----:B------:R-:W-:-:S06]  /*2fd0*/  FMUL.FTZ R75, R75, UR6 ;  /* 0x000000064b4b7c20 */ /* 0x000fcc0008410000 */
[----:B------:R-:W2:Y:S08]  /*2fe0*/  MUFU.TANH R82, R82 ;  /* 0x0000005200527308 */ /* 0x000eb00000002400 */
[----:B------:R-:W2:Y:S08]  /*2ff0*/  MUFU.TANH R73, R73 ;  /* 0x0000004900497308 */ /* 0x000eb00000002400 */
[----:B------:R-:W2:Y:S08]  /*3000*/  MUFU.TANH R85, R85 ;  /* 0x0000005500557308 */ /* 0x000eb00000002400 */
[----:B------:R-:W2:Y:S08]  /*3010*/  MUFU.TANH R94, R94 ;  /* 0x0000005e005e7308 */ /* 0x000eb00000002400 */
[----:B------:R-:W2:Y:S01]  /*3020*/  MUFU.TANH R83, R83 ;  /* 0x0000005300537308 */ /* 0x000ea20000002400 */
[----:B------:R-:W-:-:S02]  /*3030*/  WARPGROUP.DEPBAR.LE gsb0, 0x0 ;  /* 0x00008000000079c5 */ /* 0x000fc40000010000 */
[----:B------:R-:W-:Y:S01]  /*3040*/  WARPGROUP.ARRIVE ;  /* 0x00000000000079c5 */ /* 0x000fe20000000000 */
[----:B------:R-:W-:Y:S01]  /*3050*/  FMUL.FTZ R21, R60, UR6 ;  /* 0x000000063c157c20 */ /* 0x000fe20008410000 */
[----:B------:R-:W-:Y:S01]  /*3060*/  FSEL R60, R10, -INF , P5 ;  /* 0xff8000000a3c7808 */ /* 0x000fe20002800000 */
[----:B------:R-:W-:Y:S01]  /*3070*/  FMUL.FTZ R79, R58, UR6 ;  /* 0x000000063a4f7c20 */ /* 0x000fe20008410000 */
[----:B------:R-:W-:Y:S01]  /*3080*/  FMUL.FTZ R58, R59, UR6 ;  /* 0x000000063b3a7c20 */ /* 0x000fe20008410000 */
[----:B------:R-:W-:Y:S01]  /*3090*/  FMUL.FTZ R59, R62, UR6 ;  /* 0x000000063e3b7c20 */ /* 0x000fe20008410000 */
[----:B------:R-:W-:Y:S01]  /*30a0*/  HGMMA.64x16x16.F32 R48, gdesc[UR20], R48, gsb0 ;  /* 0x00200000143079f0 */ /* 0x000fe20008000830 */
[----:B------:R-:W-:Y:S01]  /*30b0*/  UIADD3 UR22, UR26, 0x602, URZ ;  /* 0x000006021a167890 */ /* 0x000fe2000fffe03f */
[----:B------:R-:W-:Y:S01]  /*30c0*/  FSEL R62, R12, -INF , P4 ;  /* 0xff8000000c3e7808 */ /* 0x000fe20002000000 */
[----:B------:R-:W-:Y:S01]  /*30d0*/  UMOV UR23, 0x80000020 ;  /* 0x8000002000177882 */ /* 0x000fe20000000000 */
[----:B------:R-:W-:Y:S01]  /*30e0*/  FMUL.FTZ R68, R63, UR6 ;  /* 0x000000063f447c20 */ /* 0x000fe20008410000 */
[C---:B------:R-:W-:Y:S01]  /*30f0*/  ISETP.GT.AND P5, PT, R5.reuse, 0x19, PT ;  /* 0x000000190500780c */ /* 0x040fe20003fa4270 */
[----:B------:R-:W-:Y:S01]  /*3100*/  FMUL.FTZ R65, R56, UR6 ;  /* 0x0000000638417c20 */ /* 0x000fe20008410000 */
[----:B0-----:R-:W-:Y:S01]  /*3110*/  FSEL R10, R14, -INF , P4 ;  /* 0xff8000000e0a7808 */ /* 0x001fe20002000000 */
[----:B------:R-:W0:Y:S01]  /*3120*/  MUFU.TANH R13, R13 ;  /* 0x0000000d000d7308 */ /* 0x000e220000002400 */
[----:B------:R-:W-:Y:S01]  /*3130*/  ISETP.GT.AND P4, PT, R5, 0x20, PT ;  /* 0x000000200500780c */ /* 0x000fe20003f84270 */
[----:B------:R-:W-:Y:S01]  /*3140*/  FMUL.FTZ R11, R57, UR6 ;  /* 0x00000006390b7c20 */ /* 0x000fe20008410000 */
[----:B-1----:R-:W-:Y:S01]  /*3150*/  FSEL R76, R88, -INF , P5 ;  /* 0xff800000584c7808 */ /* 0x002fe20002800000 */
[----:B------:R-:W-:Y:S01]  /*3160*/  FMUL.FTZ R9, R61, UR6 ;  /* 0x000000063d097c20 */ /* 0x000fe20008410000 */
[----:B---3--:R-:W-:-:S02]  /*3170*/  FSEL R12, R89, -INF , P3 ;  /* 0xff800000590c7808 */ /* 0x008fc40001800000 */
[C---:B------:R-:W-:Y:S01]  /*3180*/  ISETP.GT.AND P3, PT, R5.reuse, 0x21, PT ;  /* 0x000000210500780c */ /* 0x040fe20003f64270 */
[----:B------:R-:W1:Y:S01]  /*3190*/  MUFU.TANH R87, R87 ;  /* 0x0000005700577308 */ /* 0x000e620000002400 */
[----:B----4-:R-:W-:Y:S02]  /*31a0*/  FSEL R78, R90, -INF , P4 ;  /* 0xff8000005a4e7808 */ /* 0x010fe40002000000 */
[----:B------:R-:W-:Y:S02]  /*31b0*/  FSEL R14, R20, -INF , P2 ;  /* 0xff800000140e7808 */ /* 0x000fe40001000000 */
[----:B------:R-:W-:Y:S02]  /*31c0*/  ISETP.GT.AND P2, PT, R5, 0x28, PT ;  /* 0x000000280500780c */ /* 0x000fe40003f44270 */
[----:B-----5:R-:W-:Y:S01]  /*31d0*/  FSEL R80, R80, -INF , P3 ;  /* 0xff80000050507808 */ /* 0x020fe20001800000 */
[----:B------:R-:W3:Y:S01]  /*31e0*/  MUFU.TANH R65, R65 ;  /* 0x0000004100417308 */ /* 0x000ee20000002400 */
[----:B------:R-:W-:-:S02]  /*31f0*/  FSEL R20, R92, -INF , P6 ;  /* 0xff8000005c147808 */ /* 0x000fc40003000000 */
[----:B------:R-:W-:Y:S02]  /*3200*/  ISETP.GT.AND P6, PT, R5, 0x29, PT ;  /* 0x000000290500780c */ /* 0x000fe40003fc4270 */
[----:B------:R-:W-:Y:S02]  /*3210*/  FSEL R84, R84, -INF , P2 ;  /* 0xff80000054547808 */ /* 0x000fe40001000000 */
[----:B------:R-:W-:Y:S01]  /*3220*/  FSEL R88, R81, -INF , P6 ;  /* 0xff80000051587808 */ /* 0x000fe20003000000 */
[----:B------:R-:W4:Y:S08]  /*3230*/  MUFU.TANH R75, R75 ;  /* 0x0000004b004b7308 */ /* 0x000f300000002400 */
        /* <DEDUP_REMOVED lines=8> */
[----:B------:R-:W5:Y:S01]  /*32c0*/  MUFU.TANH R21, R21 ;  /* 0x0000001500157308 */ /* 0x000f620000002400 */
[----:B------:R-:W-:Y:S01]  /*32d0*/  HGMMA.64x16x16.F32 R40, gdesc[UR20], R40, gsb0 ;  /* 0x00200000142879f0 */ /* 0x000fe20008000828 */
[----:B------:R-:W-:Y:S01]  /*32e0*/  UIADD3 UR22, UR26, 0x642, URZ ;  /* 0x000006421a167890 */ /* 0x000fe2000fffe03f */
[----:B------:R-:W-:Y:S01]  /*32f0*/  FMUL.FTZ R15, R49, UR6 ;  /* 0x00000006310f7c20 */ /* 0x000fe20008410000 */
[----:B------:R-:W-:Y:S01]  /*3300*/  UMOV UR23, 0x80000020 ;  /* 0x8000002000177882 */ /* 0x000fe20000000000 */
[----:B------:R-:W-:Y:S01]  /*3310*/  FMUL.FTZ R61, R50, UR6 ;  /* 0x00000006323d7c20 */ /* 0x000fe20008410000 */
[----:B------:R-:W-:Y:S01]  /*3320*/  FMUL.FTZ R49, R52, UR6 ;  /* 0x0000000634317c20 */ /* 0x000fe20008410000 */
[----:B------:R-:W-:Y:S01]  /*3330*/  FMUL.FTZ R54, R54, UR6 ;  /* 0x0000000636367c20 */ /* 0x000fe20008410000 */
[----:B------:R-:W5:Y:S08]  /*3340*/  MUFU.TANH R77, R77 ;  /* 0x0000004d004d7308 */ /* 0x000f700000002400 */
        /* <DEDUP_REMOVED lines=8> */
[----:B------:R-:W-:-:S03]  /*33d0*/  FMUL.FTZ R40, R40, UR6 ;  /* 0x0000000628287c20 */ /* 0x000fc60008410000 */
[----:B------:R2:W-:Y:S01]  /*33e0*/  MUFU.TANH R43, R55 ;  /* 0x00000037002b7308 */ /* 0x0005e20000002400 */
[----:B------:R-:W-:Y:S01]  /*33f0*/  FMUL.FTZ R138, R45, UR6 ;  /* 0x000000062d8a7c20 */ /* 0x000fe20008410000 */
[----:B------:R-:W-:Y:S01]  /*3400*/  FMUL.FTZ R53, R42, UR6 ;  /* 0x000000062a357c20 */ /* 0x000fe20008410000 */
[----:B------:R-:W-:Y:S01]  /*3410*/  HGMMA.64x16x16.F32 R32, gdesc[UR20], R32, gsb0 ;  /* 0x00200000142079f0 */ /* 0x000fe20008000820 */
[----:B------:R-:W-:Y:S01]  /*3420*/  UIADD3 UR22, UR26, 0x682, URZ ;  /* 0x000006821a167890 */ /* 0x000fe2000fffe03f */
[----:B------:R-:W-:Y:S01]  /*3430*/  FSEL R42, R93, -INF , P4 ;  /* 0xff8000005d2a7808 */ /* 0x000fe20002000000 */
[----:B------:R-:W-:Y:S01]  /*3440*/  FMUL.FTZ R136, R44, UR6 ;  /* 0x000000062c887c20 */ /* 0x000fe20008410000 */
[----:B------:R-:W-:Y:S01]  /*3450*/  ISETP.GT.AND P4, PT, R5, 0x31, PT ;  /* 0x000000310500780c */ /* 0x000fe20003f84270 */
[----:B------:R0:W-:Y:S01]  /*3460*/  MUFU.TANH R45, R40 ;  /* 0x00000028002d7308 */ /* 0x0001e20000002400 */
[----:B--2---:R-:W-:Y:S01]  /*3470*/  FMNMX.FTZ R55, R8, R7, !PT ;  /* 0x0000000708377209 */ /* 0x004fe20007810000 */
[----:B------:R-:W-:Y:S01]  /*3480*/  UMOV UR23, 0x80000020 ;  /* 0x8000002000177882 */ /* 0x000fe20000000000 */
[----:B------:R-:W-:Y:S01]  /*3490*/  FSEL R44, R82, -INF , P3 ;  /* 0xff800000522c7808 */ /* 0x000fe20001800000 */
[----:B------:R-:W-:Y:S01]  /*34a0*/  FMUL.FTZ R48, R41, UR6 ;  /* 0x0000000629307c20 */ /* 0x000fe20008410000 */
[----:B------:R-:W-:Y:S01]  /*34b0*/  FMNMX.FTZ R55, R60, R55, !PT ;  /* 0x000000373c377209 */ /* 0x000fe20007810000 */
[----:B------:R-:W-:Y:S01]  /*34c0*/  FMUL.FTZ R56, R46, UR6 ;  /* 0x000000062e387c20 */ /* 0x000fe20008410000 */
[----:B------:R-:W-:Y:S01]  /*34d0*/  ISETP.GT.AND P3, PT, R5, 0x38, PT ;  /* 0x000000380500780c */ /* 0x000fe20003f64270 */
[----:B------:R-:W-:Y:S01]  /*34e0*/  FMUL.FTZ R106, R47, UR6 ;  /* 0x000000062f6a7c20 */ /* 0x000fe20008410000 */
[----:B------:R-:W-:Y:S01]  /*34f0*/  FMNMX.FTZ R55, R62, R55, !PT ;  /* 0x000000373e377209 */ /* 0x000fe20007810000 */
[----:B------:R2:W-:Y:S01]  /*3500*/  MUFU.TANH R47, R48 ;  /* 0x00000030002f7308 */ /* 0x0005e20000002400 */
[----:B0-----:R-:W-:-:S02]  /*3510*/  FSEL R40, R91, -INF , P5 ;  /* 0xff8000005b287808 */ /* 0x001fc40002800000 */
[----:B------:R-:W-:Y:S02]  /*3520*/  FMNMX.FTZ R55, R66, R55, !PT ;  /* 0x0000003742377209 */ /* 0x000fe40007810000 */
[----:B------:R-:W-:Y:S02]  /*3530*/  ISETP.GT.AND P5, PT, R5, 0x30, PT ;  /* 0x000000300500780c */ /* 0x000fe40003fa4270 */
[----:B------:R-:W-:Y:S01]  /*3540*/  FMNMX.FTZ R63, R70, R55, !PT ;  /* 0x00000037463f7209 */ /* 0x000fe20007810000 */
[----:B------:R-:W0:Y:S01]  /*3550*/  MUFU.TANH R59, R59 ;  /* 0x0000003b003b7308 */ /* 0x000e220000002400 */
[----:B------:R-:W-:Y:S02]  /*3560*/  FSEL R90, R72, -INF , P5 ;  /* 0xff800000485a7808 */ /* 0x000fe40002800000 */
[----:B------:R-:W-:Y:S02]  /*3570*/  FMNMX.FTZ R63, R74, R63, !PT ;  /* 0x0000003f4a3f7209 */ /* 0x000fe40007810000 */
[----:B------:R-:W-:Y:S01]  /*3580*/  FSEL R92, R73, -INF , P4 ;  /* 0xff800000495c7808 */ /* 0x000fe20002000000 */
[----:B------:R-:W-:Y:S01]  /*3590*/  IMAD.U32 R73, RZ, RZ, UR7 ;  /* 0x00000007ff497e24 */ /* 0x000fe2000f8e00ff */
[----:B------:R-:W-:Y:S01]  /*35a0*/  FMNMX.FTZ R63, R76, R63, !PT ;  /* 0x0000003f4c3f7209 */ /* 0x000fe20007810000 */
[----:B------:R0:W-:Y:S01]  /*35b0*/  MUFU.TANH R41, R54 ;  /* 0x0000003600297308 */ /* 0x0001e20000002400 */
[----:B------:R-:W-:-:S02]  /*35c0*/  FSEL R46, R85, -INF , P2 ;  /* 0xff800000552e7808 */ /* 0x000fc40001000000 */
[----:B------:R-:W-:Y:S02]  /*35d0*/  FMNMX.FTZ R63, R78, R63, !PT ;  /* 0x0000003f4e3f7209 */ /* 0x000fe40007810000 */
[----:B------:R-:W-:Y:S02]  /*35e0*/  ISETP.GT.AND P2, PT, R5, 0x39, PT ;  /* 0x000000390500780c */ /* 0x000fe40003f44270 */
[----:B------:R-:W-:Y:S01]  /*35f0*/  FMNMX.FTZ R63, R80, R63, !PT ;  /* 0x0000003f503f7209 */ /* 0x000fe20007810000 */
[----:B------:R-:W0:Y:S01]  /*3600*/  MUFU.TANH R49, R49 ;  /* 0x0000003100317308 */ /* 0x000e220000002400 */
[----:B------:R-:W-:Y:S02]  /*3610*/  FSEL R94, R94, -INF , P3 ;  /* 0xff8000005e5e7808 */ /* 0x000fe40001800000 */
[----:B------:R-:W-:Y:S02]  /*3620*/  FMNMX.FTZ R63, R84, R63, !PT ;  /* 0x0000003f543f7209 */ /* 0x000fe40007810000 */
[----:B--2---:R-:W-:-:S02]  /*3630*/  FSEL R48, R83, -INF , P6 ;  /* 0xff80000053307808 */ /* 0x004fc40003000000 */
[----:B------:R-:W-:Y:S01]  /*3640*/  FMNMX.FTZ R63, R88, R63, !PT ;  /* 0x0000003f583f7209 */ /* 0x000fe20007810000 */
[----:B------:R-:W2:Y:S01]  /*3650*/  MUFU.TANH R68, R68 ;  /* 0x0000004400447308 */ /* 0x000ea20000002400 */
[----:B------:R-:W-:Y:S02]  /*3660*/  ISETP.GT.AND P6, PT, R5, 0x40, PT ;  /* 0x000000400500780c */ /* 0x000fe40003fc4270 */
[----:B------:R-:W-:Y:S01]  /*3670*/  FMNMX.FTZ R63, R90, R63, !PT ;  /* 0x0000003f5a3f7209 */ /* 0x000fe20007810000 */
[----:B------:R-:W-:Y:S02]  /*3680*/  WARPGROUP.DEPBAR.LE gsb0, 0x0 ;  /* 0x00008000000079c5 */ /* 0x000fe40000010000 */
[----:B------:R-:W-:Y:S01]  /*3690*/  WARPGROUP.ARRIVE ;  /* 0x00000000000079c5 */ /* 0x000fe20000000000 */
[----:B------:R-:W-:Y:S01]  /*36a0*/  FMNMX.FTZ R63, R92, R63, !PT ;  /* 0x0000003f5c3f7209 */ /* 0x000fe20007810000 */
[----:B------:R2:W-:Y:S01]  /*36b0*/  MUFU.TANH R55, R56 ;  /* 0x0000003800377308 */ /* 0x0005e20000002400 */
[----:B------:R-:W-:Y:S01]  /*36c0*/  FSEL R96, R13, -INF , P2 ;  /* 0xff8000000d607808 */ /* 0x000fe20001000000 */
[----:B------:R-:W-:Y:S01]  /*36d0*/  FMUL.FTZ R140, R32, UR6 ;  /* 0x00000006208c7c20 */ /* 0x000fe20008410000 */
[----:B------:R-:W-:Y:S01]  /*36e0*/  FMNMX.FTZ R63, R94, R63, !PT ;  /* 0x0000003f5e3f7209 */ /* 0x000fe20007810000 */
[----:B------:R-:W-:Y:S01]  /*36f0*/  HGMMA.64x16x16.F32 R24, gdesc[UR20], R24, gsb0 ;  /* 0x00200000141879f0 */ /* 0x000fe20008000818 */
[----:B-1----:R-:W-:Y:S01]  /*3700*/  FSEL R50, R87, -INF , P5 ;  /* 0xff80000057327808 */ /* 0x002fe20002800000 */
[----:B------:R-:W-:Y:S01]  /*3710*/  FMUL.FTZ R110, R34, UR6 ;  /* 0x00000006226e7c20 */ /* 0x000fe20008410000 */
[----:B------:R-:W-:Y:S01]  /*3720*/  ISETP.GT.AND P5, PT, R5, 0x41, PT ;  /* 0x000000410500780c */ /* 0x000fe20003fa4270 */
[----:B------:R-:W1:Y:S01]  /*3730*/  MUFU.TANH R51, R51 ;  /* 0x0000003300337308 */ /* 0x000e620000002400 */
[----:B---3--:R-:W-:Y:S01]  /*3740*/  FSEL R98, R65, -INF , P6 ;  /* 0xff80000041627808 */ /* 0x008fe20003000000 */
[----:B------:R-:W-:Y:S01]  /*3750*/  FMUL.FTZ R33, R33, UR6 ;  /* 0x0000000621217c20 */ /* 0x000fe20008410000 */
[----:B------:R-:W-:Y:S01]  /*3760*/  FMNMX.FTZ R63, R96, R63, !PT ;  /* 0x0000003f603f7209 */ /* 0x000fe20007810000 */
[----:B------:R-:W-:Y:S01]  /*3770*/  FMUL.FTZ R35, R35, UR6 ;  /* 0x0000000623237c20 */ /* 0x000fe20008410000 */
[----:B----4-:R-:W-:Y:S01]  /*3780*/  FSEL R52, R75, -INF , P4 ;  /* 0xff8000004b347808 */ /* 0x010fe20002000000 */
[----:B------:R-:W-:Y:S01]  /*3790*/  FMUL.FTZ R37, R37, UR6 ;  /* 0x0000000625257c20 */ /* 0x000fe20008410000 */
[----:B------:R-:W-:Y:S01]  /*37a0*/  ISETP.GT.AND P4, PT, R5, 0x48, PT ;  /* 0x000000480500780c */ /* 0x000fe20003f84270 */
[----:B------:R-:W3:Y:S01]  /*37b0*/  MUFU.TANH R61, R61 ;  /* 0x0000003d003d7308 */ /* 0x000ee20000002400 */
[----:B-----5:R-:W-:Y:S01]  /*37c0*/  FSEL R102, R11, -INF , P5 ;  /* 0xff8000000b667808 */ /* 0x020fe20002800000 */
[----:B------:R-:W-:Y:S01]  /*37d0*/  FMUL.FTZ R11, R38, UR6 ;  /* 0x00000006260b7c20 */ /* 0x000fe20008410000 */
[----:B------:R-:W-:-:S02]  /*37e0*/  FMNMX.FTZ R63, R98, R63, !PT ;  /* 0x0000003f623f7209 */ /* 0x000fc40007810000 */
[----:B0-----:R-:W-:Y:S02]  /*37f0*/  FSEL R54, R95, -INF , P3 ;  /* 0xff8000005f367808 */ /* 0x001fe40001800000 */
[----:B------:R-:W-:Y:S01]  /*3800*/  ISETP.GT.AND P3, PT, R5, 0x49, PT ;  /* 0x000000490500780c */ /* 0x000fe20003f64270 */
[----:B------:R-:W0:Y:S01]  /*3810*/  MUFU.TANH R86, R86 ;  /* 0x0000005600567308 */ /* 0x000e220000002400 */
[----:B------:R-:W-:Y:S02]  /*3820*/  FSEL R120, R21, -INF , P4 ;  /* 0xff80000015787808 */ /* 0x000fe40002000000 */
[----:B------:R-:W-:Y:S02]  /*3830*/  FMNMX.FTZ R63, R102, R63, !PT ;  /* 0x0000003f663f7209 */ /* 0x000fe40007810000 */
[----:B--2---:R-:W-:Y:S02]  /*3840*/  FSEL R56, R77, -INF , P2 ;  /* 0xff8000004d387808 */ /* 0x004fe40001000000 */
[----:B------:R-:W-:Y:S01]  /*3850*/  ISETP.GT.AND P2, PT, R5, 0x50, PT ;  /* 0x000000500500780c */ /* 0x000fe20003f44270 */
[----:B------:R-:W2:Y:S01]  /*3860*/  MUFU.TANH R136, R136 ;  /* 0x0000008800887308 */ /* 0x000ea20000002400 */
[----:B------:R-:W-:Y:S01]  /*3870*/  FSEL R122, R9, -INF , P3 ;  /* 0xff800000097a7808 */ /* 0x000fe20001800000 */
[----:B------:R-:W-:Y:S01]  /*3880*/  FMUL.FTZ R9, R36, UR6 ;  /* 0x0000000624097c20 */ /* 0x000fe20008410000 */
[----:B------:R-:W-:-:S02]  /*3890*/  FMNMX.FTZ R63, R120, R63, !PT ;  /* 0x0000003f783f7209 */ /* 0x000fc40007810000 */
[----:B------:R-:W-:Y:S02]  /*38a0*/  FSEL R32, R79, -INF , P6 ;  /* 0xff8000004f207808 */ /* 0x000fe40003000000 */
[----:B------:R-:W-:Y:S01]  /*38b0*/  ISETP.GT.AND P6, PT, R5, 0x51, PT ;  /* 0x000000510500780c */ /* 0x000fe20003fc4270 */
[----:B------:R-:W4:Y:S01]  /*38c0*/  MUFU.TANH R138, R138 ;  /* 0x0000008a008a7308 */ /* 0x000f220000002400 */
[----:B------:R-:W-:Y:S02]  /*38d0*/  FSEL R124, R57, -INF , P2 ;  /* 0xff800000397c7808 */ /* 0x000fe40001000000 */
[----:B------:R-:W-:Y:S02]  /*38e0*/  FMNMX.FTZ R63, R122, R63, !PT ;  /* 0x0000003f7a3f7209 */ /* 0x000fe40007810000 */
[----:B------:R-:W-:Y:S02]  /*38f0*/  FSEL R58, R58, -INF , P5 ;  /* 0xff8000003a3a7808 */ /* 0x000fe40002800000 */
[----:B------:R-:W-:Y:S01]  /*3900*/  ISETP.GT.AND P5, PT, R5, 0x58, PT ;  /* 0x000000580500780c */ /* 0x000fe20003fa4270 */
[----:B------:R-:W5:Y:S01]  /*3910*/  MUFU.TANH R53, R53 ;  /* 0x0000003500357308 */ /* 0x000f620000002400 */
[----:B------:R-:W-:-:S02]  /*3920*/  FSEL R126, R15, -INF , P6 ;  /* 0xff8000000f7e7808 */ /* 0x000fc40003000000 */
[----:B------:R-:W-:Y:S02]  /*3930*/  FMNMX.FTZ R63, R124, R63, !PT ;  /* 0x0000003f7c3f7209 */ /* 0x000fe40007810000 */
[----:B------:R-:W-:Y:S02]  /*3940*/  FSEL R34, R59, -INF , P4 ;  /* 0xff8000003b227808 */ /* 0x000fe40002000000 */
[----:B------:R-:W-:Y:S01]  /*3950*/  ISETP.GT.AND P4, PT, R5, 0x59, PT ;  /* 0x000000590500780c */ /* 0x000fe20003f84270 */
[----:B------:R-:W5:Y:S01]  /*3960*/  MUFU.TANH R140, R140 ;  /* 0x0000008c008c7308 */ /* 0x000f620000002400 */
[----:B------:R-:W-:Y:S01]  /*3970*/  FSEL R128, R49, -INF , P5 ;  /* 0xff80000031807808 */ /* 0x000fe20002800000 */
[----:B------:R-:W-:Y:S02]  /*3980*/  WARPGROUP.DEPBAR.LE gsb0, 0x0 ;  /* 0x00008000000079c5 */ /* 0x000fe40000010000 */
[----:B------:R-:W-:Y:S01]  /*3990*/  FMNMX.FTZ R63, R126, R63, !PT ;  /* 0x0000003f7e3f7209 */ /* 0x000fe20007810000 */
[----:B------:R-:W-:Y:S01]  /*39a0*/  FMUL.FTZ R13, R24, UR6 ;  /* 0x00000006180d7c20 */ /* 0x000fe20008410000 */
[----:B------:R-:W-:Y:S01]  /*39b0*/  FSEL R68, R68, -INF , P3 ;  /* 0xff80000044447808 */ /* 0x000fe20001800000 */
[----:B------:R-:W-:Y:S01]  /*39c0*/  FMUL.FTZ R25, R25, UR6 ;  /* 0x0000000619197c20 */ /* 0x000fe20008410000 */
[----:B------:R-:W-:Y:S01]  /*39d0*/  ISETP.GT.AND P3, PT, R5, 0x60, PT ;  /* 0x000000600500780c */ /* 0x000fe20003f64270 */
[----:B------:R-:W5:Y:S01]  /*39e0*/  MUFU.TANH R100, R100 ;  /* 0x0000006400647308 */ /* 0x000f620000002400 */
[----:B-1----:R-:W-:Y:S01]  /*39f0*/  FSEL R130, R51, -INF , P4 ;  /* 0xff80000033827808 */ /* 0x002fe20002000000 */
[----:B------:R-:W-:Y:S01]  /*3a00*/  FMUL.FTZ R15, R28, UR6 ;  /* 0x000000061c0f7c20 */ /* 0x000fe20008410000 */
[----:B------:R-:W-:Y:S01]  /*3a10*/  FMNMX.FTZ R63, R128, R63, !PT ;  /* 0x0000003f803f7209 */ /* 0x000fe20007810000 */
[----:B------:R-:W-:Y:S01]  /*3a20*/  FMUL.FTZ R21, R29, UR6 ;  /* 0x000000061d157c20 */ /* 0x000fe20008410000 */
[----:B---3--:R-:W-:-:S02]  /*3a30*/  FSEL R36, R61, -INF , P2 ;  /* 0xff8000003d247808 */ /* 0x008fc40001000000 */
[----:B------:R-:W-:Y:S01]  /*3a40*/  ISETP.GT.AND P2, PT, R5, 0x61, PT ;  /* 0x000000610500780c */ /* 0x000fe20003f44270 */
[----:B------:R-:W1:Y:S01]  /*3a50*/  MUFU.TANH R33, R33 ;  /* 0x0000002100217308 */ /* 0x000e620000002400 */
[----:B------:R-:W-:Y:S02]  /*3a60*/  FSEL R132, R45, -INF , P3 ;  /* 0xff8000002d847808 */ /* 0x000fe40001800000 */
[----:B------:R-:W-:Y:S02]  /*3a70*/  FMNMX.FTZ R63, R130, R63, !PT ;  /* 0x0000003f823f7209 */ /* 0x000fe40007810000 */
[----:B0-----:R-:W-:Y:S02]  /*3a80*/  FSEL R86, R86, -INF , P6 ;  /* 0xff80000056567808 */ /* 0x001fe40003000000 */
[----:B------:R-:W-:Y:S01]  /*3a90*/  ISETP.GT.AND P6, PT, R5, 0x68, PT ;  /* 0x000000680500780c */ /* 0x000fe20003fc4270 */
[----:B------:R-:W0:Y:S01]  /*3aa0*/  MUFU.TANH R9, R9 ;  /* 0x0000000900097308 */ /* 0x000e220000002400 */
[----:B------:R-:W-:-:S02]  /*3ab0*/  FSEL R134, R47, -INF , P2 ;  /* 0xff8000002f867808 */ /* 0x000fc40001000000 */
[----:B------:R-:W-:Y:S02]  /*3ac0*/  FMNMX.FTZ R63, R132, R63, !PT ;  /* 0x0000003f843f7209 */ /* 0x000fe40007810000 */
[----:B------:R-:W-:Y:S01]  /*3ad0*/  FSEL R82, R41, -INF , P5 ;  /* 0xff80000029527808 */ /* 0x000fe20002800000 */
[----:B------:R-:W-:Y:S01]  /*3ae0*/  FMUL.FTZ R41, R30, UR6 ;  /* 0x000000061e297c20 */ /* 0x000fe20008410000 */
[----:B------:R-:W-:Y:S01]  /*3af0*/  ISETP.GT.AND P5, PT, R5, 0x69, PT ;  /* 0x000000690500780c */ /* 0x000fe20003fa4270 */
[----:B------:R-:W3:Y:S01]  /*3b00*/  MUFU.TANH R106, R106 ;  /* 0x0000006a006a7308 */ /* 0x000ee20000002400 */
[----:B--2---:R-:W-:Y:S02]  /*3b10*/  FSEL R136, R136, -INF , P6 ;  /* 0xff80000088887808 */ /* 0x004fe40003000000 */
[----:B------:R-:W-:Y:S02]  /*3b20*/  FMNMX.FTZ R63, R134, R63, !PT ;  /* 0x0000003f863f7209 */ /* 0x000fe40007810000 */
[----:B------:R-:W-:Y:S01]  /*3b30*/  FSEL R38, R43, -INF , P4 ;  /* 0xff8000002b267808 */ /* 0x000fe20002000000 */
[----:B------:R-:W-:Y:S01]  /*3b40*/  FMUL.FTZ R43, R31, UR6 ;  /* 0x000000061f2b7c20 */ /* 0x000fe20008410000 */
[----:B------:R-:W-:Y:S01]  /*3b50*/  ISETP.GT.AND P4, PT, R5, 0x70, PT ;  /* 0x000000700500780c */ /* 0x000fe20003f84270 */
[----:B------:R-:W-:Y:S01]  /*3b60*/  MUFU.TANH R112, R35 ;  /* 0x0000002300707308 */ /* 0x000fe20000002400 */
[----:B----4-:R-:W-:-:S02]  /*3b70*/  FSEL R138, R138, -INF , P5 ;  /* 0xff8000008a8a7808 */ /* 0x010fc40002800000 */
[----:B------:R-:W-:Y:S02]  /*3b80*/  FMNMX.FTZ R63, R136, R63, !PT ;  /* 0x0000003f883f7209 */ /* 0x000fe40007810000 */
[----:B-----5:R-:W-:Y:S02]  /*3b90*/  FSEL R24, R53, -INF , P3 ;  /* 0xff80000035187808 */ /* 0x020fe40001800000 */
[----:B------:R-:W-:Y:S01]  /*3ba0*/  ISETP.GT.AND P3, PT, R5, 0x71, PT ;  /* 0x000000710500780c */ /* 0x000fe20003f64270 */
[----:B------:R2:W4:Y:S01]  /*3bb0*/  MUFU.TANH R35, R37 ;  /* 0x0000002500237308 */ /* 0x0005220000002400 */
[----:B------:R-:W-:Y:S02]  /*3bc0*/  FSEL R140, R140, -INF , P4 ;  /* 0xff8000008c8c7808 */ /* 0x000fe40002000000 */
[----:B------:R-:W-:Y:S02]  /*3bd0*/  FMNMX.FTZ R63, R138, R63, !PT ;  /* 0x0000003f8a3f7209 */ /* 0x000fe40007810000 */
[----:B------:R-:W-:-:S02]  /*3be0*/  FSEL R100, R100, -INF , P2 ;  /* 0xff80000064647808 */ /* 0x000fc40001000000 */
[----:B------:R-:W-:Y:S01]  /*3bf0*/  ISETP.GT.AND P2, PT, R5, 0x78, PT ;  /* 0x000000780500780c */ /* 0x000fe20003f44270 */
[----:B------:R-:W5:Y:S01]  /*3c00*/  MUFU.TANH R110, R110 ;  /* 0x0000006e006e7308 */ /* 0x000f620000002400 */
[----:B-1----:R-:W-:Y:S01]  /*3c10*/  FSEL R142, R33, -INF , P3 ;  /* 0xff800000218e7808 */ /* 0x002fe20001800000 */
[----:B--2---:R-:W-:Y:S01]  /*3c20*/  FMUL.FTZ R37, R39, UR6 ;  /* 0x0000000627257c20 */ /* 0x004fe20008410000 */
[----:B------:R-:W-:Y:S01]  /*3c30*/  FMNMX.FTZ R63, R140, R63, !PT ;  /* 0x0000003f8c3f7209 */ /* 0x000fe20007810000 */
[----:B------:R-:W-:Y:S01]  /*3c40*/  FMUL.FTZ R33, R26, UR6 ;  /* 0x000000061a217c20 */ /* 0x000fe20008410000 */
[----:B------:R-:W-:Y:S01]  /*3c50*/  FSEL R28, R55, -INF , P6 ;  /* 0xff800000371c7808 */ /* 0x000fe20003000000 */
[----:B------:R-:W-:Y:S01]  /*3c60*/  FMUL.FTZ R39, R27, UR6 ;  /* 0x000000061b277c20 */ /* 0x000fe20008410000 */
[----:B------:R-:W-:Y:S01]  /*3c70*/  ISETP.GT.AND P6, PT, R5, 0x79, PT ;  /* 0x000000790500780c */ /* 0x000fe20003fc4270 */
[----:B------:R-:W1:Y:S01]  /*3c80*/  MUFU.TANH R13, R13 ;  /* 0x0000000d000d7308 */ /* 0x000e620000002400 */
[----:B0-----:R-:W-:-:S02]  /*3c90*/  FSEL R29, R9, -INF , P2 ;  /* 0xff800000091d7808 */ /* 0x001fc40001000000 */
[----:B------:R-:W-:Y:S02]  /*3ca0*/  FMNMX.FTZ R72, R142, R63, !PT ;  /* 0x0000003f8e487209 */ /* 0x000fe40007810000 */
[----:B---3--:R-:W-:Y:S02]  /*3cb0*/  FSEL R106, R106, -INF , P5 ;  /* 0xff8000006a6a7808 */ /* 0x008fe40002800000 */
[----:B------:R-:W-:Y:S01]  /*3cc0*/  ISETP.GT.AND P5, PT, R5, 0x80, PT ;  /* 0x000000800500780c */ /* 0x000fe20003fa4270 */
[----:B------:R-:W0:Y:S01]  /*3cd0*/  MUFU.TANH R25, R25 ;  /* 0x0000001900197308 */ /* 0x000e220000002400 */
[----:B----4-:R-:W-:Y:S02]  /*3ce0*/  FSEL R35, R35, -INF , P6 ;  /* 0xff80000023237808 */ /* 0x010fe40003000000 */
[----:B------:R-:W-:Y:S02]  /*3cf0*/  FMNMX.FTZ R72, R29, R72, !PT ;  /* 0x000000481d487209 */ /* 0x000fe40007810000 */
[----:B-----5:R-:W-:-:S02]  /*3d00*/  FSEL R110, R110, -INF , P4 ;  /* 0xff8000006e6e7808 */ /* 0x020fc40002000000 */
[----:B------:R-:W-:Y:S01]  /*3d10*/  ISETP.GT.AND P4, PT, R5, 0x81, PT ;  /* 0x000000810500780c */ /* 0x000fe20003f84270 */
[----:B------:R-:W2:Y:S01]  /*3d20*/  MUFU.TANH R11, R11 ;  /* 0x0000000b000b7308 */ /* 0x000ea20000002400 */
[----:B-1----:R-:W-:Y:S02]  /*3d30*/  FSEL R47, R13, -INF , P5 ;  /* 0xff8000000d2f7808 */ /* 0x002fe40002800000 */
[----:B------:R-:W-:Y:S02]  /*3d40*/  FMNMX.FTZ R72, R35, R72, !PT ;  /* 0x0000004823487209 */ /* 0x000fe40007810000 */
[----:B------:R-:W-:Y:S02]  /*3d50*/  FSEL R112, R112, -INF , P3 ;  /* 0xff80000070707808 */ /* 0x000fe40001800000 */
[----:B------:R-:W-:Y:S01]  /*3d60*/  ISETP.GT.AND P3, PT, R5, 0x88, PT ;  /* 0x000000880500780c */ /* 0x000fe20003f64270 */
[----:B------:R-:W1:Y:S01]  /*3d70*/  MUFU.TANH R15, R15 ;  /* 0x0000000f000f7308 */ /* 0x000e620000002400 */
[----:B0-----:R-:W-:-:S02]  /*3d80*/  FSEL R49, R25, -INF , P4 ;  /* 0xff80000019317808 */ /* 0x001fc40002000000 */
[----:B------:R-:W-:-:S04]  /*3d90*/  FMNMX.FTZ R72, R47, R72, !PT ;  /* 0x000000482f487209 */ /* 0x000fc80007810000 */
[----:B------:R-:W-:Y:S01]  /*3da0*/  FMNMX.FTZ R72, R49, R72, !PT ;  /* 0x0000004831487209 */ /* 0x000fe20007810000 */
[----:B------:R-:W0:Y:S01]  /*3db0*/  MUFU.TANH R21, R21 ;  /* 0x0000001500157308 */ /* 0x000e220000002400 */
[----:B--2---:R-:W-:Y:S02]  /*3dc0*/  FSEL R108, R11, -INF , P2 ;  /* 0xff8000000b6c7808 */ /* 0x004fe40001000000 */
[----:B------:R-:W-:-:S05]  /*3dd0*/  ISETP.GT.AND P2, PT, R5, 0x89, PT ;  /* 0x000000890500780c */ /* 0x000fca0003f44270 */
[----:B------:R-:W2:Y:S01]  /*3de0*/  MUFU.TANH R37, R37 ;  /* 0x0000002500257308 */ /* 0x000ea20000002400 */
[----:B-1----:R-:W-:-:S04]  /*3df0*/  FSEL R53, R15, -INF , P3 ;  /* 0xff8000000f357808 */ /* 0x002fc80001800000 */
[----:B------:R-:W-:-:S03]  /*3e00*/  FMNMX.FTZ R72, R53, R72, !PT ;  /* 0x0000004835487209 */ /* 0x000fc60007810000 */
[----:B------:R-:W-:Y:S01]  /*3e10*/  MUFU.TANH R33, R33 ;  /* 0x0000002100217308 */ /* 0x000fe20000002400 */
[----:B0-----:R-:W-:-:S04]  /*3e20*/  FSEL R55, R21, -INF , P2 ;  /* 0xff80000015377808 */ /* 0x001fc80001000000 */
[----:B------:R-:W-:-:S03]  /*3e30*/  FMNMX.FTZ R5, R55, R72, !PT ;  /* 0x0000004837057209 */ /* 0x000fc60007810000 */
[----:B------:R-:W0:Y:S02]  /*3e40*/  MUFU.TANH R39, R39 ;  /* 0x0000002700277308 */ /* 0x000e240000002400 */
[----:B------:R-:W1:Y:S06]  /*3e50*/  SHFL.BFLY PT, R72, R5, 0x2, 0x1f ;  /* 0x0c401f0005487f89 */ /* 0x000e6c00000e0000 */
[----:B------:R-:W3:Y:S08]  /*3e60*/  MUFU.TANH R41, R41 ;  /* 0x0000002900297308 */ /* 0x000ef00000002400 */
[----:B------:R-:W4:Y:S01]  /*3e70*/  MUFU.TANH R43, R43 ;  /* 0x0000002b002b7308 */ /* 0x000f220000002400 */
        /* <DEDUP_REMOVED lines=14> */
[----:B--2---:R-:W-:Y:S01]  /*3f60*/  FSEL R96, R37, -INF , P6 ;  /* 0xff80000025607808 */ /* 0x004fe20003000000 */
[--C-:B------:R-:W-:Y:S01]  /*3f70*/  FFMA.FTZ R13, R66, R73, -R51.reuse ;  /* 0x00000049420d7223 */ /* 0x100fe20000010833 */
[----:B------:R-:W-:Y:S01]  /*3f80*/  FMNMX.FTZ R9, R20, R9, !PT ;  /* 0x0000000914097209 */ /* 0x000fe20007810000 */
[-CC-:B------:R-:W-:Y:S01]  /*3f90*/  FFMA.FTZ R66, R102, R73.reuse, -R51.reuse ;  /* 0x0000004966427223 */ /* 0x180fe20000010833 */
[----:B0-----:R-:W-:Y:S01]  /*3fa0*/  FSEL R102, R39, -INF , P4 ;  /* 0xff80000027667808 */ /* 0x001fe20002000000 */
[--C-:B------:R-:W-:Y:S01]  /*3fb0*/  FFMA.FTZ R30, R120, R73, -R51.reuse ;  /* 0x00000049781e7223 */ /* 0x100fe20000010833 */
[----:B------:R-:W-:Y:S01]  /*3fc0*/  FMNMX.FTZ R9, R40, R9, !PT ;  /* 0x0000000928097209 */ /* 0x000fe20007810000 */
[-CC-:B------:R-:W-:Y:S01]  /*3fd0*/  FFMA.FTZ R122, R122, R73.reuse, -R51.reuse ;  /* 0x000000497a7a7223 */ /* 0x180fe20000010833 */
[----:B---3--:R-:W-:Y:S01]  /*3fe0*/  FSEL R120, R41, -INF , P3 ;  /* 0xff80000029787808 */ /* 0x008fe20001800000 */
[--C-:B------:R-:W-:Y:S01]  /*3ff0*/  FFMA.FTZ R5, R8, R73, -R51.reuse ;  /* 0x0000004908057223 */ /* 0x100fe20000010833 */
[----:B------:R-:W-:Y:S01]  /*4000*/  FMNMX.FTZ R9, R42, R9, !PT ;  /* 0x000000092a097209 */ /* 0x000fe20007810000 */
[-CC-:B------:R-:W-:Y:S01]  /*4010*/  FFMA.FTZ R114, R7, R73.reuse, -R51.reuse ;  /* 0x0000004907727223 */ /* 0x180fe20000010833 */
[-CC-:B------:R-:W-:Y:S01]  /*4020*/  FFMA.FTZ R116, R70, R73.reuse, -R51.reuse ;  /* 0x0000004946747223 */ /* 0x180fe20000010833 */
        /* <DEDUP_REMOVED lines=11> */
[--C-:B------:R-:W-:Y:S01]  /*40e0*/  FFMA.FTZ R25, R78, R73, -R51.reuse ;  /* 0x000000494e197223 */ /* 0x100fe20000010833 */
[----:B------:R-:W0:Y:S01]  /*40f0*/  MUFU.EX2 R114, R114 ;  /* 0x0000007200727308 */ /* 0x000e220000000800 */
        /* <DEDUP_REMOVED lines=22> */
[----:B------:R-:W-:Y:S01]  /*4260*/  FFMA.FTZ R94, R55, R73, -R51 ;  /* 0x00000049375e7223 */ /* 0x000fe20000010833 */
[----:B------:R-:W-:Y:S01]  /*4270*/  MUFU.EX2 R118, R118 ;  /* 0x0000007600767308 */ /* 0x000fe20000000800 */
[----:B------:R-:W-:-:S04]  /*4280*/  FMNMX.FTZ R9, R34, R9, !PT ;  /* 0x0000000922097209 */ /* 0x000fc80007810000 */
[----:B------:R-:W-:-:S03]  /*4290*/  FMNMX.FTZ R9, R68, R9, !PT ;  /* 0x0000000944097209 */ /* 0x000fc60007810000 */
[----:B------:R-:W-:Y:S01]  /*42a0*/  MUFU.EX2 R13, R13 ;  /* 0x0000000d000d7308 */ /* 0x000fe20000000800 */
[----:B------:R-:W-:-:S04]  /*42b0*/  FMNMX.FTZ R9, R36, R9, !PT ;  /* 0x0000000924097209 */ /* 0x000fc80007810000 */
[----:B------:R-:W-:-:S03]  /*42c0*/  FMNMX.FTZ R9, R86, R9, !PT ;  /* 0x0000000956097209 */ /* 0x000fc60007810000 */
[----:B------:R-:W-:Y:S01]  /*42d0*/  MUFU.EX2 R116, R116 ;  /* 0x0000007400747308 */ /* 0x000fe20000000800 */
[----:B------:R-:W-:-:S04]  /*42e0*/  FMNMX.FTZ R9, R82, R9, !PT ;  /* 0x0000000952097209 */ /* 0x000fc80007810000 */
[----:B------:R-:W-:-:S03]  /*42f0*/  FMNMX.FTZ R31, R38, R9, !PT ;  /* 0x00000009261f7209 */ /* 0x000fc60007810000 */
[----:B------:R1:W-:Y:S01]  /*4300*/  MUFU.EX2 R9, R98 ;  /* 0x0000006200097308 */ /* 0x0003e20000000800 */
[----:B------:R-:W-:-:S04]  /*4310*/  FMNMX.FTZ R31, R24, R31, !PT ;  /* 0x0000001f181f7209 */ /* 0x000fc80007810000 */
[----:B------:R-:W-:-:S03]  /*4320*/  FMNMX.FTZ R31, R100, R31, !PT ;  /* 0x0000001f641f7209 */ /* 0x000fc60007810000 */
[----:B------:R-:W-:Y:S01]  /*4330*/  MUFU.EX2 R15, R15 ;  /* 0x0000000f000f7308 */ /* 0x000fe20000000800 */
[----:B------:R-:W-:Y:S02]  /*4340*/  FMNMX.FTZ R31, R28, R31, !PT ;  /* 0x0000001f1c1f7209 */ /* 0x000fe40007810000 */
[----:B-1----:R-:W-:Y:S01]  /*4350*/  FSEL R98, R33, -INF , P5 ;  /* 0xff80000021627808 */ /* 0x002fe20002800000 */
[----:B------:R-:W-:Y:S01]  /*4360*/  FFMA.FTZ R33, R124, R73, -R51 ;  /* 0x000000497c217223 */ /* 0x000fe20000010833 */
        /* <DEDUP_REMOVED lines=9> */
[----:B----4-:R-:W-:Y:S01]  /*4400*/  FSEL R122, R43, -INF , P2 ;  /* 0xff8000002b7a7808 */ /* 0x010fe20001000000 */
[----:B------:R-:W-:Y:S01]  /*4410*/  FFMA.FTZ R43, R132, R73, -R51 ;  /* 0x00000049842b7223 */ /* 0x000fe20000010833 */
[----:B------:R-:W-:-:S03]  /*4420*/  FMNMX.FTZ R45, R102, R45, !PT ;  /* 0x0000002d662d7209 */ /* 0x000fc60007810000 */
[----:B------:R-:W-:Y:S01]  /*4430*/  MUFU.EX2 R74, R74 ;  /* 0x0000004a004a7308 */ /* 0x000fe20000000800 */
[----:B------:R-:W-:-:S04]  /*4440*/  FMNMX.FTZ R45, R120, R45, !PT ;  /* 0x0000002d782d7209 */ /* 0x000fc80007810000 */
[----:B------:R-:W-:-:S03]  /*4450*/  FMNMX.FTZ R8, R122, R45, !PT ;  /* 0x0000002d7a087209 */ /* 0x000fc60007810000 */
[----:B------:R-:W-:Y:S02]  /*4460*/  MUFU.EX2 R21, R21 ;  /* 0x0000001500157308 */ /* 0x000fe40000000800 */
[----:B------:R-:W1:Y:S06]  /*4470*/  SHFL.BFLY PT, R37, R8, 0x2, 0x1f ;  /* 0x0c401f0008257f89 */ /* 0x000e6c00000e0000 */
[----:B------:R-:W-:Y:S08]  /*4480*/  MUFU.EX2 R70, R70 ;  /* 0x0000004600467308 */ /* 0x000ff00000000800 */
[----:B------:R-:W-:Y:S08]  /*4490*/  MUFU.EX2 R11, R11 ;  /* 0x0000000b000b7308 */ /* 0x000ff00000000800 */
[----:B------:R-:W-:Y:S01]  /*44a0*/  MUFU.EX2 R62, R62 ;  /* 0x0000003e003e7308 */ /* 0x000fe20000000800 */
[----:B-1----:R-:W-:Y:S01]  /*44b0*/  FMNMX.FTZ R57, R8, R37, !PT ;  /* 0x0000002508397209 */ /* 0x002fe20007810000 */
[----:B------:R-:W-:-:S04]  /*44c0*/  FFMA.FTZ R37, R29, R73, -R51 ;  /* 0x000000491d257223 */ /* 0x000fc80000010833 */
[----:B------:R-:W1:Y:S02]  /*44d0*/  SHFL.BFLY PT, R8, R57, 0x1, 0x1f ;  /* 0x0c201f0039087f89 */ /* 0x000e6400000e0000 */
[----:B------:R-:W-:Y:S08]  /*44e0*/  MUFU.EX2 R26, R26 ;  /* 0x0000001a001a7308 */ /* 0x000ff00000000800 */
[----:B------:R-:W-:Y:S08]  /*44f0*/  MUFU.EX2 R27, R27 ;  /* 0x0000001b001b7308 */ /* 0x000ff00000000800 */
[----:B------:R-:W-:Y:S01]  /*4500*/  MUFU.EX2 R66, R66 ;  /* 0x0000004200427308 */ /* 0x000fe20000000800 */
[----:B-1----:R-:W-:-:S07]  /*4510*/  FMNMX.FTZ R8, R57, R8, !PT ;  /* 0x0000000839087209 */ /* 0x002fce0007810000 */
[----:B------:R-:W-:Y:S01]  /*4520*/  MUFU.EX2 R30, R30 ;  /* 0x0000001e001e7308 */ /* 0x000fe20000000800 */
[C---:B------:R-:W-:Y:S01]  /*4530*/  FSETP.NEU.FTZ.AND P2, PT, R8.reuse, -INF , PT ;  /* 0xff8000000800780b */ /* 0x040fe20003f5d000 */
[----:B------:R-:W-:-:S06]  /*4540*/  FMUL.FTZ R29, R8, R73 ;  /* 0x00000049081d7220 */ /* 0x000fcc0000410000 */
[----:B------:R-:W-:Y:S01]  /*4550*/  MUFU.EX2 R33, R33 ;  /* 0x0000002100217308 */ /* 0x000fe20000000800 */
[----:B------:R-:W-:Y:S02]  /*4560*/  FSEL R29, R29, RZ, P2 ;  /* 0x000000ff1d1d7208 */ /* 0x000fe40001000000 */
[----:B------:R-:W-:Y:S01]  /*4570*/  ISETP.GE.AND P2, PT, R64, 0x91, PT ;  /* 0x000000914000780c */ /* 0x000fe20003f46270 */
[----:B------:R-:W-:Y:S02]  /*4580*/  IMAD.MOV.U32 R64, RZ, RZ, R71 ;  /* 0x000000ffff407224 */ /* 0x000fe400078e0047 */
        /* <DEDUP_REMOVED lines=11> */
[-CC-:B------:R-:W-:Y:S01]  /*4640*/  FFMA.FTZ R55, R52, R73.reuse, -R29.reuse ;  /* 0x0000004934377223 */ /* 0x180fe2000001081d */
[----:B------:R2:W3:Y:S01]  /*4650*/  MUFU.EX2 R124, R49 ;  /* 0x00000031007c7308 */ /* 0x0004e20000000800 */
[----:B-1----:R-:W-:Y:S01]  /*4660*/  @!P1 PRMT R4, RZ, 0x654, R0 ;  /* 0x00000654ff049816 */ /* 0x002fe20000000000 */
[-CC-:B------:R-:W-:Y:S01]  /*4670*/  FFMA.FTZ R57, R56, R73.reuse, -R29.reuse ;  /* 0x0000004938397223 */ /* 0x180fe2000001081d */
[-CC-:B------:R-:W-:Y:S01]  /*4680*/  FFMA.FTZ R36, R36, R73.reuse, -R29.reuse ;  /* 0x0000004924247223 */ /* 0x180fe2000001081d */
[-CC-:B------:R-:W-:Y:S01]  /*4690*/  FFMA.FTZ R32, R32, R73.reuse, -R29.reuse ;  /* 0x0000004920207223 */ /* 0x180fe2000001081d */
[----:B------:R0:W-:Y:S01]  /*46a0*/  @!P1 SYNCS.ARRIVE.TRANS64.RED.A1T0 RZ, [R4+URZ], RZ ;  /* 0x000000ff04ff99a7 */ /* 0x0001e2000810043f */
[-CC-:B------:R-:W-:Y:S01]  /*46b0*/  FFMA.FTZ R59, R58, R73.reuse, -R29.reuse ;  /* 0x000000493a3b7223 */ /* 0x180fe2000001081d */
[-CC-:B------:R-:W-:Y:S01]  /*46c0*/  FFMA.FTZ R34, R34, R73.reuse, -R29.reuse ;  /* 0x0000004922227223 */ /* 0x180fe2000001081d */
[----:B------:R1:W4:Y:S01]  /*46d0*/  MUFU.EX2 R67, R6 ;  /* 0x0000000600437308 */ /* 0x0003220000000800 */
[-CC-:B--2---:R-:W-:Y:S01]  /*46e0*/  FFMA.FTZ R49, R40, R73.reuse, -R29.reuse ;  /* 0x0000004928317223 */ /* 0x184fe2000001081d */
[-CC-:B------:R-:W-:Y:S01]  /*46f0*/  FFMA.FTZ R40, R46, R73.reuse, -R29.reuse ;  /* 0x000000492e287223 */ /* 0x180fe2000001081d */
[-CC-:B------:R-:W-:Y:S01]  /*4700*/  FFMA.FTZ R61, R68, R73.reuse, -R29.reuse ;  /* 0x00000049443d7223 */ /* 0x180fe2000001081d */
[--C-:B------:R-:W-:Y:S01]  /*4710*/  FFMA.FTZ R63, R86, R73, -R29.reuse ;  /* 0x00000049563f7223 */ /* 0x100fe2000001081d */
[----:B0-----:R-:W-:Y:S01]  /*4720*/  F2FP.F16.F32.PACK_AB R4, R114, R5 ;  /* 0x000000057204723e */ /* 0x001fe200000000ff */
[-CC-:B------:R-:W-:Y:S01]  /*4730*/  FFMA.FTZ R106, R106, R73.reuse, -R29.reuse ;  /* 0x000000496a6a7223 */ /* 0x180fe2000001081d */
[--C-:B------:R-:W-:Y:S01]  /*4740*/  FFMA.FTZ R110, R110, R73, -R29.reuse ;  /* 0x000000496e6e7223 */ /* 0x100fe2000001081d */
[----:B------:R0:W2:Y:S01]  /*4750*/  MUFU.EX2 R126, R51 ;  /* 0x00000033007e7308 */ /* 0x0000a20000000800 */
[----:B-1----:R-:W-:Y:S01]  /*4760*/  FADD.FTZ R6, R5, R114 ;  /* 0x0000007205067221 */ /* 0x002fe20000010000 */
[----:B---3--:R-:W-:Y:S01]  /*4770*/  FADD.FTZ R12, R65, R124 ;  /* 0x0000007c410c7221 */ /* 0x008fe20000010000 */
[----:B------:R-:W-:Y:S01]  /*4780*/  F2FP.F16.F32.PACK_AB R5, R124, R65 ;  /* 0x000000417c05723e */ /* 0x000fe200000000ff */
[-CC-:B------:R-:W-:Y:S01]  /*4790*/  FFMA.FTZ R65, R38, R73.reuse, -R29.reuse ;  /* 0x0000004926417223 */ /* 0x180fe2000001081d */
[----:B------:R-:W-:Y:S01]  /*47a0*/  FADD.FTZ R69, R7, R6 ;  /* 0x0000000607457221 */ /* 0x000fe20000010000 */
[----:B------:R-:W-:Y:S01]  /*47b0*/  FFMA.FTZ R38, R24, R73, -R29 ;  /* 0x0000004918267223 */ /* 0x000fe2000001081d */
[C---:B------:R-:W-:Y:S01]  /*47c0*/  F2FP.F16.F32.PACK_AB R6, R118.reuse, R7 ;  /* 0x000000077606723e */ /* 0x040fe200000000ff */
[----:B------:R-:W1:Y:S01]  /*47d0*/  MUFU.EX2 R3, R3 ;  /* 0x0000000300037308 */ /* 0x000e620000000800 */
[----:B----4-:R-:W-:Y:S01]  /*47e0*/  FADD.FTZ R75, R67, R12 ;  /* 0x0000000c434b7221 */ /* 0x010fe20000010000 */
[----:B------:R-:W-:Y:S01]  /*47f0*/  FADD.FTZ R12, R118, R69 ;  /* 0x00000045760c7221 */ /* 0x000fe20000010000 */
[-CC-:B0-----:R-:W-:Y:S01]  /*4800*/  FFMA.FTZ R51, R44, R73.reuse, -R29.reuse ;  /* 0x000000492c337223 */ /* 0x181fe2000001081d */
[-CC-:B------:R-:W-:Y:S01]  /*4810*/  FFMA.FTZ R44, R54, R73.reuse, -R29.reuse ;  /* 0x00000049362c7223 */ /* 0x180fe2000001081d */
[-CC-:B------:R-:W-:Y:S01]  /*4820*/  FFMA.FTZ R112, R112, R73.reuse, -R29.reuse ;  /* 0x0000004970707223 */ /* 0x180fe2000001081d */
[----:B------:R-:W-:Y:S01]  /*4830*/  FADD.FTZ R69, R13, R12 ;  /* 0x0000000c0d457221 */ /* 0x000fe20000010000 */
[----:B------:R-:W-:Y:S01]  /*4840*/  FFMA.FTZ R108, R108, R73, -R29 ;  /* 0x000000496c6c7223 */ /* 0x000fe2000001081d */
[----:B------:R-:W0:Y:S01]  /*4850*/  MUFU.EX2 R14, R14 ;  /* 0x0000000e000e7308 */ /* 0x000e220000000800 */
[----:B--2---:R-:W-:Y:S01]  /*4860*/  FADD.FTZ R46, R126, R75 ;  /* 0x0000004b7e2e7221 */ /* 0x004fe20000010000 */
[----:B------:R-:W-:Y:S01]  /*4870*/  FADD.FTZ R12, R116, R69 ;  /* 0x00000045740c7221 */ /* 0x000fe20000010000 */
[----:B------:R-:W-:Y:S01]  /*4880*/  F2FP.F16.F32.PACK_AB R7, R126, R67 ;  /* 0x000000437e07723e */ /* 0x000fe200000000ff */
[-CC-:B------:R-:W-:Y:S01]  /*4890*/  FFMA.FTZ R67, R100, R73.reuse, -R29.reuse ;  /* 0x0000004964437223 */ /* 0x180fe2000001081d */
[-CC-:B------:R-:W-:Y:S01]  /*48a0*/  FFMA.FTZ R96, R96, R73.reuse, -R29.reuse ;  /* 0x0000004960607223 */ /* 0x180fe2000001081d */
[----:B------:R-:W-:Y:S01]  /*48b0*/  FADD.FTZ R69, R15, R12 ;  /* 0x0000000c0f457221 */ /* 0x000fe20000010000 */
[-C--:B------:R-:W-:Y:S01]  /*48c0*/  FFMA.FTZ R98, R98, R73.reuse, -R29 ;  /* 0x0000004962627223 */ /* 0x080fe2000001081d */
[----:B------:R-:W2:Y:S01]  /*48d0*/  MUFU.EX2 R10, R10 ;  /* 0x0000000a000a7308 */ /* 0x000ea20000000800 */
[----:B-1----:R-:W-:Y:S01]  /*48e0*/  FADD.FTZ R75, R3, R46 ;  /* 0x0000002e034b7221 */ /* 0x002fe20000010000 */
[----:B------:R-:W-:Y:S01]  /*48f0*/  FADD.FTZ R24, R60, R69 ;  /* 0x000000453c187221 */ /* 0x000fe20000010000 */
[-CC-:B------:R-:W-:Y:S01]  /*4900*/  FFMA.FTZ R46, R28, R73.reuse, -R29.reuse ;  /* 0x000000491c2e7223 */ /* 0x180fe2000001081d */
[-CC-:B------:R-:W-:Y:S01]  /*4910*/  FFMA.FTZ R102, R102, R73.reuse, -R29.reuse ;  /* 0x0000004966667223 */ /* 0x180fe2000001081d */
[-CC-:B------:R-:W-:Y:S01]  /*4920*/  FFMA.FTZ R120, R120, R73.reuse, -R29.reuse ;  /* 0x0000004978787223 */ /* 0x180fe2000001081d */
[----:B------:R-:W-:Y:S01]  /*4930*/  FFMA.FTZ R122, R122, R73, -R29 ;  /* 0x000000497a7a7223 */ /* 0x000fe2000001081d */
[----:B------:R1:W-:Y:S01]  /*4940*/  STSM.16.M88.4 [R2+0x24300], R4 ;  /* 0x0243000402007844 */ /* 0x0003e20000000200 */
[----:B------:R-:W3:Y:S01]  /*4950*/  MUFU.EX2 R49, R49 ;  /* 0x0000003100317308 */ /* 0x000ee20000000800 */
[----:B0-----:R-:W-:Y:S01]  /*4960*/  FADD.FTZ R75, R14, R75 ;  /* 0x0000004b0e4b7221 */ /* 0x001fe20000010000 */
[----:B------:R-:W-:Y:S01]  /*4970*/  F2FP.F16.F32.PACK_AB R28, R66, R9 ;  /* 0x00000009421c723e */ /* 0x000fe200000000ff */
[----:B------:R-:W-:-:S02]  /*4980*/  IMAD.MOV.U32 R68, RZ, RZ, R71 ;  /* 0x000000ffff447224 */ /* 0x000fc400078e0047 */
[--C-:B------:R-:W-:Y:S02]  /*4990*/  IMAD.MOV.U32 R58, RZ, RZ, R71.reuse ;  /* 0x000000ffff3a7224 */ /* 0x100fe400078e0047 */
[----:B------:R-:W-:Y:S01]  /*49a0*/  IMAD.MOV.U32 R56, RZ, RZ, R71 ;  /* 0x000000ffff387224 */ /* 0x000fe200078e0047 */
[----:B------:R-:W0:Y:S01]  /*49b0*/  MUFU.EX2 R20, R20 ;  /* 0x0000001400147308 */ /* 0x000e220000000800 */
[----:B--2---:R-:W-:Y:S01]  /*49c0*/  FADD.FTZ R12, R10, R75 ;  /* 0x0000004b0a0c7221 */ /* 0x004fe20000010000 */
[----:B------:R-:W-:Y:S01]  /*49d0*/  FADD.FTZ R75, R25, R24 ;  /* 0x00000018194b7221 */ /* 0x000fe20000010000 */
[--C-:B------:R-:W-:Y:S02]  /*49e0*/  IMAD.MOV.U32 R54, RZ, RZ, R71.reuse ;  /* 0x000000ffff367224 */ /* 0x100fe400078e0047 */
[----:B------:R-:W-:Y:S02]  /*49f0*/  IMAD.MOV.U32 R52, RZ, RZ, R71 ;  /* 0x000000ffff347224 */ /* 0x000fe400078e0047 */
[C---:B------:R-:W-:Y:S01]  /*4a00*/  FADD.FTZ R24, R74.reuse, R75 ;  /* 0x0000004b4a187221 */ /* 0x040fe20000010000 */
[----:B-1----:R-:W-:Y:S01]  /*4a10*/  F2FP.F16.F32.PACK_AB R4, R74, R25 ;  /* 0x000000194a04723e */ /* 0x002fe200000000ff */
[----:B------:R-:W1:Y:S01]  /*4a20*/  MUFU.EX2 R51, R51 ;  /* 0x0000003300337308 */ /* 0x000e620000000800 */
[----:B---3--:R-:W-:Y:S01]  /*4a30*/  FADD.FTZ R69, R49, R12 ;  /* 0x0000000c31457221 */ /* 0x008fe20000010000 */
[----:B------:R-:W-:Y:S01]  /*4a40*/  FADD.FTZ R75, R21, R24 ;  /* 0x00000018154b7221 */ /* 0x000fe20000010000 */
[----:B------:R-:W-:-:S02]  /*4a50*/  IMAD.MOV.U32 R50, RZ, RZ, R71 ;  /* 0x000000ffff327224 */ /* 0x000fc400078e0047 */
[----:B------:R-:W-:Y:S02]  /*4a60*/  IMAD.MOV.U32 R48, RZ, RZ, R71 ;  /* 0x000000ffff307224 */ /* 0x000fe400078e0047 */
[----:B------:R-:W-:Y:S01]  /*4a70*/  FADD.FTZ R24, R70, R75 ;  /* 0x0000004b46187221 */ /* 0x000fe20000010000 */
[----:B------:R-:W2:Y:S01]  /*4a80*/  MUFU.EX2 R40, R40 ;  /* 0x0000002800287308 */ /* 0x000ea20000000800 */
[----:B0-----:R-:W-:-:S07]  /*4a90*/  FADD.FTZ R12, R20, R69 ;  /* 0x00000045140c7221 */ /* 0x001fce0000010000 */
[----:B------:R-:W0:Y:S01]  /*4aa0*/  MUFU.EX2 R53, R53 ;  /* 0x0000003500357308 */ /* 0x000e220000000800 */
[C---:B-1----:R-:W-:Y:S01]  /*4ab0*/  FADD.FTZ R69, R51.reuse, R12 ;  /* 0x0000000c33457221 */ /* 0x042fe20000010000 */
[----:B------:R-:W-:Y:S01]  /*4ac0*/  F2FP.F16.F32.PACK_AB R5, R51, R20 ;  /* 0x000000143305723e */ /* 0x000fe200000000ff */
[----:B------:R-:W-:-:S05]  /*4ad0*/  IMAD.MOV.U32 R51, RZ, RZ, R71 ;  /* 0x000000ffff337224 */ /* 0x000fca00078e0047 */
[----:B------:R-:W1:Y:S01]  /*4ae0*/  MUFU.EX2 R42, R42 ;  /* 0x0000002a002a7308 */ /* 0x000e620000000800 */
[----:B--2---:R-:W-:Y:S01]  /*4af0*/  FADD.FTZ R12, R40, R69 ;  /* 0x00000045280c7221 */ /* 0x004fe20000010000 */
[----:B------:R-:W-:-:S04]  /*4b00*/  FADD.FTZ R69, R11, R24 ;  /* 0x000000180b457221 */ /* 0x000fc80000010000 */
[----:B------:R-:W-:Y:S02]  /*4b10*/  FADD.FTZ R69, R62, R69 ;  /* 0x000000453e457221 */ /* 0x000fe40000010000 */
[----:B------:R-:W2:Y:S02]  /*4b20*/  MUFU.EX2 R55, R55 ;  /* 0x0000003700377308 */ /* 0x000ea40000000800 */
[----:B------:R-:W-:Y:S01]  /*4b30*/  FADD.FTZ R6, R26, R69 ;  /* 0x000000451a067221 */ /* 0x000fe20000010000 */
[C---:B------:R-:W-:Y:S01]  /*4b40*/  F2FP.F16.F32.PACK_AB R26, R27.reuse, R26 ;  /* 0x0000001a1b1a723e */ /* 0x040fe200000000ff */
[--C-:B------:R-:W-:Y:S02]  /*4b50*/  IMAD.MOV.U32 R69, RZ, RZ, R71.reuse ;  /* 0x000000ffff457224 */ /* 0x100fe400078e0047 */
[----:B------:R-:W-:Y:S02]  /*4b60*/  FADD.FTZ R6, R27, R6 ;  /* 0x000000061b067221 */ /* 0x000fe40000010000 */
[----:B------:R-:W3:Y:S02]  /*4b70*/  MUFU.EX2 R44, R44 ;  /* 0x0000002c002c7308 */ /* 0x000ee40000000800 */
[----:B------:R-:W-:Y:S01]  /*4b80*/  FADD.FTZ R25, R9, R6 ;  /* 0x0000000609197221 */ /* 0x000fe20000010000 */
[----:B------:R-:W-:Y:S01]  /*4b90*/  F2FP.F16.F32.PACK_AB R6, R70, R21 ;  /* 0x000000154606723e */ /* 0x000fe200000000ff */
[----:B------:R-:W-:-:S02]  /*4ba0*/  IMAD.MOV.U32 R70, RZ, RZ, R71 ;  /* 0x000000ffff467224 */ /* 0x000fc400078e0047 */
[----:B------:R-:W-:Y:S01]  /*4bb0*/  FADD.FTZ R25, R66, R25 ;  /* 0x0000001942197221 */ /* 0x000fe20000010000 */
[----:B------:R-:W-:Y:S01]  /*4bc0*/  IMAD.MOV.U32 R66, RZ, RZ, R71 ;  /* 0x000000ffff427224 */ /* 0x000fe200078e0047 */
[----:B------:R4:W-:Y:S08]  /*4bd0*/  MUFU.EX2 R0, R36 ;  /* 0x0000002400007308 */ /* 0x0009f00000000800 */
[----:B------:R-:W5:Y:S01]  /*4be0*/  MUFU.EX2 R57, R57 ;  /* 0x0000003900397308 */ /* 0x000f620000000800 */
[----:B----4-:R-:W-:Y:S01]  /*4bf0*/  FFMA.FTZ R36, R82, R73, -R29 ;  /* 0x0000004952247223 */ /* 0x010fe2000001081d */
[----:B0-----:R-:W-:Y:S01]  /*4c00*/  FADD.FTZ R29, R53, R12 ;  /* 0x0000000c351d7221 */ /* 0x001fe20000010000 */
[----:B------:R-:W-:-:S02]  /*4c10*/  F2FP.F16.F32.PACK_AB R12, R116, R13 ;  /* 0x0000000d740c723e */ /* 0x000fc400000000ff */
[----:B------:R-:W-:Y:S01]  /*4c20*/  F2FP.F16.F32.PACK_AB R13, R14, R3 ;  /* 0x000000030e0d723e */ /* 0x000fe200000000ff */
[----:B-1----:R-:W-:Y:S01]  /*4c30*/  FADD.FTZ R24, R42, R29 ;  /* 0x0000001d2a187221 */ /* 0x002fe20000010000 */
[----:B------:R-:W-:Y:S01]  /*4c40*/  F2FP.F16.F32.PACK_AB R14, R60, R15 ;  /* 0x0000000f3c0e723e */ /* 0x000fe200000000ff */
[----:B------:R-:W0:Y:S01]  /*4c50*/  MUFU.EX2 R32, R32 ;  /* 0x0000002000207308 */ /* 0x000e220000000800 */
[----:B------:R-:W-:Y:S01]  /*4c60*/  F2FP.F16.F32.PACK_AB R15, R49, R10 ;  /* 0x0000000a310f723e */ /* 0x000fe200000000ff */
[----:B--2---:R-:W-:Y:S01]  /*4c70*/  FADD.FTZ R29, R55, R24 ;  /* 0x00000018371d7221 */ /* 0x004fe20000010000 */
[----:B------:R-:W-:Y:S01]  /*4c80*/  F2FP.F16.F32.PACK_AB R24, R62, R11 ;  /* 0x0000000b3e18723e */ /* 0x000fe200000000ff */
[----:B------:R-:W-:Y:S02]  /*4c90*/  IMAD.MOV.U32 R62, RZ, RZ, R71 ;  /* 0x000000ffff3e7224 */ /* 0x000fe400078e0047 */
[----:B---3--:R-:W-:Y:S01]  /*4ca0*/  FADD.FTZ R10, R44, R29 ;  /* 0x0000001d2c0a7221 */ /* 0x008fe20000010000 */
[----:B------:R-:W-:Y:S01]  /*4cb0*/  STSM.16.M88.4 [R2+0x25b00], R12 ;  /* 0x025b000c02007844 */ /* 0x000fe20000000200 */
[----:B------:R-:W1:Y:S01]  /*4cc0*/  MUFU.EX2 R59, R59 ;  /* 0x0000003b003b7308 */ /* 0x000e620000000800 */
[C---:B-----5:R-:W-:Y:S01]  /*4cd0*/  F2FP.F16.F32.PACK_AB R27, R57.reuse, R44 ;  /* 0x0000002c391b723e */ /* 0x060fe200000000ff */
[----:B------:R-:W-:Y:S01]  /*4ce0*/  FADD.FTZ R7, R57, R10 ;  /* 0x0000000a39077221 */ /* 0x000fe20000010000 */
[--C-:B------:R-:W-:Y:S01]  /*4cf0*/  IMAD.MOV.U32 R60, RZ, RZ, R71.reuse ;  /* 0x000000ffff3c7224 */ /* 0x100fe200078e0047 */
[----:B------:R-:W-:Y:S01]  /*4d00*/  MOV R44, R71 ;  /* 0x00000047002c7202 */ /* 0x000fe20000000f00 */
[----:B------:R-:W-:-:S02]  /*4d10*/  IMAD.MOV.U32 R57, RZ, RZ, R71 ;  /* 0x000000ffff397224 */ /* 0x000fc400078e0047 */
[----:B------:R-:W-:Y:S01]  /*4d20*/  IMAD.MOV.U32 R49, RZ, RZ, R71 ;  /* 0x000000ffff317224 */ /* 0x000fe200078e0047 */
[----:B------:R-:W2:Y:S01]  /*4d30*/  MUFU.EX2 R34, R34 ;  /* 0x0000002200227308 */ /* 0x000ea20000000800 */
[----:B0-----:R-:W-:Y:S01]  /*4d40*/  FADD.FTZ R10, R32, R7 ;  /* 0x00000007200a7221 */ /* 0x001fe20000010000 */
[----:B------:R-:W-:Y:S01]  /*4d50*/  F2FP.F16.F32.PACK_AB R7, R53, R40 ;  /* 0x000000283507723e */ /* 0x000fe200000000ff */
[--C-:B------:R-:W-:Y:S02]  /*4d60*/  IMAD.MOV.U32 R53, RZ, RZ, R71.reuse ;  /* 0x000000ffff357224 */ /* 0x100fe400078e0047 */
[----:B------:R-:W-:Y:S02]  /*4d70*/  IMAD.MOV.U32 R40, RZ, RZ, R71 ;  /* 0x000000ffff287224 */ /* 0x000fe400078e0047 */
[----:B------:R0:W-:Y:S01]  /*4d80*/  STSM.16.M88.4 [R2+0x27300], R4 ;  /* 0x0273000402007844 */ /* 0x0001e20000000200 */
[----:B------:R-:W3:Y:S01]  /*4d90*/  MUFU.EX2 R61, R61 ;  /* 0x0000003d003d7308 */ /* 0x000ee20000000800 */
[----:B-1----:R-:W-:Y:S01]  /*4da0*/  FADD.FTZ R11, R59, R10 ;  /* 0x0000000a3b0b7221 */ /* 0x002fe20000010000 */
[----:B------:R-:W-:Y:S01]  /*4db0*/  FADD.FTZ R10, R30, R25 ;  /* 0x000000191e0a7221 */ /* 0x000fe20000010000 */
[----:B------:R-:W-:Y:S01]  /*4dc0*/  F2FP.F16.F32.PACK_AB R25, R55, R42 ;  /* 0x0000002a3719723e */ /* 0x000fe200000000ff */
[----:B------:R-:W-:Y:S01]  /*4dd0*/  IMAD.MOV.U32 R55, RZ, RZ, R71 ;  /* 0x000000ffff377224 */ /* 0x000fe200078e0047 */
[C---:B------:R-:W-:Y:S01]  /*4de0*/  F2FP.F16.F32.PACK_AB R30, R31.reuse, R30 ;  /* 0x0000001e1f1e723e */ /* 0x040fe200000000ff */
[----:B------:R-:W-:Y:S01]  /*4df0*/  FADD.FTZ R10, R31, R10 ;  /* 0x0000000a1f0a7221 */ /* 0x000fe20000010000 */
[----:B------:R-:W-:Y:S01]  /*4e00*/  F2FP.F16.F32.PACK_AB R29, R59, R32 ;  /* 0x000000203b1d723e */ /* 0x000fe200000000ff */
[----:B------:R-:W1:Y:S01]  /*4e10*/  MUFU.EX2 R92, R92 ;  /* 0x0000005c005c7308 */ /* 0x000e620000000800 */
[----:B--2---:R-:W-:Y:S01]  /*4e20*/  FADD.FTZ R20, R34, R11 ;  /* 0x0000000b22147221 */ /* 0x004fe20000010000 */
[----:B------:R-:W-:Y:S01]  /*4e30*/  FADD.FTZ R21, R33, R10 ;  /* 0x0000000a21157221 */ /* 0x000fe20000010000 */
[----:B------:R2:W-:Y:S01]  /*4e40*/  STSM.16.M88.4 [R2+0x28b00], R24 ;  /* 0x028b001802007844 */ /* 0x0005e20000000200 */
[----:B------:R-:W-:-:S02]  /*4e50*/  IMAD.MOV.U32 R59, RZ, RZ, R71 ;  /* 0x000000ffff3b7224 */ /* 0x000fc400078e0047 */
[--C-:B------:R-:W-:Y:S02]  /*4e60*/  IMAD.MOV.U32 R42, RZ, RZ, R71.reuse ;  /* 0x000000ffff2a7224 */ /* 0x100fe400078e0047 */
[----:B------:R-:W4:Y:S01]  /*4e70*/  MUFU.EX2 R45, R128 ;  /* 0x00000080002d7308 */ /* 0x000f220000000800 */
[C---:B---3--:R-:W-:Y:S01]  /*4e80*/  FADD.FTZ R11, R61.reuse, R20 ;  /* 0x000000143d0b7221 */ /* 0x048fe20000010000 */
[----:B------:R-:W-:Y:S01]  /*4e90*/  F2FP.F16.F32.PACK_AB R31, R61, R34 ;  /* 0x000000223d1f723e */ /* 0x000fe200000000ff */
[----:B------:R-:W-:Y:S02]  /*4ea0*/  IMAD.MOV.U32 R61, RZ, RZ, R71 ;  /* 0x000000ffff3d7224 */ /* 0x000fe400078e0047 */
[----:B------:R-:W-:Y:S01]  /*4eb0*/  FADD.FTZ R10, R0, R11 ;  /* 0x0000000b000a7221 */ /* 0x000fe20000010000 */
[----:B------:R-:W-:Y:S01]  /*4ec0*/  IMAD.MOV.U32 R34, RZ, RZ, R71 ;  /* 0x000000ffff227224 */ /* 0x000fe200078e0047 */
[----:B------:R3:W-:Y:S01]  /*4ed0*/  STSM.16.M88.4 [R2+0x2a300], R28 ;  /* 0x02a3001c02007844 */ /* 0x0007e20000000200 */
[----:B------:R-:W5:Y:S01]  /*4ee0*/  MUFU.EX2 R63, R63 ;  /* 0x0000003f003f7308 */ /* 0x000f620000000800 */
[C---:B-1----:R-:W-:Y:S01]  /*4ef0*/  FADD.FTZ R20, R92.reuse, R21 ;  /* 0x000000155c147221 */ /* 0x042fe20000010000 */
[----:B0-----:R-:W-:Y:S01]  /*4f00*/  F2FP.F16.F32.PACK_AB R4, R92, R33 ;  /* 0x000000215c04723e */ /* 0x001fe200000000ff */
[----:B------:R-:W-:-:S02]  /*4f10*/  IMAD.MOV.U32 R33, RZ, RZ, R71 ;  /* 0x000000ffff217224 */ /* 0x000fc400078e0047 */
[--C-:B------:R-:W-:Y:S02]  /*4f20*/  IMAD.MOV.U32 R32, RZ, RZ, R71.reuse ;  /* 0x000000ffff207224 */ /* 0x100fe400078e0047 */
[--C-:B--2---:R-:W-:Y:S01]  /*4f30*/  IMAD.MOV.U32 R27, RZ, RZ, R71.reuse ;  /* 0x000000ffff1b7224 */ /* 0x104fe200078e0047 */
[----:B------:R-:W0:Y:S01]  /*4f40*/  MUFU.EX2 R90, R90 ;  /* 0x0000005a005a7308 */ /* 0x000e220000000800 */
[----:B----4-:R-:W-:Y:S01]  /*4f50*/  FADD.FTZ R21, R45, R20 ;  /* 0x000000142d157221 */ /* 0x010fe20000010000 */
[--C-:B------:R-:W-:Y:S02]  /*4f60*/  IMAD.MOV.U32 R26, RZ, RZ, R71.reuse ;  /* 0x000000ffff1a7224 */ /* 0x100fe400078e0047 */
[--C-:B------:R-:W-:Y:S02]  /*4f70*/  IMAD.MOV.U32 R25, RZ, RZ, R71.reuse ;  /* 0x000000ffff197224 */ /* 0x100fe400078e0047 */
[--C-:B------:R-:W-:Y:S02]  /*4f80*/  IMAD.MOV.U32 R24, RZ, RZ, R71.reuse ;  /* 0x000000ffff187224 */ /* 0x100fe400078e0047 */
[----:B------:R-:W1:Y:S01]  /*4f90*/  MUFU.EX2 R36, R36 ;  /* 0x0000002400247308 */ /* 0x000e620000000800 */
[----:B-----5:R-:W-:Y:S01]  /*4fa0*/  FADD.FTZ R11, R63, R10 ;  /* 0x0000000a3f0b7221 */ /* 0x020fe20000010000 */
[----:B---3--:R-:W-:-:S02]  /*4fb0*/  IMAD.MOV.U32 R31, RZ, RZ, R71 ;  /* 0x000000ffff1f7224 */ /* 0x008fc400078e0047 */
[--C-:B------:R-:W-:Y:S02]  /*4fc0*/  IMAD.MOV.U32 R30, RZ, RZ, R71.reuse ;  /* 0x000000ffff1e7224 */ /* 0x100fe400078e0047 */
[----:B------:R-:W-:Y:S02]  /*4fd0*/  IMAD.MOV.U32 R29, RZ, RZ, R71 ;  /* 0x000000ffff1d7224 */ /* 0x000fe400078e0047 */
[----:B------:R-:W2:Y:S01]  /*4fe0*/  MUFU.EX2 R43, R43 ;  /* 0x0000002b002b7308 */ /* 0x000ea20000000800 */
[----:B0-----:R-:W-:Y:S01]  /*4ff0*/  FADD.FTZ R12, R90, R21 ;  /* 0x000000155a0c7221 */ /* 0x001fe20000010000 */
[----:B------:R-:W-:-:S06]  /*5000*/  IMAD.MOV.U32 R28, RZ, RZ, R71 ;  /* 0x000000ffff1c7224 */ /* 0x000fcc00078e0047 */
[----:B------:R-:W0:Y:S01]  /*5010*/  MUFU.EX2 R65, R65 ;  /* 0x0000004100417308 */ /* 0x000e220000000800 */
[----:B-1----:R-:W-:-:S07]  /*5020*/  FADD.FTZ R10, R36, R11 ;  /* 0x0000000b240a7221 */ /* 0x002fce0000010000 */
[----:B------:R-:W1:Y:S01]  /*5030*/  MUFU.EX2 R78, R78 ;  /* 0x0000004e004e7308 */ /* 0x000e620000000800 */
[----:B--2---:R-:W-:-:S07]  /*5040*/  FADD.FTZ R7, R43, R12 ;  /* 0x0000000c2b077221 */ /* 0x004fce0000010000 */
        /* <DEDUP_REMOVED lines=8> */
[----:B------:R-:W-:Y:S01]  /*50d0*/  F2FP.F16.F32.PACK_AB R5, R63, R0 ;  /* 0x000000003f05723e */ /* 0x000fe200000000ff */
[----:B------:R-:W-:-:S05]  /*50e0*/  IMAD.MOV.U32 R63, RZ, RZ, R71 ;  /* 0x000000ffff3f7224 */ /* 0x000fca00078e0047 */
[----:B------:R-:W2:Y:S01]  /*50f0*/  MUFU.EX2 R80, R80 ;  /* 0x0000005000507308 */ /* 0x000ea20000000800 */
[----:B0-----:R-:W-:-:S07]  /*5100*/  FADD.FTZ R9, R41, R10 ;  /* 0x0000000a29097221 */ /* 0x001fce0000010000 */
[----:B------:R-:W0:Y:S01]  /*5110*/  MUFU.EX2 R46, R46 ;  /* 0x0000002e002e7308 */ /* 0x000e220000000800 */
[C---:B-1----:R-:W-:Y:S01]  /*5120*/  FADD.FTZ R7, R67.reuse, R6 ;  /* 0x0000000643077221 */ /* 0x042fe20000010000 */
[----:B------:R-:W-:Y:S01]  /*5130*/  F2FP.F16.F32.PACK_AB R6, R90, R45 ;  /* 0x0000002d5a06723e */ /* 0x000fe200000000ff */
[--C-:B------:R-:W-:Y:S01]  /*5140*/  IMAD.MOV.U32 R45, RZ, RZ, R71.reuse ;  /* 0x000000ffff2d7224 */ /* 0x100fe200078e0047 */
[----:B------:R-:W-:Y:S01]  /*5150*/  F2FP.F16.F32.PACK_AB R13, R67, R38 ;  /* 0x00000026430d723e */ /* 0x000fe200000000ff */
[--C-:B------:R-:W-:Y:S02]  /*5160*/  IMAD.MOV.U32 R67, RZ, RZ, R71.reuse ;  /* 0x000000ffff437224 */ /* 0x100fe400078e0047 */
[----:B------:R-:W-:Y:S01]  /*5170*/  IMAD.MOV.U32 R38, RZ, RZ, R71 ;  /* 0x000000ffff267224 */ /* 0x000fe200078e0047 */
[----:B------:R-:W1:Y:S01]  /*5180*/  MUFU.EX2 R39, R39 ;  /* 0x0000002700277308 */ /* 0x000e620000000800 */
[C---:B--2---:R-:W-:Y:S01]  /*5190*/  FADD.FTZ R10, R80.reuse, R9 ;  /* 0x00000009500a7221 */ /* 0x044fe20000010000 */
[----:B------:R-:W-:Y:S01]  /*51a0*/  F2FP.F16.F32.PACK_AB R14, R80, R41 ;  /* 0x00000029500e723e */ /* 0x000fe200000000ff */
[----:B------:R-:W-:-:S05]  /*51b0*/  IMAD.MOV.U32 R41, RZ, RZ, R71 ;  /* 0x000000ffff297224 */ /* 0x000fca00078e0047 */
[----:B------:R-:W2:Y:S01]  /*51c0*/  MUFU.EX2 R3, R106 ;  /* 0x0000006a00037308 */ /* 0x000ea20000000800 */
[----:B0-----:R-:W-:Y:S01]  /*51d0*/  FADD.FTZ R0, R46, R7 ;  /* 0x000000072e007221 */ /* 0x001fe20000010000 */
[----:B------:R-:W-:Y:S01]  /*51e0*/  F2FP.F16.F32.PACK_AB R7, R65, R36 ;  /* 0x000000244107723e */ /* 0x000fe200000000ff */
[----:B------:R-:W-:Y:S01]  /*51f0*/  IMAD.MOV.U32 R36, RZ, RZ, R71 ;  /* 0x000000ffff247224 */ /* 0x000fe200078e0047 */
[----:B------:R-:W-:-:S03]  /*5200*/  MOV R65, R71 ;  /* 0x0000004700417202 */ /* 0x000fc60000000f00 */
[----:B------:R0:W-:Y:S01]  /*5210*/  STSM.16.M88.4 [R2+0x2bb00], R4 ;  /* 0x02bb000402007844 */ /* 0x0001e20000000200 */
[----:B------:R-:W3:Y:S01]  /*5220*/  MUFU.EX2 R85, R110 ;  /* 0x0000006e00557308 */ /* 0x000ee20000000800 */
[----:B-1----:R-:W-:-:S07]  /*5230*/  FADD.FTZ R9, R39, R10 ;  /* 0x0000000a27097221 */ /* 0x002fce0000010000 */
[----:B------:R-:W1:Y:S01]  /*5240*/  MUFU.EX2 R84, R84 ;  /* 0x0000005400547308 */ /* 0x000e620000000800 */
[C---:B--2---:R-:W-:Y:S01]  /*5250*/  FADD.FTZ R0, R3.reuse, R0 ;  /* 0x0000000003007221 */ /* 0x044fe20000010000 */
[----:B------:R-:W-:Y:S01]  /*5260*/  F2FP.F16.F32.PACK_AB R15, R3, R46 ;  /* 0x0000002e030f723e */ /* 0x000fe200000000ff */
[----:B------:R-:W-:-:S04]  /*5270*/  IMAD.MOV.U32 R46, RZ, RZ, R71 ;  /* 0x000000ffff2e7224 */ /* 0x000fc800078e0047 */
[----:B------:R2:W-:Y:S01]  /*5280*/  STSM.16.M88.4 [R2+0x2d300], R12 ;  /* 0x02d3000c02007844 */ /* 0x0005e20000000200 */
[----:B------:R-:W4:Y:S01]  /*5290*/  MUFU.EX2 R112, R112 ;  /* 0x0000007000707308 */ /* 0x000f220000000800 */
[----:B---3--:R-:W-:-:S07]  /*52a0*/  FADD.FTZ R11, R85, R0 ;  /* 0x00000000550b7221 */ /* 0x008fce0000010000 */
[----:B------:R-:W3:Y:S01]  /*52b0*/  MUFU.EX2 R37, R37 ;  /* 0x0000002500257308 */ /* 0x000ee20000000800 */
[C---:B-1----:R-:W-:Y:S01]  /*52c0*/  FADD.FTZ R0, R84.reuse, R9 ;  /* 0x0000000954007221 */ /* 0x042fe20000010000 */
[----:B------:R-:W-:Y:S01]  /*52d0*/  F2FP.F16.F32.PACK_AB R84, R84, R39 ;  /* 0x000000275454723e */ /* 0x000fe200000000ff */
[----:B------:R-:W-:-:S05]  /*52e0*/  IMAD.MOV.U32 R39, RZ, RZ, R71 ;  /* 0x000000ffff277224 */ /* 0x000fca00078e0047 */
[----:B------:R-:W1:Y:S01]  /*52f0*/  MUFU.EX2 R76, R76 ;  /* 0x0000004c004c7308 */ /* 0x000e620000000800 */
[C---:B----4-:R-:W-:Y:S01]  /*5300*/  FADD.FTZ R10, R112.reuse, R11 ;  /* 0x0000000b700a7221 */ /* 0x050fe20000010000 */
[----:B------:R-:W-:-:S06]  /*5310*/  F2FP.F16.F32.PACK_AB R85, R112, R85 ;  /* 0x000000557055723e */ /* 0x000fcc00000000ff */
[----:B------:R-:W4:Y:S01]  /*5320*/  MUFU.EX2 R87, R108 ;  /* 0x0000006c00577308 */ /* 0x000f220000000800 */
[----:B---3--:R-:W-:-:S07]  /*5330*/  FADD.FTZ R11, R37, R0 ;  /* 0x00000000250b7221 */ /* 0x008fce0000010000 */
[----:B------:R-:W3:Y:S01]  /*5340*/  MUFU.EX2 R35, R35 ;  /* 0x0000002300237308 */ /* 0x000ee20000000800 */
[C---:B-1----:R-:W-:Y:S01]  /*5350*/  FADD.FTZ R0, R76.reuse, R11 ;  /* 0x0000000b4c007221 */ /* 0x042fe20000010000 */
[----:B------:R-:W-:Y:S01]  /*5360*/  F2FP.F16.F32.PACK_AB R86, R76, R37 ;  /* 0x000000254c56723e */ /* 0x000fe200000000ff */
[----:B------:R-:W-:-:S05]  /*5370*/  IMAD.MOV.U32 R37, RZ, RZ, R71 ;  /* 0x000000ffff257224 */ /* 0x000fca00078e0047 */
[----:B------:R-:W0:Y:S01]  /*5380*/  MUFU.EX2 R96, R96 ;  /* 0x0000006000607308 */ /* 0x000e220000000800 */
[----:B----4-:R-:W-:-:S07]  /*5390*/  FADD.FTZ R21, R87, R10 ;  /* 0x0000000a57157221 */ /* 0x010fce0000010000 */
[----:B------:R-:W1:Y:S01]  /*53a0*/  MUFU.EX2 R88, R88 ;  /* 0x0000005800587308 */ /* 0x000e620000000800 */
[----:B---3--:R-:W-:-:S07]  /*53b0*/  FADD.FTZ R3, R35, R0 ;  /* 0x0000000023037221 */ /* 0x008fce0000010000 */
[----:B------:R-:W3:Y:S01]  /*53c0*/  MUFU.EX2 R89, R98 ;  /* 0x0000006200597308 */ /* 0x000ee20000000800 */
[C---:B0-----:R-:W-:Y:S01]  /*53d0*/  FADD.FTZ R4, R96.reuse, R21 ;  /* 0x0000001560047221 */ /* 0x041fe20000010000 */
[----:B------:R-:W-:-:S05]  /*53e0*/  F2FP.F16.F32.PACK_AB R87, R96, R87 ;  /* 0x000000576057723e */ /* 0x000fca00000000ff */
[----:B------:R2:W-:Y:S01]  /*53f0*/  STSM.16.M88.4 [R2+0x2eb00], R84 ;  /* 0x02eb005402007844 */ /* 0x0005e20000000200 */
[----:B------:R-:W-:Y:S01]  /*5400*/  MUFU.EX2 R47, R47 ;  /* 0x0000002f002f7308 */ /* 0x000fe20000000800 */
[C---:B-1----:R-:W-:Y:S01]  /*5410*/  FADD.FTZ R0, R88.reuse, R3 ;  /* 0x0000000358007221 */ /* 0x042fe20000010000 */
[----:B------:R-:W-:Y:S01]  /*5420*/  F2FP.F16.F32.PACK_AB R88, R88, R35 ;  /* 0x000000235858723e */ /* 0x000fe200000000ff */
[----:B------:R-:W-:-:S05]  /*5430*/  IMAD.MOV.U32 R35, RZ, RZ, R71 ;  /* 0x000000ffff237224 */ /* 0x000fca00078e0047 */
[----:B------:R-:W0:Y:S01]  /*5440*/  MUFU.EX2 R94, R94 ;  /* 0x0000005e005e7308 */ /* 0x000e220000000800 */
[----:B---3--:R-:W-:-:S07]  /*5450*/  FADD.FTZ R5, R89, R4 ;  /* 0x0000000459057221 */ /* 0x008fce0000010000 */
[----:B------:R-:W1:Y:S08]  /*5460*/  MUFU.EX2 R102, R102 ;  /* 0x0000006600667308 */ /* 0x000e700000000800 */
[----:B------:R-:W-:Y:S01]  /*5470*/  MUFU.EX2 R120, R120 ;  /* 0x0000007800787308 */ /* 0x000fe20000000800 */
[----:B0-----:R-:W-:Y:S01]  /*5480*/  F2FP.F16.F32.PACK_AB R90, R94, R47 ;  /* 0x0000002f5e5a723e */ /* 0x001fe200000000ff */
[----:B------:R-:W-:-:S04]  /*5490*/  FADD.FTZ R47, R47, R0 ;  /* 0x000000002f2f7221 */ /* 0x000fc80000010000 */
[----:B------:R-:W-:Y:S01]  /*54a0*/  FADD.FTZ R6, R94, R47 ;  /* 0x0000002f5e067221 */ /* 0x000fe20000010000 */
[----:B------:R-:W-:Y:S01]  /*54b0*/  IMAD.MOV.U32 R47, RZ, RZ, R71 ;  /* 0x000000ffff2f7224 */ /* 0x000fe200078e0047 */
[----:B------:R-:W0:Y:S01]  /*54c0*/  MUFU.EX2 R9, R122 ;  /* 0x0000007a00097308 */ /* 0x000e220000000800 */
[C---:B-1----:R-:W-:Y:S01]  /*54d0*/  F2FP.F16.F32.PACK_AB R89, R102.reuse, R89 ;  /* 0x000000596659723e */ /* 0x042fe200000000ff */
[----:B------:R-:W-:Y:S01]  /*54e0*/  FADD.FTZ R5, R102, R5 ;  /* 0x0000000566057221 */ /* 0x000fe20000010000 */
[----:B0-----:R-:W-:-:S03]  /*54f0*/  F2FP.F16.F32.PACK_AB R91, R9, R120 ;  /* 0x00000078095b723e */ /* 0x001fc600000000ff */
[----:B------:R-:W-:Y:S02]  /*5500*/  FADD.FTZ R120, R120, R5 ;  /* 0x0000000578787221 */ /* 0x000fe40000010000 */
[----:B------:R2:W-:Y:S02]  /*5510*/  STSM.16.M88.4 [R2+0x30300], R88 ;  /* 0x0303005802007844 */ /* 0x0005e40000000200 */
[----:B------:R-:W-:Y:S01]  /*5520*/  FADD.FTZ R3, R9, R120 ;  /* 0x0000007809037221 */ /* 0x000fe20000010000 */
[----:B------:R0:W-:Y:S06]  /*5530*/  MEMBAR.ALL.CTA ;  /* 0x0000000000007992 */ /* 0x0001ec0000008000 */
[----:B0-----:R-:W0:Y:S02]  /*5540*/  FENCE.VIEW.ASYNC.S ;  /* 0x00000000000073c6 */ /* 0x001e240000000000 */
[----:B0-----:R-:W-:Y:S01]  /*5550*/  NOP ;  /* 0x0000000000007918 */ /* 0x001fe20000000000 */
[----:B------:R-:W-:Y:S05]  /*5560*/  @!P2 BRA `(.L_x_182) ;  /* 0x000000400070a947 */ /* 0x000fea0003800000 */
[----:B------:R-:W-:Y:S01]  /*5570*/  IADD3 R0, R104, -0x2, RZ ;  /* 0xfffffffe68007810 */ /* 0x000fe20007ffe0ff */
        /* <DEDUP_REMOVED lines=26> */
[----:B------:R-:W-:Y:S01]  /*5720*/  CS2R R24, SRZ ;  /* 0x0000000000187805 */ /* 0x000fe2000001ff00 */
[----:B------:R-:W-:Y:S01]  /*5730*/  UMOV UR58, UR39 ;  /* 0x00000027003a7c82 */ /* 0x000fe20008000000 */
[----:B------:R-:W-:-:S05]  /*5740*/  ULDC UR57, c[0x0][0x9d8] ;  /* 0x0002760000397ab9 */ /* 0x000fca0000000800 */
.L_x_191:
[----:B------:R-:W-:Y:S01]  /*5750*/  UIADD3 UR39, UR58, 0x1, URZ ;  /* 0x000000013a277890 */ /* 0x000fe2000fffe03f */
[----:B------:R-:W-:-:S03]  /*5760*/  ISETP.NE.AND P3, PT, RZ, UR38, PT ;  /* 0x00000026ff007c0c */ /* 0x000fc6000bf65270 */
[----:B------:R-:W-:-:S04]  /*5770*/  UISETP.NE.AND UP0, UPT, UR39, 0x2, UPT ;  /* 0x000000022700788c */ /* 0x000fc8000bf05270 */
[----:B------:R-:W-:Y:S02]  /*5780*/  USEL UR6, URZ, 0x1, UP0 ;  /* 0x000000013f067887 */ /* 0x000fe40008000000 */
[----:B------:R-:W-:-:S04]  /*5790*/  USEL UR39, UR39, URZ, UP0 ;  /* 0x0000003f27277287 */ /* 0x000fc80008000000 */
[----:B------:R-:W-:Y:S01]  /*57a0*/  LOP3.LUT R16, R7, UR6, RZ, 0x3c, !PT ;  /* 0x0000000607107c12 */ /* 0x000fe2000f8e3cff */
[----:B0-----:R-:W-:Y:S07]  /*57b0*/  @P3 BRA `(.L_x_183) ;  /* 0x0000000000283947 */ /* 0x001fee0003800000 */
[----:B------:R-:W-:Y:S05]  /*57c0*/  @!P0 BRA `(.L_x_184) ;  /* 0x0000000000048947 */ /* 0x000fea0003800000 */
[----:B------:R-:W-:Y:S01]  /*57d0*/  BPT.TRAP 0x1 ;  /* 0x000000040000795c */ /* 0x000fe20000300000 */
.L_x_184:
[----:B------:R-:W-:Y:S01]  /*57e0*/  ULEA UR6, UR39, UR36, 0x3 ;  /* 0x0000002427067291 */ /* 0x000fe2000f8e183f */
[----:B------:R-:W-:-:S08]  /*57f0*/  SHF.L.U32 R8, R16, 0x1f, RZ ;  /* 0x0000001f10087819 */ /* 0x000fd000000006ff */
[----:B------:R0:W1:Y:S01]  /*5800*/  SYNCS.PHASECHK.TRANS64.TRYWAIT P2, [UR6+0x31c30], R8 ;  /* 0x031c3008ff0075a7 */ /* 0x0000620008040146 */
[----:B------:R-:W-:Y:S05]  /*5810*/  @!P0 BRA `(.L_x_185) ;  /* 0x0000000000048947 */ /* 0x000fea0003800000 */
[----:B------:R-:W-:Y:S01]  /*5820*/  BPT.TRAP 0x1 ;  /* 0x000000040000795c */ /* 0x000fe20000300000 */
.L_x_185:
[----:B-1----:R-:W-:Y:S05]  /*5830*/  @P2 BRA `(.L_x_183) ;  /* 0x0000000000082947 */ /* 0x002fea0003800000 */
[----:B------:R-:W1:Y:S02]  /*5840*/  SYNCS.PHASECHK.TRANS64.TRYWAIT P2, [UR6+0x31c30], R8 ;  /* 0x031c3008ff0075a7 */ /* 0x000e640008040146 */
[----:B-1----:R-:W-:Y:S05]  /*5850*/  @!P2 BRA `(.L_x_186) ;  /* 0x000000c000bca947 */ /* 0x002fea0003800000 */
.L_x_183:
        /* <DEDUP_REMOVED lines=81> */
[----:B--2---:R-:W-:-:S06]  /*5d70*/  WARPGROUP.ARRIVE ;  /* 0x00000000000079c5 */ /* 0x004fcc0000000000 */
        /* <DEDUP_REMOVED lines=274> */
.L_x_188:
[----:B------:R-:W-:Y:S01]  /*6ea0*/  ULEA UR6, UR58, UR36, 0x3 ;  /* 0x000000243a067291 */ /* 0x000fe2000f8e183f */
[----:B------:R-:W-:-:S08]  /*6eb0*/  SHF.L.U32 R7, R7, 0x1f, RZ ;  /* 0x0000001f07077819 */ /* 0x000fd000000006ff */
[----:B------:R0:W1:Y:S01]  /*6ec0*/  SYNCS.PHASECHK.TRANS64.TRYWAIT P2, [UR6+0x31c50], R7 ;  /* 0x031c5007ff0075a7 */ /* 0x0000620008040146 */
[----:B------:R-:W-:Y:S05]  /*6ed0*/  @!P0 BRA `(.L_x_189) ;  /* 0x0000000000048947 */ /* 0x000fea0003800000 */
[----:B------:R-:W-:Y:S01]  /*6ee0*/  BPT.TRAP 0x1 ;  /* 0x000000040000795c */ /* 0x000fe20000300000 */
.L_x_189:
[----:B-1----:R-:W-:Y:S05]  /*6ef0*/  @P2 BRA `(.L_x_187) ;  /* 0x0000000000082947 */ /* 0x002fea0003800000 */
[----:B------:R-:W1:Y:S02]  /*6f00*/  SYNCS.PHASECHK.TRANS64.TRYWAIT P2, [UR6+0x31c50], R7 ;  /* 0x031c5007ff0075a7 */ /* 0x000e640008040146 */
[----:B-1----:R-:W-:Y:S05]  /*6f10*/  @!P2 BRA `(.L_x_190) ;  /* 0x000000ac0024a947 */ /* 0x002fea0003800000 */
.L_x_187:
[----:B------:R-:W-:Y:S01]  /*6f20*/  UIADD3 UR6, UR36, 0x200, URZ ;  /* 0x0000020024067890 */ /* 0x000fe2000fffe03f */
[----:B------:R-:W-:Y:S01]  /*6f30*/  WARPGROUP.ARRIVE ;  /* 0x00000000000079c5 */ /* 0x000fe20000000000 */
[----:B------:R-:W-:Y:S01]  /*6f40*/  ULOP3.LUT UR7, UR37, 0x10000, URZ, 0xfc, !UPT ;  /* 0x0001000025077892 */ /* 0x000fe2000f8efc3f */
[----:B01----:R-:W-:Y:S01]  /*6f50*/  FMUL.FTZ R7, R136, UR57 ;  /* 0x0000003988077c20 */ /* 0x003fe20008410000 */
[----:B------:R-:W-:Y:S01]  /*6f60*/  USHF.R.U32.HI UR6, URZ, 0x4, UR6 ;  /* 0x000000043f067899 */ /* 0x000fe20008011606 */
[----:B------:R-:W-:Y:S01]  /*6f70*/  FMUL.FTZ R8, R137, UR57 ;  /* 0x0000003989087c20 */ /* 0x000fe20008410000 */
[----:B------:R-:W-:Y:S01]  /*6f80*/  UMOV UR29, 0xc0000010 ;  /* 0xc0000010001d7882 */ /* 0x000fe20000000000 */
[----:B------:R-:W-:Y:S01]  /*6f90*/  UMOV UR31, 0x80000020 ;  /* 0x80000020001f7882 */ /* 0x000fe20000000000 */
[----:B------:R-:W-:Y:S01]  /*6fa0*/  ULOP3.LUT UR6, UR6, 0x3fff, URZ, 0xc0, !UPT ;  /* 0x00003fff06067892 */ /* 0x000fe2000f8ec03f */
[----:B------:R-:W0:Y:S01]  /*6fb0*/  MUFU.TANH R7, R7 ;  /* 0x0000000700077308 */ /* 0x000e220000002400 */
[----:B------:R-:W-:Y:S01]  /*6fc0*/  UMOV UR28, UR7 ;  /* 0x00000007001c7c82 */ /* 0x000fe20008000000 */
[----:B------:R-:W-:Y:S01]  /*6fd0*/  FMUL.FTZ R11, R140, UR57 ;  /* 0x000000398c0b7c20 */ /* 0x000fe20008410000 */
[----:B------:R-:W-:Y:S01]  /*6fe0*/  ULOP3.LUT UR6, UR6, 0x2400000, URZ, 0xfc, !UPT ;  /* 0x0240000006067892 */ /* 0x000fe2000f8efc3f */
[----:B------:R-:W-:Y:S01]  /*6ff0*/  FMUL.FTZ R12, R141, UR57 ;  /* 0x000000398d0c7c20 */ /* 0x000fe20008410000 */
[----:B------:R-:W-:Y:S01]  /*7000*/  FMUL.FTZ R15, R128, UR57 ;  /* 0x00000039800f7c20 */ /* 0x000fe20008410000 */
[----:B------:R-:W-:Y:S01]  /*7010*/  FMUL.FTZ R128, R131, UR57 ;  /* 0x0000003983807c20 */ /* 0x000fe20008410000 */
[----:B------:R-:W-:Y:S01]  /*7020*/  UIMAD UR6, UR58, 0x6c0, UR6 ;  /* 0x000006c03a0678a4 */ /* 0x000fe2000f8e0206 */
[----:B------:R-:W1:Y:S01]  /*7030*/  MUFU.TANH R8, R8 ;  /* 0x0000000800087308 */ /* 0x000e620000002400 */
[----:B------:R-:W-:Y:S01]  /*7040*/  FMUL.FTZ R131, R134, UR57 ;  /* 0x0000003986837c20 */ /* 0x000fe20008410000 */
[----:B------:R-:W-:Y:S01]  /*7050*/  FMUL.FTZ R134, R109, UR57 ;  /* 0x000000396d867c20 */ /* 0x000fe20008410000 */
[----:B------:R-:W-:Y:S01]  /*7060*/  FMUL.FTZ R109, R111, UR57 ;  /* 0x000000396f6d7c20 */ /* 0x000fe20008410000 */
[----:B------:R-:W-:Y:S01]  /*7070*/  FMUL.FTZ R111, R97, UR57 ;  /* 0x00000039616f7c20 */ /* 0x000fe20008410000 */
[----:B------:R-:W-:Y:S01]  /*7080*/  FMUL.FTZ R97, R99, UR57 ;  /* 0x0000003963617c20 */ /* 0x000fe20008410000 */
[----:B------:R-:W-:Y:S01]  /*7090*/  UMOV UR30, UR6 ;  /* 0x00000006001e7c82 */ /* 0x000fe20008000000 */
[----:B------:R-:W-:Y:S01]  /*70a0*/  FMUL.FTZ R20, R129, UR57 ;  /* 0x0000003981147c20 */ /* 0x000fe20008410000 */
[----:B------:R-:W-:Y:S01]  /*70b0*/  HGMMA.64x96x16.F32 R24, gdesc[UR28].tnspB, R24, gsb0 ;  /* 0x416000001c1879f0 */ /* 0x000fe20008000818 */
[----:B------:R-:W-:Y:S01]  /*70c0*/  UIADD3 UR28, UR7, 0x180, URZ ;  /* 0x00000180071c7890 */ /* 0x000fe2000fffe03f */
[----:B------:R-:W2:Y:S01]  /*70d0*/  MUFU.TANH R11, R11 ;  /* 0x0000000b000b7308 */ /* 0x000ea20000002400 */
[----:B------:R-:W-:Y:S01]  /*70e0*/  UIADD3 UR30, UR6, 0x40, URZ ;  /* 0x00000040061e7890 */ /* 0x000fe2000fffe03f */
[----:B------:R-:W-:Y:S01]  /*70f0*/  FMUL.FTZ R99, R103, UR57 ;  /* 0x0000003967637c20 */ /* 0x000fe20008410000 */
[----:B------:R-:W-:Y:S01]  /*7100*/  UMOV UR29, 0xc0000010 ;  /* 0xc0000010001d7882 */ /* 0x000fe20000000000 */
[----:B------:R-:W-:Y:S01]  /*7110*/  UMOV UR31, 0x80000020 ;  /* 0x80000020001f7882 */ /* 0x000fe20000000000 */
[----:B------:R-:W-:Y:S01]  /*7120*/  FMUL.FTZ R103, R89, UR57 ;  /* 0x0000003959677c20 */ /* 0x000fe20008410000 */
[----:B------:R-:W-:Y:S01]  /*7130*/  FMUL.FTZ R89, R91, UR57 ;  /* 0x000000395b597c20 */ /* 0x000fe20008410000 */
[----:B0-----:R-:W-:Y:S01]  /*7140*/  FMNMX.FTZ R91, R7, R5, !PT ;  /* 0x00000005075b7209 */ /* 0x001fe20007810000 */
[----:B------:R-:W0:Y:S01]  /*7150*/  MUFU.TANH R12, R12 ;  /* 0x0000000c000c7308 */ /* 0x000e220000002400 */
[----:B------:R-:W-:Y:S01]  /*7160*/  FMUL.FTZ R129, R132, UR57 ;  /* 0x0000003984817c20 */ /* 0x000fe20008410000 */
[----:B------:R-:W-:Y:S01]  /*7170*/  FMUL.FTZ R21, R130, UR57 ;  /* 0x0000003982157c20 */ /* 0x000fe20008410000 */
[----:B------:R-:W-:Y:S01]  /*7180*/  FMUL.FTZ R130, R133, UR57 ;  /* 0x0000003985827c20 */ /* 0x000fe20008410000 */
[----:B------:R-:W-:Y:S01]  /*7190*/  FMUL.FTZ R133, R108, UR57 ;  /* 0x000000396c857c20 */ /* 0x000fe20008410000 */
[----:B-1----:R-:W-:Y:S01]  /*71a0*/  FMNMX.FTZ R136, R8, R91, !PT ;  /* 0x0000005b08887209 */ /* 0x002fe20007810000 */
[----:B------:R-:W-:Y:S01]  /*71b0*/  FMUL.FTZ R108, R110, UR57 ;  /* 0x000000396e6c7c20 */ /* 0x000fe20008410000 */
[----:B------:R-:W-:Y:S01]  /*71c0*/  FMUL.FTZ R9, R138, UR57 ;  /* 0x000000398a097c20 */ /* 0x000fe20008410000 */
[----:B------:R-:W1:Y:S01]  /*71d0*/  MUFU.TANH R15, R15 ;  /* 0x0000000f000f7308 */ /* 0x000e620000002400 */
[----:B------:R-:W-:Y:S01]  /*71e0*/  FMUL.FTZ R110, R96, UR57 ;  /* 0x00000039606e7c20 */ /* 0x000fe20008410000 */
[----:B------:R-:W-:Y:S01]  /*71f0*/  FMUL.FTZ R96, R98, UR57 ;  /* 0x0000003962607c20 */ /* 0x000fe20008410000 */
[----:B------:R-:W-:Y:S01]  /*7200*/  FMUL.FTZ R98, R102, UR57 ;  /* 0x0000003966627c20 */ /* 0x000fe20008410000 */
[----:B--2---:R-:W-:Y:S01]  /*7210*/  FMNMX.FTZ R91, R11, R136, !PT ;  /* 0x000000880b5b7209 */ /* 0x004fe20007810000 */
[----:B------:R-:W-:Y:S01]  /*7220*/  FMUL.FTZ R102, R88, UR57 ;  /* 0x0000003958667c20 */ /* 0x000fe20008410000 */
[----:B------:R-:W-:Y:S01]  /*7230*/  FMUL.FTZ R10, R139, UR57 ;  /* 0x000000398b0a7c20 */ /* 0x000fe20008410000 */
[----:B------:R-:W-:Y:S01]  /*7240*/  FMUL.FTZ R88, R90, UR57 ;  /* 0x000000395a587c20 */ /* 0x000fe20008410000 */
[----:B------:R-:W2:Y:S01]  /*7250*/  MUFU.TANH R20, R20 ;  /* 0x0000001400147308 */ /* 0x000ea20000002400 */
[----:B------:R-:W-:Y:S01]  /*7260*/  FMUL.FTZ R120, R120, UR57 ;  /* 0x0000003978787c20 */ /* 0x000fe20008410000 */
[----:B------:R-:W-:Y:S01]  /*7270*/  FMUL.FTZ R90, R94, UR57 ;  /* 0x000000395e5a7c20 */ /* 0x000fe20008410000 */
[----:B0-----:R-:W-:Y:S01]  /*7280*/  FMNMX.FTZ R94, R12, R91, !PT ;  /* 0x0000005b0c5e7209 */ /* 0x001fe20007810000 */
        /* <DEDUP_REMOVED lines=42> */
[----:B------:R-:W2:Y:S02]  /*7530*/  S2R R141, SR_TID.X ;  /* 0x00000000008d7919 */ /* 0x000ea40000002100 */
[----:B------:R-:W3:Y:S01]  /*7540*/  MUFU.TANH R13, R13 ;  /* 0x0000000d000d7308 */ /* 0x000ee20000002400 */
[----:B0-----:R-:W-:Y:S01]  /*7550*/  FMNMX.FTZ R80, R10, R95, !PT ;  /* 0x0000005f0a507209 */ /* 0x001fe20007810000 */
[----:B------:R-:W-:-:S06]  /*7560*/  FMUL.FTZ R95, R81, UR57 ;  /* 0x00000039515f7c20 */ /* 0x000fcc0008410000 */
[----:B------:R-:W0:Y:S01]  /*7570*/  MUFU.TANH R121, R121 ;  /* 0x0000007900797308 */ /* 0x000e220000002400 */
[----:B-1----:R-:W-:-:S07]  /*7580*/  FMNMX.FTZ R136, R120, R135, !PT ;  /* 0x0000008778887209 */ /* 0x002fce0007810000 */
[----:B------:R-:W1:Y:S01]  /*7590*/  MUFU.TANH R14, R14 ;  /* 0x0000000e000e7308 */ /* 0x000e620000002400 */
[----:B---3--:R-:W-:Y:S01]  /*75a0*/  FMNMX.FTZ R81, R13, R80, !PT ;  /* 0x000000500d517209 */ /* 0x008fe20007810000 */
[----:B------:R-:W-:-:S06]  /*75b0*/  FMUL.FTZ R80, R82, UR57 ;  /* 0x0000003952507c20 */ /* 0x000fcc0008410000 */
[----:B------:R-:W3:Y:S01]  /*75c0*/  MUFU.TANH R124, R124 ;  /* 0x0000007c007c7308 */ /* 0x000ee20000002400 */
[----:B0-----:R-:W-:Y:S01]  /*75d0*/  FMNMX.FTZ R135, R121, R136, !PT ;  /* 0x0000008879877209 */ /* 0x001fe20007810000 */
[----:B------:R-:W-:Y:S02]  /*75e0*/  WARPGROUP.DEPBAR.LE gsb0, 0x0 ;  /* 0x00008000000079c5 */ /* 0x000fe40000010000 */
[----:B------:R-:W-:Y:S01]  /*75f0*/  WARPGROUP.ARRIVE ;  /* 0x00000000000079c5 */ /* 0x000fe20000000000 */
[----:B--2---:R-:W-:-:S03]  /*7600*/  SHF.R.U32.HI R140, RZ, 0x7, R141 ;  /* 0x00000007ff8c7819 */ /* 0x004fc6000001168d */
[----:B------:R-:W0:Y:S01]  /*7610*/  MUFU.TANH R21, R21 ;  /* 0x0000001500157308 */ /* 0x000e220000002400 */
[----:B-1----:R-:W-:Y:S02]  /*7620*/  FMNMX.FTZ R136, R14, R81, !PT ;  /* 0x000000510e887209 */ /* 0x002fe40007810000 */
[----:B------:R-:W-:Y:S01]  /*7630*/  ISETP.GE.U32.AND P2, PT, R141, 0x180, PT ;  /* 0x000001808d00780c */ /* 0x000fe20003f46070 */
[----:B------:R-:W-:Y:S01]  /*7640*/  HGMMA.64x96x16.F32 R24, gdesc[UR28].tnspB, R24, gsb0 ;  /* 0x416000001c1879f0 */ /* 0x000fe20008000818 */
[----:B------:R-:W-:Y:S02]  /*7650*/  UIADD3 UR28, UR7, 0x300, URZ ;  /* 0x00000300071c7890 */ /* 0x000fe4000fffe03f */
[----:B------:R-:W-:Y:S01]  /*7660*/  UIADD3 UR30, UR6, 0x80, URZ ;  /* 0x00000080061e7890 */ /* 0x000fe2000fffe03f */
[----:B------:R-:W1:Y:S01]  /*7670*/  MUFU.TANH R125, R125 ;  /* 0x0000007d007d7308 */ /* 0x000e620000002400 */
[----:B------:R-:W-:Y:S01]  /*7680*/  UMOV UR29, 0xc0000010 ;  /* 0xc0000010001d7882 */ /* 0x000fe20000000000 */
[----:B------:R-:W-:Y:S01]  /*7690*/  UMOV UR31, 0x80000020 ;  /* 0x80000020001f7882 */ /* 0x000fe20000000000 */
[----:B---3--:R-:W-:-:S05]  /*76a0*/  FMNMX.FTZ R138, R124, R135, !PT ;  /* 0x000000877c8a7209 */ /* 0x008fca0007810000 */
[----:B------:R-:W2:Y:S01]  /*76b0*/  MUFU.TANH R128, R128 ;  /* 0x0000008000807308 */ /* 0x000ea20000002400 */
[----:B0-----:R-:W-:-:S07]  /*76c0*/  FMNMX.FTZ R81, R21, R136, !PT ;  /* 0x0000008815517209 */ /* 0x001fce0007810000 */
[----:B------:R-:W0:Y:S01]  /*76d0*/  MUFU.TANH R112, R112 ;  /* 0x0000007000707308 */ /* 0x000e220000002400 */
[----:B-1----:R-:W-:-:S07]  /*76e0*/  FMNMX.FTZ R135, R125, R138, !PT ;  /* 0x0000008a7d877209 */ /* 0x002fce0007810000 */
[----:B------:R-:W1:Y:S01]  /*76f0*/  MUFU.TANH R131, R131 ;  /* 0x0000008300837308 */ /* 0x000e620000002400 */
[----:B--2---:R-:W-:Y:S01]  /*7700*/  FMNMX.FTZ R82, R128, R81, !PT ;  /* 0x0000005180527209 */ /* 0x004fe20007810000 */
[----:B------:R-:W-:-:S06]  /*7710*/  FMUL.FTZ R81, R83, UR57 ;  /* 0x0000003953517c20 */ /* 0x000fcc0008410000 */
        /* <DEDUP_REMOVED lines=17> */
[----:B--2---:R-:W-:Y:S01]  /*7830*/  FMNMX.FTZ R136, R104, R135, !PT ;  /* 0x0000008768887209 */ /* 0x004fe20007810000 */
[----:B------:R-:W-:Y:S02]  /*7840*/  WARPGROUP.DEPBAR.LE gsb0, 0x0 ;  /* 0x00008000000079c5 */ /* 0x000fe40000010000 */
[----:B------:R-:W-:-:S04]  /*7850*/  WARPGROUP.ARRIVE ;  /* 0x00000000000079c5 */ /* 0x000fc80000000000 */
[----:B------:R-:W2:Y:S01]  /*7860*/  MUFU.TANH R127, R127 ;  /* 0x0000007f007f7308 */ /* 0x000ea20000002400 */
[----:B0-----:R-:W-:Y:S01]  /*7870*/  FMNMX.FTZ R82, R126, R83, !PT ;  /* 0x000000537e527209 */ /* 0x001fe20007810000 */
[----:B------:R-:W-:Y:S01]  /*7880*/  HGMMA.64x96x16.F32 R24, gdesc[UR28].tnspB, R24, gsb0 ;  /* 0x416000001c1879f0 */ /* 0x000fe20008000818 */
[----:B------:R-:W-:Y:S02]  /*7890*/  UIADD3 UR28, UR7, 0x480, URZ ;  /* 0x00000480071c7890 */ /* 0x000fe4000fffe03f */
[----:B------:R-:W-:Y:S01]  /*78a0*/  UIADD3 UR30, UR6, 0xc0, URZ ;  /* 0x000000c0061e7890 */ /* 0x000fe2000fffe03f */
[----:B------:R-:W-:Y:S01]  /*78b0*/  UMOV UR29, 0xc0000010 ;  /* 0xc0000010001d7882 */ /* 0x000fe20000000000 */
[----:B------:R-:W-:Y:S01]  /*78c0*/  UMOV UR31, 0x80000020 ;  /* 0x80000020001f7882 */ /* 0x000fe20000000000 */
        /* <DEDUP_REMOVED lines=15> */
[----:B------:R-:W-:-:S06]  /*79c0*/  FMUL.FTZ R83, R87, UR57 ;  /* 0x0000003957537c20 */ /* 0x000fcc0008410000 */
        /* <DEDUP_REMOVED lines=10> */
[----:B0-----:R-:W-:Y:S01]  /*7a70*/  FMNMX.FTZ R72, R106, R87, !PT ;  /* 0x000000576a487209 */ /* 0x001fe20007810000 */
[----:B------:R-:W-:Y:S02]  /*7a80*/  WARPGROUP.DEPBAR.LE gsb0, 0x0 ;  /* 0x00008000000079c5 */ /* 0x000fe40000010000 */
[----:B------:R-:W-:-:S04]  /*7a90*/  WARPGROUP.ARRIVE ;  /* 0x00000000000079c5 */ /* 0x000fc80000000000 */
[----:B------:R-:W0:Y:S01]  /*7aa0*/  MUFU.TANH R102, R102 ;  /* 0x0000006600667308 */ /* 0x000e220000002400 */
[----:B-1----:R-:W-:Y:S01]  /*7ab0*/  FMNMX.FTZ R87, R101, R136, !PT ;  /* 0x0000008865577209 */ /* 0x002fe20007810000 */
[----:B------:R-:W-:Y:S01]  /*7ac0*/  HGMMA.64x96x16.F32 R24, gdesc[UR28].tnspB, R24, gsb0 ;  /* 0x416000001c1879f0 */ /* 0x000fe20008000818 */
[----:B------:R-:W-:Y:S01]  /*7ad0*/  UIADD3 UR28, UR7, 0x600, URZ ;  /* 0x00000600071c7890 */ /* 0x000fe2000fffe03f */
[----:B--2---:R-:W-:Y:S01]  /*7ae0*/  FMNMX.FTZ R135, R107, R72, !PT ;  /* 0x000000486b877209 */ /* 0x004fe20007810000 */
[----:B------:R-:W-:-:S03]  /*7af0*/  UIADD3 UR30, UR6, 0x100, URZ ;  /* 0x00000100061e7890 */ /* 0x000fc6000fffe03f */
[----:B------:R-:W1:Y:S01]  /*7b00*/  MUFU.TANH R108, R108 ;  /* 0x0000006c006c7308 */ /* 0x000e620000002400 */
[----:B------:R-:W-:Y:S01]  /*7b10*/  UMOV UR29, 0xc0000010 ;  /* 0xc0000010001d7882 */ /* 0x000fe20000000000 */
[----:B------:R-:W-:-:S06]  /*7b20*/  UMOV UR31, 0x80000020 ;  /* 0x80000020001f7882 */ /* 0x000fcc0000000000 */
[----:B------:R-:W2:Y:S01]  /*7b30*/  MUFU.TANH R103, R103 ;  /* 0x0000006700677308 */ /* 0x000ea20000002400 */
[----:B0-----:R-:W-:Y:S01]  /*7b40*/  FMNMX.FTZ R136, R102, R87, !PT ;  /* 0x0000005766887209 */ /* 0x001fe20007810000 */
[----:B------:R-:W-:-:S06]  /*7b50*/  FMUL.FTZ R87, R73, UR57 ;  /* 0x0000003949577c20 */ /* 0x000fcc0008410000 */
[----:B------:R-:W0:Y:S01]  /*7b60*/  MUFU.TANH R92, R92 ;  /* 0x0000005c005c7308 */ /* 0x000e220000002400 */
[----:B-1----:R-:W-:-:S07]  /*7b70*/  FMNMX.FTZ R72, R108, R135, !PT ;  /* 0x000000876c487209 */ /* 0x002fce0007810000 */
[----:B------:R-:W1:Y:S01]  /*7b80*/  MUFU.TANH R109, R109 ;  /* 0x0000006d006d7308 */ /* 0x000e620000002400 */
[----:B--2---:R-:W-:-:S07]  /*7b90*/  FMNMX.FTZ R135, R103, R136, !PT ;  /* 0x0000008867877209 */ /* 0x004fce0007810000 */
[----:B------:R-:W2:Y:S01]  /*7ba0*/  MUFU.TANH R93, R93 ;  /* 0x0000005d005d7308 */ /* 0x000ea20000002400 */
[----:B0-----:R-:W-:Y:S01]  /*7bb0*/  FMNMX.FTZ R136, R92, R135, !PT ;  /* 0x000000875c887209 */ /* 0x001fe20007810000 */
[----:B------:R-:W-:-:S06]  /*7bc0*/  FMUL.FTZ R135, R76, UR57 ;  /* 0x000000394c877c20 */ /* 0x000fcc0008410000 */
        /* <DEDUP_REMOVED lines=45> */
[----:B------:R-:W-:-:S06]  /*7ea0*/  FMUL.FTZ R77, R79, UR57 ;  /* 0x000000394f4d7c20 */ /* 0x000fcc0008410000 */
[----:B------:R-:W0:Y:S01]  /*7eb0*/  MUFU.TANH R82, R82 ;  /* 0x0000005200527308 */ /* 0x000e220000002400 */
[----:B-1----:R-:W-:Y:S02]  /*7ec0*/  FMNMX.FTZ R78, R80, R73, !PT ;  /* 0x00000049504e7209 */ /* 0x002fe40007810000 */
[----:B------:R-:W1:Y:S05]  /*7ed0*/  SHFL.BFLY PT, R73, R72, 0x2, 0x1f ;  /* 0x0c401f0048497f89 */ /* 0x000e6a00000e0000 */
[----:B------:R-:W3:Y:S01]  /*7ee0*/  MUFU.TANH R83, R83 ;  /* 0x0000005300537308 */ /* 0x000ee20000002400 */
[----:B--2---:R-:W-:-:S07]  /*7ef0*/  FMNMX.FTZ R137, R81, R78, !PT ;  /* 0x0000004e51897209 */ /* 0x004fce0007810000 */
[----:B------:R-:W2:Y:S01]  /*7f00*/  MUFU.TANH R74, R74 ;  /* 0x0000004a004a7308 */ /* 0x000ea20000002400 */
[----:B0-----:R-:W-:Y:S01]  /*7f10*/  FMNMX.FTZ R78, R82, R137, !PT ;  /* 0x00000089524e7209 */ /* 0x001fe20007810000 */
[----:B------:R-:W-:Y:S02]  /*7f20*/  WARPGROUP.DEPBAR.LE gsb0, 0x0 ;  /* 0x00008000000079c5 */ /* 0x000fe40000010000 */
[----:B------:R-:W-:-:S04]  /*7f30*/  WARPGROUP.ARRIVE ;  /* 0x00000000000079c5 */ /* 0x000fc80000000000 */
[----:B------:R-:W0:Y:S01]  /*7f40*/  MUFU.TANH R75, R75 ;  /* 0x0000004b004b7308 */ /* 0x000e220000002400 */
[----:B---3--:R-:W-:Y:S02]  /*7f50*/  FMNMX.FTZ R79, R83, R78, !PT ;  /* 0x0000004e534f7209 */ /* 0x008fe40007810000 */
[----:B-1----:R-:W-:Y:S01]  /*7f60*/  FMNMX.FTZ R139, R72, R73, !PT ;  /* 0x00000049488b7209 */ /* 0x002fe20007810000 */
[----:B------:R-:W-:Y:S01]  /*7f70*/  HGMMA.64x96x16.F32 R24, gdesc[UR28].tnspB, R24, gsb0 ;  /* 0x416000001c1879f0 */ /* 0x000fe20008000818 */
[----:B------:R-:W-:Y:S01]  /*7f80*/  UIADD3 UR28, UR7, 0x900, URZ ;  /* 0x00000900071c7890 */ /* 0x000fe2000fffe03f */
[----:B--2---:R-:W-:Y:S01]  /*7f90*/  FMNMX.FTZ R78, R74, R79, !PT ;  /* 0x0000004f4a4e7209 */ /* 0x004fe20007810000 */
[----:B------:R-:W-:Y:S01]  /*7fa0*/  UIADD3 UR30, UR6, 0x180, URZ ;  /* 0x00000180061e7890 */ /* 0x000fe2000fffe03f */
[----:B------:R-:W1:Y:S01]  /*7fb0*/  MUFU.TANH R76, R76 ;  /* 0x0000004c004c7308 */ /* 0x000e620000002400 */
[----:B------:R-:W-:Y:S01]  /*7fc0*/  UMOV UR29, 0xc0000010 ;  /* 0xc0000010001d7882 */ /* 0x000fe20000000000 */
[----:B------:R-:W-:Y:S01]  /*7fd0*/  UMOV UR31, 0x80000020 ;  /* 0x80000020001f7882 */ /* 0x000fe20000000000 */
[----:B------:R-:W2:Y:S01]  /*7fe0*/  SHFL.BFLY PT, R72, R139, 0x1, 0x1f ;  /* 0x0c201f008b487f89 */ /* 0x000ea200000e0000 */
[----:B------:R-:W3:Y:S04]  /*7ff0*/  LDC R73, c[0x0][0x988] ;  /* 0x00026200ff497b82 */ /* 0x000ee80000000800 */
[----:B------:R-:W4:Y:S01]  /*8000*/  MUFU.TANH R77, R77 ;  /* 0x0000004d004d7308 */ /* 0x000f220000002400 */
[----:B0-----:R-:W-:-:S04]  /*8010*/  FMNMX.FTZ R79, R75, R78, !PT ;  /* 0x0000004e4b4f7209 */ /* 0x001fc80007810000 */
[----:B-1----:R-:W-:-:S04]  /*8020*/  FMNMX.FTZ R78, R76, R79, !PT ;  /* 0x0000004f4c4e7209 */ /* 0x002fc80007810000 */
[----:B----4-:R-:W-:Y:S01]  /*8030*/  FMNMX.FTZ R138, R77, R78, !PT ;  /* 0x0000004e4d8a7209 */ /* 0x010fe20007810000 */
[----:B------:R-:W-:Y:S01]  /*8040*/  VIADD R78, R140, 0x9 ;  /* 0x000000098c4e7836 */ /* 0x000fe20000000000 */
[----:B--2---:R-:W-:Y:S01]  /*8050*/  FMNMX.FTZ R72, R139, R72, !PT ;  /* 0x000000488b487209 */ /* 0x004fe20007810000 */
[----:B------:R-:W-:Y:S02]  /*8060*/  IMAD.U32 R139, RZ, RZ, UR39 ;  /* 0x00000027ff8b7e24 */ /* 0x000fe4000f8e00ff */
[----:B------:R-:W0:Y:S01]  /*8070*/  SHFL.BFLY PT, R137, R138, 0x2, 0x1f ;  /* 0x0c401f008a897f89 */ /* 0x000e2200000e0000 */
[----:B------:R-:W-:Y:S01]  /*8080*/  SEL R79, R78, 0x9, !P2 ;  /* 0x000000094e4f7807 */ /* 0x000fe20005000000 */
[----:B------:R-:W-:Y:S01]  /*8090*/  FADD.FTZ R78, -R72, R5 ;  /* 0x00000005484e7221 */ /* 0x000fe20000010100 */
[----:B------:R-:W-:Y:S02]  /*80a0*/  @!P1 LEA R139, R139, UR36, 0x3 ;  /* 0x000000248b8b9c11 */ /* 0x000fe4000f8e18ff */
[----:B------:R-:W-:Y:S01]  /*80b0*/  ISETP.GT.AND P2, PT, R0, RZ, PT ;  /* 0x000000ff0000720c */ /* 0x000fe20003f44270 */
[----:B---3--:R-:W-:Y:S01]  /*80c0*/  FMUL.FTZ R78, R78, R73 ;  /* 0x000000494e4e7220 */ /* 0x008fe20000410000 */
[----:B------:R-:W-:-:S05]  /*80d0*/  VIADD R0, R0, 0xffffffff ;  /* 0xffffffff00007836 */ /* 0x000fca0000000000 */
[----:B------:R-:W1:Y:S01]  /*80e0*/  MUFU.EX2 R78, R78 ;  /* 0x0000004e004e7308 */ /* 0x000e620000000800 */
[----:B0-----:R-:W-:Y:S01]  /*80f0*/  FMNMX.FTZ R137, R138, R137, !PT ;  /* 0x000000898a897209 */ /* 0x001fe20007810000 */
[----:B------:R-:W-:-:S04]  /*8100*/  FMUL.FTZ R138, R72, R73 ;  /* 0x00000049488a7220 */ /* 0x000fc80000410000 */
[----:B------:R-:W0:Y:S01]  /*8110*/  SHFL.BFLY PT, R140, R137, 0x1, 0x1f ;  /* 0x0c201f00898c7f89 */ /* 0x000e2200000e0000 */
[-CC-:B------:R-:W-:Y:S01]  /*8120*/  FFMA.FTZ R5, R7, R73.reuse, -R138.reuse ;  /* 0x0000004907057223 */ /* 0x180fe2000001088a */
[----:B------:R-:W-:Y:S02]  /*8130*/  @!P1 VIADD R7, R139, 0x31c40 ;  /* 0x00031c408b079836 */ /* 0x000fe40000000000 */
[-CC-:B------:R-:W-:Y:S01]  /*8140*/  FFMA.FTZ R11, R11, R73.reuse, -R138.reuse ;  /* 0x000000490b0b7223 */ /* 0x180fe2000001088a */
[-CC-:B------:R-:W-:Y:S01]  /*8150*/  FFMA.FTZ R15, R15, R73.reuse, -R138.reuse ;  /* 0x000000490f0f7223 */ /* 0x180fe2000001088a */
[-CC-:B------:R-:W-:Y:S01]  /*8160*/  FFMA.FTZ R20, R20, R73.reuse, -R138.reuse ;  /* 0x0000004914147223 */ /* 0x180fe2000001088a */
[-CC-:B------:R-:W-:Y:S01]  /*8170*/  FFMA.FTZ R129, R129, R73.reuse, -R138.reuse ;  /* 0x0000004981817223 */ /* 0x180fe2000001088a */
[----:B------:R-:W-:Y:S01]  /*8180*/  @!P1 PRMT R7, RZ, 0x654, R7 ;  /* 0x00000654ff079816 */ /* 0x000fe20000000007 */
[----:B------:R-:W-:Y:S01]  /*8190*/  MUFU.EX2 R5, R5 ;  /* 0x0000000500057308 */ /* 0x000fe20000000800 */
[-CC-:B------:R-:W-:Y:S01]  /*81a0*/  FFMA.FTZ R130, R130, R73.reuse, -R138.reuse ;  /* 0x0000004982827223 */ /* 0x180fe2000001088a */
[-CC-:B------:R-:W-:Y:S01]  /*81b0*/  FFMA.FTZ R120, R120, R73.reuse, -R138.reuse ;  /* 0x0000004978787223 */ /* 0x180fe2000001088a */
[-CC-:B------:R-:W-:Y:S01]  /*81c0*/  FFMA.FTZ R121, R121, R73.reuse, -R138.reuse ;  /* 0x0000004979797223 */ /* 0x180fe2000001088a */
[-CC-:B------:R-:W-:Y:S01]  /*81d0*/  FFMA.FTZ R124, R124, R73.reuse, -R138.reuse ;  /* 0x000000497c7c7223 */ /* 0x180fe2000001088a */
[-CC-:B------:R-:W-:Y:S01]  /*81e0*/  FFMA.FTZ R125, R125, R73.reuse, -R138.reuse ;  /* 0x000000497d7d7223 */ /* 0x180fe2000001088a */
[-CC-:B------:R-:W-:Y:S01]  /*81f0*/  FFMA.FTZ R112, R112, R73.reuse, -R138.reuse ;  /* 0x0000004970707223 */ /* 0x180fe2000001088a */
[-CC-:B------:R-:W-:Y:S01]  /*8200*/  FFMA.FTZ R113, R113, R73.reuse, -R138.reuse ;  /* 0x0000004971717223 */ /* 0x180fe2000001088a */
        /* <DEDUP_REMOVED lines=22> */
[----:B------:R-:W-:Y:S01]  /*8370*/  FFMA.FTZ R87, R87, R73, -R138 ;  /* 0x0000004957577223 */ /* 0x000fe2000001088a */
[----:B------:R-:W-:-:S02]  /*8380*/  WARPGROUP.DEPBAR.LE gsb0, 0x0 ;  /* 0x00008000000079c5 */ /* 0x000fc40000010000 */
[----:B------:R-:W-:Y:S01]  /*8390*/  WARPGROUP.ARRIVE ;  /* 0x00000000000079c5 */ /* 0x000fe20000000000 */
[----:B------:R-:W-:Y:S01]  /*83a0*/  MUFU.EX2 R129, R129 ;  /* 0x0000008100817308 */ /* 0x000fe20000000800 */
[-CC-:B------:R-:W-:Y:S01]  /*83b0*/  FFMA.FTZ R135, R135, R73.reuse, -R138.reuse ;  /* 0x0000004987877223 */ /* 0x180fe2000001088a */
[----:B------:R-:W-:-:S03]  /*83c0*/  FFMA.FTZ R136, R136, R73, -R138 ;  /* 0x0000004988887223 */ /* 0x000fc6000001088a */
[----:B------:R-:W-:Y:S01]  /*83d0*/  HGMMA.64x96x16.F32 R24, gdesc[UR28].tnspB, R24, gsb0 ;  /* 0x416000001c1879f0 */ /* 0x000fe20008000818 */
[----:B------:R-:W-:Y:S02]  /*83e0*/  UIADD3 UR28, UR7, 0xa80, URZ ;  /* 0x00000a80071c7890 */ /* 0x000fe4000fffe03f */
[----:B------:R-:W-:Y:S01]  /*83f0*/  UIADD3 UR30, UR6, 0x1c0, URZ ;  /* 0x000001c0061e7890 */ /* 0x000fe2000fffe03f */
[----:B------:R-:W-:Y:S01]  /*8400*/  MUFU.EX2 R130, R130 ;  /* 0x0000008200827308 */ /* 0x000fe20000000800 */
[----:B------:R-:W-:Y:S01]  /*8410*/  UMOV UR29, 0xc0000010 ;  /* 0xc0000010001d7882 */ /* 0x000fe20000000000 */
[----:B------:R-:W-:-:S06]  /*8420*/  UMOV UR31, 0x80000020 ;  /* 0x80000020001f7882 */ /* 0x000fcc0000000000 */
        /* <DEDUP_REMOVED lines=13> */
[----:B------:R-:W-:-:S05]  /*8500*/  WARPGROUP.ARRIVE ;  /* 0x00000000000079c5 */ /* 0x000fca0000000000 */
[----:B------:R-:W-:Y:S01]  /*8510*/  MUFU.EX2 R110, R110 ;  /* 0x0000006e006e7308 */ /* 0x000fe20000000800 */
[----:B------:R-:W-:Y:S01]  /*8520*/  HGMMA.64x96x16.F32 R24, gdesc[UR28].tnspB, R24, gsb0 ;  /* 0x416000001c1879f0 */ /* 0x000fe20008000818 */
[----:B------:R-:W-:Y:S02]  /*8530*/  UIADD3 UR28, UR7, 0xc00, URZ ;  /* 0x00000c00071c7890 */ /* 0x000fe4000fffe03f */
[----:B------:R-:W-:Y:S01]  /*8540*/  UIADD3 UR30, UR6, 0x200, URZ ;  /* 0x00000200061e7890 */ /* 0x000fe2000fffe03f */
[----:B------:R-:W-:Y:S01]  /*8550*/  UMOV UR29, 0xc0000010 ;  /* 0xc0000010001d7882 */ /* 0x000fe20000000000 */
[----:B------:R-:W-:Y:S02]  /*8560*/  UMOV UR31, 0x80000020 ;  /* 0x80000020001f7882 */ /* 0x000fe40000000000 */
        /* <DEDUP_REMOVED lines=15> */
[----:B------:R-:W-:Y:S07]  /*8660*/  HGMMA.64x96x16.F32 R24, gdesc[UR28].tnspB, R24, gsb0 ;  /* 0x416000001c1879f0 */ /* 0x000fee0008000818 */
[----:B------:R-:W-:Y:S08]  /*8670*/  MUFU.EX2 R135, R135 ;  /* 0x0000008700877308 */ /* 0x000ff00000000800 */
[----:B------:R-:W-:Y:S01]  /*8680*/  MUFU.EX2 R136, R136 ;  /* 0x0000008800887308 */ /* 0x000fe20000000800 */
[----:B------:R-:W-:-:S02]  /*8690*/  WARPGROUP.DEPBAR.LE gsb0, 0x0 ;  /* 0x00008000000079c5 */ /* 0x000fc40000010000 */
[----:B------:R2:W-:Y:S06]  /*86a0*/  BAR.ARV R79, 0x100 ;  /* 0x0004004f0000751d */ /* 0x0005ec0000002000 */
[----:B------:R3:W-:Y:S01]  /*86b0*/  @!P1 SYNCS.ARRIVE.TRANS64.RED.A1T0 RZ, [R7+URZ], RZ ;  /* 0x000000ff07ff99a7 */ /* 0x0007e2000810043f */
[----:B-1----:R-:W-:Y:S01]  /*86c0*/  FMUL.FTZ R24, R24, R78 ;  /* 0x0000004e18187220 */ /* 0x002fe20000410000 */
[-CC-:B--2---:R-:W-:Y:S01]  /*86d0*/  FFMA.FTZ R79, R8, R73.reuse, -R138.reuse ;  /* 0x00000049084f7223 */ /* 0x184fe2000001088a */
[----:B0-----:R-:W-:Y:S01]  /*86e0*/  FMNMX.FTZ R8, R137, R140, !PT ;  /* 0x0000008c89087209 */ /* 0x001fe20007810000 */
[----:B------:R-:W-:Y:S01]  /*86f0*/  FFMA.FTZ R137, R12, R73, -R138 ;  /* 0x000000490c897223 */ /* 0x000fe2000001088a */
[-C--:B------:R-:W-:Y:S01]  /*8700*/  FMUL.FTZ R25, R25, R78.reuse ;  /* 0x0000004e19197220 */ /* 0x080fe20000410000 */
[-C--:B------:R-:W-:Y:S01]  /*8710*/  FMUL.FTZ R28, R28, R78.reuse ;  /* 0x0000004e1c1c7220 */ /* 0x080fe20000410000 */
[----:B------:R-:W-:Y:S01]  /*8720*/  FMUL.FTZ R29, R29, R78 ;  /* 0x0000004e1d1d7220 */ /* 0x000fe20000410000 */
[----:B---3--:R-:W-:-:S02]  /*8730*/  IMAD.U32 R7, RZ, RZ, UR58 ;  /* 0x0000003aff077e24 */ /* 0x008fc4000f8e00ff */
[CC--:B------:R-:W-:Y:S01]  /*8740*/  FMUL.FTZ R140, R8.reuse, R73.reuse ;  /* 0x00000049088c7220 */ /* 0x0c0fe20000410000 */
[----:B------:R-:W-:Y:S01]  /*8750*/  FADD.FTZ R4, -R8, R4 ;  /* 0x0000000408047221 */ /* 0x000fe20000010100 */
[----:B------:R-:W0:Y:S01]  /*8760*/  MUFU.EX2 R79, R79 ;  /* 0x0000004f004f7308 */ /* 0x000e220000000800 */
[----:B------:R-:W-:Y:S01]  /*8770*/  UMOV UR58, UR39 ;  /* 0x00000027003a7c82 */ /* 0x000fe20008000000 */
[----:B------:R-:W-:Y:S01]  /*8780*/  @!P1 LEA R7, R7, UR36, 0x3 ;  /* 0x0000002407079c11 */ /* 0x000fe2000f8e18ff */
[-C--:B------:R-:W-:Y:S01]  /*8790*/  FMUL.FTZ R4, R4, R73.reuse ;  /* 0x0000004904047220 */ /* 0x080fe20000410000 */
[-CC-:B------:R-:W-:Y:S01]  /*87a0*/  FFMA.FTZ R122, R122, R73.reuse, -R140.reuse ;  /* 0x000000497a7a7223 */ /* 0x180fe2000001088c */
[-CC-:B------:R-:W-:Y:S01]  /*87b0*/  FFMA.FTZ R114, R114, R73.reuse, -R140.reuse ;  /* 0x0000004972727223 */ /* 0x180fe2000001088c */
[-CC-:B------:R-:W-:Y:S01]  /*87c0*/  FFMA.FTZ R89, R89, R73.reuse, -R140.reuse ;  /* 0x0000004959597223 */ /* 0x180fe2000001088c */
[----:B------:R-:W-:Y:S01]  /*87d0*/  @!P1 VIADD R7, R7, 0x31c60 ;  /* 0x00031c6007079836 */ /* 0x000fe20000000000 */
[----:B------:R0:W-:Y:S01]  /*87e0*/  MUFU.EX2 R12, R4 ;  /* 0x00000004000c7308 */ /* 0x0001e20000000800 */
[-CC-:B------:R-:W-:Y:S01]  /*87f0*/  FFMA.FTZ R90, R90, R73.reuse, -R140.reuse ;  /* 0x000000495a5a7223 */ /* 0x180fe2000001088c */
[-CC-:B------:R-:W-:Y:S01]  /*8800*/  FFMA.FTZ R98, R98, R73.reuse, -R140.reuse ;  /* 0x0000004962627223 */ /* 0x180fe2000001088c */
[-CC-:B------:R-:W-:Y:S01]  /*8810*/  FFMA.FTZ R91, R91, R73.reuse, -R140.reuse ;  /* 0x000000495b5b7223 */ /* 0x180fe2000001088c */
[----:B------:R-:W-:Y:S01]  /*8820*/  @!P1 PRMT R7, RZ, 0x654, R7 ;  /* 0x00000654ff079816 */ /* 0x000fe20000000007 */
[-CC-:B------:R-:W-:Y:S01]  /*8830*/  FFMA.FTZ R75, R75, R73.reuse, -R140.reuse ;  /* 0x000000494b4b7223 */ /* 0x180fe2000001088c */
[-CC-:B------:R-:W-:Y:S01]  /*8840*/  FFMA.FTZ R77, R77, R73.reuse, -R140.reuse ;  /* 0x000000494d4d7223 */ /* 0x180fe2000001088c */
[--C-:B------:R-:W-:Y:S01]  /*8850*/  FFMA.FTZ R82, R82, R73, -R140.reuse ;  /* 0x0000004952527223 */ /* 0x100fe2000001088c */
[----:B------:R1:W-:Y:S01]  /*8860*/  @!P1 SYNCS.ARRIVE.TRANS64.RED.A1T0 RZ, [R7+URZ], RZ ;  /* 0x000000ff07ff99a7 */ /* 0x0003e2000810043f */
[----:B------:R-:W2:Y:S01]  /*8870*/  MUFU.EX2 R137, R137 ;  /* 0x0000008900897308 */ /* 0x000ea20000000800 */
[----:B0-----:R-:W-:Y:S01]  /*8880*/  F2FP.F16.F32.PACK_AB R4, R79, R5 ;  /* 0x000000054f04723e */ /* 0x001fe200000000ff */
[-CC-:B------:R-:W-:Y:S01]  /*8890*/  FFMA.FTZ R74, R74, R73.reuse, -R140.reuse ;  /* 0x000000494a4a7223 */ /* 0x180fe2000001088c */
[-CC-:B------:R-:W-:Y:S01]  /*88a0*/  FFMA.FTZ R76, R76, R73.reuse, -R140.reuse ;  /* 0x000000494c4c7223 */ /* 0x180fe2000001088c */
[-C--:B------:R-:W-:Y:S01]  /*88b0*/  FMUL.FTZ R32, R32, R78.reuse ;  /* 0x0000004e20207220 */ /* 0x080fe20000410000 */
[-C--:B------:R-:W-:Y:S01]  /*88c0*/  FMUL.FTZ R33, R33, R78.reuse ;  /* 0x0000004e21217220 */ /* 0x080fe20000410000 */
[----:B------:R-:W-:Y:S01]  /*88d0*/  FMUL.FTZ R36, R36, R78 ;  /* 0x0000004e24247220 */ /* 0x000fe20000410000 */
[-CC-:B-1----:R-:W-:Y:S01]  /*88e0*/  FFMA.FTZ R7, R9, R73.reuse, -R140.reuse ;  /* 0x0000004909077223 */ /* 0x182fe2000001088c */
[-CC-:B------:R-:W-:Y:S01]  /*88f0*/  FFMA.FTZ R9, R10, R73.reuse, -R140.reuse ;  /* 0x000000490a097223 */ /* 0x180fe2000001088c */
[-CC-:B------:R-:W-:Y:S01]  /*8900*/  FFMA.FTZ R10, R13, R73.reuse, -R140.reuse ;  /* 0x000000490d0a7223 */ /* 0x180fe2000001088c */
[-C--:B------:R-:W-:Y:S01]  /*8910*/  FFMA.FTZ R13, R14, R73.reuse, -R140 ;  /* 0x000000490e0d7223 */ /* 0x080fe2000001088c */
[----:B------:R-:W-:Y:S01]  /*8920*/  FFMA.FTZ R14, R78, R6, R5 ;  /* 0x000000064e0e7223 */ /* 0x000fe20000010005 */
[----:B------:R-:W-:Y:S01]  /*8930*/  MUFU.EX2 R122, R122 ;  /* 0x0000007a007a7308 */ /* 0x000fe20000000800 */
[-C--:B------:R-:W-:Y:S01]  /*8940*/  FMUL.FTZ R37, R37, R78.reuse ;  /* 0x0000004e25257220 */ /* 0x080fe20000410000 */
[-C--:B------:R-:W-:Y:S01]  /*8950*/  FMUL.FTZ R40, R40, R78.reuse ;  /* 0x0000004e28287220 */ /* 0x080fe20000410000 */
[----:B------:R-:W-:Y:S01]  /*8960*/  FADD.FTZ R14, R79, R14 ;  /* 0x0000000e4f0e7221 */ /* 0x000fe20000010000 */
[----:B------:R-:W-:Y:S01]  /*8970*/  FFMA.FTZ R79, R83, R73, -R140 ;  /* 0x00000049534f7223 */ /* 0x000fe2000001088c */
[----:B--2---:R-:W-:Y:S01]  /*8980*/  F2FP.F16.F32.PACK_AB R6, R137, R11 ;  /* 0x0000000b8906723e */ /* 0x004fe200000000ff */
[-C--:B------:R-:W-:Y:S01]  /*8990*/  FMUL.FTZ R41, R41, R78.reuse ;  /* 0x0000004e29297220 */ /* 0x080fe20000410000 */
[----:B------:R-:W-:Y:S01]  /*89a0*/  FADD.FTZ R14, R11, R14 ;  /* 0x0000000e0b0e7221 */ /* 0x000fe20000010000 */
[----:B------:R-:W0:Y:S01]  /*89b0*/  MUFU.EX2 R7, R7 ;  /* 0x0000000700077308 */ /* 0x000e220000000800 */
[-CC-:B------:R-:W-:Y:S01]  /*89c0*/  FFMA.FTZ R11, R88, R73.reuse, -R140.reuse ;  /* 0x00000049580b7223 */ /* 0x180fe2000001088c */
[-C--:B------:R-:W-:Y:S01]  /*89d0*/  FFMA.FTZ R88, R80, R73.reuse, -R140 ;  /* 0x0000004950587223 */ /* 0x080fe2000001088c */
[----:B------:R-:W-:Y:S01]  /*89e0*/  FADD.FTZ R137, R137, R14 ;  /* 0x0000000e89897221 */ /* 0x000fe20000010000 */
[-CC-:B------:R-:W-:Y:S01]  /*89f0*/  FFMA.FTZ R80, R81, R73.reuse, -R140.reuse ;  /* 0x0000004951507223 */ /* 0x180fe2000001088c */
[--C-:B------:R-:W-:Y:S01]  /*8a00*/  FFMA.FTZ R14, R99, R73, -R140.reuse ;  /* 0x00000049630e7223 */ /* 0x100fe2000001088c */
[-C--:B------:R-:W-:Y:S01]  /*8a10*/  FMUL.FTZ R44, R44, R78.reuse ;  /* 0x0000004e2c2c7220 */ /* 0x080fe20000410000 */
[----:B------:R-:W-:Y:S01]  /*8a20*/  FADD.FTZ R137, R15, R137 ;  /* 0x000000890f897221 */ /* 0x000fe20000010000 */
[----:B------:R-:W1:Y:S01]  /*8a30*/  MUFU.EX2 R9, R9 ;  /* 0x0000000900097308 */ /* 0x000e620000000800 */
[-C--:B------:R-:W-:Y:S01]  /*8a40*/  FMUL.FTZ R45, R45, R78.reuse ;  /* 0x0000004e2d2d7220 */ /* 0x080fe20000410000 */
[-C--:B------:R-:W-:Y:S01]  /*8a50*/  FMUL.FTZ R48, R48, R78.reuse ;  /* 0x0000004e30307220 */ /* 0x080fe20000410000 */
[-C--:B------:R-:W-:Y:S01]  /*8a60*/  FMUL.FTZ R49, R49, R78.reuse ;  /* 0x0000004e31317220 */ /* 0x080fe20000410000 */
[-C--:B------:R-:W-:Y:S01]  /*8a70*/  FMUL.FTZ R52, R52, R78.reuse ;  /* 0x0000004e34347220 */ /* 0x080fe20000410000 */
[-C--:B------:R-:W-:Y:S01]  /*8a80*/  FMUL.FTZ R53, R53, R78.reuse ;  /* 0x0000004e35357220 */ /* 0x080fe20000410000 */
[-C--:B------:R-:W-:Y:S01]  /*8a90*/  FMUL.FTZ R56, R56, R78.reuse ;  /* 0x0000004e38387220 */ /* 0x080fe20000410000 */
[-C--:B------:R-:W-:Y:S01]  /*8aa0*/  FMUL.FTZ R57, R57, R78.reuse ;  /* 0x0000004e39397220 */ /* 0x080fe20000410000 */
[----:B------:R-:W-:Y:S01]  /*8ab0*/  MUFU.EX2 R10, R10 ;  /* 0x0000000a000a7308 */ /* 0x000fe20000000800 */
[----:B0-----:R-:W-:Y:S01]  /*8ac0*/  FFMA.FTZ R3, R12, R3, R7 ;  /* 0x000000030c037223 */ /* 0x001fe20000010007 */
[-C--:B------:R-:W-:Y:S01]  /*8ad0*/  FMUL.FTZ R60, R60, R78.reuse ;  /* 0x0000004e3c3c7220 */ /* 0x080fe20000410000 */
[-C--:B------:R-:W-:Y:S01]  /*8ae0*/  FMUL.FTZ R61, R61, R78.reuse ;  /* 0x0000004e3d3d7220 */ /* 0x080fe20000410000 */
[-C--:B------:R-:W-:Y:S01]  /*8af0*/  FMUL.FTZ R64, R64, R78.reuse ;  /* 0x0000004e40407220 */ /* 0x080fe20000410000 */
[-C--:B------:R-:W-:Y:S01]  /*8b00*/  FMUL.FTZ R65, R65, R78.reuse ;  /* 0x0000004e41417220 */ /* 0x080fe20000410000 */
[-C--:B------:R-:W-:Y:S01]  /*8b10*/  FMUL.FTZ R68, R68, R78.reuse ;  /* 0x0000004e44447220 */ /* 0x080fe20000410000 */
[----:B------:R-:W-:Y:S01]  /*8b20*/  FMUL.FTZ R69, R69, R78 ;  /* 0x0000004e45457220 */ /* 0x000fe20000410000 */
[----:B------:R-:W0:Y:S01]  /*8b30*/  MUFU.EX2 R13, R13 ;  /* 0x0000000d000d7308 */ /* 0x000e220000000800 */
[C---:B-1----:R-:W-:Y:S01]  /*8b40*/  F2FP.F16.F32.PACK_AB R5, R9.reuse, R7 ;  /* 0x000000070905723e */ /* 0x042fe200000000ff */
[----:B------:R-:W-:Y:S01]  /*8b50*/  FADD.FTZ R9, R9, R3 ;  /* 0x0000000309097221 */ /* 0x000fe20000010000 */
[-CC-:B------:R-:W-:Y:S01]  /*8b60*/  FFMA.FTZ R3, R109, R73.reuse, -R140.reuse ;  /* 0x000000496d037223 */ /* 0x180fe2000001088c */
[-C--:B------:R-:W-:Y:S01]  /*8b70*/  FMUL.FTZ R26, R26, R12.reuse ;  /* 0x0000000c1a1a7220 */ /* 0x080fe20000410000 */
[-C--:B------:R-:W-:Y:S01]  /*8b80*/  FMUL.FTZ R27, R27, R12.reuse ;  /* 0x0000000c1b1b7220 */ /* 0x080fe20000410000 */
[-C--:B------:R-:W-:Y:S01]  /*8b90*/  FMUL.FTZ R30, R30, R12.reuse ;  /* 0x0000000c1e1e7220 */ /* 0x080fe20000410000 */
[-C--:B------:R-:W-:Y:S01]  /*8ba0*/  FMUL.FTZ R31, R31, R12.reuse ;  /* 0x0000000c1f1f7220 */ /* 0x080fe20000410000 */
[----:B------:R-:W-:Y:S01]  /*8bb0*/  MUFU.EX2 R114, R114 ;  /* 0x0000007200727308 */ /* 0x000fe20000000800 */
[-C--:B------:R-:W-:Y:S01]  /*8bc0*/  FMUL.FTZ R34, R34, R12.reuse ;  /* 0x0000000c22227220 */ /* 0x080fe20000410000 */
[-C--:B------:R-:W-:Y:S01]  /*8bd0*/  FMUL.FTZ R35, R35, R12.reuse ;  /* 0x0000000c23237220 */ /* 0x080fe20000410000 */
[-C--:B------:R-:W-:Y:S01]  /*8be0*/  FMUL.FTZ R38, R38, R12.reuse ;  /* 0x0000000c26267220 */ /* 0x080fe20000410000 */
[-C--:B------:R-:W-:Y:S01]  /*8bf0*/  FMUL.FTZ R39, R39, R12.reuse ;  /* 0x0000000c27277220 */ /* 0x080fe20000410000 */
[-C--:B------:R-:W-:Y:S01]  /*8c00*/  FMUL.FTZ R42, R42, R12.reuse ;  /* 0x0000000c2a2a7220 */ /* 0x080fe20000410000 */
[-C--:B------:R-:W-:Y:S01]  /*8c10*/  FMUL.FTZ R43, R43, R12.reuse ;  /* 0x0000000c2b2b7220 */ /* 0x080fe20000410000 */
[----:B------:R-:W-:Y:S01]  /*8c20*/  FMUL.FTZ R46, R46, R12 ;  /* 0x0000000c2e2e7220 */ /* 0x000fe20000410000 */
[----:B------:R-:W-:Y:S01]  /*8c30*/  MUFU.EX2 R3, R3 ;  /* 0x0000000300037308 */ /* 0x000fe20000000800 */
[----:B0-----:R-:W-:Y:S01]  /*8c40*/  F2FP.F16.F32.PACK_AB R7, R13, R10 ;  /* 0x0000000a0d07723e */ /* 0x001fe200000000ff */
[-C--:B------:R-:W-:Y:S01]  /*8c50*/  FMUL.FTZ R47, R47, R12.reuse ;  /* 0x0000000c2f2f7220 */ /* 0x080fe20000410000 */
[-C--:B------:R-:W-:Y:S01]  /*8c60*/  FMUL.FTZ R50, R50, R12.reuse ;  /* 0x0000000c32327220 */ /* 0x080fe20000410000 */
[-C--:B------:R-:W-:Y:S01]  /*8c70*/  FMUL.FTZ R51, R51, R12.reuse ;  /* 0x0000000c33337220 */ /* 0x080fe20000410000 */
[-C--:B------:R-:W-:Y:S01]  /*8c80*/  FMUL.FTZ R54, R54, R12.reuse ;  /* 0x0000000c36367220 */ /* 0x080fe20000410000 */
[----:B------:R0:W-:Y:S01]  /*8c90*/  STSM.16.M88.4 [R2+0x24300], R4 ;  /* 0x0243000402007844 */ /* 0x0001e20000000200 */
        /* <DEDUP_REMOVED lines=10> */
[----:B------:R-:W-:Y:S01]  /*8d40*/  FMUL.FTZ R71, R71, R12 ;  /* 0x0000000c47477220 */ /* 0x000fe20000410000 */
[-CC-:B0-----:R-:W-:Y:S01]  /*8d50*/  FFMA.FTZ R5, R21, R73.reuse, -R140.reuse ;  /* 0x0000004915057223 */ /* 0x181fe2000001088c */
[-CC-:B------:R-:W-:Y:S01]  /*8d60*/  FFMA.FTZ R6, R128, R73.reuse, -R140.reuse ;  /* 0x0000004980067223 */ /* 0x180fe2000001088c */
[-CC-:B------:R-:W-:Y:S01]  /*8d70*/  FFMA.FTZ R7, R131, R73.reuse, -R140.reuse ;  /* 0x0000004983077223 */ /* 0x180fe2000001088c */
[-CC-:B------:R-:W-:Y:S01]  /*8d80*/  FFMA.FTZ R128, R132, R73.reuse, -R140.reuse ;  /* 0x0000004984807223 */ /* 0x180fe2000001088c */
[----:B------:R-:W-:Y:S01]  /*8d90*/  FADD.FTZ R4, R10, R9 ;  /* 0x000000090a047221 */ /* 0x000fe20000010000 */
[-CC-:B------:R-:W-:Y:S01]  /*8da0*/  FFMA.FTZ R131, R123, R73.reuse, -R140.reuse ;  /* 0x000000497b837223 */ /* 0x180fe2000001088c */
[----:B------:R-:W0:Y:S01]  /*8db0*/  MUFU.EX2 R5, R5 ;  /* 0x0000000500057308 */ /* 0x000e220000000800 */
[-C--:B------:R-:W-:Y:S01]  /*8dc0*/  FFMA.FTZ R9, R96, R73.reuse, -R140 ;  /* 0x0000004960097223 */ /* 0x080fe2000001088c */
[----:B------:R-:W-:Y:S01]  /*8dd0*/  FADD.FTZ R4, R13, R4 ;  /* 0x000000040d047221 */ /* 0x000fe20000010000 */
[-CC-:B------:R-:W-:Y:S01]  /*8de0*/  FFMA.FTZ R123, R126, R73.reuse, -R140.reuse ;  /* 0x000000497e7b7223 */ /* 0x180fe2000001088c */
[-CC-:B------:R-:W-:Y:S01]  /*8df0*/  FFMA.FTZ R10, R97, R73.reuse, -R140.reuse ;  /* 0x00000049610a7223 */ /* 0x180fe2000001088c */
[-CC-:B------:R-:W-:Y:S01]  /*8e00*/  FFMA.FTZ R126, R127, R73.reuse, -R140.reuse ;  /* 0x000000497f7e7223 */ /* 0x180fe2000001088c */
[-CC-:B------:R-:W-:Y:S01]  /*8e10*/  FFMA.FTZ R127, R115, R73.reuse, -R140.reuse ;  /* 0x00000049737f7223 */ /* 0x180fe2000001088c */
[-CC-:B------:R-:W-:Y:S01]  /*8e20*/  FFMA.FTZ R115, R118, R73.reuse, -R140.reuse ;  /* 0x0000004976737223 */ /* 0x180fe2000001088c */
[----:B------:R-:W1:Y:S01]  /*8e30*/  MUFU.EX2 R6, R6 ;  /* 0x0000000600067308 */ /* 0x000e620000000800 */
[-CC-:B------:R-:W-:Y:S01]  /*8e40*/  FFMA.FTZ R118, R119, R73.reuse, -R140.reuse ;  /* 0x0000004977767223 */ /* 0x180fe2000001088c */
[-CC-:B------:R-:W-:Y:S01]  /*8e50*/  FFMA.FTZ R21, R106, R73.reuse, -R140.reuse ;  /* 0x000000496a157223 */ /* 0x180fe2000001088c */
[-CC-:B------:R-:W-:Y:S01]  /*8e60*/  FFMA.FTZ R106, R107, R73.reuse, -R140.reuse ;  /* 0x000000496b6a7223 */ /* 0x180fe2000001088c */
[----:B------:R-:W-:-:S04]  /*8e70*/  FFMA.FTZ R107, R108, R73, -R140 ;  /* 0x000000496c6b7223 */ /* 0x000fc8000001088c */
[----:B------:R-:W2:Y:S01]  /*8e80*/  MUFU.EX2 R7, R7 ;  /* 0x0000000700077308 */ /* 0x000ea20000000800 */
[----:B0-----:R-:W-:Y:S01]  /*8e90*/  FADD.FTZ R81, R5, R4 ;  /* 0x0000000405517221 */ /* 0x001fe20000010000 */
[----:B------:R-:W-:-:S06]  /*8ea0*/  FADD.FTZ R4, R20, R137 ;  /* 0x0000008914047221 */ /* 0x000fcc0000010000 */
[----:B------:R-:W0:Y:S01]  /*8eb0*/  MUFU.EX2 R128, R128 ;  /* 0x0000008000807308 */ /* 0x000e220000000800 */
[C---:B-1----:R-:W-:Y:S01]  /*8ec0*/  FADD.FTZ R96, R6.reuse, R81 ;  /* 0x0000005106607221 */ /* 0x042fe20000010000 */
[----:B------:R-:W-:Y:S01]  /*8ed0*/  FADD.FTZ R81, R129, R4 ;  /* 0x0000000481517221 */ /* 0x000fe20000010000 */
[----:B------:R-:W-:Y:S02]  /*8ee0*/  F2FP.F16.F32.PACK_AB R5, R6, R5 ;  /* 0x000000050605723e */ /* 0x000fe400000000ff */
[C---:B------:R-:W-:Y:S01]  /*8ef0*/  F2FP.F16.F32.PACK_AB R6, R130.reuse, R129 ;  /* 0x000000818206723e */ /* 0x040fe200000000ff */
[----:B------:R-:W-:Y:S02]  /*8f00*/  FADD.FTZ R97, R130, R81 ;  /* 0x0000005182617221 */ /* 0x000fe40000010000 */
[----:B------:R-:W1:Y:S01]  /*8f10*/  MUFU.EX2 R131, R131 ;  /* 0x0000008300837308 */ /* 0x000e620000000800 */
[----:B--2---:R-:W-:Y:S01]  /*8f20*/  FADD.FTZ R83, R7, R96 ;  /* 0x0000006007537221 */ /* 0x004fe20000010000 */
[----:B------:R-:W-:Y:S01]  /*8f30*/  FADD.FTZ R4, R120, R97 ;  /* 0x0000006178047221 */ /* 0x000fe20000010000 */
[----:B------:R-:W-:-:S05]  /*8f40*/  F2FP.F16.F32.PACK_AB R120, R121, R120 ;  /* 0x000000787978723e */ /* 0x000fca00000000ff */
[----:B------:R-:W2:Y:S01]  /*8f50*/  MUFU.EX2 R123, R123 ;  /* 0x0000007b007b7308 */ /* 0x000ea20000000800 */
[C---:B0-----:R-:W-:Y:S01]  /*8f60*/  FADD.FTZ R83, R128.reuse, R83 ;  /* 0x0000005380537221 */ /* 0x041fe20000010000 */
[----:B------:R-:W-:-:S03]  /*8f70*/  F2FP.F16.F32.PACK_AB R7, R128, R7 ;  /* 0x000000078007723e */ /* 0x000fc600000000ff */
[----:B------:R-:W-:Y:S01]  /*8f80*/  FADD.FTZ R96, R122, R83 ;  /* 0x000000537a607221 */ /* 0x000fe20000010000 */
[----:B------:R-:W-:Y:S02]  /*8f90*/  FADD.FTZ R83, R121, R4 ;  /* 0x0000000479537221 */ /* 0x000fe40000010000 */
[----:B------:R-:W0:Y:S01]  /*8fa0*/  MUFU.EX2 R126, R126 ;  /* 0x0000007e007e7308 */ /* 0x000e220000000800 */
[C---:B-1----:R-:W-:Y:S01]  /*8fb0*/  FADD.FTZ R96, R131.reuse, R96 ;  /* 0x0000006083607221 */ /* 0x042fe20000010000 */
[----:B------:R-:W-:Y:S01]  /*8fc0*/  FADD.FTZ R4, R124, R83 ;  /* 0x000000537c047221 */ /* 0x000fe20000010000 */
[----:B------:R-:W-:Y:S02]  /*8fd0*/  F2FP.F16.F32.PACK_AB R121, R131, R122 ;  /* 0x0000007a8379723e */ /* 0x000fe400000000ff */
[C---:B------:R-:W-:Y:S01]  /*8fe0*/  F2FP.F16.F32.PACK_AB R122, R125.reuse, R124 ;  /* 0x0000007c7d7a723e */ /* 0x040fe200000000ff */
[----:B------:R-:W-:Y:S01]  /*8ff0*/  FADD.FTZ R97, R125, R4 ;  /* 0x000000047d617221 */ /* 0x000fe20000010000 */
[----:B------:R-:W-:Y:S01]  /*9000*/  F2FP.F16.F32.PACK_AB R4, R20, R15 ;  /* 0x0000000f1404723e */ /* 0x000fe200000000ff */
[----:B------:R-:W1:Y:S01]  /*9010*/  MUFU.EX2 R127, R127 ;  /* 0x0000007f007f7308 */ /* 0x000e620000000800 */
[----:B--2---:R-:W-:Y:S01]  /*9020*/  FADD.FTZ R83, R123, R96 ;  /* 0x000000607b537221 */ /* 0x004fe20000010000 */
[----:B------:R-:W-:Y:S01]  /*9030*/  FADD.FTZ R96, R112, R97 ;  /* 0x0000006170607221 */ /* 0x000fe20000010000 */
[C---:B------:R-:W-:Y:S01]  /*9040*/  F2FP.F16.F32.PACK_AB R112, R113.reuse, R112 ;  /* 0x000000707170723e */ /* 0x040fe200000000ff */
[----:B------:R2:W-:Y:S02]  /*9050*/  STSM.16.M88.4 [R2+0x25b00], R4 ;  /* 0x025b000402007844 */ /* 0x0005e40000000200 */
[----:B------:R-:W-:-:S02]  /*9060*/  FADD.FTZ R15, R113, R96 ;  /* 0x00000060710f7221 */ /* 0x000fc40000010000 */
[----:B------:R-:W3:Y:S01]  /*9070*/  MUFU.EX2 R115, R115 ;  /* 0x0000007300737308 */ /* 0x000ee20000000800 */
[----:B0-----:R-:W-:Y:S01]  /*9080*/  FADD.FTZ R99, R126, R83 ;  /* 0x000000537e637221 */ /* 0x001fe20000010000 */
[----:B------:R-:W-:Y:S01]  /*9090*/  FADD.FTZ R96, R116, R15 ;  /* 0x0000000f74607221 */ /* 0x000fe20000010000 */
[----:B------:R-:W-:Y:S02]  /*90a0*/  F2FP.F16.F32.PACK_AB R123, R126, R123 ;  /* 0x0000007b7e7b723e */ /* 0x000fe400000000ff */
[----:B------:R-:W-:-:S03]  /*90b0*/  FADD.FTZ R20, R114, R99 ;  /* 0x0000006372147221 */ /* 0x000fc60000010000 */
[----:B------:R-:W0:Y:S01]  /*90c0*/  MUFU.EX2 R118, R118 ;  /* 0x0000007600767308 */ /* 0x000e220000000800 */
[C---:B-1----:R-:W-:Y:S01]  /*90d0*/  FADD.FTZ R20, R127.reuse, R20 ;  /* 0x000000147f147221 */ /* 0x042fe20000010000 */
[----:B------:R-:W-:Y:S01]  /*90e0*/  F2FP.F16.F32.PACK_AB R113, R127, R114 ;  /* 0x000000727f71723e */ /* 0x000fe200000000ff */
[----:B------:R-:W-:Y:S01]  /*90f0*/  STSM.16.M88.4 [R2+0x27300], R120 ;  /* 0x0273007802007844 */ /* 0x000fe20000000200 */
[----:B------:R-:W-:-:S04]  /*9100*/  F2FP.F16.F32.PACK_AB R114, R117, R116 ;  /* 0x000000747572723e */ /* 0x000fc800000000ff */
[----:B------:R-:W1:Y:S01]  /*9110*/  MUFU.EX2 R21, R21 ;  /* 0x0000001500157308 */ /* 0x000e620000000800 */
[----:B---3--:R-:W-:-:S07]  /*9120*/  FADD.FTZ R15, R115, R20 ;  /* 0x00000014730f7221 */ /* 0x008fce0000010000 */
[----:B------:R-:W3:Y:S01]  /*9130*/  MUFU.EX2 R106, R106 ;  /* 0x0000006a006a7308 */ /* 0x000ee20000000800 */
[C---:B0-----:R-:W-:Y:S01]  /*9140*/  FADD.FTZ R20, R118.reuse, R15 ;  /* 0x0000000f76147221 */ /* 0x041fe20000010000 */
[----:B------:R-:W-:-:S05]  /*9150*/  F2FP.F16.F32.PACK_AB R115, R118, R115 ;  /* 0x000000737673723e */ /* 0x000fca00000000ff */
[----:B------:R-:W-:Y:S01]  /*9160*/  STSM.16.M88.4 [R2+0x28b00], R112 ;  /* 0x028b007002007844 */ /* 0x000fe20000000200 */
[----:B------:R-:W-:Y:S01]  /*9170*/  MUFU.EX2 R81, R11 ;  /* 0x0000000b00517308 */ /* 0x000fe20000000800 */
[----:B-1----:R-:W-:-:S07]  /*9180*/  FADD.FTZ R15, R21, R20 ;  /* 0x00000014150f7221 */ /* 0x002fce0000010000 */
[----:B------:R0:W-:Y:S01]  /*9190*/  MUFU.EX2 R11, R89 ;  /* 0x00000059000b7308 */ /* 0x0001e20000000800 */
[----:B---3--:R-:W-:-:S07]  /*91a0*/  FADD.FTZ R20, R106, R15 ;  /* 0x0000000f6a147221 */ /* 0x008fce0000010000 */
[----:B------:R-:W1:Y:S01]  /*91b0*/  MUFU.EX2 R107, R107 ;  /* 0x0000006b006b7308 */ /* 0x000e620000000800 */
[----:B0-----:R-:W-:-:S07]  /*91c0*/  FADD.FTZ R89, R117, R96 ;  /* 0x0000006075597221 */ /* 0x001fce0000010000 */
[----:B------:R0:W-:Y:S08]  /*91d0*/  MUFU.EX2 R83, R90 ;  /* 0x0000005a00537308 */ /* 0x0001f00000000800 */
[----:B------:R-:W3:Y:S01]  /*91e0*/  MUFU.EX2 R9, R9 ;  /* 0x0000000900097308 */ /* 0x000ee20000000800 */
[----:B0-----:R-:W-:Y:S01]  /*91f0*/  FADD.FTZ R90, R104, R89 ;  /* 0x00000059685a7221 */ /* 0x001fe20000010000 */
[----:B-1----:R-:W-:Y:S01]  /*9200*/  FADD.FTZ R20, R107, R20 ;  /* 0x000000146b147221 */ /* 0x002fe20000010000 */
[----:B------:R-:W-:-:S02]  /*9210*/  F2FP.F16.F32.PACK_AB R107, R3, R107 ;  /* 0x0000006b036b723e */ /* 0x000fc400000000ff */
[C---:B------:R-:W-:Y:S01]  /*9220*/  FADD.FTZ R90, R105.reuse, R90 ;  /* 0x0000005a695a7221 */ /* 0x040fe20000010000 */
[----:B------:R-:W-:Y:S02]  /*9230*/  F2FP.F16.F32.PACK_AB R104, R105, R104 ;  /* 0x000000686968723e */ /* 0x000fe400000000ff */
[----:B------:R-:W0:Y:S01]  /*9240*/  MUFU.EX2 R10, R10 ;  /* 0x0000000a000a7308 */ /* 0x000e220000000800 */
[----:B------:R-:W-:Y:S01]  /*9250*/  FADD.FTZ R89, R133, R90 ;  /* 0x0000005a85597221 */ /* 0x000fe20000010000 */
[----:B------:R-:W-:Y:S01]  /*9260*/  FADD.FTZ R90, R3, R20 ;  /* 0x00000014035a7221 */ /* 0x000fe20000010000 */
[----:B------:R-:W-:Y:S02]  /*9270*/  F2FP.F16.F32.PACK_AB R105, R106, R21 ;  /* 0x000000156a69723e */ /* 0x000fe400000000ff */
[C---:B------:R-:W-:Y:S01]  /*9280*/  FADD.FTZ R89, R134.reuse, R89 ;  /* 0x0000005986597221 */ /* 0x040fe20000010000 */
[----:B------:R-:W-:Y:S02]  /*9290*/  F2FP.F16.F32.PACK_AB R106, R134, R133 ;  /* 0x00000085866a723e */ /* 0x000fe400000000ff */
[----:B------:R-:W1:Y:S01]  /*92a0*/  MUFU.EX2 R13, R98 ;  /* 0x00000062000d7308 */ /* 0x000e620000000800 */
[----:B------:R-:W-:Y:S01]  /*92b0*/  FADD.FTZ R96, R110, R89 ;  /* 0x000000596e607221 */ /* 0x000fe20000010000 */
[----:B---3--:R-:W-:Y:S01]  /*92c0*/  FADD.FTZ R89, R9, R90 ;  /* 0x0000005a09597221 */ /* 0x008fe20000010000 */
[----:B------:R-:W-:Y:S02]  /*92d0*/  STSM.16.M88.4 [R2+0x2a300], R104 ;  /* 0x02a3006802007844 */ /* 0x000fe40000000200 */
[----:B------:R-:W-:-:S03]  /*92e0*/  FADD.FTZ R97, R111, R96 ;  /* 0x000000606f617221 */ /* 0x000fc60000010000 */
[----:B------:R0:W-:Y:S01]  /*92f0*/  MUFU.EX2 R15, R80 ;  /* 0x00000050000f7308 */ /* 0x0001e20000000800 */
[----:B------:R-:W-:-:S04]  /*9300*/  FADD.FTZ R90, R100, R97 ;  /* 0x00000061645a7221 */ /* 0x000fc80000010000 */
[----:B--2---:R-:W-:-:S03]  /*9310*/  FADD.FTZ R5, R101, R90 ;  /* 0x0000005a65057221 */ /* 0x004fc60000010000 */
[----:B------:R-:W2:Y:S01]  /*9320*/  MUFU.EX2 R88, R88 ;  /* 0x0000005800587308 */ /* 0x000ea20000000800 */
[----:B------:R-:W-:Y:S01]  /*9330*/  FADD.FTZ R6, R102, R5 ;  /* 0x0000000566067221 */ /* 0x000fe20000010000 */
[C---:B0-----:R-:W-:Y:S01]  /*9340*/  FADD.FTZ R80, R10.reuse, R89 ;  /* 0x000000590a507221 */ /* 0x041fe20000010000 */
[----:B------:R-:W-:Y:S02]  /*9350*/  F2FP.F16.F32.PACK_AB R5, R10, R9 ;  /* 0x000000090a05723e */ /* 0x000fe400000000ff */
[----:B------:R-:W-:Y:S01]  /*9360*/  FADD.FTZ R3, R103, R6 ;  /* 0x0000000667037221 */ /* 0x000fe20000010000 */
[----:B-1----:R-:W-:Y:S01]  /*9370*/  FADD.FTZ R89, R13, R80 ;  /* 0x000000500d597221 */ /* 0x002fe20000010000 */
[----:B------:R-:W-:Y:S01]  /*9380*/  F2FP.F16.F32.PACK_AB R7, R14, R13 ;  /* 0x0000000d0e07723e */ /* 0x000fe200000000ff */
[----:B------:R0:W-:Y:S01]  /*9390*/  MUFU.EX2 R20, R82 ;  /* 0x0000005200147308 */ /* 0x0001e20000000800 */
[----:B------:R-:W-:Y:S01]  /*93a0*/  FADD.FTZ R10, R92, R3 ;  /* 0x000000035c0a7221 */ /* 0x000fe20000010000 */
[----:B------:R-:W-:Y:S01]  /*93b0*/  FADD.FTZ R4, R14, R89 ;  /* 0x000000590e047221 */ /* 0x000fe20000010000 */
[----:B------:R-:W-:-:S02]  /*93c0*/  F2FP.F16.F32.PACK_AB R6, R101, R100 ;  /* 0x000000646506723e */ /* 0x000fc400000000ff */
[----:B------:R-:W-:Y:S01]  /*93d0*/  FADD.FTZ R3, R93, R10 ;  /* 0x0000000a5d037221 */ /* 0x000fe20000010000 */
[----:B------:R-:W-:Y:S01]  /*93e0*/  FADD.FTZ R80, R81, R4 ;  /* 0x0000000451507221 */ /* 0x000fe20000010000 */
[----:B------:R-:W-:Y:S01]  /*93f0*/  F2FP.F16.F32.PACK_AB R4, R111, R110 ;  /* 0x0000006e6f04723e */ /* 0x000fe200000000ff */
[----:B------:R-:W1:Y:S01]  /*9400*/  MUFU.EX2 R79, R79 ;  /* 0x0000004f004f7308 */ /* 0x000e620000000800 */
[----:B------:R-:W-:Y:S01]  /*9410*/  FADD.FTZ R10, R94, R3 ;  /* 0x000000035e0a7221 */ /* 0x000fe20000010000 */
[C---:B------:R-:W-:Y:S01]  /*9420*/  FADD.FTZ R80, R11.reuse, R80 ;  /* 0x000000500b507221 */ /* 0x040fe20000010000 */
[----:B------:R-:W-:Y:S01]  /*9430*/  F2FP.F16.F32.PACK_AB R81, R11, R81 ;  /* 0x000000510b51723e */ /* 0x000fe200000000ff */
[----:B------:R3:W-:Y:S01]  /*9440*/  STSM.16.M88.4 [R2+0x2bb00], R4 ;  /* 0x02bb000402007844 */ /* 0x0007e20000000200 */
[----:B------:R-:W-:Y:S01]  /*9450*/  FADD.FTZ R3, R95, R10 ;  /* 0x0000000a5f037221 */ /* 0x000fe20000010000 */
[----:B------:R-:W-:Y:S01]  /*9460*/  FADD.FTZ R80, R83, R80 ;  /* 0x0000005053507221 */ /* 0x000fe20000010000 */
[----:B0-----:R-:W-:Y:S01]  /*9470*/  F2FP.F16.F32.PACK_AB R82, R93, R92 ;  /* 0x0000005c5d52723e */ /* 0x001fe200000000ff */
[----:B------:R-:W-:Y:S01]  /*9480*/  MUFU.EX2 R21, R74 ;  /* 0x0000004a00157308 */ /* 0x000fe20000000800 */
[----:B------:R-:W-:Y:S01]  /*9490*/  FADD.FTZ R10, R84, R3 ;  /* 0x00000003540a7221 */ /* 0x000fe20000010000 */
[----:B------:R-:W-:Y:S01]  /*94a0*/  FADD.FTZ R9, R91, R80 ;  /* 0x000000505b097221 */ /* 0x000fe20000010000 */
[----:B------:R-:W-:-:S02]  /*94b0*/  F2FP.F16.F32.PACK_AB R80, R103, R102 ;  /* 0x000000666750723e */ /* 0x000fc400000000ff */
[----:B------:R-:W-:Y:S01]  /*94c0*/  FADD.FTZ R3, R85, R10 ;  /* 0x0000000a55037221 */ /* 0x000fe20000010000 */
[----:B------:R-:W-:Y:S01]  /*94d0*/  F2FP.F16.F32.PACK_AB R83, R91, R83 ;  /* 0x000000535b53723e */ /* 0x000fe200000000ff */
[----:B--2---:R-:W-:Y:S01]  /*94e0*/  FADD.FTZ R14, R88, R9 ;  /* 0x00000009580e7221 */ /* 0x004fe20000010000 */
[----:B------:R-:W0:Y:S01]  /*94f0*/  MUFU.EX2 R75, R75 ;  /* 0x0000004b004b7308 */ /* 0x000e220000000800 */
[----:B------:R-:W-:Y:S02]  /*9500*/  FADD.FTZ R10, R86, R3 ;  /* 0x00000003560a7221 */ /* 0x000fe40000010000 */
[----:B------:R-:W-:Y:S01]  /*9510*/  STSM.16.M88.4 [R2+0x2d300], R80 ;  /* 0x02d3005002007844 */ /* 0x000fe20000000200 */
[----:B---3--:R-:W-:Y:S01]  /*9520*/  F2FP.F16.F32.PACK_AB R6, R85, R84 ;  /* 0x000000545506723e */ /* 0x008fe200000000ff */
[----:B------:R-:W-:Y:S01]  /*9530*/  FADD.FTZ R10, R87, R10 ;  /* 0x0000000a570a7221 */ /* 0x000fe20000010000 */
[----:B------:R-:W-:Y:S01]  /*9540*/  F2FP.F16.F32.PACK_AB R4, R95, R94 ;  /* 0x0000005e5f04723e */ /* 0x000fe200000000ff */
[C---:B------:R-:W-:Y:S01]  /*9550*/  FADD.FTZ R9, R15.reuse, R14 ;  /* 0x0000000e0f097221 */ /* 0x040fe20000010000 */
[----:B------:R-:W2:Y:S01]  /*9560*/  MUFU.EX2 R13, R76 ;  /* 0x0000004c000d7308 */ /* 0x000ea20000000800 */
[----:B------:R-:W-:-:S02]  /*9570*/  F2FP.F16.F32.PACK_AB R5, R15, R88 ;  /* 0x000000580f05723e */ /* 0x000fc400000000ff */
[----:B-1----:R-:W-:Y:S01]  /*9580*/  F2FP.F16.F32.PACK_AB R7, R79, R20 ;  /* 0x000000144f07723e */ /* 0x002fe200000000ff */
[----:B------:R-:W-:Y:S01]  /*9590*/  FADD.FTZ R14, R20, R9 ;  /* 0x00000009140e7221 */ /* 0x000fe20000010000 */
[----:B------:R-:W-:Y:S02]  /*95a0*/  F2FP.F16.F32.PACK_AB R84, R87, R86 ;  /* 0x000000565754723e */ /* 0x000fe400000000ff */
[----:B------:R-:W-:Y:S01]  /*95b0*/  F2FP.F16.F32.PACK_AB R86, R136, R135 ;  /* 0x000000878856723e */ /* 0x000fe200000000ff */
[----:B------:R-:W1:Y:S01]  /*95c0*/  MUFU.EX2 R77, R77 ;  /* 0x0000004d004d7308 */ /* 0x000e620000000800 */
[----:B0-----:R-:W-:Y:S01]  /*95d0*/  F2FP.F16.F32.PACK_AB R85, R75, R21 ;  /* 0x000000154b55723e */ /* 0x001fe200000000ff */
[----:B------:R0:W-:Y:S01]  /*95e0*/  STSM.16.M88.4 [R2+0x2eb00], R4 ;  /* 0x02eb000402007844 */ /* 0x0001e20000000200 */
[----:B------:R-:W-:Y:S01]  /*95f0*/  FADD.FTZ R14, R79, R14 ;  /* 0x0000000e4f0e7221 */ /* 0x000fe20000010000 */
[----:B------:R-:W-:-:S03]  /*9600*/  FADD.FTZ R135, R135, R10 ;  /* 0x0000000a87877221 */ /* 0x000fc60000010000 */
[----:B------:R-:W-:-:S04]  /*9610*/  FADD.FTZ R14, R21, R14 ;  /* 0x0000000e150e7221 */ /* 0x000fc80000010000 */
[----:B------:R-:W-:-:S04]  /*9620*/  FADD.FTZ R14, R75, R14 ;  /* 0x0000000e4b0e7221 */ /* 0x000fc80000010000 */
[----:B--2---:R-:W-:Y:S01]  /*9630*/  FADD.FTZ R14, R13, R14 ;  /* 0x0000000e0d0e7221 */ /* 0x004fe20000010000 */
[C---:B-1----:R-:W-:Y:S01]  /*9640*/  F2FP.F16.F32.PACK_AB R87, R77.reuse, R13 ;  /* 0x0000000d4d57723e */ /* 0x042fe200000000ff */
[----:B0-----:R-:W-:Y:S02]  /*9650*/  FADD.FTZ R6, R136, R135 ;  /* 0x0000008788067221 */ /* 0x001fe40000010000 */
[----:B------:R-:W-:Y:S01]  /*9660*/  FADD.FTZ R3, R77, R14 ;  /* 0x0000000e4d037221 */ /* 0x000fe20000010000 */
[----:B------:R-:W-:Y:S01]  /*9670*/  IMAD.MOV.U32 R7, RZ, RZ, R16 ;  /* 0x000000ffff077224 */ /* 0x000fe200078e0010 */
[----:B------:R0:W-:Y:S01]  /*9680*/  STSM.16.M88.4 [R2+0x30300], R84 ;  /* 0x0303005402007844 */ /* 0x0001e20000000200 */
[----:B------:R-:W-:Y:S02]  /*9690*/  IMAD.MOV.U32 R4, RZ, RZ, R8 ;  /* 0x000000ffff047224 */ /* 0x000fe400078e0008 */
[----:B------:R-:W-:Y:S01]  /*96a0*/  IMAD.MOV.U32 R5, RZ, RZ, R72 ;  /* 0x000000ffff057224 */ /* 0x000fe200078e0048 */
[----:B------:R-:W-:Y:S01]  /*96b0*/  @!PT LDS RZ, [RZ] ;  /* 0x00000000fffff984 */ /* 0x000fe20000000800 */
[----:B------:R-:W-:Y:S01]  /*96c0*/  @!PT LDS RZ, [RZ] ;  /* 0x00000000fffff984 */ /* 0x000fe20000000800 */
[----:B------:R-:W-:Y:S01]  /*96d0*/  @!PT LDS RZ, [RZ] ;  /* 0x00000000fffff984 */ /* 0x000fe20000000800 */
[----:B------:R-:W-:Y:S01]  /*96e0*/  @!PT LDS RZ, [RZ] ;  /* 0x00000000fffff984 */ /* 0x000fe20000000800 */
[----:B------:R1:W-:Y:S06]  /*96f0*/  MEMBAR.ALL.CTA ;  /* 0x0000000000007992 */ /* 0x0003ec0000008000 */
[----:B-1----:R-:W1:Y:S02]  /*9700*/  FENCE.VIEW.ASYNC.S ;  /* 0x00000000000073c6 */ /* 0x002e640000000000 */
[----:B-1----:R-:W-:Y:S01]  /*9710*/  NOP ;  /* 0x0000000000007918 */ /* 0x002fe20000000000 */
[----:B------:R-:W-:Y:S05]  /*9720*/  @P2 BRA `(.L_x_191) ;  /* 0xffffffc000082947 */ /* 0x000fea000383ffff */
.L_x_182:
[----:B------:R-:W-:Y:S06]  /*9730*/  BAR.ARV 0x8, 0x200 ;  /* 0x0208000000007b1d */ /* 0x000fec0000002000 */
[----:B------:R-:W-:Y:S05]  /*9740*/  @!P0 BRA `(.L_x_192) ;  /* 0x0000000000048947 */ /* 0x000fea0003800000 */
[----:B------:R-:W-:Y:S01]  /*9750*/  BPT.TRAP 0x1 ;  /* 0x000000040000795c */ /* 0x000fe20000300000 */
.L_x_192:
[----:B------:R-:W-:Y:S01]  /*9760*/  ULEA UR9, UR39, UR36, 0x3 ;  /* 0x0000002427097291 */ /* 0x000fe2000f8e183f */
[----:B------:R-:W-:-:S08]  /*9770*/  SHF.L.U32 R0, R16, 0x1f, RZ ;  /* 0x0000001f10007819 */ /* 0x000fd000000006ff */
[----:B------:R1:W3:Y:S01]  /*9780*/  SYNCS.PHASECHK.TRANS64.TRYWAIT P2, [UR9+0x31c50], R0 ;  /* 0x031c5000ff0075a7 */ /* 0x0002e20008040149 */
[----:B------:R-:W-:Y:S05]  /*9790*/  @!P0 BRA `(.L_x_193) ;  /* 0x0000000000048947 */ /* 0x000fea0003800000 */
[----:B------:R-:W-:Y:S01]  /*97a0*/  BPT.TRAP 0x1 ;  /* 0x000000040000795c */ /* 0x000fe20000300000 */
.L_x_193:
[----:B---3--:R-:W-:Y:S05]  /*97b0*/  @P2 BRA `(.L_x_194) ;  /* 0x0000000000082947 */ /* 0x008fea0003800000 */
[----:B------:R-:W3:Y:S02]  /*97c0*/  SYNCS.PHASECHK.TRANS64.TRYWAIT P0, [UR9+0x31c50], R0 ;  /* 0x031c5000ff0075a7 */ /* 0x000ee40008000149 */
[----:B---3--:R-:W-:Y:S05]  /*97d0*/  @!P0 BRA `(.L_x_195) ;  /* 0x00000084000c8947 */ /* 0x008fea0003800000 */
.L_x_194:
[----:B------:R-:W-:Y:S01]  /*97e0*/  UIADD3 UR36, UR36, 0x200, URZ ;  /* 0x0000020024247890 */ /* 0x000fe2000fffe03f */
[----:B------:R-:W-:Y:S01]  /*97f0*/  WARPGROUP.ARRIVE ;  /* 0x00000000000079c5 */ /* 0x000fe20000000000 */
[----:B------:R-:W-:Y:S01]  /*9800*/  ULOP3.LUT UR37, UR37, 0x10000, URZ, 0xfc, !UPT ;  /* 0x0001000025257892 */ /* 0x000fe2000f8efc3f */
[----:B---3--:R-:W3:Y:S01]  /*9810*/  SHFL.BFLY PT, R5, R6, 0x2, 0x1f ;  /* 0x0c401f0006057f89 */ /* 0x008ee200000e0000 */
[----:B------:R-:W-:Y:S01]  /*9820*/  USHF.R.U32.HI UR36, URZ, 0x4, UR36 ;  /* 0x000000043f247899 */ /* 0x000fe20008011624 */
[----:B------:R-:W-:Y:S01]  /*9830*/  IMAD.MOV.U32 R9, RZ, RZ, RZ ;  /* 0x000000ffff097224 */ /* 0x000fe200078e00ff */
[----:B------:R-:W-:Y:S01]  /*9840*/  UMOV UR5, 0xc0000010 ;  /* 0xc000001000057882 */ /* 0x000fe20000000000 */
[----:B------:R-:W-:Y:S01]  /*9850*/  UMOV UR7, 0x80000020 ;  /* 0x8000002000077882 */ /* 0x000fe20000000000 */
[----:B------:R-:W-:Y:S01]  /*9860*/  ULOP3.LUT UR36, UR36, 0x3fff, URZ, 0xc0, !UPT ;  /* 0x00003fff24247892 */ /* 0x000fe2000f8ec03f */
[----:B-1----:R-:W1:Y:S01]  /*9870*/  SHFL.BFLY PT, R0, R3, 0x2, 0x1f ;  /* 0x0c401f0003007f89 */ /* 0x002e6200000e0000 */
[----:B------:R-:W-:Y:S01]  /*9880*/  UMOV UR4, UR37 ;  /* 0x0000002500047c82 */ /* 0x000fe20008000000 */
[----:B------:R-:W-:Y:S01]  /*9890*/  IMAD.MOV.U32 R10, RZ, RZ, RZ ;  /* 0x000000ffff0a7224 */ /* 0x000fe200078e00ff */
[----:B------:R-:W-:Y:S01]  /*98a0*/  ULOP3.LUT UR8, UR36, 0x2400000, URZ, 0xfc, !UPT ;  /* 0x0240000024087892 */ /* 0x000fe2000f8efc3f */
[----:B------:R-:W-:-:S03]  /*98b0*/  VIADD R149, R149, 0x1 ;  /* 0x0000000195957836 */ /* 0x000fc60000000000 */
[----:B------:R-:W-:Y:S02]  /*98c0*/  UIMAD UR8, UR39, 0x6c0, UR8 ;  /* 0x000006c0270878a4 */ /* 0x000fe4000f8e0208 */
[----:B------:R-:W-:-:S04]  /*98d0*/  UIADD3 UR39, UR39, 0x1, URZ ;  /* 0x0000000127277890 */ /* 0x000fc8000fffe03f */
[----:B------:R-:W-:Y:S01]  /*98e0*/  UISETP.NE.AND UP0, UPT, UR39, 0x2, UPT ;  /* 0x000000022700788c */ /* 0x000fe2000bf05270 */
[----:B------:R-:W-:Y:S02]  /*98f0*/  UMOV UR6, UR8 ;  /* 0x0000000800067c82 */ /* 0x000fe40008000000 */
[----:B------:R-:W-:Y:S01]  /*9900*/  HGMMA.64x96x16.F32 R24, gdesc[UR4].tnspB, R24, gsb0 ;  /* 0x41600000041879f0 */ /* 0x000fe20008000818 */
[----:B------:R-:W-:Y:S01]  /*9910*/  UIADD3 UR4, UR37, 0x180, URZ ;  /* 0x0000018025047890 */ /* 0x000fe2000fffe03f */
[----:B---3--:R-:W-:Y:S01]  /*9920*/  FADD.FTZ R5, R5, R6 ;  /* 0x0000000605057221 */ /* 0x008fe20000010000 */
[----:B------:R-:W-:Y:S01]  /*9930*/  UIADD3 UR6, UR8, 0x40, URZ ;  /* 0x0000004008067890 */ /* 0x000fe2000fffe03f */
[----:B------:R-:W-:Y:S01]  /*9940*/  UMOV UR5, 0xc0000010 ;  /* 0xc000001000057882 */ /* 0x000fe20000000000 */
[----:B------:R-:W-:Y:S01]  /*9950*/  UMOV UR7, 0x80000020 ;  /* 0x8000002000077882 */ /* 0x000fe20000000000 */
[----:B-1----:R-:W-:Y:S01]  /*9960*/  FADD.FTZ R4, R0, R3 ;  /* 0x0000000300047221 */ /* 0x002fe20000010000 */
[----:B------:R-:W-:Y:S01]  /*9970*/  IMAD.MOV.U32 R3, RZ, RZ, -0x800000 ;  /* 0xff800000ff037424 */ /* 0x000fe200078e00ff */
[----:B------:R-:W1:Y:S01]  /*9980*/  SHFL.BFLY PT, R0, R5, 0x1, 0x1f ;  /* 0x0c201f0005007f89 */ /* 0x000e6200000e0000 */
[----:B------:R-:W-:-:S03]  /*9990*/  USEL UR39, UR39, URZ, UP0 ;  /* 0x0000003f27277287 */ /* 0x000fc60008000000 */
[----:B------:R-:W2:Y:S01]  /*99a0*/  SHFL.BFLY PT, R7, R4, 0x1, 0x1f ;  /* 0x0c201f0004077f89 */ /* 0x000ea200000e0000 */
[----:B-1----:R-:W-:Y:S01]  /*99b0*/  FADD.FTZ R11, R5, R0 ;  /* 0x00000000050b7221 */ /* 0x002fe20000010000 */
[----:B------:R-:W-:Y:S02]  /*99c0*/  IMAD.MOV.U32 R0, RZ, RZ, -0x800000 ;  /* 0xff800000ff007424 */ /* 0x000fe400078e00ff */
[----:B--2---:R-:W-:Y:S02]  /*99d0*/  FADD.FTZ R12, R4, R7 ;  /* 0x00000007040c7221 */ /* 0x004fe40000010000 */
[----:B------:R-:W-:Y:S01]  /*99e0*/  FSETP.NE.FTZ.AND P0, PT, R11, RZ, PT ;  /* 0x000000ff0b00720b */ /* 0x000fe20003f15000 */
[----:B------:R-:W-:Y:S02]  /*99f0*/  IMAD.U32 R4, RZ, RZ, UR9 ;  /* 0x00000009ff047e24 */ /* 0x000fe4000f8e00ff */
[----:B------:R-:W-:Y:S02]  /*9a00*/  FSETP.NE.FTZ.AND P2, PT, R12, RZ, PT ;  /* 0x000000ff0c00720b */ /* 0x000fe40003f55000 */
[----:B------:R-:W-:-:S05]  /*9a10*/  @!P1 VIADD R4, R4, 0x31c60 ;  /* 0x00031c6004049836 */ /* 0x000fca0000000000 */
[----:B------:R-:W-:-:S03]  /*9a20*/  @!P1 PRMT R4, RZ, 0x654, R4 ;  /* 0x00000654ff049816 */ /* 0x000fc60000000004 */
[----:B------:R-:W1:Y:S01]  /*9a30*/  @P0 MUFU.LG2 R6, R11 ;  /* 0x0000000b00060308 */ /* 0x000e620000000c00 */
[C---:B------:R-:W-:Y:S02]  /*9a40*/  @P0 FMUL.FTZ R5, R73.reuse, 0.69314718246459960938 ;  /* 0x3f31721849050820 */ /* 0x040fe40000410000 */
[----:B------:R-:W-:-:S05]  /*9a50*/  @P2 FMUL.FTZ R14, R73, 0.69314718246459960938 ;  /* 0x3f317218490e2820 */ /* 0x000fca0000410000 */
[----:B------:R-:W2:Y:S08]  /*9a60*/  @P2 MUFU.LG2 R7, R12 ;  /* 0x0000000c00072308 */ /* 0x000eb00000000c00 */
[----:B------:R-:W3:Y:S01]  /*9a70*/  @P0 MUFU.RCP R9, R11 ;  /* 0x0000000b00090308 */ /* 0x000ee20000001000 */
[----:B-1----:R-:W-:-:S04]  /*9a80*/  @P0 FMUL.FTZ R6, R6, 0.69314718246459960938 ;  /* 0x3f31721806060820 */ /* 0x002fc80000410000 */
[----:B------:R-:W-:Y:S01]  /*9a90*/  @P0 FFMA.FTZ R3, R5, R72, R6 ;  /* 0x0000004805030223 */ /* 0x000fe20000010006 */
[----:B------:R-:W-:Y:S02]  /*9aa0*/  PLOP3.LUT P0, PT, PT, PT, PT, 0x8, 0x0 ;  /* 0x000000000000781c */ /* 0x000fe40003f0e170 */
[----:B------:R-:W1:Y:S01]  /*9ab0*/  @P2 MUFU.RCP R10, R12 ;  /* 0x0000000c000a2308 */ /* 0x000e620000001000 */
[----:B--2---:R-:W-:-:S04]  /*9ac0*/  @P2 FMUL.FTZ R7, R7, 0.69314718246459960938 ;  /* 0x3f31721807072820 */ /* 0x004fc80000410000 */
        /* <DEDUP_REMOVED lines=53> */
[----:B------:R-:W-:-:S06]  /*9e20*/  USEL UR4, URZ, 0x1, UP0 ;  /* 0x000000013f047887 */ /* 0x000fcc0008000000 */
[----:B------:R-:W-:Y:S01]  /*9e30*/  LOP3.LUT R16, R16, UR4, RZ, 0x3c, !PT ;  /* 0x0000000410107c12 */ /* 0x000fe2000f8e3cff */
[----:B------:R-:W-:Y:S02]  /*9e40*/  WARPGROUP.DEPBAR.LE gsb0, 0x0 ;  /* 0x00008000000079c5 */ /* 0x000fe40000010000 */
[----:B------:R2:W-:Y:S01]  /*9e50*/  @!P1 SYNCS.ARRIVE.TRANS64.RED.A1T0 RZ, [R4+URZ], RZ ;  /* 0x000000ff04ff99a7 */ /* 0x0005e2000810043f */
[-C--:B---3--:R-:W-:Y:S01]  /*9e60*/  FMUL.FTZ R76, R45, R9.reuse ;  /* 0x000000092d4c7220 */ /* 0x088fe20000410000 */
        /* <DEDUP_REMOVED lines=17> */
[-C--:B-1----:R-:W-:Y:S01]  /*9f80*/  FMUL.FTZ R81, R26, R10.reuse ;  /* 0x0000000a1a517220 */ /* 0x082fe20000410000 */
        /* <DEDUP_REMOVED lines=28> */
[----:B--2---:R-:W-:-:S07]  /*a150*/  FMUL.FTZ R71, R71, R10 ;  /* 0x0000000a47477220 */ /* 0x004fce0000410000 */
.L_x_175:
[----:B------:R-:W1:Y:S08]  /*a160*/  S2UR UR4, SR_CgaCtaId ;  /* 0x00000000000479c3 */ /* 0x000e700000008800 */
[----:B------:R-:W-:Y:S06]  /*a170*/  BAR.SYNC.DEFER_BLOCKING 0x5, 0x200 ;  /* 0x0148000000007b1d */ /* 0x000fec0000010000 */
[----:B------:R-:W-:Y:S01]  /*a180*/  UMOV UR36, 0x400 ;  /* 0x0000040000247882 */ /* 0x000fe20000000000 */
[----:B------:R-:W-:Y:S01]  /*a190*/  BSSY B0, `(.L_x_196) ;  /* 0x00001a1000007945 */ /* 0x000fe20003800000 */
[----:B-1----:R-:W-:-:S09]  /*a1a0*/  ULEA UR36, UR4, UR36, 0x18 ;  /* 0x0000002404247291 */ /* 0x002fd2000f8ec03f */
[----:B------:R-:W1:Y:S01]  /*a1b0*/  LDS.128 R32, [UR36+0x31cd0] ;  /* 0x031cd024ff207984 */ /* 0x000e620008000c00 */
[----:B------:R-:W-:Y:S06]  /*a1c0*/  BAR.ARV 0x4, 0x200 ;  /* 0x0108000000007b1d */ /* 0x000fec0000002000 */
[----:B------:R-:W-:Y:S05]  /*a1d0*/  @P0 BRA `(.L_x_197) ;  /* 0x0000001000200947 */ /* 0x000fea0003800000 */
[----:B------:R-:W2:Y:S08]  /*a1e0*/  S2UR UR6, SR_SWINHI ;  /* 0x00000000000679c3 */ /* 0x000eb00000002f00 */
[----:B------:R-:W-:Y:S01]  /*a1f0*/  BAR.SYNC.DEFER_BLOCKING 0x1, 0x180 ;  /* 0x0046000000007b1d */ /* 0x000fe20000010000 */
[----:B------:R-:W-:Y:S02]  /*a200*/  F2FP.F16.F32.PACK_AB R6, R7, R6 ;  /* 0x000000060706723e */ /* 0x000fe400000000ff */
[----:B------:R-:W-:-:S03]  /*a210*/  F2FP.F16.F32.PACK_AB R7, R24, R29 ;  /* 0x0000001d1807723e */ /* 0x000fc600000000ff */
[----:B------:R-:W-:Y:S01]  /*a220*/  UMOV UR4, UR36 ;  /* 0x0000002400047c82 */ /* 0x000fe20008000000 */
[----:B--2---:R-:W-:Y:S01]  /*a230*/  UMOV UR5, UR6 ;  /* 0x0000000600057c82 */ /* 0x004fe20008000000 */
[----:B------:R-:W-:Y:S01]  /*a240*/  MOV R20, UR4 ;  /* 0x0000000400147c02 */ /* 0x000fe20008000f00 */
[----:B------:R-:W-:Y:S01]  /*a250*/  IMAD.U32 R21, RZ, RZ, UR5 ;  /* 0x00000005ff157e24 */ /* 0x000fe2000f8e00ff */
[----:B------:R-:W-:-:S03]  /*a260*/  ULDC.64 UR4, c[0x0][0xc08] ;  /* 0x0003020000047ab9 */ /* 0x000fc60000000a00 */
[----:B------:R-:W-:-:S03]  /*a270*/  IMAD.WIDE R4, R155, 0x2, R20 ;  /* 0x000000029b047825 */ /* 0x000fc600078e0214 */
[C---:B------:R-:W-:Y:S02]  /*a280*/  LOP3.LUT R25, R4.reuse, 0x180, RZ, 0xc0, !PT ;  /* 0x0000018004197812 */ /* 0x040fe400078ec0ff */
[C---:B------:R-:W-:Y:S02]  /*a290*/  IADD3 R55, P4, R4.reuse, 0x20, RZ ;  /* 0x0000002004377810 */ /* 0x040fe40007f9e0ff */
[----:B------:R-:W-:Y:S02]  /*a2a0*/  SHF.R.U64 R25, R25, 0x3, RZ ;  /* 0x0000000319197819 */ /* 0x000fe400000012ff */
[C---:B------:R-:W-:Y:S01]  /*a2b0*/  IADD3 R59, P3, R4.reuse, 0x3000, RZ ;  /* 0x00003000043b7810 */ /* 0x040fe20007f7e0ff */
[--C-:B------:R-:W-:Y:S01]  /*a2c0*/  IMAD.X R11, RZ, RZ, R5.reuse, P4 ;  /* 0x000000ffff0b7224 */ /* 0x100fe200020e0605 */
[C---:B------:R-:W-:Y:S02]  /*a2d0*/  IADD3 R63, P2, R4.reuse, 0x3020, RZ ;  /* 0x00003020043f7810 */ /* 0x040fe40007f5e0ff */
[C---:B------:R-:W-:Y:S01]  /*a2e0*/  IADD3 R67, P1, R4.reuse, 0x6000, RZ ;  /* 0x0000600004437810 */ /* 0x040fe20007f3e0ff */
[--C-:B------:R-:W-:Y:S01]  /*a2f0*/  IMAD.X R13, RZ, RZ, R5.reuse, P3 ;  /* 0x000000ffff0d7224 */ /* 0x100fe200018e0605 */
[----:B0-----:R-:W-:Y:S01]  /*a300*/  IADD3 R85, P0, R4, 0x6020, RZ ;  /* 0x0000602004557810 */ /* 0x001fe20007f1e0ff */
[--C-:B------:R-:W-:Y:S01]  /*a310*/  IMAD.X R9, RZ, RZ, R5.reuse, P2 ;  /* 0x000000ffff097224 */ /* 0x100fe200010e0605 */
[----:B------:R-:W-:Y:S01]  /*a320*/  LOP3.LUT R4, R25, R4, RZ, 0x3c, !PT ;  /* 0x0000000419047212 */ /* 0x000fe200078e3cff */
[--C-:B------:R-:W-:Y:S01]  /*a330*/  IMAD.X R25, RZ, RZ, R5.reuse, P1 ;  /* 0x000000ffff197224 */ /* 0x100fe200008e0605 */
[----:B------:R-:W-:Y:S01]  /*a340*/  LOP3.LUT R28, R85, 0x180, RZ, 0xc0, !PT ;  /* 0x00000180551c7812 */ /* 0x000fe200078ec0ff */
[----:B------:R-:W-:Y:S01]  /*a350*/  IMAD.X R27, RZ, RZ, R5, P0 ;  /* 0x000000ffff1b7224 */ /* 0x000fe200000e0605 */
[----:B------:R-:W-:-:S02]  /*a360*/  MOV R54, R4 ;  /* 0x0000000400367202 */ /* 0x000fc40000000f00 */
[----:B------:R-:W-:Y:S02]  /*a370*/  F2FP.F16.F32.PACK_AB R5, R26, R81 ;  /* 0x000000511a05723e */ /* 0x000fe400000000ff */
[----:B------:R-:W-:Y:S02]  /*a380*/  LOP3.LUT R26, R67, 0x180, RZ, 0xc0, !PT ;  /* 0x00000180431a7812 */ /* 0x000fe400078ec0ff */
[----:B------:R-:W-:Y:S02]  /*a390*/  F2FP.F16.F32.PACK_AB R4, R83, R8 ;  /* 0x000000085304723e */ /* 0x000fe400000000ff */
[----:B------:R-:W-:Y:S02]  /*a3a0*/  LOP3.LUT R10, R55, 0x180, RZ, 0xc0, !PT ;  /* 0x00000180370a7812 */ /* 0x000fe400078ec0ff */
[----:B------:R-:W-:Y:S01]  /*a3b0*/  LOP3.LUT R8, R63, 0x180, RZ, 0xc0, !PT ;  /* 0x000001803f087812 */ /* 0x000fe200078ec0ff */
[----:B------:R0:W-:Y:S01]  /*a3c0*/  STSM.16.M88.4 [R54], R4 ;  /* 0x0000000436007844 */ /* 0x0001e20000000200 */
[----:B------:R-:W-:-:S02]  /*a3d0*/  SHF.R.U64 R26, R26, 0x3, RZ ;  /* 0x000000031a1a7819 */ /* 0x000fc400000012ff */
[----:B------:R-:W-:Y:S02]  /*a3e0*/  SHF.R.U64 R28, R28, 0x3, RZ ;  /* 0x000000031c1c7819 */ /* 0x000fe400000012ff */
[----:B------:R-:W-:Y:S02]  /*a3f0*/  LOP3.LUT R12, R59, 0x180, RZ, 0xc0, !PT ;  /* 0x000001803b0c7812 */ /* 0x000fe400078ec0ff */
[----:B------:R-:W-:Y:S02]  /*a400*/  SHF.R.U64 R10, R10, 0x3, RZ ;  /* 0x000000030a0a7819 */ /* 0x000fe400000012ff */
[----:B------:R-:W-:Y:S02]  /*a410*/  SHF.R.U64 R8, R8, 0x3, RZ ;  /* 0x0000000308087819 */ /* 0x000fe400000012ff */
[----:B------:R-:W-:Y:S02]  /*a420*/  LOP3.LUT R24, R26, R67, RZ, 0x3c, !PT ;  /* 0x000000431a187212 */ /* 0x000fe400078e3cff */
[----:B------:R-:W-:-:S02]  /*a430*/  SHF.R.U64 R12, R12, 0x3, RZ ;  /* 0x000000030c0c7819 */ /* 0x000fc400000012ff */
[----:B------:R-:W-:Y:S02]  /*a440*/  LOP3.LUT R26, R28, R85, RZ, 0x3c, !PT ;  /* 0x000000551c1a7212 */ /* 0x000fe400078e3cff */
[----:B------:R-:W-:Y:S01]  /*a450*/  LOP3.LUT R10, R10, R55, RZ, 0x3c, !PT ;  /* 0x000000370a0a7212 */ /* 0x000fe200078e3cff */
[----:B------:R-:W2:Y:S01]  /*a460*/  LDC.64 R28, c[0x0][0xc00] ;  /* 0x00030000ff1c7b82 */ /* 0x000ea20000000a00 */
[----:B------:R-:W-:Y:S02]  /*a470*/  LOP3.LUT R8, R8, R63, RZ, 0x3c, !PT ;  /* 0x0000003f08087212 */ /* 0x000fe400078e3cff */
[----:B------:R-:W-:Y:S02]  /*a480*/  LOP3.LUT R12, R12, R59, RZ, 0x3c, !PT ;  /* 0x0000003b0c0c7212 */ /* 0x000fe400078e3cff */
[----:B------:R-:W-:Y:S02]  /*a490*/  MOV R59, R10 ;  /* 0x0000000a003b7202 */ /* 0x000fe40000000f00 */
[----:B------:R-:W-:-:S02]  /*a4a0*/  MOV R58, R8 ;  /* 0x00000008003a7202 */ /* 0x000fc40000000f00 */
[----:B------:R-:W-:Y:S02]  /*a4b0*/  F2FP.F16.F32.PACK_AB R8, R77, R14 ;  /* 0x0000000e4d08723e */ /* 0x000fe400000000ff */
[----:B------:R-:W-:Y:S02]  /*a4c0*/  F2FP.F16.F32.PACK_AB R9, R69, R82 ;  /* 0x000000524509723e */ /* 0x000fe400000000ff */
[----:B------:R-:W-:Y:S02]  /*a4d0*/  F2FP.F16.F32.PACK_AB R10, R78, R75 ;  /* 0x0000004b4e0a723e */ /* 0x000fe400000000ff */
[----:B------:R-:W-:Y:S02]  /*a4e0*/  F2FP.F16.F32.PACK_AB R11, R65, R80 ;  /* 0x00000050410b723e */ /* 0x000fe400000000ff */
[----:B-1----:R-:W-:Y:S02]  /*a4f0*/  MOV R32, R12 ;  /* 0x0000000c00207202 */ /* 0x002fe40000000f00 */
[----:B------:R-:W-:Y:S01]  /*a500*/  F2FP.F16.F32.PACK_AB R14, R76, R15 ;  /* 0x0000000f4c0e723e */ /* 0x000fe200000000ff */
[----:B------:R1:W-:Y:S01]  /*a510*/  STSM.16.M88.4 [R59], R8 ;  /* 0x000000083b007844 */ /* 0x0003e20000000200 */
[----:B------:R-:W-:-:S02]  /*a520*/  F2FP.F16.F32.PACK_AB R12, R79, R74 ;  /* 0x0000004a4f0c723e */ /* 0x000fc400000000ff */
[----:B------:R-:W-:Y:S02]  /*a530*/  F2FP.F16.F32.PACK_AB R13, R61, R68 ;  /* 0x000000443d0d723e */ /* 0x000fe400000000ff */
[----:B------:R-:W-:Y:S02]  /*a540*/  F2FP.F16.F32.PACK_AB R15, R57, R60 ;  /* 0x0000003c390f723e */ /* 0x000fe400000000ff */
[----:B------:R-:W-:Y:S02]  /*a550*/  MOV R55, R24 ;  /* 0x0000001800377202 */ /* 0x000fe40000000f00 */
[----:B0-----:R-:W-:Y:S01]  /*a560*/  MOV R54, R26 ;  /* 0x0000001a00367202 */ /* 0x001fe20000000f00 */
[----:B------:R0:W-:Y:S01]  /*a570*/  STSM.16.M88.4 [R32], R12 ;  /* 0x0000000c20007844 */ /* 0x0001e20000000200 */
[----:B------:R-:W-:Y:S02]  /*a580*/  F2FP.F16.F32.PACK_AB R4, R73, R48 ;  /* 0x000000304904723e */ /* 0x000fe400000000ff */
[----:B------:R-:W-:-:S02]  /*a590*/  F2FP.F16.F32.PACK_AB R5, R51, R56 ;  /* 0x000000383305723e */ /* 0x000fc400000000ff */
[----:B------:R-:W-:Y:S02]  /*a5a0*/  F2FP.F16.F32.PACK_AB R6, R72, R45 ;  /* 0x0000002d4806723e */ /* 0x000fe400000000ff */
[----:B------:R-:W-:Y:S02]  /*a5b0*/  F2FP.F16.F32.PACK_AB R7, R47, R50 ;  /* 0x000000322f07723e */ /* 0x000fe400000000ff */
[----:B------:R-:W-:Y:S02]  /*a5c0*/  F2FP.F16.F32.PACK_AB R24, R53, R44 ;  /* 0x0000002c3518723e */ /* 0x000fe400000000ff */
[----:B------:R-:W-:Y:S01]  /*a5d0*/  F2FP.F16.F32.PACK_AB R25, R43, R46 ;  /* 0x0000002e2b19723e */ /* 0x000fe200000000ff */
[----:B------:R3:W-:Y:S01]  /*a5e0*/  STSM.16.M88.4 [R58], R4 ;  /* 0x000000043a007844 */ /* 0x0007e20000000200 */
[----:B------:R-:W-:Y:S02]  /*a5f0*/  F2FP.F16.F32.PACK_AB R26, R52, R41 ;  /* 0x00000029341a723e */ /* 0x000fe400000000ff */
[----:B------:R-:W-:Y:S01]  /*a600*/  F2FP.F16.F32.PACK_AB R27, R39, R42 ;  /* 0x0000002a271b723e */ /* 0x000fe200000000ff */
[----:B------:R-:W-:Y:S01]  /*a610*/  IMAD.SHL.U32 R39, R19, 0x4, RZ ;  /* 0x0000000413277824 */ /* 0x000fe200078e00ff */
[----:B-1----:R-:W-:Y:S01]  /*a620*/  F2FP.F16.F32.PACK_AB R8, R49, R40 ;  /* 0x000000283108723e */ /* 0x002fe200000000ff */
[----:B------:R-:W-:Y:S01]  /*a630*/  IMAD.MOV.U32 R40, RZ, RZ, RZ ;  /* 0x000000ffff287224 */ /* 0x000fe200078e00ff */
[----:B------:R-:W-:Y:S01]  /*a640*/  F2FP.F16.F32.PACK_AB R9, R31, R38 ;  /* 0x000000261f09723e */ /* 0x000fe200000000ff */
[----:B------:R1:W-:Y:S01]  /*a650*/  STSM.16.M88.4 [R55], R24 ;  /* 0x0000001837007844 */ /* 0x0003e20000000200 */
[----:B------:R-:W-:Y:S01]  /*a660*/  F2FP.F16.F32.PACK_AB R10, R37, R36 ;  /* 0x00000024250a723e */ /* 0x000fe200000000ff */
[----:B0-----:R-:W0:Y:S01]  /*a670*/  LDC R32, c[0x0][0xbe8] ;  /* 0x0002fa00ff207b82 */ /* 0x001e220000000800 */
[----:B------:R-:W-:-:S02]  /*a680*/  F2FP.F16.F32.PACK_AB R11, R71, R30 ;  /* 0x0000001e470b723e */ /* 0x000fc400000000ff */
[----:B------:R-:W-:Y:S02]  /*a690*/  ISETP.NE.U32.AND P2, PT, RZ, UR4, PT ;  /* 0x00000004ff007c0c */ /* 0x000fe4000bf45070 */
[----:B--2---:R-:W-:Y:S01]  /*a6a0*/  ISETP.NE.U32.AND P0, PT, R28, RZ, PT ;  /* 0x000000ff1c00720c */ /* 0x004fe20003f05070 */
[----:B------:R1:W-:Y:S02]  /*a6b0*/  STSM.16.M88.4 [R54], R8 ;  /* 0x0000000836007844 */ /* 0x0003e40000000200 */
[----:B------:R-:W-:Y:S01]  /*a6c0*/  BAR.SYNC.DEFER_BLOCKING 0x1, 0x180 ;  /* 0x0046000000007b1d */ /* 0x000fe20000010000 */
[----:B------:R-:W-:Y:S02]  /*a6d0*/  ISETP.NE.AND.EX P2, PT, RZ, UR5, PT, P2 ;  /* 0x00000005ff007c0c */ /* 0x000fe4000bf45320 */
[----:B------:R-:W-:Y:S02]  /*a6e0*/  ISETP.NE.AND.EX P0, PT, R29, RZ, PT, P0 ;  /* 0x000000ff1d00720c */ /* 0x000fe40003f05300 */
[----:B------:R-:W-:-:S02]  /*a6f0*/  SHF.L.U64.HI R12, R19, 0x2, R146 ;  /* 0x00000002130c7819 */ /* 0x000fc40000010292 */
[----:B------:R-:W-:-:S05]  /*a700*/  IADD3 R28, P1, R39, R28, RZ ;  /* 0x0000001c271c7210 */ /* 0x000fca0007f3e0ff */
[C---:B------:R-:W-:Y:S02]  /*a710*/  IMAD.X R29, R12.reuse, 0x1, R29, P1 ;  /* 0x000000010c1d7824 */ /* 0x040fe400008e061d */
[----:B---3--:R-:W-:Y:S01]  /*a720*/  @P2 IADD3 R4, P3, R39, UR4, RZ ;  /* 0x0000000427042c10 */ /* 0x008fe2000ff7e0ff */
[----:B------:R-:W-:Y:S02]  /*a730*/  ULDC UR4, c[0x0][0xa88] ;  /* 0x0002a20000047ab9 */ /* 0x000fe40000000800 */
[----:B------:R-:W-:Y:S01]  /*a740*/  IMAD.U32 R7, RZ, RZ, UR4 ;  /* 0x00000004ff077e24 */ /* 0x000fe2000f8e00ff */
[----:B------:R-:W-:Y:S01]  /*a750*/  @P2 IADD3.X R5, R12, UR5, RZ, P3, !PT ;  /* 0x000000050c052c10 */ /* 0x000fe20009ffe4ff */
[----:B------:R1:W5:Y:S01]  /*a760*/  @P0 LDG.E R40, desc[UR60][R28.64] ;  /* 0x0000003c1c280981 */ /* 0x000362000c1e1900 */
[----:B0-----:R-:W-:Y:S01]  /*a770*/  ISETP.NE.AND P1, PT, R32, 0x1, PT ;  /* 0x000000012000780c */ /* 0x001fe20003f25270 */
[----:B------:R-:W-:Y:S02]  /*a780*/  IMAD R15, R23, 0xc0, R154 ;  /* 0x000000c0170f7824 */ /* 0x000fe400078e029a */
[----:B------:R1:W5:Y:S10]  /*a790*/  @P2 LDG.E R7, desc[UR60][R4.64] ;  /* 0x0000003c04072981 */ /* 0x000374000c1e1900 */
[----:B------:R-:W0:Y:S08]  /*a7a0*/  @P1 LDC R6, c[0x0][0xbec] ;  /* 0x0002fb00ff061b82 */ /* 0x000e300000000800 */
[----:B------:R-:W2:Y:S01]  /*a7b0*/  @P1 LDC R13, c[0x0][0xbf0] ;  /* 0x0002fc00ff0d1b82 */ /* 0x000ea20000000800 */
[----:B-1----:R-:W-:Y:S05]  /*a7c0*/  @P2 BRA `(.L_x_198) ;  /* 0x0000000000102947 */ /* 0x002fea0003800000 */
[----:B------:R-:W-:Y:S05]  /*a7d0*/  @!P0 BRA `(.L_x_198) ;  /* 0x00000000000c8947 */ /* 0x000fea0003800000 */
[----:B------:R-:W3:Y:S04]  /*a7e0*/  LDG.E R4, desc[UR60][R28.64] ;  /* 0x0000003c1c047981 */ /* 0x000ee8000c1e1900 */
[----:B-----5:R-:W3:Y:S02]  /*a7f0*/  LDG.E R7, desc[UR60][R28.64+0x4] ;  /* 0x0000043c1c077981 */ /* 0x020ee4000c1e1900 */
[----:B---3--:R-:W-:-:S07]  /*a800*/  IMAD.IADD R7, R7, 0x1, -R4 ;  /* 0x0000000107077824 */ /* 0x008fce00078e0a04 */
.L_x_198:
[----:B------:R-:W-:Y:S01]  /*a810*/  SHF.R.S32.HI R46, RZ, 0x1f, R22 ;  /* 0x0000001fff2e7819 */ /* 0x000fe20000011416 */
[----:B0-----:R-:W-:Y:S01]  /*a820*/  @P1 IMAD.HI.U32 R4, R15, R6, RZ ;  /* 0x000000060f041227 */ /* 0x001fe200078e00ff */
[----:B------:R-:W-:Y:S01]  /*a830*/  ULDC.64 UR4, c[0x0][0xb90] ;  /* 0x0002e40000047ab9 */ /* 0x000fe20000000a00 */
[----:B-----5:R-:W-:Y:S01]  /*a840*/  SHF.R.S32.HI R41, RZ, 0x1f, R40 ;  /* 0x0000001fff297819 */ /* 0x020fe20000011428 */
[----:B------:R-:W0:Y:S01]  /*a850*/  @P1 LDC R51, c[0x0][0xbec] ;  /* 0x0002fb00ff331b82 */ /* 0x000e220000000800 */
[----:B------:R-:W-:Y:S01]  /*a860*/  IMAD R5, R46, UR4, RZ ;  /* 0x000000042e057c24 */ /* 0x000fe2000f8e02ff */
[----:B------:R-:W-:Y:S01]  /*a870*/  SEL R146, R146, RZ, !P0 ;  /* 0x000000ff92927207 */ /* 0x000fe20004000000 */
[----:B------:R-:W-:Y:S01]  /*a880*/  IMAD.MOV.U32 R9, RZ, RZ, R15 ;  /* 0x000000ffff097224 */ /* 0x000fe200078e000f */
[----:B--2---:R-:W-:Y:S01]  /*a890*/  @P1 SHF.R.U32.HI R9, RZ, R13, R4 ;  /* 0x0000000dff091219 */ /* 0x004fe20000011604 */
[----:B------:R-:W-:Y:S01]  /*a8a0*/  IMAD R11, R148, 0x20, R18 ;  /* 0x00000020940b7824 */ /* 0x000fe200078e0212 */
[----:B------:R-:W-:Y:S01]  /*a8b0*/  SEL R47, R19, RZ, !P0 ;  /* 0x000000ff132f7207 */ /* 0x000fe20004000000 */
[C---:B------:R-:W-:Y:S01]  /*a8c0*/  IMAD R13, R22.reuse, UR5, R5 ;  /* 0x00000005160d7c24 */ /* 0x040fe2000f8e0205 */
[----:B------:R-:W-:Y:S01]  /*a8d0*/  ULDC.64 UR6, c[0x0][0xa80] ;  /* 0x0002a00000067ab9 */ /* 0x000fe20000000a00 */
[----:B------:R-:W-:Y:S01]  /*a8e0*/  IMAD.WIDE.U32 R4, R22, UR4, R40 ;  /* 0x0000000416047c25 */ /* 0x000fe2000f8e0028 */
[----:B------:R-:W-:-:S03]  /*a8f0*/  ULDC.64 UR4, c[0x0][0xb98] ;  /* 0x0002e60000047ab9 */ /* 0x000fc60000000a00 */
[----:B------:R-:W-:-:S04]  /*a900*/  IMAD.WIDE R20, R11, 0x2, R20 ;  /* 0x000000020b147825 */ /* 0x000fc800078e0214 */
[----:B------:R-:W-:Y:S01]  /*a910*/  IMAD.MOV R11, RZ, RZ, -R9 ;  /* 0x000000ffff0b7224 */ /* 0x000fe200078e0a09 */
[----:B------:R-:W-:Y:S01]  /*a920*/  IADD3 R25, P5, R20, 0x4800, RZ ;  /* 0x0000480014197810 */ /* 0x000fe20007fbe0ff */
[----:B------:R-:W-:Y:S01]  /*a930*/  IMAD.IADD R5, R5, 0x1, R13 ;  /* 0x0000000105057824 */ /* 0x000fe200078e020d */
[----:B------:R-:W-:Y:S01]  /*a940*/  SHF.R.S32.HI R13, RZ, 0x1f, R9 ;  /* 0x0000001fff0d7819 */ /* 0x000fe20000011409 */
[----:B------:R-:W-:Y:S01]  /*a950*/  IMAD R11, R32, R11, R15 ;  /* 0x0000000b200b7224 */ /* 0x000fe200078e020f */
[----:B------:R-:W-:Y:S01]  /*a960*/  IADD3 R15, P2, R20, 0x1800, RZ ;  /* 0x00001800140f7810 */ /* 0x000fe20007f5e0ff */
[----:B------:R-:W-:Y:S01]  /*a970*/  IMAD R6, R146, UR4, RZ ;  /* 0x0000000492067c24 */ /* 0x000fe2000f8e02ff */
[----:B------:R-:W-:Y:S01]  /*a980*/  IADD3 R29, P4, R20, 0x6000, RZ ;  /* 0x00006000141d7810 */ /* 0x000fe20007f9e0ff */
[----:B------:R-:W-:Y:S01]  /*a990*/  IMAD.WIDE.U32 R4, R47, UR4, R4 ;  /* 0x000000042f047c25 */ /* 0x000fe2000f8e0004 */
[----:B------:R-:W-:Y:S02]  /*a9a0*/  LOP3.LUT R24, R25, 0x180, RZ, 0xc0, !PT ;  /* 0x0000018019187812 */ /* 0x000fe400078ec0ff */
[----:B------:R-:W-:Y:S01]  /*a9b0*/  LOP3.LUT R28, R29, 0x180, RZ, 0xc0, !PT ;  /* 0x000001801d1c7812 */ /* 0x000fe200078ec0ff */
[----:B------:R-:W-:Y:S01]  /*a9c0*/  IMAD R10, R47, UR5, R6 ;  /* 0x000000052f0a7c24 */ /* 0x000fe2000f8e0206 */
[----:B------:R-:W-:Y:S01]  /*a9d0*/  SHF.R.S32.HI R6, RZ, 0x1f, R11 ;  /* 0x0000001fff067819 */ /* 0x000fe2000001140b */
[----:B------:R-:W-:Y:S01]  /*a9e0*/  ULDC.64 UR4, c[0x0][0xb88] ;  /* 0x0002e20000047ab9 */ /* 0x000fe20000000a00 */
[----:B------:R-:W-:Y:S01]  /*a9f0*/  IADD3 R4, P0, R9, R4, RZ ;  /* 0x0000000409047210 */ /* 0x000fe20007f1e0ff */
[----:B------:R-:W-:Y:S01]  /*aa00*/  IMAD R14, R23, 0xc0, R152 ;  /* 0x000000c0170e7824 */ /* 0x000fe200078e0298 */
[----:B------:R-:W-:Y:S01]  /*aa10*/  SHF.R.U64 R24, R24, 0x3, RZ ;  /* 0x0000000318187819 */ /* 0x000fe200000012ff */
[----:B------:R-:W-:Y:S01]  /*aa20*/  IMAD R6, R6, UR4, RZ ;  /* 0x0000000406067c24 */ /* 0x000fe2000f8e02ff */
[----:B------:R-:W-:Y:S01]  /*aa30*/  IADD3.X R5, R13, R5, R10, P0, !PT ;  /* 0x000000050d057210 */ /* 0x000fe200007fe40a */
[----:B------:R-:W-:Y:S01]  /*aa40*/  IMAD R49, R7, R32, RZ ;  /* 0x0000002007317224 */ /* 0x000fe200078e02ff */
[C---:B------:R-:W-:Y:S01]  /*aa50*/  IADD3 R13, P6, R20.reuse, 0x3000, RZ ;  /* 0x00003000140d7810 */ /* 0x040fe20007fde0ff */
[C---:B------:R-:W-:Y:S01]  /*aa60*/  IMAD R9, R11.reuse, UR5, R6 ;  /* 0x000000050b097c24 */ /* 0x040fe2000f8e0206 */
[----:B------:R-:W-:Y:S01]  /*aa70*/  LOP3.LUT R7, R20, 0x180, RZ, 0xc0, !PT ;  /* 0x0000018014077812 */ /* 0x000fe200078ec0ff */
[----:B------:R-:W-:Y:S01]  /*aa80*/  IMAD.WIDE.U32 R4, R11, UR4, R4 ;  /* 0x000000040b047c25 */ /* 0x000fe2000f8e0004 */
[----:B------:R-:W-:Y:S01]  /*aa90*/  ULDC.64 UR4, c[0x0][0xb50] ;  /* 0x0002d40000047ab9 */ /* 0x000fe20000000a00 */
[----:B------:R-:W-:-:S02]  /*aaa0*/  LOP3.LUT R12, R13, 0x180, RZ, 0xc0, !PT ;  /* 0x000001800d0c7812 */ /* 0x000fc400078ec0ff */
[----:B------:R-:W-:Y:S01]  /*aab0*/  IMAD.IADD R5, R5, 0x1, R9 ;  /* 0x0000000105057824 */ /* 0x000fe200078e0209 */
[C---:B------:R-:W-:Y:S01]  /*aac0*/  LEA R6, P0, R4.reuse, UR4, 0x2 ;  /* 0x0000000404067c11 */ /* 0x040fe2000f8010ff */
[----:B------:R-:W-:Y:S01]  /*aad0*/  IMAD.X R9, RZ, RZ, R21, P2 ;  /* 0x000000ffff097224 */ /* 0x000fe200010e0615 */
[----:B------:R-:W-:Y:S02]  /*aae0*/  SHF.R.U64 R7, R7, 0x3, RZ ;  /* 0x0000000307077819 */ /* 0x000fe400000012ff */
[----:B------:R-:W-:Y:S01]  /*aaf0*/  LEA.HI.X R10, R4, UR5, R5, 0x2, P0 ;  /* 0x00000005040a7c11 */ /* 0x000fe200080f1405 */
[----:B------:R-:W-:Y:S01]  /*ab00*/  SHFL.IDX PT, R42, R6, RZ, 0x1c1f ;  /* 0x001c1fff062a7589 */ /* 0x000fe200000e0000 */
[----:B------:R-:W-:Y:S01]  /*ab10*/  LOP3.LUT P0, RZ, R150, 0x3, RZ, 0xc0, !PT ;  /* 0x0000000396ff7812 */ /* 0x000fe2000780c0ff */
[----:B------:R-:W-:Y:S01]  /*ab20*/  VIADD R4, R14, 0x8 ;  /* 0x000000080e047836 */ /* 0x000fe20000000000 */
[----:B------:R-:W-:Y:S01]  /*ab30*/  IADD3 R5, P3, R20, 0x7800, RZ ;  /* 0x0000780014057810 */ /* 0x000fe20007f7e0ff */
[----:B------:R-:W1:Y:S01]  /*ab40*/  SHFL.IDX PT, R43, R10, RZ, 0x1c1f ;  /* 0x001c1fff0a2b7589 */ /* 0x000e6200000e0000 */
[-C--:B------:R-:W-:Y:S01]  /*ab50*/  ISETP.GE.OR P2, PT, R14, R49.reuse, P0 ;  /* 0x000000310e00720c */ /* 0x080fe20000746670 */
[----:B------:R-:W-:Y:S01]  /*ab60*/  ULDC.64 UR4, c[0x0][0xaa0] ;  /* 0x0002a80000047ab9 */ /* 0x000fe20000000a00 */
[----:B------:R-:W-:Y:S01]  /*ab70*/  ISETP.GE.OR P0, PT, R4, R49, P0 ;  /* 0x000000310400720c */ /* 0x000fe20000706670 */
[----:B------:R-:W-:Y:S01]  /*ab80*/  SHFL.IDX PT, R44, R6, 0x1, 0x1c1f ;  /* 0x003c1f00062c7f89 */ /* 0x000fe200000e0000 */
[----:B------:R-:W-:-:S02]  /*ab90*/  LOP3.LUT R4, R5, 0x180, RZ, 0xc0, !PT ;  /* 0x0000018005047812 */ /* 0x000fc400078ec0ff */
[----:B------:R-:W-:Y:S01]  /*aba0*/  SHF.R.U64 R12, R12, 0x3, RZ ;  /* 0x000000030c0c7819 */ /* 0x000fe200000012ff */
[----:B------:R-:W2:Y:S01]  /*abb0*/  SHFL.IDX PT, R45, R10, 0x1, 0x1c1f ;  /* 0x003c1f000a2d7f89 */ /* 0x000ea200000e0000 */
[----:B------:R-:W-:Y:S01]  /*abc0*/  IMAD R19, R41, UR4, RZ ;  /* 0x0000000429137c24 */ /* 0x000fe2000f8e02ff */
[----:B------:R-:W-:Y:S01]  /*abd0*/  SHF.R.U64 R4, R4, 0x3, RZ ;  /* 0x0000000304047819 */ /* 0x000fe200000012ff */
[----:B------:R-:W-:Y:S01]  /*abe0*/  IMAD.X R37, RZ, RZ, R21, P3 ;  /* 0x000000ffff257224 */ /* 0x000fe200018e0615 */
[----:B------:R-:W-:Y:S01]  /*abf0*/  SHF.R.U64 R28, R28, 0x3, RZ ;  /* 0x000000031c1c7819 */ /* 0x000fe200000012ff */
[C---:B------:R-:W-:Y:S01]  /*ac00*/  IMAD R19, R40.reuse, UR5, R19 ;  /* 0x0000000528137c24 */ /* 0x040fe2000f8e0213 */
[----:B------:R-:W-:Y:S01]  /*ac10*/  LOP3.LUT R20, R7, R20, RZ, 0x3c, !PT ;  /* 0x0000001407147212 */ /* 0x000fe200078e3cff */
[----:B------:R-:W-:Y:S01]  /*ac20*/  IMAD.WIDE.U32 R40, R40, UR4, RZ ;  /* 0x0000000428287c25 */ /* 0x000fe2000f8e00ff */
[----:B------:R-:W-:Y:S01]  /*ac30*/  LOP3.LUT R12, R12, R13, RZ, 0x3c, !PT ;  /* 0x0000000d0c0c7212 */ /* 0x000fe200078e3cff */
[----:B------:R-:W-:Y:S01]  /*ac40*/  ULDC.64 UR4, c[0x0][0xae8] ;  /* 0x0002ba0000047ab9 */ /* 0x000fe20000000a00 */
[----:B------:R-:W-:Y:S01]  /*ac50*/  LOP3.LUT R24, R24, R25, RZ, 0x3c, !PT ;  /* 0x0000001918187212 */ /* 0x000fe200078e3cff */
[--C-:B------:R-:W-:Y:S01]  /*ac60*/  IMAD.X R13, RZ, RZ, R21.reuse, P6 ;  /* 0x000000ffff0d7224 */ /* 0x100fe200030e0615 */
[----:B------:R-:W-:Y:S01]  /*ac70*/  LOP3.LUT R28, R28, R29, RZ, 0x3c, !PT ;  /* 0x0000001d1c1c7212 */ /* 0x000fe200078e3cff */
[----:B------:R-:W-:Y:S01]  /*ac80*/  IMAD.X R25, RZ, RZ, R21, P5 ;  /* 0x000000ffff197224 */ /* 0x000fe200028e0615 */
[----:B------:R-:W-:Y:S01]  /*ac90*/  LOP3.LUT R36, R4, R5, RZ, 0x3c, !PT ;  /* 0x0000000504247212 */ /* 0x000fe200078e3cff */
[----:B-1----:R1:W-:Y:S01]  /*aca0*/  @!P2 ST.E desc[UR60][R42.64], R3 ;  /* 0x000000032a00a985 */ /* 0x0023e2000c10193c */
[----:B------:R-:W-:-:S02]  /*acb0*/  IADD3.X R29, RZ, R21, RZ, P4, !PT ;  /* 0x00000015ff1d7210 */ /* 0x000fc400027fe4ff */
[----:B------:R-:W-:-:S04]  /*acc0*/  LOP3.LUT R8, R15, 0x180, RZ, 0xc0, !PT ;  /* 0x000001800f087812 */ /* 0x000fc800078ec0ff */
[----:B------:R-:W-:Y:S01]  /*acd0*/  SHF.R.U64 R8, R8, 0x3, RZ ;  /* 0x0000000308087819 */ /* 0x000fe200000012ff */
[----:B--2---:R2:W-:Y:S03]  /*ace0*/  @!P0 ST.E desc[UR60][R44.64], R0 ;  /* 0x000000002c008985 */ /* 0x0045e6000c10193c */
[----:B------:R-:W-:Y:S01]  /*acf0*/  LOP3.LUT R8, R8, R15, RZ, 0x3c, !PT ;  /* 0x0000000f08087212 */ /* 0x000fe200078e3cff */
[----:B-1----:R-:W1:Y:S01]  /*ad00*/  @P1 LDC R43, c[0x0][0xbf0] ;  /* 0x0002fc00ff2b1b82 */ /* 0x002e620000000800 */
[----:B------:R3:W5:Y:S01]  /*ad10*/  LD.E.128 R4, desc[UR60][R20.64] ;  /* 0x0000003c14047980 */ /* 0x000762000c101d00 */
[----:B------:R-:W-:-:S03]  /*ad20*/  IMAD R3, R46, UR4, RZ ;  /* 0x000000042e037c24 */ /* 0x000fc6000f8e02ff */
[----:B------:R-:W5:Y:S01]  /*ad30*/  LD.E.128 R8, desc[UR60][R8.64] ;  /* 0x0000003c08087980 */ /* 0x000f62000c101d00 */
[----:B--2---:R-:W-:-:S03]  /*ad40*/  IMAD R0, R147, 0x60, R148 ;  /* 0x0000006093007824 */ /* 0x004fc600078e0294 */
[----:B------:R-:W5:Y:S01]  /*ad50*/  LD.E.128 R12, desc[UR60][R12.64] ;  /* 0x0000003c0c0c7980 */ /* 0x000f62000c101d00 */
[----:B---3--:R-:W-:Y:S02]  /*ad60*/  IMAD.IADD R21, R41, 0x1, R19 ;  /* 0x0000000129157824 */ /* 0x008fe400078e0213 */
[----:B------:R-:W-:Y:S01]  /*ad70*/  IMAD.MOV.U32 R20, RZ, RZ, R40 ;  /* 0x000000ffff147224 */ /* 0x000fe200078e0028 */
[----:B------:R-:W5:Y:S01]  /*ad80*/  LD.E.128 R24, desc[UR60][R24.64] ;  /* 0x0000003c18187980 */ /* 0x000f62000c101d00 */
[C---:B------:R-:W-:Y:S02]  /*ad90*/  IMAD R3, R22.reuse, UR5, R3 ;  /* 0x0000000516037c24 */ /* 0x040fe4000f8e0203 */
[----:B------:R-:W-:Y:S01]  /*ada0*/  IMAD.WIDE.U32 R20, R22, UR4, R20 ;  /* 0x0000000416147c25 */ /* 0x000fe2000f8e0014 */
[----:B------:R-:W-:Y:S01]  /*adb0*/  ULDC.64 UR4, c[0x0][0xaf0] ;  /* 0x0002bc0000047ab9 */ /* 0x000fe20000000a00 */
[----:B------:R-:W5:Y:S02]  /*adc0*/  LD.E.128 R28, desc[UR60][R28.64] ;  /* 0x0000003c1c1c7980 */ /* 0x000f64000c101d00 */
[----:B------:R-:W-:-:S02]  /*add0*/  IMAD R22, R23, 0xc0, R0 ;  /* 0x000000c017167824 */ /* 0x000fc400078e0200 */
[----:B------:R-:W5:Y:S01]  /*ade0*/  LD.E.128 R36, desc[UR60][R36.64] ;  /* 0x0000003c24247980 */ /* 0x000f62000c101d00 */
[----:B------:R-:W-:Y:S01]  /*adf0*/  IMAD.IADD R21, R21, 0x1, R3 ;  /* 0x0000000115157824 */ /* 0x000fe200078e0203 */
[----:B------:R-:W-:Y:S01]  /*ae00*/  BSSY B1, `(.L_x_199) ;  /* 0x0000032000017945 */ /* 0x000fe20003800000 */
[----:B0-----:R-:W-:Y:S01]  /*ae10*/  @P1 IMAD.HI.U32 R0, R22, R51, RZ ;  /* 0x0000003316001227 */ /* 0x001fe200078e00ff */
[----:B------:R-:W-:Y:S01]  /*ae20*/  @!PT LDS RZ, [RZ] ;  /* 0x00000000fffff984 */ /* 0x000fe20000000800 */
[----:B------:R-:W-:Y:S01]  /*ae30*/  @!PT LDS RZ, [RZ] ;  /* 0x00000000fffff984 */ /* 0x000fe20000000800 */
[----:B------:R-:W-:Y:S01]  /*ae40*/  @!PT LDS RZ, [RZ] ;  /* 0x00000000fffff984 */ /* 0x000fe20000000800 */
[----:B------:R-:W-:Y:S01]  /*ae50*/  @!PT LDS RZ, [RZ] ;  /* 0x00000000fffff984 */ /* 0x000fe20000000800 */
[----:B------:R0:W-:Y:S06]  /*ae60*/  MEMBAR.ALL.CTA ;  /* 0x0000000000007992 */ /* 0x0001ec0000008000 */
[----:B0-----:R-:W0:Y:S01]  /*ae70*/  FENCE.VIEW.ASYNC.S ;  /* 0x00000000000073c6 */ /* 0x001e220000000000 */
[----:B------:R-:W-:Y:S01]  /*ae80*/  IMAD.MOV.U32 R3, RZ, RZ, R22 ;  /* 0x000000ffff037224 */ /* 0x000fe200078e0016 */
[----:B-1----:R-:W-:Y:S01]  /*ae90*/  @P1 SHF.R.U32.HI R3, RZ, R43, R0 ;  /* 0x0000002bff031219 */ /* 0x002fe20000011600 */
[----:B------:R-:W-:-:S02]  /*aea0*/  IMAD R19, R146, UR4, RZ ;  /* 0x0000000492137c24 */ /* 0x000fc4000f8e02ff */
[----:B------:R-:W-:Y:S01]  /*aeb0*/  IMAD.WIDE.U32 R20, R47, UR4, R20 ;  /* 0x000000042f147c25 */ /* 0x000fe2000f8e0014 */
[----:B------:R-:W-:-:S03]  /*aec0*/  SHF.R.S32.HI R0, RZ, 0x1f, R3 ;  /* 0x0000001fff007819 */ /* 0x000fc60000011403 */
[----:B------:R-:W-:Y:S01]  /*aed0*/  IMAD R19, R47, UR5, R19 ;  /* 0x000000052f137c24 */ /* 0x000fe2000f8e0213 */
[----:B------:R-:W-:Y:S01]  /*aee0*/  ULDC.64 UR4, c[0x0][0xae0] ;  /* 0x0002b80000047ab9 */ /* 0x000fe20000000a00 */
[----:B------:R-:W-:Y:S02]  /*aef0*/  IMAD.MOV R41, RZ, RZ, -R3 ;  /* 0x000000ffff297224 */ /* 0x000fe400078e0a03 */
[----:B------:R-:W-:Y:S02]  /*af00*/  IMAD.IADD R21, R21, 0x1, R19 ;  /* 0x0000000115157824 */ /* 0x000fe400078e0213 */
[----:B------:R-:W-:Y:S02]  /*af10*/  IMAD R0, R0, UR4, RZ ;  /* 0x0000000400007c24 */ /* 0x000fe4000f8e02ff */
[----:B------:R-:W-:Y:S02]  /*af20*/  IMAD R19, R32, R41, R22 ;  /* 0x0000002920137224 */ /* 0x000fe400078e0216 */
[----:B------:R-:W-:-:S02]  /*af30*/  IMAD R41, R3, UR5, R0 ;  /* 0x0000000503297c24 */ /* 0x000fc4000f8e0200 */
[----:B------:R-:W-:Y:S01]  /*af40*/  IMAD.WIDE.U32 R20, R3, UR4, R20 ;  /* 0x0000000403147c25 */ /* 0x000fe2000f8e0014 */
[----:B------:R-:W-:Y:S01]  /*af50*/  SHF.R.S32.HI R0, RZ, 0x1f, R19 ;  /* 0x0000001fff007819 */ /* 0x000fe20000011413 */
[----:B------:R-:W-:Y:S02]  /*af60*/  ULDC.64 UR4, c[0x0][0xad8] ;  /* 0x0002b60000047ab9 */ /* 0x000fe40000000a00 */
[----:B------:R-:W-:Y:S02]  /*af70*/  IMAD.IADD R21, R21, 0x1, R41 ;  /* 0x0000000115157824 */ /* 0x000fe400078e0229 */
[----:B------:R-:W-:Y:S02]  /*af80*/  IMAD R0, R0, UR4, RZ ;  /* 0x0000000400007c24 */ /* 0x000fe4000f8e02ff */
[----:B------:R-:W-:Y:S01]  /*af90*/  IMAD.WIDE.U32 R20, R19, UR4, R20 ;  /* 0x0000000413147c25 */ /* 0x000fe2000f8e0014 */
[----:B------:R-:W-:-:S03]  /*afa0*/  UIADD3 UR4, UR36, 0x31c20, URZ ;  /* 0x00031c2024047890 */ /* 0x000fc6000fffe03f */
[----:B------:R-:W-:Y:S01]  /*afb0*/  IMAD R3, R19, UR5, R0 ;  /* 0x0000000513037c24 */ /* 0x000fe2000f8e0200 */
[----:B------:R-:W-:Y:S01]  /*afc0*/  LEA R19, P1, R20, UR6, 0x1 ;  /* 0x0000000614137c11 */ /* 0x000fe2000f8208ff */
[----:B------:R-:W-:Y:S01]  /*afd0*/  IMAD R0, R23, 0xc0, R148 ;  /* 0x000000c017007824 */ /* 0x000fe200078e0294 */
[----:B------:R-:W-:Y:S01]  /*afe0*/  UPRMT UR4, URZ, 0x654, UR4 ;  /* 0x000006543f047896 */ /* 0x000fe20008000004 */
[----:B------:R-:W-:Y:S02]  /*aff0*/  IMAD.IADD R3, R21, 0x1, R3 ;  /* 0x0000000115037824 */ /* 0x000fe400078e0203 */
[----:B0-----:R0:W1:Y:S01]  /*b000*/  SHFL.IDX PT, R22, R19, RZ, 0x1c1f ;  /* 0x001c1fff13167589 */ /* 0x00106200000e0000 */
[----:B------:R-:W-:Y:S02]  /*b010*/  ISETP.GE.AND P0, PT, R0, R49, PT ;  /* 0x000000310000720c */ /* 0x000fe40003f06270 */
[----:B------:R-:W-:-:S03]  /*b020*/  LEA.HI.X R3, R20, UR7, R3, 0x1, P1 ;  /* 0x0000000714037c11 */ /* 0x000fc600088f0c03 */
[----:B------:R-:W-:Y:S02]  /*b030*/  SYNCS.ARRIVE.TRANS64.RED.A1T0 RZ, [UR4], RZ ;  /* 0x000000ffffff79a7 */ /* 0x000fe40008100404 */
[----:B------:R0:W2:Y:S06]  /*b040*/  SHFL.IDX PT, R23, R3, RZ, 0x1c1f ;  /* 0x001c1fff03177589 */ /* 0x0000ac00000e0000 */
[----:B------:R-:W-:Y:S05]  /*b050*/  @P0 BRA `(.L_x_200) ;  /* 0x0000000000300947 */ /* 0x000fea0003800000 */
[----:B------:R-:W-:Y:S02]  /*b060*/  ULDC UR4, c[0x0][0xac8] ;  /* 0x0002b20000047ab9 */ /* 0x000fe40000000800 */
[----:B------:R-:W-:Y:S02]  /*b070*/  ISETP.GE.AND P1, PT, R144, UR4, PT ;  /* 0x0000000490007c0c */ /* 0x000fe4000bf26270 */
[----:B------:R-:W-:Y:S02]  /*b080*/  ISETP.GE.AND P2, PT, R145, UR4, PT ;  /* 0x0000000491007c0c */ /* 0x000fe4000bf46270 */
[----:B------:R-:W-:-:S09]  /*b090*/  ISETP.GE.AND P0, PT, R18, UR4, PT ;  /* 0x0000000412007c0c */ /* 0x000fd2000bf06270 */
[-C--:B-1----:R-:W-:Y:S02]  /*b0a0*/  @!P1 LEA R40, P3, R144, R22.reuse, 0x1 ;  /* 0x0000001690289211 */ /* 0x082fe400078608ff */
[C---:B------:R-:W-:Y:S02]  /*b0b0*/  @!P2 LEA R42, P4, R145.reuse, R22, 0x1 ;  /* 0x00000016912aa211 */ /* 0x040fe400078808ff */
[----:B--2---:R-:W-:Y:S01]  /*b0c0*/  @!P0 IMAD.WIDE R20, R18, 0x2, R22 ;  /* 0x0000000212148825 */ /* 0x004fe200078e0216 */
[-C--:B------:R-:W-:Y:S02]  /*b0d0*/  @!P1 LEA.HI.X R41, R144, R23.reuse, R157, 0x1, P3 ;  /* 0x0000001790299211 */ /* 0x080fe400018f0c9d */
[----:B------:R-:W-:Y:S02]  /*b0e0*/  @!P2 LEA.HI.X R43, R145, R23, R156, 0x1, P4 ;  /* 0x00000017912ba211 */ /* 0x000fe400020f0c9c */
[----:B-----5:R3:W-:Y:S04]  /*b0f0*/  @!P0 ST.E.128 desc[UR60][R20.64], R4 ;  /* 0x0000000414008985 */ /* 0x0207e8000c101d3c */
[----:B------:R3:W-:Y:S04]  /*b100*/  @!P1 ST.E.128 desc[UR60][R40.64], R12 ;  /* 0x0000000c28009985 */ /* 0x0007e8000c101d3c */
[----:B------:R3:W-:Y:S02]  /*b110*/  @!P2 ST.E.128 desc[UR60][R42.64], R28 ;  /* 0x0000001c2a00a985 */ /* 0x0007e4000c101d3c */
.L_x_200:
[----:B------:R-:W-:Y:S05]  /*b120*/  BSYNC B1 ;  /* 0x0000000000017941 */ /* 0x000fea0003800000 */
.L_x_199:
[----:B------:R-:W-:Y:S01]  /*b130*/  VIADD R0, R0, 0x60 ;  /* 0x0000006000007836 */ /* 0x000fe20000000000 */
[----:B---3-5:R3:W4:Y:S04]  /*b140*/  SHFL.IDX PT, R7, R3, 0x1, 0x1c1f ;  /* 0x003c1f0003077f89 */ /* 0x02872800000e0000 */
[----:B------:R-:W-:Y:S01]  /*b150*/  ISETP.GE.AND P0, PT, R0, R49, PT ;  /* 0x000000310000720c */ /* 0x000fe20003f06270 */
[----:B------:R3:W0:-:S12]  /*b160*/  SHFL.IDX PT, R6, R19, 0x1, 0x1c1f ;  /* 0x003c1f0013067f89 */ /* 0x00061800000e0000 */
[----:B---3--:R-:W-:Y:S05]  /*b170*/  @P0 BRA `(.L_x_201) ;  /* 0x0000000800880947 */ /* 0x008fea0003800000 */
[----:B------:R-:W-:Y:S02]  /*b180*/  ULDC UR4, c[0x0][0xac8] ;  /* 0x0002b20000047ab9 */ /* 0x000fe40000000800 */
[----:B------:R-:W-:Y:S02]  /*b190*/  ISETP.GE.AND P2, PT, R144, UR4, PT ;  /* 0x0000000490007c0c */ /* 0x000fe4000bf46270 */
[----:B------:R-:W-:-:S11]  /*b1a0*/  ISETP.GE.AND P1, PT, R18, UR4, PT ;  /* 0x0000000412007c0c */ /* 0x000fd6000bf26270 */
[----:B0-----:R-:W-:Y:S02]  /*b1b0*/  @!P2 LEA R12, P0, R144, R6, 0x1 ;  /* 0x00000006900ca211 */ /* 0x001fe400078008ff */
[----:B----4-:R-:W-:Y:S02]  /*b1c0*/  @!P1 IMAD.WIDE R4, R18, 0x2, R6 ;  /* 0x0000000212049825 */ /* 0x010fe400078e0206 */
[----:B------:R-:W-:Y:S02]  /*b1d0*/  @!P2 LEA.HI.X R13, R144, R7, R157, 0x1, P0 ;  /* 0x00000007900da211 */ /* 0x000fe400000f0c9d */
[----:B------:R-:W-:Y:S01]  /*b1e0*/  ISETP.GE.AND P0, PT, R145, UR4, PT ;  /* 0x0000000491007c0c */ /* 0x000fe2000bf06270 */
[----:B------:R0:W-:Y:S04]  /*b1f0*/  @!P1 ST.E.128 desc[UR60][R4.64], R8 ;  /* 0x0000000804009985 */ /* 0x0001e8000c101d3c */
[----:B------:R0:W-:Y:S08]  /*b200*/  @!P2 ST.E.128 desc[UR60][R12.64], R24 ;  /* 0x000000180c00a985 */ /* 0x0001f0000c101d3c */
[----:B------:R-:W-:Y:S05]  /*b210*/  @P0 BRA `(.L_x_201) ;  /* 0x0000000800600947 */ /* 0x000fea0003800000 */
[----:B0-----:R-:W-:-:S04]  /*b220*/  LEA R4, P0, R145, R6, 0x1 ;  /* 0x0000000691047211 */ /* 0x001fc800078008ff */
[----:B------:R-:W-:-:S05]  /*b230*/  LEA.HI.X R5, R145, R7, R156, 0x1, P0 ;  /* 0x0000000791057211 */ /* 0x000fca00000f0c9c */
[----:B------:R0:W-:Y:S01]  /*b240*/  ST.E.128 desc[UR60][R4.64], R36 ;  /* 0x0000002404007985 */ /* 0x0001e2000c101d3c */
[----:B------:R-:W-:Y:S05]  /*b250*/  BRA `(.L_x_201) ;  /* 0x0000000800507947 */ /* 0x000fea0003800000 */
.L_x_197:
[----:B------:R-:W2:Y:S01]  /*b260*/  LDC.64 R6, c[0x0][0xc00] ;  /* 0x00030000ff067b82 */ /* 0x000ea20000000a00 */
[----:B------:R-:W-:Y:S01]  /*b270*/  ULDC.64 UR4, c[0x0][0xc08] ;  /* 0x0003020000047ab9 */ /* 0x000fe20000000a00 */
[----:B------:R-:W-:-:S06]  /*b280*/  IMAD.MOV.U32 R3, RZ, RZ, RZ ;  /* 0x000000ffff037224 */ /* 0x000fcc00078e00ff */
[----:B------:R-:W3:Y:S01]  /*b290*/  LDC.64 R4, c[0x0][0xc00] ;  /* 0x00030000ff047b82 */ /* 0x000ee20000000a00 */
[----:B------:R-:W-:-:S04]  /*b2a0*/  ISETP.NE.U32.AND P1, PT, RZ, UR4, PT ;  /* 0x00000004ff007c0c */ /* 0x000fc8000bf25070 */
[----:B------:R-:W-:-:S03]  /*b2b0*/  ISETP.NE.AND.EX P1, PT, RZ, UR5, PT, P1 ;  /* 0x00000005ff007c0c */ /* 0x000fc6000bf25310 */
[----:B------:R-:W4:Y:S01]  /*b2c0*/  LDC R21, c[0x0][0xbe8] ;  /* 0x0002fa00ff157b82 */ /* 0x000f220000000800 */
[----:B--2---:R-:W-:-:S04]  /*b2d0*/  ISETP.NE.U32.AND P0, PT, R6, RZ, PT ;  /* 0x000000ff0600720c */ /* 0x004fc80003f05070 */
[----:B------:R-:W-:Y:S01]  /*b2e0*/  ISETP.NE.AND.EX P0, PT, R7, RZ, PT, P0 ;  /* 0x000000ff0700720c */ /* 0x000fe20003f05300 */
[----:B---3--:R-:W-:-:S04]  /*b2f0*/  IMAD.WIDE R6, R19, 0x4, R4 ;  /* 0x0000000413067825 */ /* 0x008fc800078e0204 */
[----:B------:R-:W2:Y:S01]  /*b300*/  @P1 LDC.64 R4, c[0x0][0xc08] ;  /* 0x00030200ff041b82 */ /* 0x000ea20000000a00 */
[----:B------:R-:W-:Y:S02]  /*b310*/  ULDC UR4, c[0x0][0xa88] ;  /* 0x0002a20000047ab9 */ /* 0x000fe40000000800 */
[----:B------:R-:W-:-:S05]  /*b320*/  IMAD.U32 R0, RZ, RZ, UR4 ;  /* 0x00000004ff007e24 */ /* 0x000fca000f8e00ff */
[----:B------:R3:W5:Y:S01]  /*b330*/  @P0 LDG.E R3, desc[UR60][R6.64] ;  /* 0x0000003c06030981 */ /* 0x000762000c1e1900 */
[----:B------:R-:W0:Y:S01]  /*b340*/  S2R R8, SR_TID.X ;  /* 0x0000000000087919 */ /* 0x000e220000002100 */
[----:B--2---:R-:W-:-:S05]  /*b350*/  @P1 IMAD.WIDE R4, R19, 0x4, R4 ;  /* 0x0000000413041825 */ /* 0x004fca00078e0204 */
[----:B------:R3:W5:Y:S01]  /*b360*/  @P1 LDG.E R0, desc[UR60][R4.64] ;  /* 0x0000003c04001981 */ /* 0x000762000c1e1900 */
[----:B----4-:R-:W-:-:S13]  /*b370*/  ISETP.NE.AND P2, PT, R21, 0x1, PT ;  /* 0x000000011500780c */ /* 0x010fda0003f45270 */
[----:B------:R-:W2:Y:S01]  /*b380*/  @P2 LDC R14, c[0x0][0xbec] ;  /* 0x0002fb00ff0e2b82 */ /* 0x000ea20000000800 */
[----:B0-----:R-:W-:-:S05]  /*b390*/  VIADD R8, R8, 0xffffff80 ;  /* 0xffffff8008087836 */ /* 0x001fca0000000000 */
[----:B------:R-:W-:Y:S01]  /*b3a0*/  ISETP.GE.AND P3, PT, R8, 0xc0, PT ;  /* 0x000000c00800780c */ /* 0x000fe20003f66270 */
[----:B---3--:R-:W-:-:S12]  /*b3b0*/  @P1 BRA `(.L_x_202) ;  /* 0x0000000000101947 */ /* 0x008fd80003800000 */
[----:B------:R-:W-:Y:S05]  /*b3c0*/  @!P0 BRA `(.L_x_202) ;  /* 0x00000000000c8947 */ /* 0x000fea0003800000 */
[----:B------:R-:W3:Y:S04]  /*b3d0*/  LDG.E R5, desc[UR60][R6.64] ;  /* 0x0000003c06057981 */ /* 0x000ee8000c1e1900 */
[----:B-----5:R-:W3:Y:S02]  /*b3e0*/  LDG.E R0, desc[UR60][R6.64+0x4] ;  /* 0x0000043c06007981 */ /* 0x020ee4000c1e1900 */
[----:B---3--:R-:W-:-:S07]  /*b3f0*/  IMAD.IADD R0, R0, 0x1, -R5 ;  /* 0x0000000100007824 */ /* 0x008fce00078e0a05 */
.L_x_202:
[----:B------:R-:W-:Y:S01]  /*b400*/  BSSY B1, `(.L_x_203) ;  /* 0x000002e000017945 */ /* 0x000fe20003800000 */
[----:B------:R-:W-:Y:S02]  /*b410*/  SHF.R.S32.HI R12, RZ, 0x1f, R22 ;  /* 0x0000001fff0c7819 */ /* 0x000fe40000011416 */
[----:B------:R-:W-:Y:S02]  /*b420*/  SEL R19, R19, RZ, !P0 ;  /* 0x000000ff13137207 */ /* 0x000fe40004000000 */
[----:B------:R-:W-:Y:S02]  /*b430*/  SEL R146, R146, RZ, !P0 ;  /* 0x000000ff92927207 */ /* 0x000fe40004000000 */
[----:B-----5:R-:W-:Y:S01]  /*b440*/  SHF.R.S32.HI R10, RZ, 0x1f, R3 ;  /* 0x0000001fff0a7819 */ /* 0x020fe20000011403 */
[----:B------:R-:W-:Y:S06]  /*b450*/  @P3 BRA `(.L_x_204) ;  /* 0x0000000000a03947 */ /* 0x000fec0003800000 */
[----:B------:R-:W0:Y:S01]  /*b460*/  S2R R4, SR_TID.X ;  /* 0x0000000000047919 */ /* 0x000e220000002100 */
[----:B------:R-:W3:Y:S02]  /*b470*/  LDC R11, c[0x0][0xbe8] ;  /* 0x0002fa00ff0b7b82 */ /* 0x000ee40000000800 */
[----:B---3--:R-:W-:Y:S02]  /*b480*/  IMAD R5, R0, R11, RZ ;  /* 0x0000000b00057224 */ /* 0x008fe400078e02ff */
[----:B0-----:R-:W-:-:S04]  /*b490*/  IMAD R4, R23, 0xc0, R4 ;  /* 0x000000c017047824 */ /* 0x001fc800078e0204 */
[----:B------:R-:W-:-:S05]  /*b4a0*/  VIADD R8, R4, 0xffffff80 ;  /* 0xffffff8004087836 */ /* 0x000fca0000000000 */
[----:B------:R-:W-:-:S13]  /*b4b0*/  ISETP.GE.AND P0, PT, R8, R5, PT ;  /* 0x000000050800720c */ /* 0x000fda0003f06270 */
[----:B------:R-:W-:Y:S05]  /*b4c0*/  @P0 BRA `(.L_x_204) ;  /* 0x0000000000840947 */ /* 0x000fea0003800000 */
[----:B------:R-:W-:Y:S01]  /*b4d0*/  ISETP.NE.AND P0, PT, R11, 0x1, PT ;  /* 0x000000010b00780c */ /* 0x000fe20003f05270 */
[----:B------:R-:W-:Y:S01]  /*b4e0*/  ULDC.64 UR4, c[0x0][0xb90] ;  /* 0x0002e40000047ab9 */ /* 0x000fe20000000a00 */
[----:B------:R-:W-:Y:S02]  /*b4f0*/  IMAD.MOV.U32 R4, RZ, RZ, R3 ;  /* 0x000000ffff047224 */ /* 0x000fe400078e0003 */
[----:B------:R-:W-:Y:S02]  /*b500*/  IMAD R9, R12, UR4, RZ ;  /* 0x000000040c097c24 */ /* 0x000fe4000f8e02ff */
[----:B------:R-:W-:Y:S02]  /*b510*/  IMAD.MOV.U32 R5, RZ, RZ, R10 ;  /* 0x000000ffff057224 */ /* 0x000fe400078e000a */
[----:B------:R-:W-:Y:S02]  /*b520*/  IMAD.MOV.U32 R7, RZ, RZ, R8 ;  /* 0x000000ffff077224 */ /* 0x000fe400078e0008 */
[----:B------:R-:W-:-:S03]  /*b530*/  IMAD.WIDE.U32 R4, R22, UR4, R4 ;  /* 0x0000000416047c25 */ /* 0x000fc6000f8e0004 */
[----:B------:R-:W0:Y:S01]  /*b540*/  @P0 LDC R13, c[0x0][0xbec] ;  /* 0x0002fb00ff0d0b82 */ /* 0x000e220000000800 */
[----:B------:R-:W-:Y:S01]  /*b550*/  IMAD R9, R22, UR5, R9 ;  /* 0x0000000516097c24 */ /* 0x000fe2000f8e0209 */
[----:B------:R-:W-:-:S03]  /*b560*/  ULDC.64 UR4, c[0x0][0xb98] ;  /* 0x0002e60000047ab9 */ /* 0x000fc60000000a00 */
[----:B------:R-:W-:-:S03]  /*b570*/  IMAD.IADD R5, R5, 0x1, R9 ;  /* 0x0000000105057824 */ /* 0x000fc600078e0209 */
[----:B------:R-:W3:Y:S01]  /*b580*/  @P0 LDC R15, c[0x0][0xbf0] ;  /* 0x0002fc00ff0f0b82 */ /* 0x000ee20000000800 */
[----:B------:R-:W-:-:S04]  /*b590*/  IMAD.WIDE.U32 R4, R19, UR4, R4 ;  /* 0x0000000413047c25 */ /* 0x000fc8000f8e0004 */
[----:B0-----:R-:W-:-:S05]  /*b5a0*/  @P0 IMAD.HI.U32 R6, R8, R13, RZ ;  /* 0x0000000d08060227 */ /* 0x001fca00078e00ff */
[----:B---3--:R-:W-:Y:S01]  /*b5b0*/  @P0 SHF.R.U32.HI R7, RZ, R15, R6 ;  /* 0x0000000fff070219 */ /* 0x008fe20000011606 */
[----:B------:R-:W-:-:S03]  /*b5c0*/  IMAD R6, R146, UR4, RZ ;  /* 0x0000000492067c24 */ /* 0x000fc6000f8e02ff */
[----:B------:R-:W-:Y:S01]  /*b5d0*/  IADD3 R4, P0, R7, R4, RZ ;  /* 0x0000000407047210 */ /* 0x000fe20007f1e0ff */
[----:B------:R-:W-:-:S04]  /*b5e0*/  IMAD.MOV R9, RZ, RZ, -R7 ;  /* 0x000000ffff097224 */ /* 0x000fc800078e0a07 */
[----:B------:R-:W-:Y:S01]  /*b5f0*/  IMAD R9, R11, R9, R8 ;  /* 0x000000090b097224 */ /* 0x000fe200078e0208 */
[----:B------:R-:W-:Y:S01]  /*b600*/  SHF.R.S32.HI R11, RZ, 0x1f, R7 ;  /* 0x0000001fff0b7819 */ /* 0x000fe20000011407 */
[----:B------:R-:W-:Y:S01]  /*b610*/  IMAD R8, R19, UR5, R6 ;  /* 0x0000000513087c24 */ /* 0x000fe2000f8e0206 */
[----:B------:R-:W-:Y:S02]  /*b620*/  ULDC.64 UR4, c[0x0][0xb88] ;  /* 0x0002e20000047ab9 */ /* 0x000fe40000000a00 */
[----:B------:R-:W-:Y:S02]  /*b630*/  SHF.R.S32.HI R6, RZ, 0x1f, R9 ;  /* 0x0000001fff067819 */ /* 0x000fe40000011409 */
[----:B------:R-:W-:-:S03]  /*b640*/  IADD3.X R5, R11, R5, R8, P0, !PT ;  /* 0x000000050b057210 */ /* 0x000fc600007fe408 */
[----:B------:R-:W-:Y:S02]  /*b650*/  IMAD R6, R6, UR4, RZ ;  /* 0x0000000406067c24 */ /* 0x000fe4000f8e02ff */
[----:B------:R-:W-:-:S04]  /*b660*/  IMAD.WIDE.U32 R4, R9, UR4, R4 ;  /* 0x0000000409047c25 */ /* 0x000fc8000f8e0004 */
[----:B------:R-:W-:Y:S01]  /*b670*/  IMAD R7, R9, UR5, R6 ;  /* 0x0000000509077c24 */ /* 0x000fe2000f8e0206 */
[----:B------:R-:W-:Y:S02]  /*b680*/  ULDC.64 UR4, c[0x0][0xb50] ;  /* 0x0002d40000047ab9 */ /* 0x000fe40000000a00 */
[----:B------:R-:W-:Y:S02]  /*b690*/  LEA R6, P0, R4, UR4, 0x2 ;  /* 0x0000000404067c11 */ /* 0x000fe4000f8010ff */
[----:B------:R-:W-:-:S04]  /*b6a0*/  IADD3 R5, R5, R7, RZ ;  /* 0x0000000705057210 */ /* 0x000fc80007ffe0ff */
[----:B------:R-:W-:Y:S01]  /*b6b0*/  LEA.HI.X R7, R4, UR5, R5, 0x2, P0 ;  /* 0x0000000504077c11 */ /* 0x000fe200080f1405 */
[----:B------:R-:W-:-:S05]  /*b6c0*/  IMAD.MOV.U32 R5, RZ, RZ, -0x800000 ;  /* 0xff800000ff057424 */ /* 0x000fca00078e00ff */
[----:B------:R0:W-:Y:S02]  /*b6d0*/  STG.E desc[UR60][R6.64], R5 ;  /* 0x0000000506007986 */ /* 0x0001e4000c10193c */
.L_x_204:
[----:B------:R-:W-:Y:S05]  /*b6e0*/  BSYNC B1 ;  /* 0x0000000000017941 */ /* 0x000fea0003800000 */
.L_x_203:
[----:B------:R-:W3:Y:S01]  /*b6f0*/  @P2 LDC R9, c[0x0][0xbf0] ;  /* 0x0002fc00ff092b82 */ /* 0x000ee20000000800 */
[----:B------:R-:W-:Y:S01]  /*b700*/  ULDC.64 UR4, c[0x0][0xaa0] ;  /* 0x0002a80000047ab9 */ /* 0x000fe20000000a00 */
[----:B0-----:R-:W-:Y:S01]  /*b710*/  IMAD R6, R147, 0x60, R148 ;  /* 0x0000006093067824 */ /* 0x001fe200078e0294 */
[----:B------:R-:W-:Y:S01]  /*b720*/  BSSY B1, `(.L_x_205) ;  /* 0x0000036000017945 */ /* 0x000fe20003800000 */
[----:B------:R-:W-:Y:S02]  /*b730*/  IMAD R4, R10, UR4, RZ ;  /* 0x000000040a047c24 */ /* 0x000fe4000f8e02ff */
[----:B------:R-:W-:Y:S02]  /*b740*/  IMAD R11, R23, 0xc0, R6 ;  /* 0x000000c0170b7824 */ /* 0x000fe400078e0206 */
[C---:B------:R-:W-:Y:S02]  /*b750*/  IMAD R7, R3.reuse, UR5, R4 ;  /* 0x0000000503077c24 */ /* 0x040fe4000f8e0204 */
[----:B------:R-:W-:Y:S01]  /*b760*/  IMAD.WIDE.U32 R4, R3, UR4, RZ ;  /* 0x0000000403047c25 */ /* 0x000fe2000f8e00ff */
[----:B------:R-:W-:-:S03]  /*b770*/  ULDC.64 UR4, c[0x0][0xae8] ;  /* 0x0002ba0000047ab9 */ /* 0x000fc60000000a00 */
[----:B------:R-:W-:Y:S02]  /*b780*/  IMAD.IADD R5, R5, 0x1, R7 ;  /* 0x0000000105057824 */ /* 0x000fe400078e0207 */
[----:B------:R-:W-:Y:S02]  /*b790*/  IMAD R3, R12, UR4, RZ ;  /* 0x000000040c037c24 */ /* 0x000fe4000f8e02ff */
[----:B--2---:R-:W-:-:S04]  /*b7a0*/  @P2 IMAD.HI.U32 R6, R11, R14, RZ ;  /* 0x0000000e0b062227 */ /* 0x004fc800078e00ff */
[C---:B------:R-:W-:Y:S02]  /*b7b0*/  IMAD R7, R22.reuse, UR5, R3 ;  /* 0x0000000516077c24 */ /* 0x040fe4000f8e0203 */
[----:B------:R-:W-:Y:S01]  /*b7c0*/  IMAD.WIDE.U32 R4, R22, UR4, R4 ;  /* 0x0000000416047c25 */ /* 0x000fe2000f8e0004 */
[----:B------:R-:W-:-:S03]  /*b7d0*/  ULDC.64 UR4, c[0x0][0xaf0] ;  /* 0x0002bc0000047ab9 */ /* 0x000fc60000000a00 */
[----:B------:R-:W-:Y:S01]  /*b7e0*/  IMAD.MOV.U32 R3, RZ, RZ, R11 ;  /* 0x000000ffff037224 */ /* 0x000fe200078e000b */
[----:B---3--:R-:W-:Y:S01]  /*b7f0*/  @P2 SHF.R.U32.HI R3, RZ, R9, R6 ;  /* 0x00000009ff032219 */ /* 0x008fe20000011606 */
[----:B------:R-:W-:Y:S02]  /*b800*/  IMAD.IADD R5, R5, 0x1, R7 ;  /* 0x0000000105057824 */ /* 0x000fe400078e0207 */
[----:B------:R-:W-:Y:S01]  /*b810*/  IMAD R7, R146, UR4, RZ ;  /* 0x0000000492077c24 */ /* 0x000fe2000f8e02ff */
[--C-:B------:R-:W-:Y:S01]  /*b820*/  SHF.R.S32.HI R6, RZ, 0x1f, R3.reuse ;  /* 0x0000001fff067819 */ /* 0x100fe20000011403 */
[----:B------:R-:W-:Y:S02]  /*b830*/  IMAD.MOV R8, RZ, RZ, -R3 ;  /* 0x000000ffff087224 */ /* 0x000fe400078e0a03 */
[C---:B------:R-:W-:Y:S02]  /*b840*/  IMAD R9, R19.reuse, UR5, R7 ;  /* 0x0000000513097c24 */ /* 0x040fe4000f8e0207 */
[----:B------:R-:W-:Y:S01]  /*b850*/  IMAD.WIDE.U32 R4, R19, UR4, R4 ;  /* 0x0000000413047c25 */ /* 0x000fe2000f8e0004 */
[----:B------:R-:W-:-:S03]  /*b860*/  ULDC.64 UR4, c[0x0][0xae0] ;  /* 0x0002b80000047ab9 */ /* 0x000fc60000000a00 */
[----:B------:R-:W-:Y:S02]  /*b870*/  IMAD R7, R21, R8, R11 ;  /* 0x0000000815077224 */ /* 0x000fe400078e020b */
[----:B------:R-:W-:Y:S02]  /*b880*/  IMAD R8, R6, UR4, RZ ;  /* 0x0000000406087c24 */ /* 0x000fe4000f8e02ff */
[----:B------:R-:W-:Y:S01]  /*b890*/  IMAD.IADD R5, R5, 0x1, R9 ;  /* 0x0000000105057824 */ /* 0x000fe200078e0209 */
[----:B------:R-:W-:Y:S01]  /*b8a0*/  SHF.R.S32.HI R6, RZ, 0x1f, R7 ;  /* 0x0000001fff067819 */ /* 0x000fe20000011407 */
[C---:B------:R-:W-:Y:S02]  /*b8b0*/  IMAD R9, R3.reuse, UR5, R8 ;  /* 0x0000000503097c24 */ /* 0x040fe4000f8e0208 */
[----:B------:R-:W-:Y:S01]  /*b8c0*/  IMAD.WIDE.U32 R4, R3, UR4, R4 ;  /* 0x0000000403047c25 */ /* 0x000fe2000f8e0004 */
[----:B------:R-:W-:-:S03]  /*b8d0*/  ULDC.64 UR4, c[0x0][0xad8] ;  /* 0x0002b60000047ab9 */ /* 0x000fc60000000a00 */
[----:B------:R-:W-:Y:S02]  /*b8e0*/  IMAD R6, R6, UR4, RZ ;  /* 0x0000000406067c24 */ /* 0x000fe4000f8e02ff */
[----:B------:R-:W-:Y:S02]  /*b8f0*/  IMAD.IADD R5, R5, 0x1, R9 ;  /* 0x0000000105057824 */ /* 0x000fe400078e0209 */
[----:B------:R-:W-:Y:S02]  /*b900*/  IMAD R21, R0, R21, RZ ;  /* 0x0000001500157224 */ /* 0x000fe400078e02ff */
[----:B------:R-:W-:Y:S02]  /*b910*/  IMAD R0, R23, 0xc0, R148 ;  /* 0x000000c017007824 */ /* 0x000fe400078e0294 */
[C---:B------:R-:W-:Y:S02]  /*b920*/  IMAD R3, R7.reuse, UR5, R6 ;  /* 0x0000000507037c24 */ /* 0x040fe4000f8e0206 */
[----:B------:R-:W-:Y:S01]  /*b930*/  IMAD.WIDE.U32 R4, R7, UR4, R4 ;  /* 0x0000000407047c25 */ /* 0x000fe2000f8e0004 */
[----:B------:R-:W-:Y:S01]  /*b940*/  ISETP.GE.AND P0, PT, R0, R21, PT ;  /* 0x000000150000720c */ /* 0x000fe20003f06270 */
[----:B------:R-:W-:-:S02]  /*b950*/  ULDC.64 UR4, c[0x0][0xa80] ;  /* 0x0002a00000047ab9 */ /* 0x000fc40000000a00 */
[----:B------:R-:W-:Y:S01]  /*b960*/  IMAD.IADD R3, R5, 0x1, R3 ;  /* 0x0000000105037824 */ /* 0x000fe200078e0203 */
[----:B------:R-:W-:-:S04]  /*b970*/  LEA R6, P1, R4, UR4, 0x1 ;  /* 0x0000000404067c11 */ /* 0x000fc8000f8208ff */
[----:B------:R-:W-:Y:S02]  /*b980*/  LEA.HI.X R3, R4, UR5, R3, 0x1, P1 ;  /* 0x0000000504037c11 */ /* 0x000fe400088f0c03 */
[----:B------:R0:W2:Y:S04]  /*b990*/  SHFL.IDX PT, R4, R6, RZ, 0x1c1f ;  /* 0x001c1fff06047589 */ /* 0x0000a800000e0000 */
[----:B------:R0:W3:Y:S01]  /*b9a0*/  SHFL.IDX PT, R5, R3, RZ, 0x1c1f ;  /* 0x001c1fff03057589 */ /* 0x0000e200000e0000 */
[----:B------:R-:W-:Y:S05]  /*b9b0*/  @P0 BRA `(.L_x_206) ;  /* 0x0000000000300947 */ /* 0x000fea0003800000 */
[----:B------:R-:W-:Y:S02]  /*b9c0*/  ULDC UR4, c[0x0][0xac8] ;  /* 0x0002b20000047ab9 */ /* 0x000fe40000000800 */
[----:B------:R-:W-:Y:S02]  /*b9d0*/  ISETP.GE.AND P3, PT, R144, UR4, PT ;  /* 0x0000000490007c0c */ /* 0x000fe4000bf66270 */
[----:B------:R-:W-:Y:S02]  /*b9e0*/  ISETP.GE.AND P4, PT, R145, UR4, PT ;  /* 0x0000000491007c0c */ /* 0x000fe4000bf86270 */
[----:B------:R-:W-:-:S09]  /*b9f0*/  ISETP.GE.AND P2, PT, R18, UR4, PT ;  /* 0x0000000412007c0c */ /* 0x000fd2000bf46270 */
[-C--:B--2---:R-:W-:Y:S02]  /*ba00*/  @!P3 LEA R10, P0, R144, R4.reuse, 0x1 ;  /* 0x00000004900ab211 */ /* 0x084fe400078008ff */
[C---:B------:R-:W-:Y:S02]  /*ba10*/  @!P4 LEA R12, P1, R145.reuse, R4, 0x1 ;  /* 0x00000004910cc211 */ /* 0x040fe400078208ff */
[----:B---3--:R-:W-:Y:S01]  /*ba20*/  @!P2 IMAD.WIDE R8, R18, 0x2, R4 ;  /* 0x000000021208a825 */ /* 0x008fe200078e0204 */
[-C--:B------:R-:W-:Y:S02]  /*ba30*/  @!P3 LEA.HI.X R11, R144, R5.reuse, R157, 0x1, P0 ;  /* 0x00000005900bb211 */ /* 0x080fe400000f0c9d */
[----:B------:R-:W-:Y:S02]  /*ba40*/  @!P4 LEA.HI.X R13, R145, R5, R156, 0x1, P1 ;  /* 0x00000005910dc211 */ /* 0x000fe400008f0c9c */
[----:B------:R4:W-:Y:S04]  /*ba50*/  @!P2 ST.E.128 desc[UR60][R8.64], RZ ;  /* 0x000000ff0800a985 */ /* 0x0009e8000c101d3c */
[----:B------:R4:W-:Y:S04]  /*ba60*/  @!P3 ST.E.128 desc[UR60][R10.64], RZ ;  /* 0x000000ff0a00b985 */ /* 0x0009e8000c101d3c */
[----:B------:R4:W-:Y:S02]  /*ba70*/  @!P4 ST.E.128 desc[UR60][R12.64], RZ ;  /* 0x000000ff0c00c985 */ /* 0x0009e4000c101d3c */
.L_x_206:
[----:B------:R-:W-:Y:S05]  /*ba80*/  BSYNC B1 ;  /* 0x0000000000017941 */ /* 0x000fea0003800000 */
.L_x_205:
[----:B------:R-:W-:Y:S01]  /*ba90*/  VIADD R0, R0, 0x60 ;  /* 0x0000006000007836 */ /* 0x000fe20000000000 */
[----:B---3--:R3:W0:Y:S04]  /*baa0*/  SHFL.IDX PT, R5, R3, 0x1, 0x1c1f ;  /* 0x003c1f0003057f89 */ /* 0x00862800000e0000 */
[----:B------:R-:W-:Y:S01]  /*bab0*/  ISETP.GE.AND P0, PT, R0, R21, PT ;  /* 0x000000150000720c */ /* 0x000fe20003f06270 */
[----:B--2---:R3:W2:-:S12]  /*bac0*/  SHFL.IDX PT, R4, R6, 0x1, 0x1c1f ;  /* 0x003c1f0006047f89 */ /* 0x00469800000e0000 */
[----:B---3--:R-:W-:Y:S05]  /*bad0*/  @P0 BRA `(.L_x_201) ;  /* 0x0000000000300947 */ /* 0x008fea0003800000 */
[----:B------:R-:W-:Y:S02]  /*bae0*/  ULDC UR4, c[0x0][0xac8] ;  /* 0x0002b20000047ab9 */ /* 0x000fe40000000800 */
[----:B------:R-:W-:Y:S02]  /*baf0*/  ISETP.GE.AND P3, PT, R144, UR4, PT ;  /* 0x0000000490007c0c */ /* 0x000fe4000bf66270 */
[----:B------:R-:W-:Y:S02]  /*bb00*/  ISETP.GE.AND P4, PT, R145, UR4, PT ;  /* 0x0000000491007c0c */ /* 0x000fe4000bf86270 */
[----:B------:R-:W-:-:S09]  /*bb10*/  ISETP.GE.AND P2, PT, R18, UR4, PT ;  /* 0x0000000412007c0c */ /* 0x000fd2000bf46270 */
[-C--:B--2-4-:R-:W-:Y:S02]  /*bb20*/  @!P3 LEA R8, P0, R144, R4.reuse, 0x1 ;  /* 0x000000049008b211 */ /* 0x094fe400078008ff */
[C---:B------:R-:W-:Y:S02]  /*bb30*/  @!P4 LEA R10, P1, R145.reuse, R4, 0x1 ;  /* 0x00000004910ac211 */ /* 0x040fe400078208ff */
[----:B0-----:R-:W-:Y:S01]  /*bb40*/  @!P2 IMAD.WIDE R6, R18, 0x2, R4 ;  /* 0x000000021206a825 */ /* 0x001fe200078e0204 */
[-C--:B------:R-:W-:Y:S02]  /*bb50*/  @!P3 LEA.HI.X R9, R144, R5.reuse, R157, 0x1, P0 ;  /* 0x000000059009b211 */ /* 0x080fe400000f0c9d */
[----:B------:R-:W-:Y:S02]  /*bb60*/  @!P4 LEA.HI.X R11, R145, R5, R156, 0x1, P1 ;  /* 0x00000005910bc211 */ /* 0x000fe400008f0c9c */
[----:B------:R3:W-:Y:S04]  /*bb70*/  @!P2 ST.E.128 desc[UR60][R6.64], RZ ;  /* 0x000000ff0600a985 */ /* 0x0007e8000c101d3c */
[----:B------:R3:W-:Y:S04]  /*bb80*/  @!P3 ST.E.128 desc[UR60][R8.64], RZ ;  /* 0x000000ff0800b985 */ /* 0x0007e8000c101d3c */
[----:B------:R3:W-:Y:S02]  /*bb90*/  @!P4 ST.E.128 desc[UR60][R10.64], RZ ;  /* 0x000000ff0a00c985 */ /* 0x0007e4000c101d3c */
.L_x_201:
[----:B------:R-:W-:Y:S05]  /*bba0*/  BSYNC B0 ;  /* 0x0000000000007941 */ /* 0x000fea0003800000 */
.L_x_196:
[----:B------:R-:W-:Y:S02]  /*bbb0*/  ULDC UR4, c[0x0][0xc3c] ;  /* 0x00030f0000047ab9 */ /* 0x000fe40000000800 */
[----:B-1----:R-:W-:-:S13]  /*bbc0*/  ISETP.GE.AND P0, PT, R35, UR4, PT ;  /* 0x0000000423007c0c */ /* 0x002fda000bf06270 */
[----:B------:R-:W-:Y:S05]  /*bbd0*/  @!P0 BRA `(.L_x_207) ;  /* 0xffffff5000c48947 */ /* 0x000fea000383ffff */
[----:B------:R-:W-:Y:S05]  /*bbe0*/  EXIT ;  /* 0x000000000000794d */ /* 0x000fea0003800000 */
.L_x_172:
[----:B------:R-:W-:-:S08]  /*bbf0*/  NOP ;  /* 0x0000000000007918 */ /* 0x000fd00000000000 */
[----:B--2---:R-:W0:-:S00]  /*bc00*/  USETMAXREG.DEALLOC.CTAPOOL 0x20 ;  /* 0x00000020000079c8 */ /* 0x004e0000080e0500 */
[----:B0-----:R-:W-:-:S06]  /*bc10*/  LOP3.LUT R0, R0, 0x3, RZ, 0xc0, !PT ;  /* 0x0000000300007812 */ /* 0x001fcc00078ec0ff */
[----:B------:R-:W0:Y:S02]  /*bc20*/  SHFL.IDX PT, R0, R0, RZ, 0x1f ;  /* 0x00001fff00007589 */ /* 0x000e2400000e0000 */
[----:B0-----:R-:W-:Y:S01]  /*bc30*/  ISETP.NE.AND P0, PT, R0, RZ, PT ;  /* 0x000000ff0000720c */ /* 0x001fe20003f05270 */
[----:B------:R-:W-:-:S03]  /*bc40*/  IMAD.MOV.U32 R0, RZ, RZ, RZ ;  /* 0x000000ffff007224 */ /* 0x000fc600078e00ff */
[----:B------:R-:W-:-:S05]  /*bc50*/  P2R R2, PR, RZ, 0x1 ;  /* 0x00000001ff027803 */ /* 0x000fca0000000000 */
[----:B------:R0:W-:Y:S04]  /*bc60*/  STL [R1+0x38], R2 ;  /* 0x0000380201007387 */ /* 0x0001e80000100800 */
[----:B------:R-:W-:Y:S05]  /*bc70*/  @!P0 BRA `(.L_x_208) ;  /* 0x00000000001c8947 */ /* 0x000fea0003800000 */
[----:B------:R-:W1:Y:S08]  /*bc80*/  S2UR UR5, SR_CgaCtaId ;  /* 0x00000000000579c3 */ /* 0x000e700000008800 */
[----:B------:R-:W-:Y:S06]  /*bc90*/  BAR.SYNC.DEFER_BLOCKING 0x5, 0x200 ;  /* 0x0148000000007b1d */ /* 0x000fec0000010000 */
[----:B------:R-:W-:-:S02]  /*bca0*/  UMOV UR4, 0x400 ;  /* 0x0000040000047882 */ /* 0x000fc40000000000 */
[----:B-1----:R-:W-:-:S09]  /*bcb0*/  ULEA UR4, UR5, UR4, 0x18 ;  /* 0x0000000405047291 */ /* 0x002fd2000f8ec03f */
[----:B------:R-:W1:Y:S01]  /*bcc0*/  LDS.128 R16, [UR4+0x31cd0] ;  /* 0x031cd004ff107984 */ /* 0x000e620008000c00 */
[----:B------:R-:W-:Y:S06]  /*bcd0*/  BAR.ARV 0x4, 0x200 ;  /* 0x0108000000007b1d */ /* 0x000fec0000002000 */
[----:B------:R-:W-:Y:S05]  /*bce0*/  BRA `(.L_x_209) ;  /* 0x0000000800007947 */ /* 0x000fea0003800000 */
.L_x_208:
[----:B0-----:R-:W0:Y:S01]  /*bcf0*/  S2R R2, SR_TID.X ;  /* 0x0000000000027919 */ /* 0x001e220000002100 */
[----:B------:R-:W-:Y:S01]  /*bd00*/  ULDC UR4, c[0x0][0xc3c] ;  /* 0x00030f0000047ab9 */ /* 0x000fe20000000800 */
[----:B------:R-:W1:Y:S01]  /*bd10*/  S2UR UR6, SR_CTAID.X ;  /* 0x00000000000679c3 */ /* 0x000e620000002500 */
[----:B------:R-:W-:Y:S01]  /*bd20*/  ULDC UR5, c[0x0][0xc38] ;  /* 0x00030e0000057ab9 */ /* 0x000fe20000000800 */
[----:B0-----:R-:W-:-:S04]  /*bd30*/  LOP3.LUT R5, R2, 0x1f, RZ, 0xc0, !PT ;  /* 0x0000001f02057812 */ /* 0x001fc800078ec0ff */
[----:B------:R-:W-:-:S04]  /*bd40*/  ISETP.NE.AND P0, PT, R5, 0x1f, PT ;  /* 0x0000001f0500780c */ /* 0x000fc80003f05270 */
[----:B------:R-:W-:-:S13]  /*bd50*/  ISETP.GE.OR P1, PT, R5, UR4, !P0 ;  /* 0x0000000405007c0c */ /* 0x000fda000c726670 */
[----:B------:R-:W0:Y:S02]  /*bd60*/  @!P1 LDC.64 R2, c[0x0][0xc80] ;  /* 0x00032000ff029b82 */ /* 0x000e240000000a00 */
[----:B0-----:R-:W-:-:S05]  /*bd70*/  @!P1 IMAD.WIDE.U32 R2, R5, 0x4, R2 ;  /* 0x0000000405029825 */ /* 0x001fca00078e0002 */
[----:B------:R-:W2:Y:S01]  /*bd80*/  @!P1 LDG.E R0, desc[UR60][R2.64] ;  /* 0x0000003c02009981 */ /* 0x000ea2000c1e1900 */
[C---:B------:R-:W-:Y:S01]  /*bd90*/  ISETP.NE.AND P1, PT, R5.reuse, RZ, PT ;  /* 0x000000ff0500720c */ /* 0x040fe20003f25270 */
[----:B------:R-:W-:Y:S01]  /*bda0*/  UMOV UR4, URZ ;  /* 0x0000003f00047c82 */ /* 0x000fe20008000000 */
[C---:B------:R-:W-:Y:S01]  /*bdb0*/  ISETP.GE.U32.AND P2, PT, R5.reuse, 0x2, PT ;  /* 0x000000020500780c */ /* 0x040fe20003f46070 */
[----:B------:R-:W-:Y:S01]  /*bdc0*/  IMAD.MOV.U32 R16, RZ, RZ, RZ ;  /* 0x000000ffff107224 */ /* 0x000fe200078e00ff */
[C---:B------:R-:W-:Y:S02]  /*bdd0*/  ISETP.GE.U32.AND P3, PT, R5.reuse, 0x4, PT ;  /* 0x000000040500780c */ /* 0x040fe40003f66070 */
[C---:B------:R-:W-:Y:S02]  /*bde0*/  ISETP.GE.U32.AND P4, PT, R5.reuse, 0x8, PT ;  /* 0x000000080500780c */ /* 0x040fe40003f86070 */
[----:B------:R-:W-:Y:S01]  /*bdf0*/  ISETP.GE.U32.AND P5, PT, R5, 0x10, PT ;  /* 0x000000100500780c */ /* 0x000fe20003fa6070 */
[----:B--2---:R-:W0:Y:S02]  /*be00*/  SHFL.UP PT, R4, R0, 0x1, RZ ;  /* 0x0420000000047989 */ /* 0x004e2400000e00ff */
[----:B0-----:R-:W-:-:S05]  /*be10*/  SEL R7, R4, RZ, P1 ;  /* 0x000000ff04077207 */ /* 0x001fca0000800000 */
[----:B------:R-:W-:-:S05]  /*be20*/  IMAD.IADD R7, R0, 0x1, R7 ;  /* 0x0000000100077824 */ /* 0x000fca00078e0207 */
[----:B------:R-:W0:Y:S02]  /*be30*/  SHFL.UP PT, R4, R7, 0x2, RZ ;  /* 0x0440000007047989 */ /* 0x000e2400000e00ff */
        /* <DEDUP_REMOVED lines=11> */
[----:B------:R-:W0:Y:S02]  /*bef0*/  SHFL.IDX PT, R4, R7, 0x1f, 0x1f ;  /* 0x03e01f0007047f89 */ /* 0x000e2400000e0000 */
[----:B0-----:R-:W-:-:S04]  /*bf00*/  IMAD R4, R4, UR5, RZ ;  /* 0x0000000504047c24 */ /* 0x001fc8000f8e02ff */
[----:B------:R-:W-:Y:S01]  /*bf10*/  IMAD.MOV.U32 R3, RZ, RZ, R4 ;  /* 0x000000ffff037224 */ /* 0x000fe200078e0004 */
[----:B-1----:R-:W-:-:S13]  /*bf20*/  ISETP.GT.AND P6, PT, R4, UR6, PT ;  /* 0x0000000604007c0c */ /* 0x002fda000bfc4270 */
[----:B------:R-:W-:Y:S05]  /*bf30*/  @P6 BRA `(.L_x_210) ;  /* 0x00000000009c6947 */ /* 0x000fea0003800000 */
[----:B------:R-:W0:Y:S01]  /*bf40*/  LDC R6, c[0x0][0xc3c] ;  /* 0x00030f00ff067b82 */ /* 0x000e220000000800 */
[----:B------:R-:W-:Y:S01]  /*bf50*/  IMAD.MOV.U32 R4, RZ, RZ, R3 ;  /* 0x000000ffff047224 */ /* 0x000fe200078e0003 */
[----:B------:R-:W-:Y:S01]  /*bf60*/  UMOV UR4, URZ ;  /* 0x0000003f00047c82 */ /* 0x000fe20008000000 */
[----:B------:R-:W-:Y:S01]  /*bf70*/  ULDC UR7, c[0x0][0xc3c] ;  /* 0x00030f0000077ab9 */ /* 0x000fe20000000800 */
[----:B------:R-:W-:-:S05]  /*bf80*/  ULDC UR5, c[0x0][0xc38] ;  /* 0x00030e0000057ab9 */ /* 0x000fca0000000800 */
.L_x_214:
[----:B------:R-:W-:Y:S01]  /*bf90*/  UIADD3 UR4, UR4, 0x1f, URZ ;  /* 0x0000001f04047890 */ /* 0x000fe2000fffe03f */
[----:B------:R-:W-:-:S05]  /*bfa0*/  IMAD.U32 R19, RZ, RZ, UR7 ;  /* 0x00000007ff137e24 */ /* 0x000fca000f8e00ff */
[----:B0-----:R-:W-:-:S13]  /*bfb0*/  ISETP.LE.AND P6, PT, R6, UR4, PT ;  /* 0x0000000406007c0c */ /* 0x001fda000bfc3270 */
[----:B------:R-:W-:Y:S05]  /*bfc0*/  @P6 BRA `(.L_x_211) ;  /* 0x0000000400246947 */ /* 0x000fea0003800000 */
[----:B------:R-:W-:Y:S01]  /*bfd0*/  VIADD R7, R5, UR4 ;  /* 0x0000000405077c36 */ /* 0x000fe20008000000 */
[----:B------:R-:W-:Y:S01]  /*bfe0*/  BSSY B0, `(.L_x_212) ;  /* 0x0000007000007945 */ /* 0x000fe20003800000 */
[----:B------:R-:W-:-:S03]  /*bff0*/  MOV R0, RZ ;  /* 0x000000ff00007202 */ /* 0x000fc60000000f00 */
[----:B------:R-:W-:-:S13]  /*c000*/  ISETP.GE.OR P6, PT, R7, R6, !P0 ;  /* 0x000000060700720c */ /* 0x000fda00047c6670 */
[----:B------:R-:W-:Y:S05]  /*c010*/  @P6 BRA `(.L_x_213) ;  /* 0x00000000000c6947 */ /* 0x000fea0003800000 */
[----:B------:R-:W0:Y:S02]  /*c020*/  LDC.64 R2, c[0x0][0xc80] ;  /* 0x00032000ff027b82 */ /* 0x000e240000000a00 */
[----:B0-----:R-:W-:-:S05]  /*c030*/  IMAD.WIDE R2, R7, 0x4, R2 ;  /* 0x0000000407027825 */ /* 0x001fca00078e0202 */
[----:B------:R0:W5:Y:S02]  /*c040*/  LDG.E R0, desc[UR60][R2.64] ;  /* 0x0000003c02007981 */ /* 0x000164000c1e1900 */
.L_x_213:
[----:B------:R-:W-:Y:S05]  /*c050*/  BSYNC B0 ;  /* 0x0000000000007941 */ /* 0x000fea0003800000 */
.L_x_212:
[----:B0----5:R-:W0:Y:S02]  /*c060*/  SHFL.UP PT, R2, R0, 0x1, RZ ;  /* 0x0420000000027989 */ /* 0x021e2400000e00ff */
        /* <DEDUP_REMOVED lines=16> */
[----:B------:R-:W-:-:S05]  /*c170*/  IMAD.IADD R4, R3, 0x1, R4 ;  /* 0x0000000103047824 */ /* 0x000fca00078e0204 */
[----:B------:R-:W-:-:S13]  /*c180*/  ISETP.GT.AND P6, PT, R4, UR6, PT ;  /* 0x0000000604007c0c */ /* 0x000fda000bfc4270 */
[----:B------:R-:W-:Y:S05]  /*c190*/  @!P6 BRA `(.L_x_214) ;  /* 0xfffffffc007ce947 */ /* 0x000fea000383ffff */
[----:B------:R-:W-:-:S07]  /*c1a0*/  IMAD.MOV.U32 R7, RZ, RZ, R9 ;  /* 0x000000ffff077224 */ /* 0x000fce00078e0009 */
.L_x_210:
[----:B------:R-:W-:-:S04]  /*c1b0*/  IMAD.IADD R9, R4, 0x1, -R3 ;  /* 0x0000000104097824 */ /* 0x000fc800078e0a03 */
[----:B------:R-:W-:-:S05]  /*c1c0*/  IMAD R2, R7, UR5, R9 ;  /* 0x0000000507027c24 */ /* 0x000fca000f8e0209 */
[----:B------:R-:W-:-:S13]  /*c1d0*/  ISETP.GT.AND P0, PT, R2, UR6, PT ;  /* 0x0000000602007c0c */ /* 0x000fda000bf04270 */
[----:B------:R-:W-:-:S04]  /*c1e0*/  VOTE.ANY R6, PT, !P0 ;  /* 0x0000000000067806 */ /* 0x000fc800040e0100 */
[----:B------:R-:W0:Y:S01]  /*c1f0*/  POPC R19, R6 ;  /* 0x0000000600137309 */ /* 0x000e220000000000 */
[----:B------:R-:W-:Y:S01]  /*c200*/  ISETP.NE.AND P0, PT, R6, RZ, PT ;  /* 0x000000ff0600720c */ /* 0x000fe20003f05270 */
[----:B0-----:R-:W0:Y:S02]  /*c210*/  SHFL.IDX PT, R0, R0, R19, 0x1f ;  /* 0x00001f1300007589 */ /* 0x001e2400000e0000 */
[----:B0-----:R-:W-:-:S04]  /*c220*/  IABS R4, R0 ;  /* 0x0000000000047213 */ /* 0x001fc80000000000 */
[----:B------:R-:W0:Y:S08]  /*c230*/  I2F.RP R8, R4 ;  /* 0x0000000400087306 */ /* 0x000e300000209400 */
[----:B0-----:R-:W0:Y:S02]  /*c240*/  MUFU.RCP R8, R8 ;  /* 0x0000000800087308 */ /* 0x001e240000001000 */
[----:B0-----:R-:W-:-:S06]  /*c250*/  VIADD R2, R8, 0xffffffe ;  /* 0x0ffffffe08027836 */ /* 0x001fcc0000000000 */
[----:B------:R0:W1:Y:S01]  /*c260*/  F2I.FTZ.U32.TRUNC.NTZ R3, R2 ;  /* 0x0000000200037305 */ /* 0x000062000021f000 */
[----:B------:R-:W-:Y:S05]  /*c270*/  @!P0 BRA `(.L_x_215) ;  /* 0x0000000000088947 */ /* 0x000fea0003800000 */
[----:B------:R-:W-:-:S06]  /*c280*/  VIADD R16, R19, 0xffffffff ;  /* 0xffffffff13107836 */ /* 0x000fcc0000000000 */
[----:B------:R2:W3:Y:S02]  /*c290*/  SHFL.IDX PT, R16, R7, R16, 0x1f ;  /* 0x00001f1007107589 */ /* 0x0004e400000e0000 */
.L_x_215:
[----:B---3--:R-:W-:Y:S01]  /*c2a0*/  IMAD R16, R16, UR5, R9 ;  /* 0x0000000510107c24 */ /* 0x008fe2000f8e0209 */
[----:B0-----:R-:W-:Y:S01]  /*c2b0*/  IABS R2, R0 ;  /* 0x0000000000027213 */ /* 0x001fe20000000000 */
[----:B-12---:R-:W-:Y:S01]  /*c2c0*/  IMAD.MOV R7, RZ, RZ, -R3 ;  /* 0x000000ffff077224 */ /* 0x006fe200078e0a03 */
[----:B------:R-:W-:Y:S02]  /*c2d0*/  IADD3 R19, R19, UR4, RZ ;  /* 0x0000000413137c10 */ /* 0x000fe4000fffe0ff */
[----:B------:R-:W-:Y:S01]  /*c2e0*/  IADD3 R9, -R16, UR6, RZ ;  /* 0x0000000610097c10 */ /* 0x000fe2000fffe1ff */
[----:B------:R-:W-:Y:S02]  /*c2f0*/  IMAD.MOV R8, RZ, RZ, -R2 ;  /* 0x000000ffff087224 */ /* 0x000fe400078e0a02 */
[----:B------:R-:W-:Y:S01]  /*c300*/  IMAD R7, R7, R4, RZ ;  /* 0x0000000407077224 */ /* 0x000fe200078e02ff */
[----:B------:R-:W-:Y:S01]  /*c310*/  IABS R6, R9 ;  /* 0x0000000900067213 */ /* 0x000fe20000000000 */
[----:B------:R-:W-:-:S04]  /*c320*/  IMAD.MOV.U32 R2, RZ, RZ, RZ ;  /* 0x000000ffff027224 */ /* 0x000fc800078e00ff */
[----:B------:R-:W-:-:S04]  /*c330*/  IMAD.HI.U32 R2, R3, R7, R2 ;  /* 0x0000000703027227 */ /* 0x000fc800078e0002 */
[----:B------:R-:W-:Y:S02]  /*c340*/  IMAD.MOV.U32 R3, RZ, RZ, R6 ;  /* 0x000000ffff037224 */ /* 0x000fe400078e0006 */
[----:B------:R-:W-:Y:S02]  /*c350*/  IMAD.MOV.U32 R6, RZ, RZ, R8 ;  /* 0x000000ffff067224 */ /* 0x000fe400078e0008 */
[----:B------:R-:W-:-:S04]  /*c360*/  IMAD.HI.U32 R2, R2, R3, RZ ;  /* 0x0000000302027227 */ /* 0x000fc800078e00ff */
[----:B------:R-:W-:-:S05]  /*c370*/  IMAD R3, R2, R6, R3 ;  /* 0x0000000602037224 */ /* 0x000fca00078e0203 */
[----:B------:R-:W-:-:S13]  /*c380*/  ISETP.GT.U32.AND P1, PT, R4, R3, PT ;  /* 0x000000030400720c */ /* 0x000fda0003f24070 */
[----:B------:R-:W-:Y:S02]  /*c390*/  @!P1 IMAD.IADD R3, R3, 0x1, -R4 ;  /* 0x0000000103039824 */ /* 0x000fe400078e0a04 */
[----:B------:R-:W-:Y:S01]  /*c3a0*/  @!P1 VIADD R2, R2, 0x1 ;  /* 0x0000000102029836 */ /* 0x000fe20000000000 */
[----:B------:R-:W-:Y:S02]  /*c3b0*/  ISETP.NE.AND P1, PT, R0, RZ, PT ;  /* 0x000000ff0000720c */ /* 0x000fe40003f25270 */
[----:B------:R-:W-:Y:S02]  /*c3c0*/  ISETP.GE.U32.AND P0, PT, R3, R4, PT ;  /* 0x000000040300720c */ /* 0x000fe40003f06070 */
[----:B------:R-:W-:-:S04]  /*c3d0*/  LOP3.LUT R3, R9, R0, RZ, 0x3c, !PT ;  /* 0x0000000009037212 */ /* 0x000fc800078e3cff */
[----:B------:R-:W-:-:S07]  /*c3e0*/  ISETP.GE.AND P2, PT, R3, RZ, PT ;  /* 0x000000ff0300720c */ /* 0x000fce0003f46270 */
[----:B------:R-:W-:-:S06]  /*c3f0*/  @P0 VIADD R2, R2, 0x1 ;  /* 0x0000000102020836 */ /* 0x000fcc0000000000 */
[----:B------:R-:W-:Y:S01]  /*c400*/  @!P2 IMAD.MOV R2, RZ, RZ, -R2 ;  /* 0x000000ffff02a224 */ /* 0x000fe200078e0a02 */
[----:B------:R-:W-:-:S05]  /*c410*/  @!P1 LOP3.LUT R2, RZ, R0, RZ, 0x33, !PT ;  /* 0x00000000ff029212 */ /* 0x000fca00078e33ff */
[--C-:B------:R-:W-:Y:S02]  /*c420*/  IMAD.MOV R17, RZ, RZ, -R2.reuse ;  /* 0x000000ffff117224 */ /* 0x100fe400078e0a02 */
[----:B------:R-:W-:Y:S02]  /*c430*/  IMAD.MOV.U32 R18, RZ, RZ, R2 ;  /* 0x000000ffff127224 */ /* 0x000fe400078e0002 */
[----:B------:R-:W-:Y:S01]  /*c440*/  IMAD R17, R0, R17, R9 ;  /* 0x0000001100117224 */ /* 0x000fe200078e0209 */
[----:B------:R-:W-:Y:S06]  /*c450*/  BRA `(.L_x_216) ;  /* 0x00000000000c7947 */ /* 0x000fec0003800000 */
.L_x_211:
[----:B------:R-:W-:Y:S02]  /*c460*/  IMAD.MOV.U32 R17, RZ, RZ, RZ ;  /* 0x000000ffff117224 */ /* 0x000fe400078e00ff */
[----:B------:R-:W-:Y:S02]  /*c470*/  IMAD.U32 R16, RZ, RZ, UR6 ;  /* 0x00000006ff107e24 */ /* 0x000fe4000f8e00ff */
[----:B------:R-:W-:-:S07]  /*c480*/  IMAD.MOV.U32 R18, RZ, RZ, RZ ;  /* 0x000000ffff127224 */ /* 0x000fce00078e00ff */
.L_x_216:
[----:B------:R-:W-:-:S13]  /*c490*/  ISETP.NE.AND P0, PT, R5, RZ, PT ;  /* 0x000000ff0500720c */ /* 0x000fda0003f05270 */
[----:B------:R-:W0:Y:S01]  /*c4a0*/  @!P0 S2R R3, SR_CgaCtaId ;  /* 0x0000000000038919 */ /* 0x000e220000008800 */
[----:B------:R-:W-:-:S04]  /*c4b0*/  @!P0 MOV R0, 0x400 ;  /* 0x0000040000008802 */ /* 0x000fc80000000f00 */
[----:B0-----:R-:W-:-:S05]  /*c4c0*/  @!P0 LEA R0, R3, R0, 0x18 ;  /* 0x0000000003008211 */ /* 0x001fca00078ec0ff */
[----:B------:R2:W-:Y:S01]  /*c4d0*/  @!P0 STS.128 [R0+0x31cd0], R16 ;  /* 0x031cd01000008388 */ /* 0x0005e20000000c00 */
[----:B------:R-:W-:Y:S06]  /*c4e0*/  BAR.ARV 0x5, 0x200 ;  /* 0x0148000000007b1d */ /* 0x000fec0000002000 */
.L_x_209:
[----:B------:R3:W-:Y:S01]  /*c4f0*/  STL [R1+0x30], RZ ;  /* 0x000030ff01007387 */ /* 0x0007e20000100800 */
[----:B------:R-:W-:Y:S01]  /*c500*/  ULDC UR4, c[0x0][0xc3c] ;  /* 0x00030f0000047ab9 */ /* 0x000fe20000000800 */
[----:B------:R-:W-:Y:S01]  /*c510*/  IMAD.MOV.U32 R26, RZ, RZ, 0x1 ;  /* 0x00000001ff1a7424 */ /* 0x000fe200078e00ff */
[----:B-1----:R-:W-:Y:S01]  /*c520*/  ISETP.GE.AND P0, PT, R19, UR4, PT ;  /* 0x0000000413007c0c */ /* 0x002fe2000bf06270 */
[----:B------:R-:W-:-:S12]  /*c530*/  IMAD.MOV.U32 R23, RZ, RZ, RZ ;  /* 0x000000ffff177224 */ /* 0x000fd800078e00ff */
[----:B---3--:R-:W-:Y:S05]  /*c540*/  @P0 BRA `(.L_x_217) ;  /* 0x00000050006c0947 */ /* 0x008fea0003800000 */
[----:B------:R-:W1:Y:S01]  /*c550*/  S2R R6, SR_TID.X ;  /* 0x0000000000067919 */ /* 0x000e620000002100 */
[----:B------:R-:W3:Y:S01]  /*c560*/  S2UR UR5, SR_CgaCtaId ;  /* 0x00000000000579c3 */ /* 0x000ee20000008800 */
[----:B------:R-:W-:Y:S01]  /*c570*/  UMOV UR4, 0x400 ;  /* 0x0000040000047882 */ /* 0x000fe20000000000 */
[----:B------:R-:W-:Y:S01]  /*c580*/  BSSY B8, `(.L_x_217) ;  /* 0x0000517000087945 */ /* 0x000fe20003800000 */
[----:B------:R4:W-:Y:S01]  /*c590*/  STL [R1+0x30], RZ ;  /* 0x000030ff01007387 */ /* 0x0009e20000100800 */
[----:B------:R-:W-:Y:S01]  /*c5a0*/  IMAD.MOV.U32 R26, RZ, RZ, 0x1 ;  /* 0x00000001ff1a7424 */ /* 0x000fe200078e00ff */
[----:B------:R-:W-:Y:S01]  /*c5b0*/  ULDC UR36, c[0x0][0xc] ;  /* 0x0000030000247ab9 */ /* 0x000fe20000000800 */
[----:B------:R-:W-:Y:S01]  /*c5c0*/  IMAD.MOV.U32 R23, RZ, RZ, RZ ;  /* 0x000000ffff177224 */ /* 0x000fe200078e00ff */
[----:B------:R-:W-:Y:S01]  /*c5d0*/  ULDC.64 UR38, c[0x0][0x198] ;  /* 0x0000660000267ab9 */ /* 0x000fe20000000a00 */
[----:B---3--:R-:W-:-:S06]  /*c5e0*/  ULEA UR4, UR5, UR4, 0x18 ;  /* 0x0000000405047291 */ /* 0x008fcc000f8ec03f */
[----:B------:R-:W-:Y:S01]  /*c5f0*/  IMAD.U32 R22, RZ, RZ, UR4 ;  /* 0x00000004ff167e24 */ /* 0x000fe2000f8e00ff */
[C---:B-1----:R-:W-:Y:S01]  /*c600*/  LOP3.LUT R5, R6.reuse, 0x7f, RZ, 0xc0, !PT ;  /* 0x0000007f06057812 */ /* 0x042fe200078ec0ff */
[----:B--2---:R-:W-:-:S04]  /*c610*/  IMAD.SHL.U32 R0, R6, 0x8, RZ ;  /* 0x0000000806007824 */ /* 0x004fc800078e00ff */
[----:B------:R-:W-:Y:S01]  /*c620*/  IMAD.SHL.U32 R4, R5, 0x8, RZ ;  /* 0x0000000805047824 */ /* 0x000fe200078e00ff */
[C---:B------:R-:W-:Y:S02]  /*c630*/  LOP3.LUT R3, R0.reuse, 0x20, RZ, 0xc0, !PT ;  /* 0x0000002000037812 */ /* 0x040fe400078ec0ff */
[----:B0-----:R-:W-:Y:S02]  /*c640*/  LOP3.LUT R2, R0, 0xd8, RZ, 0xc0, !PT ;  /* 0x000000d800027812 */ /* 0x001fe400078ec0ff */
[----:B------:R-:W-:Y:S02]  /*c650*/  LOP3.LUT R3, R3, 0x300, R4, 0xf8, !PT ;  /* 0x0000030003037812 */ /* 0x000fe400078ef804 */
[----:B------:R-:W-:Y:S02]  /*c660*/  LOP3.LUT R2, R2, 0x18, R6, 0x78, !PT ;  /* 0x0000001802027812 */ /* 0x000fe400078e7806 */
[----:B------:R-:W-:Y:S02]  /*c670*/  SHF.R.U32.HI R4, RZ, 0x2, R5 ;  /* 0x00000002ff047819 */ /* 0x000fe40000011605 */
[----:B------:R-:W-:Y:S01]  /*c680*/  LOP3.LUT R3, R3, R2, RZ, 0xfc, !PT ;  /* 0x0000000203037212 */ /* 0x000fe200078efcff */
[----:B------:R-:W-:Y:S01]  /*c690*/  IMAD.SHL.U32 R2, R6, 0x20, RZ ;  /* 0x0000002006027824 */ /* 0x000fe200078e00ff */
[----:B------:R-:W-:-:S03]  /*c6a0*/  LOP3.LUT R0, R0, 0x18, RZ, 0xc0, !PT ;  /* 0x0000001800007812 */ /* 0x000fc600078ec0ff */
[----:B------:R-:W-:Y:S01]  /*c6b0*/  IMAD R3, R3, 0x2, R22 ;  /* 0x0000000203037824 */ /* 0x000fe200078e0216 */
[----:B------:R-:W-:Y:S02]  /*c6c0*/  LOP3.LUT R4, R4, 0x60, R2, 0xf8, !PT ;  /* 0x0000006004047812 */ /* 0x000fe400078ef802 */
[C---:B------:R-:W-:Y:S02]  /*c6d0*/  LOP3.LUT R2, R0.reuse, 0x20, RZ, 0xfc, !PT ;  /* 0x0000002000027812 */ /* 0x040fe400078efcff */
[----:B------:R4:W-:Y:S01]  /*c6e0*/  STL [R1+0x4], R3 ;  /* 0x0000040301007387 */ /* 0x0009e20000100800 */
[----:B------:R-:W-:-:S07]  /*c6f0*/  LOP3.LUT R0, R0, 0x40, RZ, 0xfc, !PT ;  /* 0x0000004000007812 */ /* 0x000fce00078efcff */
.L_x_321:
[----:B0---4-:R-:W0:Y:S02]  /*c700*/  LDC.64 R2, c[0x0][0xc88] ;  /* 0x00032200ff027b82 */ /* 0x011e240000000a00 */
[----:B0-----:R-:W-:-:S05]  /*c710*/  IMAD.WIDE R2, R19, 0x4, R2 ;  /* 0x0000000413027825 */ /* 0x001fca00078e0202 */
[----:B------:R-:W2:Y:S01]  /*c720*/  LDG.E R8, desc[UR60][R2.64] ;  /* 0x0000003c02087981 */ /* 0x000ea2000c1e1900 */
[----:B------:R-:W-:Y:S05]  /*c730*/  YIELD ;  /* 0x0000000000007946 */ /* 0x000fea0003800000 */
[----:B------:R-:W-:Y:S01]  /*c740*/  ULDC.64 UR4, c[0x0][0xa28] ;  /* 0x00028a0000047ab9 */ /* 0x000fe20000000a00 */
[----:B------:R-:W-:Y:S01]  /*c750*/  IMAD.MOV.U32 R0, RZ, RZ, RZ ;  /* 0x000000ffff007224 */ /* 0x000fe200078e00ff */
[----:B------:R-:W-:Y:S01]  /*c760*/  ISETP.NE.U32.AND P0, PT, RZ, UR4, PT ;  /* 0x00000004ff007c0c */ /* 0x000fe2000bf05070 */
[----:B------:R-:W-:Y:S01]  /*c770*/  IMAD.MOV.U32 R6, RZ, RZ, RZ ;  /* 0x000000ffff067224 */ /* 0x000fe200078e00ff */
[----:B------:R-:W-:Y:S01]  /*c780*/  ULDC.64 UR6, c[0x0][0xa18] ;  /* 0x0002860000067ab9 */ /* 0x000fe20000000a00 */
[----:B------:R-:W-:Y:S01]  /*c790*/  ULDC.64 UR8, c[0x0][0xa08] ;  /* 0x0002820000087ab9 */ /* 0x000fe20000000a00 */
[----:B------:R-:W-:-:S02]  /*c7a0*/  ISETP.NE.AND.EX P0, PT, RZ, UR5, PT, P0 ;  /* 0x00000005ff007c0c */ /* 0x000fc4000bf05300 */
[----:B--2---:R-:W-:Y:S01]  /*c7b0*/  SHF.R.S32.HI R4, RZ, 0x1f, R8 ;  /* 0x0000001fff047819 */ /* 0x004fe20000011408 */
[----:B------:R-:W-:-:S10]  /*c7c0*/  IMAD.SHL.U32 R24, R8, 0x4, RZ ;  /* 0x0000000408187824 */ /* 0x000fd400078e00ff */
[C---:B------:R-:W-:Y:S01]  /*c7d0*/  @P0 LEA R2, P1, R8.reuse, UR4, 0x2 ;  /* 0x0000000408020c11 */ /* 0x040fe2000f8210ff */
[----:B------:R-:W-:Y:S03]  /*c7e0*/  STL [R1+0x8], R8 ;  /* 0x0000080801007387 */ /* 0x000fe60000100800 */
[C-C-:B------:R-:W-:Y:S01]  /*c7f0*/  @P0 LEA.HI.X R3, R8.reuse, UR5, R4.reuse, 0x2, P1 ;  /* 0x0000000508030c11 */ /* 0x140fe200088f1404 */
[----:B------:R-:W-:Y:S01]  /*c800*/  ULDC.64 UR4, c[0x0][0xa00] ;  /* 0x0002800000047ab9 */ /* 0x000fe20000000a00 */
[----:B------:R-:W-:Y:S01]  /*c810*/  SHF.L.U64.HI R29, R8, 0x2, R4 ;  /* 0x00000002081d7819 */ /* 0x000fe20000010204 */
[----:B------:R0:W-:Y:S01]  /*c820*/  STL [R1+0x18], R4 ;  /* 0x0000180401007387 */ /* 0x0001e20000100800 */
[----:B------:R-:W-:-:S03]  /*c830*/  ISETP.NE.U32.AND P1, PT, RZ, UR4, PT ;  /* 0x00000004ff007c0c */ /* 0x000fc6000bf25070 */
[----:B-1----:R1:W5:Y:S01]  /*c840*/  @P0 LDG.E R0, desc[UR60][R2.64] ;  /* 0x0000003c02000981 */ /* 0x002362000c1e1900 */
[----:B------:R-:W-:Y:S01]  /*c850*/  ISETP.NE.AND.EX P1, PT, RZ, UR5, PT, P1 ;  /* 0x00000005ff007c0c */ /* 0x000fe2000bf25310 */
[----:B------:R-:W-:Y:S01]  /*c860*/  IMAD.MOV.U32 R28, RZ, RZ, RZ ;  /* 0x000000ffff1c7224 */ /* 0x000fe200078e00ff */
[----:B------:R-:W-:Y:S02]  /*c870*/  ISETP.NE.U32.AND P2, PT, RZ, UR6, PT ;  /* 0x00000006ff007c0c */ /* 0x000fe4000bf45070 */
[----:B------:R-:W-:Y:S02]  /*c880*/  ISETP.NE.U32.AND P0, PT, RZ, UR8, PT ;  /* 0x00000008ff007c0c */ /* 0x000fe4000bf05070 */
[----:B------:R-:W-:Y:S02]  /*c890*/  ISETP.NE.AND.EX P2, PT, RZ, UR7, PT, P2 ;  /* 0x00000007ff007c0c */ /* 0x000fe4000bf45320 */
[----:B------:R-:W-:Y:S02]  /*c8a0*/  ISETP.NE.AND.EX P0, PT, RZ, UR9, PT, P0 ;  /* 0x00000009ff007c0c */ /* 0x000fe4000bf05300 */
[----:B-1----:R-:W-:-:S02]  /*c8b0*/  IADD3 R2, P3, R24, UR4, RZ ;  /* 0x0000000418027c10 */ /* 0x002fc4000ff7e0ff */
[----:B0-----:R-:W-:Y:S02]  /*c8c0*/  IADD3 R4, P4, R24, UR8, RZ ;  /* 0x0000000818047c10 */ /* 0x001fe4000ff9e0ff */
[C---:B------:R-:W-:Y:S01]  /*c8d0*/  IADD3.X R3, R29.reuse, UR5, RZ, P3, !PT ;  /* 0x000000051d037c10 */ /* 0x040fe20009ffe4ff */
[----:B------:R-:W-:Y:S01]  /*c8e0*/  ULDC UR4, c[0x0][0x288] ;  /* 0x0000a20000047ab9 */ /* 0x000fe20000000800 */
[----:B------:R-:W-:-:S03]  /*c8f0*/  IADD3.X R5, R29, UR9, RZ, P4, !PT ;  /* 0x000000091d057c10 */ /* 0x000fc6000a7fe4ff */
[----:B------:R-:W2:Y:S01]  /*c900*/  @P1 LDG.E R6, desc[UR60][R2.64] ;  /* 0x0000003c02061981 */ /* 0x000ea2000c1e1900 */
[----:B------:R-:W-:Y:S01]  /*c910*/  IMAD.U32 R9, RZ, RZ, UR4 ;  /* 0x00000004ff097e24 */ /* 0x000fe2000f8e00ff */
[----:B------:R-:W-:Y:S02]  /*c920*/  ULDC.64 UR4, c[0x0][0x418] ;  /* 0x0001060000047ab9 */ /* 0x000fe40000000a00 */
[----:B------:R-:W5:Y:S04]  /*c930*/  @P0 LDG.E R28, desc[UR60][R4.64] ;  /* 0x0000003c041c0981 */ /* 0x000f68000c1e1900 */
[----:B--2---:R0:W-:Y:S02]  /*c940*/  STL [R1+0x14], R6 ;  /* 0x0000140601007387 */ /* 0x0041e40000100800 */
[----:B0-----:R-:W-:-:S04]  /*c950*/  @P2 IADD3 R6, P3, R24, UR6, RZ ;  /* 0x0000000618062c10 */ /* 0x001fc8000ff7e0ff */
[----:B------:R-:W-:-:S05]  /*c960*/  @P2 IADD3.X R7, R29, UR7, RZ, P3, !PT ;  /* 0x000000071d072c10 */ /* 0x000fca0009ffe4ff */
[----:B------:R0:W2:Y:S01]  /*c970*/  @P2 LDG.E R9, desc[UR60][R6.64] ;  /* 0x0000003c06092981 */ /* 0x0000a2000c1e1900 */
[----:B------:R-:W-:-:S03]  /*c980*/  UISETP.NE.U32.AND UP0, UPT, UR4, URZ, UPT ;  /* 0x0000003f0400728c */ /* 0x000fc6000bf05070 */
[----:B------:R-:W-:Y:S01]  /*c990*/  ULDC UR4, c[0x0][0x424] ;  /* 0x0001090000047ab9 */ /* 0x000fe20000000800 */
[----:B------:R-:W-:-:S03]  /*c9a0*/  UISETP.NE.AND.EX UP0, UPT, UR5, URZ, UPT, UP0 ;  /* 0x0000003f0500728c */ /* 0x000fc6000bf05300 */
[----:B------:R-:W-:Y:S01]  /*c9b0*/  ULDC UR5, c[0x0][0x2f0] ;  /* 0x0000bc0000057ab9 */ /* 0x000fe20000000800 */
[----:B------:R-:W-:-:S04]  /*c9c0*/  USEL UR4, UR4, 0x1, UP0 ;  /* 0x0000000104047887 */ /* 0x000fc80008000000 */
[----:B------:R-:W-:-:S06]  /*c9d0*/  UIMAD UR4, UR4, UR5, URZ ;  /* 0x00000005040472a4 */ /* 0x000fcc000f8e023f */
[----:B0-----:R-:W-:Y:S01]  /*c9e0*/  IMAD.U32 R6, RZ, RZ, UR4 ;  /* 0x00000004ff067e24 */ /* 0x001fe2000f8e00ff */
[----:B--2---:R0:W-:Y:S01]  /*c9f0*/  STL [R1+0x2c], R9 ;  /* 0x00002c0901007387 */ /* 0x0041e20000100800 */
[----:B---3--:R-:W-:Y:S05]  /*ca00*/  @P2 BRA `(.L_x_218) ;  /* 0x0000000000142947 */ /* 0x008fea0003800000 */
[----:B------:R-:W-:Y:S05]  /*ca10*/  @!P1 BRA `(.L_x_218) ;  /* 0x0000000000109947 */ /* 0x000fea0003800000 */
[----:B------:R-:W2:Y:S04]  /*ca20*/  LDG.E R7, desc[UR60][R2.64] ;  /* 0x0000003c02077981 */ /* 0x000ea8000c1e1900 */
[----:B------:R-:W2:Y:S02]  /*ca30*/  LDG.E R2, desc[UR60][R2.64+0x4] ;  /* 0x0000043c02027981 */ /* 0x000ea4000c1e1900 */
[----:B--2---:R-:W-:-:S05]  /*ca40*/  IMAD.IADD R2, R2, 0x1, -R7 ;  /* 0x0000000102027824 */ /* 0x004fca00078e0a07 */
[----:B------:R1:W-:Y:S02]  /*ca50*/  STL [R1+0x2c], R2 ;  /* 0x00002c0201007387 */ /* 0x0003e40000100800 */
.L_x_218:
[----:B------:R-:W-:Y:S01]  /*ca60*/  ULDC.64 UR4, c[0x0][0xa20] ;  /* 0x0002880000047ab9 */ /* 0x000fe20000000a00 */
[----:B-----5:R-:W-:Y:S01]  /*ca70*/  IADD3 R28, R28, R0, RZ ;  /* 0x000000001c1c7210 */ /* 0x020fe20007ffe0ff */
[----:B------:R-:W-:Y:S01]  /*ca80*/  IMAD.MOV.U32 R25, RZ, RZ, R8 ;  /* 0x000000ffff197224 */ /* 0x000fe200078e0008 */
[----:B------:R-:W-:-:S04]  /*ca90*/  ISETP.NE.U32.AND P1, PT, RZ, UR4, PT ;  /* 0x00000004ff007c0c */ /* 0x000fc8000bf25070 */
[----:B------:R-:W-:-:S13]  /*caa0*/  ISETP.NE.AND.EX P1, PT, RZ, UR5, PT, P1 ;  /* 0x00000005ff007c0c */ /* 0x000fda000bf25310 */
[----:B------:R-:W-:Y:S05]  /*cab0*/  @!P1 BRA `(.L_x_219) ;  /* 0x0000000000109947 */ /* 0x000fea0003800000 */
[----:B-1----:R-:W-:-:S04]  /*cac0*/  IADD3 R2, P0, R24, UR4, RZ ;  /* 0x0000000418027c10 */ /* 0x002fc8000ff1e0ff */
[----:B------:R-:W-:-:S05]  /*cad0*/  IADD3.X R3, R29, UR5, RZ, P0, !PT ;  /* 0x000000051d037c10 */ /* 0x000fca00087fe4ff */
[----:B------:R1:W5:Y:S01]  /*cae0*/  LDG.E R6, desc[UR60][R2.64] ;  /* 0x0000003c02067981 */ /* 0x000362000c1e1900 */
[----:B------:R-:W-:Y:S05]  /*caf0*/  BRA `(.L_x_220) ;  /* 0x0000000000107947 */ /* 0x000fea0003800000 */
.L_x_219:
[----:B------:R-:W-:Y:S05]  /*cb00*/  @!P0 BRA `(.L_x_220) ;  /* 0x00000000000c8947 */ /* 0x000fea0003800000 */
[----:B------:R-:W2:Y:S04]  /*cb10*/  LDG.E R6, desc[UR60][R4.64] ;  /* 0x0000003c04067981 */ /* 0x000ea8000c1e1900 */
[----:B------:R-:W2:Y:S02]  /*cb20*/  LDG.E R4, desc[UR60][R4.64+0x4] ;  /* 0x0000043c04047981 */ /* 0x000ea4000c1e1900 */
[----:B--2---:R-:W-:-:S07]  /*cb30*/  IMAD.IADD R6, R4, 0x1, -R6 ;  /* 0x0000000104067824 */ /* 0x004fce00078e0a06 */
.L_x_220:
[----:B-1---5:R-:W-:Y:S01]  /*cb40*/  IMAD.IADD R2, R6, 0x1, -R0 ;  /* 0x0000000106027824 */ /* 0x022fe200078e0a00 */
[----:B------:R-:W-:Y:S03]  /*cb50*/  BSSY B7, `(.L_x_221) ;  /* 0x000041a000077945 */ /* 0x000fe60003800000 */
[C---:B------:R-:W-:Y:S01]  /*cb60*/  VIADD R0, R2.reuse, 0x8f ;  /* 0x0000008f02007836 */ /* 0x040fe20000000000 */
[----:B------:R1:W-:Y:S01]  /*cb70*/  STL [R1+0x28], R2 ;  /* 0x0000280201007387 */ /* 0x0003e20000100800 */
[----:B------:R-:W-:Y:S02]  /*cb80*/  ISETP.GT.AND P0, PT, R2, RZ, PT ;  /* 0x000000ff0200720c */ /* 0x000fe40003f04270 */
[----:B------:R-:W-:-:S05]  /*cb90*/  IMAD.HI R0, R0, 0x38e38e39, RZ ;  /* 0x38e38e3900007827 */ /* 0x000fca00078e02ff */
[----:B-1----:R-:W-:-:S04]  /*cba0*/  SHF.R.U32.HI R2, RZ, 0x1f, R0 ;  /* 0x0000001fff027819 */ /* 0x002fc80000011600 */
[----:B------:R-:W-:-:S05]  /*cbb0*/  LEA.HI.SX32 R0, R0, R2, 0x1b ;  /* 0x0000000200007211 */ /* 0x000fca00078fdaff */
[----:B------:R1:W-:Y:S01]  /*cbc0*/  STL [R1+0x10], R0 ;  /* 0x0000100001007387 */ /* 0x0003e20000100800 */
[----:B------:R-:W-:Y:S05]  /*cbd0*/  @P0 BRA `(.L_x_222) ;  /* 0x0000000000440947 */ /* 0x000fea0003800000 */
[----:B------:R-:W2:Y:S02]  /*cbe0*/  S2R R3, SR_TID.X ;  /* 0x0000000000037919 */ /* 0x000ea40000002100 */
[----:B--2---:R-:W-:-:S04]  /*cbf0*/  LOP3.LUT R3, R3, 0x7f, RZ, 0xc0, !PT ;  /* 0x0000007f03037812 */ /* 0x004fc800078ec0ff */
[----:B------:R-:W-:-:S13]  /*cc00*/  ISETP.NE.AND P0, PT, R3, RZ, PT ;  /* 0x000000ff0300720c */ /* 0x000fda0003f05270 */
[----:B------:R-:W-:Y:S05]  /*cc10*/  @P0 BRA `(.L_x_223) ;  /* 0x0000004000340947 */ /* 0x000fea0003800000 */
[----:B------:R-:W2:Y:S01]  /*cc20*/  S2R R5, SR_LANEID ;  /* 0x0000000000057919 */ /* 0x000ea20000000000 */
[----:B------:R-:W-:Y:S01]  /*cc30*/  VOTEU.ANY UR4, UPT, PT ;  /* 0x0000000000047886 */ /* 0x000fe200038e0100 */
[----:B------:R-:W3:Y:S01]  /*cc40*/  LDC.64 R2, c[0x0][0xc60] ;  /* 0x00031800ff027b82 */ /* 0x000ee20000000a00 */
[----:B-1----:R-:W2:Y:S02]  /*cc50*/  FLO.U32 R0, UR4 ;  /* 0x0000000400007d00 */ /* 0x002ea400080e0000 */
[----:B--2---:R-:W-:-:S06]  /*cc60*/  ISETP.EQ.U32.AND P0, PT, R0, R5, PT ;  /* 0x000000050000720c */ /* 0x004fcc0003f02070 */
[----:B------:R-:W3:Y:S07]  /*cc70*/  POPC R5, UR4 ;  /* 0x0000000400057d09 */ /* 0x000eee0008000000 */
[----:B---3--:R-:W2:Y:S01]  /*cc80*/  @P0 ATOMG.E.ADD.STRONG.GPU PT, R3, desc[UR60][R2.64], R5 ;  /* 0x00000005020309a8 */ /* 0x008ea200081ee1fc */
[----:B------:R-:W1:Y:S02]  /*cc90*/  S2R R4, SR_LTMASK ;  /* 0x0000000000047919 */ /* 0x000e640000003900 */
[----:B-1----:R-:W-:-:S04]  /*cca0*/  LOP3.LUT R4, R4, UR4, RZ, 0xc0, !PT ;  /* 0x0000000404047c12 */ /* 0x002fc8000f8ec0ff */
[----:B------:R-:W1:Y:S01]  /*ccb0*/  POPC R7, R4 ;  /* 0x0000000400077309 */ /* 0x000e620000000000 */
[----:B--2---:R-:W1:Y:S02]  /*ccc0*/  SHFL.IDX PT, R0, R3, R0, 0x1f ;  /* 0x00001f0003007589 */ /* 0x004e6400000e0000 */
[----:B-1----:R-:W-:Y:S01]  /*ccd0*/  IADD3 R16, R0, UR36, R7 ;  /* 0x0000002400107c10 */ /* 0x002fe2000fffe007 */
[----:B------:R-:W-:Y:S06]  /*cce0*/  BRA `(.L_x_223) ;  /* 0x0000004000007947 */ /* 0x000fec0003800000 */
.L_x_222:
[----:B-1----:R-:W-:Y:S01]  /*ccf0*/  VIADD R0, R22, 0x16a00 ;  /* 0x00016a0016007836 */ /* 0x002fe20000000000 */
[----:B------:R-:W-:Y:S04]  /*cd00*/  BSSY B6, `(.L_x_224) ;  /* 0x0000013000067945 */ /* 0x000fe80003800000 */
[----:B------:R-:W-:-:S13]  /*cd10*/  LOP3.LUT P0, RZ, R0, 0x1bf, RZ, 0xc0, !PT ;  /* 0x000001bf00ff7812 */ /* 0x000fda000780c0ff */
[----:B------:R-:W-:Y:S05]  /*cd20*/  @!P0 BRA `(.L_x_225) ;  /* 0x0000000000408947 */ /* 0x000fea0003800000 */
[----:B------:R-:W-:Y:S01]  /*cd30*/  MOV R2, 0x0 ;  /* 0x0000000000027802 */ /* 0x000fe20000000f00 */
[----:B------:R-:W-:Y:S01]  /*cd40*/  ULDC.64 UR6, c[0x4][0xa8] ;  /* 0x01002a0000067ab9 */ /* 0x000fe20000000a00 */
[----:B------:R-:W-:Y:S01]  /*cd50*/  ULDC.64 UR8, c[0x4][0xb0] ;  /* 0x01002c0000087ab9 */ /* 0x000fe20000000a00 */
[----:B------:R-:W-:Y:S01]  /*cd60*/  ULDC.64 UR4, c[0x4][0x8] ;  /* 0x0100020000047ab9 */ /* 0x000fe20000000a00 */
[----:B------:R-:W-:Y:S02]  /*cd70*/  IMAD.U32 R4, RZ, RZ, UR6 ;  /* 0x00000006ff047e24 */ /* 0x000fe4000f8e00ff */
[----:B------:R-:W1:Y:S01]  /*cd80*/  LDC.64 R2, c[0x4][R2] ;  /* 0x0100000002027b82 */ /* 0x000e620000000a00 */
        /* <DEDUP_REMOVED lines=9> */
[----:B01----:R-:W-:Y:S05]  /*ce20*/  CALL.ABS.NOINC R2 ;  /* 0x0000000002007343 */ /* 0x003fea0003c00000 */
.L_x_225:
[----:B------:R-:W-:Y:S05]  /*ce30*/  BSYNC B6 ;  /* 0x0000000000067941 */ /* 0x000fea0003800000 */
.L_x_224:
[----:B------:R-:W-:Y:S01]  /*ce40*/  VIADD R0, R22, 0x200 ;  /* 0x0000020016007836 */ /* 0x000fe20000000000 */
[----:B------:R-:W-:Y:S04]  /*ce50*/  BSSY B6, `(.L_x_226) ;  /* 0x0000023000067945 */ /* 0x000fe80003800000 */
[----:B------:R-:W-:-:S13]  /*ce60*/  LOP3.LUT P0, RZ, R0, 0x1bf, RZ, 0xc0, !PT ;  /* 0x000001bf00ff7812 */ /* 0x000fda000780c0ff */
[----:B------:R-:W-:Y:S05]  /*ce70*/  @!P0 BRA `(.L_x_227) ;  /* 0x0000000000808947 */ /* 0x000fea0003800000 */
[----:B------:R-:W-:Y:S01]  /*ce80*/  MOV R0, 0x0 ;  /* 0x0000000000007802 */ /* 0x000fe20000000f00 */
[----:B------:R-:W-:Y:S01]  /*ce90*/  ULDC.64 UR6, c[0x4][0xa8] ;  /* 0x01002a0000067ab9 */ /* 0x000fe20000000a00 */
[----:B------:R-:W-:Y:S01]  /*cea0*/  ULDC.64 UR8, c[0x4][0xb0] ;  /* 0x01002c0000087ab9 */ /* 0x000fe20000000a00 */
[----:B------:R-:W-:Y:S01]  /*ceb0*/  ULDC.64 UR4, c[0x4][0x10] ;  /* 0x0100040000047ab9 */ /* 0x000fe20000000a00 */
[----:B------:R1:W2:Y:S01]  /*cec0*/  LDC.64 R2, c[0x4][R0] ;  /* 0x0100000000027b82 */ /* 0x0002a20000000a00 */
[----:B------:R-:W-:Y:S01]  /*ced0*/  IMAD.U32 R4, RZ, RZ, UR6 ;  /* 0x00000006ff047e24 */ /* 0x000fe2000f8e00ff */
[----:B------:R-:W-:Y:S01]  /*cee0*/  MOV R11, UR5 ;  /* 0x00000005000b7c02 */ /* 0x000fe20008000f00 */
[----:B------:R-:W-:Y:S02]  /*cef0*/  IMAD.U32 R5, RZ, RZ, UR7 ;  /* 0x00000007ff057e24 */ /* 0x000fe4000f8e00ff */
[----:B------:R-:W-:Y:S02]  /*cf00*/  IMAD.U32 R6, RZ, RZ, UR8 ;  /* 0x00000008ff067e24 */ /* 0x000fe4000f8e00ff */
[----:B------:R-:W-:-:S02]  /*cf10*/  IMAD.U32 R7, RZ, RZ, UR9 ;  /* 0x00000009ff077e24 */ /* 0x000fc4000f8e00ff */
[----:B------:R-:W-:Y:S02]  /*cf20*/  IMAD.U32 R10, RZ, RZ, UR4 ;  /* 0x00000004ff0a7e24 */ /* 0x000fe4000f8e00ff */
[----:B------:R-:W-:Y:S02]  /*cf30*/  IMAD.MOV.U32 R8, RZ, RZ, 0x70 ;  /* 0x00000070ff087424 */ /* 0x000fe400078e00ff */
[----:B------:R-:W-:Y:S02]  /*cf40*/  IMAD.MOV.U32 R12, RZ, RZ, 0x1 ;  /* 0x00000001ff0c7424 */ /* 0x000fe400078e00ff */
[----:B-1----:R-:W-:-:S07]  /*cf50*/  IMAD.MOV.U32 R13, RZ, RZ, RZ ;  /* 0x000000ffff0d7224 */ /* 0x002fce00078e00ff */
[----:B------:R-:W-:-:S07]  /*cf60*/  LEPC R20, `(.L_x_228) ;  /* 0x000000001014794e */ /* 0x000fce0000000000 */
[----:B0-2---:R-:W-:Y:S05]  /*cf70*/  CALL.ABS.NOINC R2 ;  /* 0x0000000002007343 */ /* 0x005fea0003c00000 */
.L_x_228:
[----:B------:R-:W-:Y:S01]  /*cf80*/  MOV R2, 0x0 ;  /* 0x0000000000027802 */ /* 0x000fe20000000f00 */
        /* <DEDUP_REMOVED lines=15> */
.L_x_227:
[----:B------:R-:W-:Y:S05]  /*d080*/  BSYNC B6 ;  /* 0x0000000000067941 */ /* 0x000fea0003800000 */
.L_x_226:
[----:B------:R-:W-:Y:S01]  /*d090*/  ULDC.64 UR4, c[0x0][0x9f8] ;  /* 0x00027e0000047ab9 */ /* 0x000fe20000000a00 */
[----:B------:R-:W2:Y:S01]  /*d0a0*/  LDL R20, [R1+0x10] ;  /* 0x0000100001147983 */ /* 0x000ea20000100800 */
[----:B------:R-:W-:-:S04]  /*d0b0*/  ISETP.NE.U32.AND P0, PT, RZ, UR4, PT ;  /* 0x00000004ff007c0c */ /* 0x000fc8000bf05070 */
[----:B------:R-:W-:-:S13]  /*d0c0*/  ISETP.NE.AND.EX P0, PT, RZ, UR5, PT, P0 ;  /* 0x00000005ff007c0c */ /* 0x000fda000bf05300 */
[----:B------:R-:W-:-:S04]  /*d0d0*/  @P0 IADD3 R2, P1, R24, UR4, RZ ;  /* 0x0000000418020c10 */ /* 0x000fc8000ff3e0ff */
[----:B------:R-:W-:Y:S01]  /*d0e0*/  @P0 IADD3.X R3, R29, UR5, RZ, P1, !PT ;  /* 0x000000051d030c10 */ /* 0x000fe20008ffe4ff */
[----:B------:R-:W-:-:S04]  /*d0f0*/  ULDC.64 UR4, c[0x0][0xa08] ;  /* 0x0002820000047ab9 */ /* 0x000fc80000000a00 */
[----:B------:R1:W3:Y:S02]  /*d100*/  @P0 LDG.E R25, desc[UR60][R2.64] ;  /* 0x0000003c02190981 */ /* 0x0002e4000c1e1900 */
[----:B-1----:R-:W1:Y:S02]  /*d110*/  LDC.64 R2, c[0x0][0x418] ;  /* 0x00010600ff027b82 */ /* 0x002e640000000a00 */
[----:B-1----:R-:W-:Y:S01]  /*d120*/  LOP3.LUT P0, RZ, R2, UR4, RZ, 0xfc, !PT ;  /* 0x0000000402ff7c12 */ /* 0x002fe2000f80fcff */
[----:B------:R-:W-:-:S03]  /*d130*/  UMOV UR4, 0xffffffff ;  /* 0xffffffff00047882 */ /* 0x000fc60000000000 */
[----:B------:R-:W-:Y:S01]  /*d140*/  LOP3.LUT P0, RZ, R3, UR5, RZ, 0xfc, P0 ;  /* 0x0000000503ff7c12 */ /* 0x000fe2000800fcff */
[----:B--2---:R-:W-:-:S05]  /*d150*/  VIADD R7, R20, 0xffffffff ;  /* 0xffffffff14077836 */ /* 0x004fca0000000000 */
[----:B------:R1:W-:Y:S01]  /*d160*/  STL [R1+0xc], R7 ;  /* 0x00000c0701007387 */ /* 0x0003e20000100800 */
[----:B---3--:R-:W-:Y:S02]  /*d170*/  SHF.R.S32.HI R29, RZ, 0x1f, R25 ;  /* 0x0000001fff1d7819 */ /* 0x008fe40000011419 */
[----:B------:R-:W-:Y:S01]  /*d180*/  SEL R24, R25, RZ, !P0 ;  /* 0x000000ff19187207 */ /* 0x000fe20004000000 */
[----:B-1----:R-:W-:Y:S06]  /*d190*/  BRA.DIV UR4, `(.L_x_229) ;  /* 0x0000004a04b47947 */ /* 0x002fec000b800000 */
[----:B------:R-:W1:Y:S02]  /*d1a0*/  S2R R0, SR_TID.X ;  /* 0x0000000000007919 */ /* 0x000e640000002100 */
[----:B-1----:R-:W-:-:S04]  /*d1b0*/  SHF.R.U32.HI R0, RZ, 0x5, R0 ;  /* 0x00000005ff007819 */ /* 0x002fc80000011600 */
[----:B------:R-:W-:-:S05]  /*d1c0*/  LOP3.LUT R0, R0, 0x3, RZ, 0xc0, !PT ;  /* 0x0000000300007812 */ /* 0x000fca00078ec0ff */
[----:B------:R1:W2:Y:S02]  /*d1d0*/  SHFL.IDX PT, R14, R0, RZ, 0x1f ;  /* 0x00001fff000e7589 */ /* 0x0002a400000e0000 */
.L_x_337:
[----:B------:R-:W-:Y:S02]  /*d1e0*/  PLOP3.LUT P1, PT, PT, PT, PT, 0x8, 0x0 ;  /* 0x000000000000781c */ /* 0x000fe40003f2e170 */
[----:B--2---:R-:W-:Y:S02]  /*d1f0*/  ISETP.NE.AND P0, PT, R14, RZ, PT ;  /* 0x000000ff0e00720c */ /* 0x004fe40003f05270 */
[----:B-1----:R-:W-:-:S05]  /*d200*/  P2R R0, PR, RZ, 0x2 ;  /* 0x00000002ff007803 */ /* 0x002fca0000000000 */
[----:B------:R1:W-:Y:S06]  /*d210*/  STL [R1], R0 ;  /* 0x0000000001007387 */ /* 0x0003ec0000100800 */
[----:B------:R-:W-:Y:S05]  /*d220*/  @P0 BRA `(.L_x_230) ;  /* 0x00000004001c0947 */ /* 0x000fea0003800000 */
[----:B------:R-:W-:-:S03]  /*d230*/  UMOV UR4, 0xffffffff ;  /* 0xffffffff00047882 */ /* 0x000fc60000000000 */
[----:B------:R-:W-:Y:S05]  /*d240*/  BRA.DIV UR4, `(.L_x_231) ;  /* 0x0000004a04bc7947 */ /* 0x000fea000b800000 */
[----:B------:R-:W-:-:S13]  /*d250*/  ELECT P6, URZ, PT ;  /* 0x00000000003f782f */ /* 0x000fda00038c0000 */
.L_x_340:
[----:B------:R-:W-:Y:S05]  /*d260*/  @!P6 BRA `(.L_x_230) ;  /* 0x00000004000ce947 */ /* 0x000fea0003800000 */
[----:B------:R-:W-:Y:S01]  /*d270*/  ISETP.NE.U32.AND P0, PT, R2, RZ, PT ;  /* 0x000000ff0200720c */ /* 0x000fe20003f05070 */
[----:B------:R-:W-:-:S03]  /*d280*/  IMAD.MOV.U32 R27, RZ, RZ, R7 ;  /* 0x000000ffff1b7224 */ /* 0x000fc600078e0007 */
[----:B------:R-:W-:-:S13]  /*d290*/  ISETP.NE.AND.EX P0, PT, R3, RZ, PT, P0 ;  /* 0x000000ff0300720c */ /* 0x000fda0003f05300 */
[----:B------:R-:W-:Y:S05]  /*d2a0*/  @!P0 BRA `(.L_x_232) ;  /* 0x0000000000448947 */ /* 0x000fea0003800000 */
[----:B------:R-:W2:Y:S01]  /*d2b0*/  LDC R6, c[0x0][0x43c] ;  /* 0x00010f00ff067b82 */ /* 0x000ea20000000800 */
[----:B------:R-:W-:Y:S01]  /*d2c0*/  ULDC.64 UR4, c[0x0][0x428] ;  /* 0x00010a0000047ab9 */ /* 0x000fe20000000a00 */
[----:B--2---:R-:W-:-:S13]  /*d2d0*/  ISETP.NE.AND P0, PT, R6, 0x1, PT ;  /* 0x000000010600780c */ /* 0x004fda0003f05270 */
[----:B------:R-:W1:Y:S02]  /*d2e0*/  @P0 LDC.64 R4, c[0x0][0x440] ;  /* 0x00011000ff040b82 */ /* 0x000e640000000a00 */
[----:B-1----:R-:W-:-:S04]  /*d2f0*/  @P0 IMAD.HI.U32 R0, R7, R4, RZ ;  /* 0x0000000407000227 */ /* 0x002fc800078e00ff */
[----:B------:R-:W-:Y:S01]  /*d300*/  IMAD.MOV.U32 R4, RZ, RZ, R7 ;  /* 0x000000ffff047224 */ /* 0x000fe200078e0007 */
[----:B------:R-:W-:Y:S01]  /*d310*/  @P0 SHF.R.U32.HI R4, RZ, R5, R0 ;  /* 0x00000005ff040219 */ /* 0x000fe20000011600 */
[----:B------:R-:W-:-:S03]  /*d320*/  IMAD R0, R29, UR4, RZ ;  /* 0x000000041d007c24 */ /* 0x000fc6000f8e02ff */
[--C-:B------:R-:W-:Y:S01]  /*d330*/  SHF.R.S32.HI R5, RZ, 0x1f, R4.reuse ;  /* 0x0000001fff057819 */ /* 0x100fe20000011404 */
[----:B------:R-:W-:Y:S02]  /*d340*/  IMAD.MOV R27, RZ, RZ, -R4 ;  /* 0x000000ffff1b7224 */ /* 0x000fe400078e0a04 */
[C---:B------:R-:W-:Y:S02]  /*d350*/  IMAD R0, R25.reuse, UR5, R0 ;  /* 0x0000000519007c24 */ /* 0x040fe4000f8e0200 */
[----:B------:R-:W-:-:S04]  /*d360*/  IMAD.WIDE.U32 R4, R25, UR4, R4 ;  /* 0x0000000419047c25 */ /* 0x000fc8000f8e0004 */
[----:B------:R-:W-:Y:S01]  /*d370*/  IMAD.IADD R0, R5, 0x1, R0 ;  /* 0x0000000105007824 */ /* 0x000fe200078e0200 */
[----:B------:R-:W-:Y:S01]  /*d380*/  LEA R2, P0, R4, R2, 0x2 ;  /* 0x0000000204027211 */ /* 0x000fe200078010ff */
[----:B------:R-:W-:-:S03]  /*d390*/  IMAD R27, R6, R27, R7 ;  /* 0x0000001b061b7224 */ /* 0x000fc600078e0207 */
[----:B------:R-:W-:-:S05]  /*d3a0*/  LEA.HI.X R3, R4, R3, R0, 0x2, P0 ;  /* 0x0000000304037211 */ /* 0x000fca00000f1400 */
[----:B------:R2:W5:Y:S04]  /*d3b0*/  LDG.E R24, desc[UR60][R2.64] ;  /* 0x0000003c02187981 */ /* 0x000568000c1e1900 */
.L_x_232:
[----:B-1----:R-:W-:Y:S01]  /*d3c0*/  IMAD R0, R23, 0x8, R22 ;  /* 0x0000000817007824 */ /* 0x002fe200078e0216 */
[----:B--2---:R-:W-:-:S04]  /*d3d0*/  SHF.L.U32 R2, R26, 0x1f, RZ ;  /* 0x0000001f1a027819 */ /* 0x004fc800000006ff */
[----:B------:R-:W1:Y:S02]  /*d3e0*/  SYNCS.PHASECHK.TRANS64.TRYWAIT P0, [R0+URZ+0x31c40], R2 ;  /* 0x031c4002000075a7 */ /* 0x000e64000800017f */
[----:B-1----:R-:W-:Y:S05]  /*d3f0*/  @!P0 BRA `(.L_x_233) ;  /* 0x0000004800708947 */ /* 0x002fea0003800000 */
.L_x_341:
[----:B------:R-:W2:Y:S02]  /*d400*/  S2R R3, SR_TID.X ;  /* 0x0000000000037919 */ /* 0x000ea40000002100 */
[----:B--2---:R-:W-:-:S04]  /*d410*/  LOP3.LUT R3, R3, 0x7f, RZ, 0xc0, !PT ;  /* 0x0000007f03037812 */ /* 0x004fc800078ec0ff */
[----:B------:R-:W-:-:S13]  /*d420*/  ISETP.NE.AND P0, PT, R3, RZ, PT ;  /* 0x000000ff0300720c */ /* 0x000fda0003f05270 */
[----:B------:R-:W-:Y:S05]  /*d430*/  @P0 BRA `(.L_x_234) ;  /* 0x00000000001c0947 */ /* 0x000fea0003800000 */
[----:B------:R-:W2:Y:S01]  /*d440*/  S2R R3, SR_TID.X ;  /* 0x0000000000037919 */ /* 0x000ea20000002100 */
[----:B-1----:R-:W-:-:S04]  /*d450*/  IMAD.MOV.U32 R2, RZ, RZ, 0x6c00 ;  /* 0x00006c00ff027424 */ /* 0x002fc800078e00ff */
[----:B------:R3:W-:Y:S01]  /*d460*/  SYNCS.ARRIVE.TRANS64 RZ, [R0+URZ+0x31c30], R2 ;  /* 0x031c300200ff79a7 */ /* 0x0007e2000800003f */
[----:B--2---:R-:W-:-:S04]  /*d470*/  LOP3.LUT R3, R3, 0x1f, RZ, 0xc0, !PT ;  /* 0x0000001f03037812 */ /* 0x004fc800078ec0ff */
[----:B------:R-:W-:-:S13]  /*d480*/  ISETP.NE.AND P0, PT, R3, RZ, PT ;  /* 0x000000ff0300720c */ /* 0x000fda0003f05270 */
[----:B---3--:R-:W-:Y:S05]  /*d490*/  @!P0 BRA `(.L_x_234) ;  /* 0x0000000000048947 */ /* 0x008fea0003800000 */
[----:B------:R-:W-:Y:S01]  /*d4a0*/  BPT.TRAP 0x1 ;  /* 0x000000040000795c */ /* 0x000fe20000300000 */
.L_x_234:
[----:B------:R-:W-:Y:S01]  /*d4b0*/  R2UR UR9, R0 ;  /* 0x00000000000972ca */ /* 0x000fe200000e0000 */
[----:B-1----:R-:W-:Y:S01]  /*d4c0*/  IMAD R0, R23, 0x6c00, R22 ;  /* 0x00006c0017007824 */ /* 0x002fe200078e0216 */
[----:B------:R-:W-:Y:S01]  /*d4d0*/  R2UR UR11, R27 ;  /* 0x000000001b0b72ca */ /* 0x000fe200000e0000 */
[----:B------:R-:W-:Y:S01]  /*d4e0*/  UIADD3 UR4, UP0, UR38, 0x370, URZ ;  /* 0x0000037026047890 */ /* 0x000fe2000ff1e03f */
[----:B------:R-:W-:Y:S01]  /*d4f0*/  R2UR UR5, R28 ;  /* 0x000000001c0572ca */ /* 0x000fe200000e0000 */
[----:B------:R-:W-:Y:S01]  /*d500*/  UMOV UR10, URZ ;  /* 0x0000003f000a7c82 */ /* 0x000fe20008000000 */
[----:B------:R-:W-:Y:S01]  /*d510*/  R2UR UR8, R0 ;  /* 0x00000000000872ca */ /* 0x000fe200000e0000 */
[----:B------:R-:W-:Y:S01]  /*d520*/  UMOV UR6, 0x0 ;  /* 0x0000000000067882 */ /* 0x000fe20000000000 */
[----:B------:R-:W-:Y:S01]  /*d530*/  R2UR UR12, R18 ;  /* 0x00000000120c72ca */ /* 0x000fe200000e0000 */
[----:B------:R-:W-:Y:S01]  /*d540*/  UMOV UR7, 0x14f00000 ;  /* 0x14f0000000077882 */ /* 0x000fe20000000000 */
[----:B-----5:R-:W-:Y:S01]  /*d550*/  R2UR UR13, R24 ;  /* 0x00000000180d72ca */ /* 0x020fe200000e0000 */
[----:B------:R-:W-:Y:S01]  /*d560*/  UMOV UR16, 0x20 ;  /* 0x0000002000107882 */ /* 0x000fe20000000000 */
[----:B------:R-:W-:Y:S01]  /*d570*/  PLOP3.LUT P0, PT, PT, PT, PT, 0x80, 0x0 ;  /* 0x000000000000781c */ /* 0x000fe20003f0f070 */
[----:B------:R-:W-:-:S03]  /*d580*/  UIADD3 UR9, UR9, 0x31c30, URZ ;  /* 0x00031c3009097890 */ /* 0x000fc6000fffe03f */
[----:B------:R-:W-:Y:S01]  /*d590*/  P2R R0, PR, RZ, 0x1 ;  /* 0x00000001ff007803 */ /* 0x000fe20000000000 */
[----:B------:R-:W-:Y:S02]  /*d5a0*/  UIMAD UR11, UR11, 0x90, UR5 ;  /* 0x000000900b0b78a4 */ /* 0x000fe4000f8e0205 */
[----:B------:R-:W-:Y:S02]  /*d5b0*/  UIADD3 UR14, UR8, 0x16a00, URZ ;  /* 0x00016a00080e7890 */ /* 0x000fe4000fffe03f */
[----:B------:R-:W-:Y:S01]  /*d5c0*/  UIADD3.X UR5, URZ, UR39, URZ, UP0, !UPT ;  /* 0x000000273f057290 */ /* 0x000fe200087fe43f */
[----:B------:R2:W-:Y:S01]  /*d5d0*/  STL [R1], R0 ;  /* 0x0000000001007387 */ /* 0x0005e20000100800 */
        /* <DEDUP_REMOVED lines=11> */
[----:B--2---:R-:W-:Y:S01]  /*d690*/  NOP ;  /* 0x0000000000007918 */ /* 0x004fe20000000000 */
.L_x_230:
[----:B------:R-:W2:Y:S04]  /*d6a0*/  LDL.LU R4, [R1+0x14] ;  /* 0x0000140001047983 */ /* 0x000ea80000300800 */
[----:B------:R-:W3:Y:S04]  /*d6b0*/  LDL.LU R6, [R1+0x8] ;  /* 0x0000080001067983 */ /* 0x000ee80000300800 */
[----:B------:R-:W4:Y:S01]  /*d6c0*/  LDL.LU R3, [R1+0x18] ;  /* 0x0000180001037983 */ /* 0x000f220000300800 */
[----:B------:R-:W-:Y:S05]  /*d6d0*/  WARPSYNC.ALL ;  /* 0x0000000000007948 */ /* 0x000fea0003800000 */
[----:B------:R-:W-:Y:S01]  /*d6e0*/  ULDC.64 UR6, c[0x0][0xa00] ;  /* 0x0002800000067ab9 */ /* 0x000fe20000000a00 */
[----:B------:R-:W-:Y:S01]  /*d6f0*/  ULDC.64 UR4, c[0x0][0x298] ;  /* 0x0000a60000047ab9 */ /* 0x000fe20000000a00 */
[----:B------:R-:W-:Y:S01]  /*d700*/  BAR.SYNC.DEFER_BLOCKING 0x8, 0x200 ;  /* 0x0208000000007b1d */ /* 0x000fe20000010000 */
[----:B------:R-:W-:Y:S01]  /*d710*/  ISETP.NE.U32.AND P0, PT, RZ, UR6, PT ;  /* 0x00000006ff007c0c */ /* 0x000fe2000bf05070 */
[----:B-1----:R-:W-:-:S03]  /*d720*/  VIADD R0, R22, 0xda00 ;  /* 0x0000da0016007836 */ /* 0x002fc60000000000 */
[----:B------:R-:W-:Y:S01]  /*d730*/  ISETP.NE.AND.EX P0, PT, RZ, UR7, PT, P0 ;  /* 0x00000007ff007c0c */ /* 0x000fe2000bf05300 */
[----:B------:R-:W-:Y:S01]  /*d740*/  BSSY B6, `(.L_x_235) ;  /* 0x0000020000067945 */ /* 0x000fe20003800000 */
[----:B------:R-:W-:Y:S02]  /*d750*/  LOP3.LUT P1, RZ, R0, 0x1bf, RZ, 0xc0, !PT ;  /* 0x000001bf00ff7812 */ /* 0x000fe4000782c0ff */
[----:B--2---:R-:W-:-:S05]  /*d760*/  SHF.R.S32.HI R2, RZ, 0x1f, R4 ;  /* 0x0000001fff027819 */ /* 0x004fca0000011404 */
[----:B------:R-:W-:Y:S01]  /*d770*/  IMAD R2, R2, UR4, RZ ;  /* 0x0000000402027c24 */ /* 0x000fe2000f8e02ff */
[----:B----4-:R-:W-:-:S03]  /*d780*/  SEL R3, R3, RZ, !P0 ;  /* 0x000000ff03037207 */ /* 0x010fc60004000000 */
[----:B------:R-:W-:Y:S01]  /*d790*/  IMAD R0, R4, UR5, R2 ;  /* 0x0000000504007c24 */ /* 0x000fe2000f8e0202 */
[----:B---3--:R-:W-:Y:S01]  /*d7a0*/  SEL R2, R6, RZ, !P0 ;  /* 0x000000ff06027207 */ /* 0x008fe20004000000 */
[----:B------:R-:W-:-:S05]  /*d7b0*/  IMAD.WIDE.U32 R4, R4, UR4, RZ ;  /* 0x0000000404047c25 */ /* 0x000fca000f8e00ff */
[----:B------:R-:W-:Y:S04]  /*d7c0*/  STL.64 [R1+0x20], R4 ;  /* 0x0000200401007387 */ /* 0x000fe80000100a00 */
[----:B------:R1:W-:Y:S04]  /*d7d0*/  STL [R1+0x8], R2 ;  /* 0x0000080201007387 */ /* 0x0003e80000100800 */
[----:B------:R2:W-:Y:S01]  /*d7e0*/  STL [R1+0x34], R3 ;  /* 0x0000340301007387 */ /* 0x0005e20000100800 */
[----:B-1----:R-:W-:Y:S02]  /*d7f0*/  IADD3 R2, R5, R0, RZ ;  /* 0x0000000005027210 */ /* 0x002fe40007ffe0ff */
[----:B------:R-:W-:-:S05]  /*d800*/  SHF.R.S32.HI R0, RZ, 0x1f, R18 ;  /* 0x0000001fff007819 */ /* 0x000fca0000011412 */
[----:B------:R2:W-:Y:S04]  /*d810*/  STL [R1+0x18], R0 ;  /* 0x0000180001007387 */ /* 0x0005e80000100800 */
[----:B------:R2:W-:Y:S01]  /*d820*/  STL [R1+0x14], R2 ;  /* 0x0000140201007387 */ /* 0x0005e20000100800 */
[----:B------:R-:W-:Y:S05]  /*d830*/  @!P1 BRA `(.L_x_236) ;  /* 0x0000000000409947 */ /* 0x000fea0003800000 */
[----:B--2---:R-:W-:Y:S01]  /*d840*/  MOV R2, 0x0 ;  /* 0x0000000000027802 */ /* 0x004fe20000000f00 */
        /* <DEDUP_REMOVED lines=15> */
.L_x_236:
[----:B------:R-:W-:Y:S05]  /*d940*/  BSYNC B6 ;  /* 0x0000000000067941 */ /* 0x000fea0003800000 */
.L_x_235:
[----:B--2---:R-:W2:Y:S01]  /*d950*/  LDL.LU R0, [R1+0x14] ;  /* 0x0000140001007983 */ /* 0x004ea20000300800 */
[----:B0-----:R-:W0:Y:S01]  /*d960*/  LDC R9, c[0x0][0x448] ;  /* 0x00011200ff097b82 */ /* 0x001e220000000800 */
[----:B------:R-:W-:Y:S01]  /*d970*/  ULDC.64 UR4, c[0x0][0x2d8] ;  /* 0x0000b60000047ab9 */ /* 0x000fe20000000a00 */
[----:B------:R-:W-:Y:S01]  /*d980*/  ULDC.64 UR6, c[0x0][0x2c8] ;  /* 0x0000b20000067ab9 */ /* 0x000fe20000000a00 */
[----:B------:R-:W2:Y:S01]  /*d990*/  LDL.LU.64 R2, [R1+0x20] ;  /* 0x0000200001027983 */ /* 0x000ea20000300a00 */
[----:B------:R-:W-:-:S03]  /*d9a0*/  ULDC.64 UR8, c[0x0][0x280] ;  /* 0x0000a00000087ab9 */ /* 0x000fc60000000a00 */
[----:B------:R-:W3:Y:S04]  /*d9b0*/  LDL.LU R20, [R1+0x18] ;  /* 0x0000180001147983 */ /* 0x000ee80000300800 */
[----:B------:R-:W4:Y:S04]  /*d9c0*/  LDL.LU R21, [R1+0x34] ;  /* 0x0000340001157983 */ /* 0x000f280000300800 */
[----:B------:R-:W4:Y:S01]  /*d9d0*/  LDL.LU R4, [R1+0x8] ;  /* 0x0000080001047983 */ /* 0x000f220000300800 */
[----:B------:R-:W1:Y:S01]  /*d9e0*/  S2R R10, SR_TID.X ;  /* 0x00000000000a7919 */ /* 0x000e620000002100 */
[----:B------:R-:W1:Y:S01]  /*d9f0*/  S2R R11, SR_TID.X ;  /* 0x00000000000b7919 */ /* 0x000e620000002100 */
[----:B0-----:R-:W-:-:S13]  /*da00*/  ISETP.NE.AND P0, PT, R9, 0x1, PT ;  /* 0x000000010900780c */ /* 0x001fda0003f05270 */
[----:B------:R-:W0:Y:S08]  /*da10*/  @P0 LDC R5, c[0x0][0x450] ;  /* 0x00011400ff050b82 */ /* 0x000e300000000800 */
[----:B------:R-:W0:Y:S01]  /*da20*/  @P0 LDC R8, c[0x0][0x44c] ;  /* 0x00011300ff080b82 */ /* 0x000e220000000800 */
[----:B--2---:R-:W-:Y:S02]  /*da30*/  IMAD.MOV.U32 R3, RZ, RZ, R0 ;  /* 0x000000ffff037224 */ /* 0x004fe400078e0000 */
[----:B---3--:R-:W-:-:S02]  /*da40*/  IMAD R0, R20, UR4, RZ ;  /* 0x0000000414007c24 */ /* 0x008fc4000f8e02ff */
[C---:B------:R-:W-:Y:S01]  /*da50*/  IMAD.WIDE.U32 R2, R18.reuse, UR4, R2 ;  /* 0x0000000412027c25 */ /* 0x040fe2000f8e0002 */
[----:B------:R-:W2:Y:S03]  /*da60*/  S2R R20, SR_TID.X ;  /* 0x0000000000147919 */ /* 0x000ea60000002100 */
[----:B------:R-:W-:Y:S01]  /*da70*/  IMAD R0, R18, UR5, R0 ;  /* 0x0000000512007c24 */ /* 0x000fe2000f8e0200 */
[----:B------:R-:W-:-:S03]  /*da80*/  ULDC.64 UR4, c[0x0][0x2e0] ;  /* 0x0000b80000047ab9 */ /* 0x000fc60000000a00 */
[----:B------:R-:W-:Y:S02]  /*da90*/  IMAD.IADD R3, R3, 0x1, R0 ;  /* 0x0000000103037824 */ /* 0x000fe400078e0200 */
[----:B----4-:R-:W-:Y:S02]  /*daa0*/  IMAD R0, R21, UR4, RZ ;  /* 0x0000000415007c24 */ /* 0x010fe4000f8e02ff */
[----:B------:R-:W3:Y:S01]  /*dab0*/  S2R R21, SR_TID.X ;  /* 0x0000000000157919 */ /* 0x000ee20000002100 */
[----:B------:R-:W-:-:S04]  /*dac0*/  IMAD.WIDE.U32 R2, R4, UR4, R2 ;  /* 0x0000000404027c25 */ /* 0x000fc8000f8e0002 */
[----:B------:R-:W-:Y:S01]  /*dad0*/  IMAD R0, R4, UR5, R0 ;  /* 0x0000000504007c24 */ /* 0x000fe2000f8e0200 */
[----:B------:R-:W-:Y:S01]  /*dae0*/  ULDC.64 UR4, c[0x0][0x2d0] ;  /* 0x0000b40000047ab9 */ /* 0x000fe20000000a00 */
[----:B------:R-:W4:Y:S02]  /*daf0*/  @P0 LDC R4, c[0x0][0x44c] ;  /* 0x00011300ff040b82 */ /* 0x000f240000000800 */
[----:B------:R-:W-:Y:S01]  /*db00*/  IMAD.IADD R3, R3, 0x1, R0 ;  /* 0x0000000103037824 */ /* 0x000fe200078e0200 */
[----:B--2---:R-:W-:-:S04]  /*db10*/  LOP3.LUT R20, R20, 0x7f, RZ, 0xc0, !PT ;  /* 0x0000007f14147812 */ /* 0x004fc800078ec0ff */
[----:B------:R-:W-:Y:S01]  /*db20*/  SHF.R.U32.HI R20, RZ, 0x2, R20 ;  /* 0x00000002ff147819 */ /* 0x000fe20000011614 */
[----:B---3--:R-:W-:Y:S02]  /*db30*/  IMAD.SHL.U32 R6, R21, 0x20, RZ ;  /* 0x0000002015067824 */ /* 0x008fe400078e00ff */
[----:B-1----:R-:W-:-:S03]  /*db40*/  IMAD.SHL.U32 R21, R10, 0x8, RZ ;  /* 0x000000080a157824 */ /* 0x002fc600078e00ff */
[----:B------:R-:W-:Y:S01]  /*db50*/  LOP3.LUT R6, R20, 0x60, R6, 0xf8, !PT ;  /* 0x0000006014067812 */ /* 0x000fe200078ef806 */
[----:B------:R-:W-:Y:S01]  /*db60*/  IMAD.SHL.U32 R20, R11, 0x8, RZ ;  /* 0x000000080b147824 */ /* 0x000fe200078e00ff */
[----:B------:R-:W-:-:S03]  /*db70*/  LOP3.LUT R21, R21, 0x18, RZ, 0xc0, !PT ;  /* 0x0000001815157812 */ /* 0x000fc600078ec0ff */
[----:B------:R-:W-:Y:S01]  /*db80*/  IMAD R6, R17, 0xc0, R6 ;  /* 0x000000c011067824 */ /* 0x000fe200078e0206 */
[C---:B------:R-:W-:Y:S02]  /*db90*/  LOP3.LUT R10, R21.reuse, 0x40, RZ, 0xfc, !PT ;  /* 0x00000040150a7812 */ /* 0x040fe400078efcff */
[----:B------:R-:W-:Y:S01]  /*dba0*/  LOP3.LUT R20, R20, 0x18, RZ, 0xc0, !PT ;  /* 0x0000001814147812 */ /* 0x000fe200078ec0ff */
[----:B----4-:R-:W-:Y:S01]  /*dbb0*/  @P0 IMAD.HI.U32 R0, R6, R4, RZ ;  /* 0x0000000406000227 */ /* 0x010fe200078e00ff */
[----:B------:R-:W-:-:S03]  /*dbc0*/  LOP3.LUT R12, R21, 0x20, RZ, 0xfc, !PT ;  /* 0x00000020150c7812 */ /* 0x000fc600078efcff */
[----:B------:R-:W-:Y:S01]  /*dbd0*/  IMAD.MOV.U32 R4, RZ, RZ, R6 ;  /* 0x000000ffff047224 */ /* 0x000fe200078e0006 */
[----:B0-----:R-:W-:-:S04]  /*dbe0*/  @P0 SHF.R.U32.HI R4, RZ, R5, R0 ;  /* 0x00000005ff040219 */ /* 0x001fc80000011600 */
        /* <DEDUP_REMOVED lines=18> */
[----:B0-----:R-:W-:-:S05]  /*dd10*/  @P0 SHF.R.U32.HI R6, RZ, R5, R8 ;  /* 0x00000005ff060219 */ /* 0x001fca0000011608 */
        /* <DEDUP_REMOVED lines=8> */
[----:B------:R0:W5:Y:S01]  /*dda0*/  LDL R10, [R1+0x4] ;  /* 0x00000400010a7983 */ /* 0x0001620000100800 */
[----:B------:R-:W-:Y:S02]  /*ddb0*/  SHF.R.S32.HI R6, RZ, 0x1f, R5 ;  /* 0x0000001fff067819 */ /* 0x000fe40000011405 */
[----:B------:R-:W-:Y:S02]  /*ddc0*/  ISETP.GE.AND P2, PT, R20, UR4, PT ;  /* 0x0000000414007c0c */ /* 0x000fe4000bf46270 */
[----:B------:R-:W-:Y:S01]  /*ddd0*/  IADD3 R3, R3, R7, RZ ;  /* 0x0000000703037210 */ /* 0x000fe20007ffe0ff */
[----:B------:R-:W-:Y:S01]  /*dde0*/  IMAD R6, R6, UR6, RZ ;  /* 0x0000000606067c24 */ /* 0x000fe2000f8e02ff */
[----:B------:R-:W-:Y:S01]  /*ddf0*/  ISETP.GE.AND P1, PT, R12, UR4, PT ;  /* 0x000000040c007c0c */ /* 0x000fe2000bf26270 */
[----:B------:R-:W-:-:S04]  /*de00*/  IMAD.WIDE.U32 R2, R5, UR6, R2 ;  /* 0x0000000605027c25 */ /* 0x000fc8000f8e0002 */
[----:B------:R-:W-:Y:S01]  /*de10*/  IMAD R6, R5, UR7, R6 ;  /* 0x0000000705067c24 */ /* 0x000fe2000f8e0206 */
[----:B------:R-:W-:-:S03]  /*de20*/  LEA R7, P3, R2, UR8, 0x1 ;  /* 0x0000000802077c11 */ /* 0x000fc6000f8608ff */
[----:B------:R-:W-:Y:S01]  /*de30*/  IMAD.IADD R6, R3, 0x1, R6 ;  /* 0x0000000103067824 */ /* 0x000fe200078e0206 */
[----:B------:R-:W-:Y:S01]  /*de40*/  UMOV UR4, 0xffffffff ;  /* 0xffffffff00047882 */ /* 0x000fe20000000000 */
[----:B------:R-:W-:-:S03]  /*de50*/  LOP3.LUT R21, R11, 0x7f, RZ, 0xc0, !PT ;  /* 0x0000007f0b157812 */ /* 0x000fc600078ec0ff */
[----:B------:R-:W-:Y:S02]  /*de60*/  LEA.HI.X R6, R2, UR9, R6, 0x1, P3 ;  /* 0x0000000902067c11 */ /* 0x000fe400098f0c06 */
[----:B------:R-:W-:Y:S01]  /*de70*/  SHF.R.U32.HI R21, RZ, 0x2, R21 ;  /* 0x00000002ff157819 */ /* 0x000fe20000011615 */
[----:B0-----:R-:W-:Y:S06]  /*de80*/  BRA.DIV UR4, `(.L_x_237) ;  /* 0x0000003e04e07947 */ /* 0x001fec000b800000 */
[----:B------:R-:W2:Y:S01]  /*de90*/  LDL.LU R3, [R1+0x2c] ;  /* 0x00002c0001037983 */ /* 0x000ea20000300800 */
[----:B------:R-:W-:-:S03]  /*dea0*/  IMAD R17, R17, 0xc0, R21 ;  /* 0x000000c011117824 */ /* 0x000fc600078e0215 */
[----:B------:R-:W-:Y:S01]  /*deb0*/  SHFL.IDX PT, R2, R4, RZ, 0x1c1f ;  /* 0x001c1fff04027589 */ /* 0x000fe200000e0000 */
[----:B--2---:R-:W-:-:S03]  /*dec0*/  IMAD R5, R3, R9, RZ ;  /* 0x0000000903057224 */ /* 0x004fc600078e02ff */
[----:B------:R-:W0:Y:S02]  /*ded0*/  SHFL.IDX PT, R3, R0, RZ, 0x1c1f ;  /* 0x001c1fff00037589 */ /* 0x000e2400000e0000 */
[----:B------:R-:W-:-:S13]  /*dee0*/  ISETP.GE.AND P4, PT, R17, R5, PT ;  /* 0x000000051100720c */ /* 0x000fda0003f86270 */
[----:B0-----:R-:W-:-:S05]  /*def0*/  @!P4 LEA R3, P3, R20, R3, 0x1 ;  /* 0x000000031403c211 */ /* 0x001fca00078608ff */
[----:B------:R-:W-:-:S05]  /*df00*/  @!P4 IMAD.X R2, RZ, RZ, R2, P3 ;  /* 0x000000ffff02c224 */ /* 0x000fca00018e0602 */
[----:B------:R-:W-:-:S04]  /*df10*/  @!P4 LOP3.LUT R3, R3, R2, RZ, 0x3c, !PT ;  /* 0x000000020303c212 */ /* 0x000fc800078e3cff */
[----:B------:R-:W-:-:S04]  /*df20*/  @!P4 LOP3.LUT R2, R3, R2, RZ, 0x3c, !PT ;  /* 0x000000020302c212 */ /* 0x000fc800078e3cff */
[----:B------:R-:W-:-:S05]  /*df30*/  @!P4 LOP3.LUT R3, R3, R2, RZ, 0x3c, !PT ;  /* 0x000000020303c212 */ /* 0x000fca00078e3cff */
[----:B------:R-:W-:Y:S01]  /*df40*/  @!PT LDS RZ, [RZ] ;  /* 0x00000000fffff984 */ /* 0x000fe20000000800 */
[----:B-----5:R-:W-:Y:S04]  /*df50*/  @!P4 LDGSTS.E.BYPASS.LTC128B.128 [R10+0xda00], desc[UR60][R2.64], !P2 ;  /* 0x0da00000020acfae */ /* 0x020fe8000d101d7c */
        /* <DEDUP_REMOVED lines=44> */
[----:B------:R-:W-:Y:S04]  /*e220*/  @!P3 LDGSTS.E.BYPASS.LTC128B.128 [R10+0xfa00], desc[UR60][R2.64], !P2 ;  /* 0x0fa00000020abfae */ /* 0x000fe8000d101d7c */
[----:B------:R-:W-:Y:S04]  /*e230*/  @!P3 LDGSTS.E.BYPASS.LTC128B.128 [R10+0x12a00], desc[UR60][R2.64+0x40], !P1 ;  /* 0x12a00040020abfae */ /* 0x000fe8000c901d7c */
[----:B------:R0:W-:Y:S04]  /*e240*/  @!P3 LDGSTS.E.BYPASS.LTC128B.128 [R10+0x15a00], desc[UR60][R2.64+0x80], !P0 ;  /* 0x15a00080020abfae */ /* 0x0001e8000c101d7c */
[----:B0-----:R0:W1:Y:S02]  /*e250*/  SHFL.IDX PT, R2, R7, 0x1, 0x1c1f ;  /* 0x003c1f0007027f89 */ /* 0x00106400000e0000 */
.L_x_354:
[----:B------:R-:W-:Y:S02]  /*e260*/  VIADD R17, R17, 0xa0 ;  /* 0x000000a011117836 */ /* 0x000fe40000000000 */
[----:B------:R-:W-:-:S03]  /*e270*/  VIADD R0, R22, 0x31c00 ;  /* 0x00031c0016007836 */ /* 0x000fc60000000000 */
[----:B------:R-:W-:-:S13]  /*e280*/  ISETP.GE.AND P3, PT, R17, R5, PT ;  /* 0x000000051100720c */ /* 0x000fda0003f66270 */
[----:B-1----:R-:W-:-:S05]  /*e290*/  @!P3 LEA R2, P4, R20, R2, 0x1 ;  /* 0x000000021402b211 */ /* 0x002fca00078808ff */
[----:B------:R-:W-:-:S05]  /*e2a0*/  @!P3 IMAD.X R3, RZ, RZ, R6, P4 ;  /* 0x000000ffff03b224 */ /* 0x000fca00020e0606 */
[----:B------:R-:W-:Y:S01]  /*e2b0*/  @!PT LDS RZ, [RZ] ;  /* 0x00000000fffff984 */ /* 0x000fe20000000800 */
[----:B------:R-:W-:Y:S01]  /*e2c0*/  @!PT LDS RZ, [RZ] ;  /* 0x00000000fffff984 */ /* 0x000fe20000000800 */
[----:B------:R-:W-:Y:S01]  /*e2d0*/  @!PT LDS RZ, [RZ] ;  /* 0x00000000fffff984 */ /* 0x000fe20000000800 */
[----:B------:R1:W-:Y:S04]  /*e2e0*/  @!P3 LDGSTS.E.BYPASS.LTC128B.128 [R10+0x10200], desc[UR60][R2.64], !P2 ;  /* 0x10200000020abfae */ /* 0x0003e8000d101d7c */
[----:B------:R1:W-:Y:S04]  /*e2f0*/  @!P3 LDGSTS.E.BYPASS.LTC128B.128 [R10+0x13200], desc[UR60][R2.64+0x40], !P1 ;  /* 0x13200040020abfae */ /* 0x0003e8000c901d7c */
[----:B------:R1:W-:Y:S01]  /*e300*/  @!P3 LDGSTS.E.BYPASS.LTC128B.128 [R10+0x16200], desc[UR60][R2.64+0x80], !P0 ;  /* 0x16200080020abfae */ /* 0x0003e2000c101d7c */
[----:B------:R-:W-:Y:S01]  /*e310*/  PLOP3.LUT P0, PT, PT, PT, PT, 0x80, 0x0 ;  /* 0x000000000000781c */ /* 0x000fe20003f0f070 */
[----:B------:R-:W-:-:S12]  /*e320*/  NOP ;  /* 0x0000000000007918 */ /* 0x000fd80000000000 */
.L_x_238:
[----:B------:R-:W-:Y:S02]  /*e330*/  PLOP3.LUT P1, PT, P1, P0, PT, 0xa2, 0x0 ;  /* 0x000000000000781c */ /* 0x000fe40000f21472 */
[----:B------:R-:W-:-:S08]  /*e340*/  @P0 R2UR P1, UR4, R22 ;  /* 0x00000000160402ca */ /* 0x000fd00000020000 */
[----:B------:R-:W-:-:S05]  /*e350*/  @P0 PLOP3.LUT P0, PT, P1, PT, PT, 0x80, 0x0 ;  /* 0x000000000000081c */ /* 0x000fca0000f0f070 */
[----:B------:R-:W-:Y:S01]  /*e360*/  @!P1 SYNCS.ARRIVE.TRANS64.RED.A0T1 RZ, [UR4+0x31c00], RZ ;  /* 0x031c00ffffff99a7 */ /* 0x000fe20008200404 */
[----:B------:R-:W-:Y:S07]  /*e370*/  @!P1 ARRIVES.LDGSTSBAR.64.TRANSCNT [UR4+0x31c00] ;  /* 0x031c0000ff0099b0 */ /* 0x000fee0008000a84 */
[----:B------:R-:W-:Y:S05]  /*e380*/  @P0 BRA.U.ANY `(.L_x_238) ;  /* 0xfffffffd00e80947 */ /* 0x000fea000393ffff */
[----:B-1----:R-:W2:Y:S02]  /*e390*/  LDL.LU R3, [R1+0x30] ;  /* 0x0000300001037983 */ /* 0x002ea40000300800 */
[----:B--2---:R-:W-:-:S05]  /*e3a0*/  VIADD R3, R3, 0x1 ;  /* 0x0000000103037836 */ /* 0x004fca0000000000 */
[----:B------:R-:W-:Y:S01]  /*e3b0*/  LEA.HI R2, R3, R3, RZ, 0x1 ;  /* 0x0000000303027211 */ /* 0x000fe200078f08ff */
[----:B------:R1:W-:Y:S03]  /*e3c0*/  STL [R1+0x30], R3 ;  /* 0x0000300301007387 */ /* 0x0003e60000100800 */
[----:B------:R-:W-:-:S05]  /*e3d0*/  LOP3.LUT R2, R2, 0xfffffffe, RZ, 0xc0, !PT ;  /* 0xfffffffe02027812 */ /* 0x000fca00078ec0ff */
[----:B------:R-:W-:-:S05]  /*e3e0*/  IMAD.IADD R2, R3, 0x1, -R2 ;  /* 0x0000000103027824 */ /* 0x000fca00078e0a02 */
[----:B-1----:R-:W-:Y:S01]  /*e3f0*/  SHF.L.U32 R3, R2, 0x1f, RZ ;  /* 0x0000001f02037819 */ /* 0x002fe200000006ff */
[----:B------:R-:W-:Y:S01]  /*e400*/  NOP ;  /* 0x0000000000007918 */ /* 0x000fe20000000000 */
[----:B------:R-:W2:Y:S01]  /*e410*/  LDL.LU R4, [R1+0x28] ;  /* 0x0000280001047983 */ /* 0x000ea20000300800 */
[----:B------:R1:W-:Y:S01]  /*e420*/  SYNCS.ARRIVE.TRANS64.A1T0 RZ, [R22+URZ+0x31c00], RZ ;  /* 0x031c00ff16ff79a7 */ /* 0x0003e2000810003f */
[----:B------:R-:W-:Y:S01]  /*e430*/  BSSY B0, `(.L_x_239) ;  /* 0x0000004000007945 */ /* 0x000fe20003800000 */
[----:B------:R-:W3:Y:S01]  /*e440*/  SYNCS.PHASECHK.TRANS64.TRYWAIT P0, [R22+URZ+0x31c20], R3 ;  /* 0x031c2003160075a7 */ /* 0x000ee2000800017f */
[----:B--2---:R-:W-:Y:S02]  /*e450*/  ISETP.GE.AND P1, PT, R4, 0x91, PT ;  /* 0x000000910400780c */ /* 0x004fe40003f26270 */
[----:B-1-3--:R-:W-:Y:S11]  /*e460*/  @!P0 BRA `(.L_x_240) ;  /* 0x0000004000788947 */ /* 0x00aff60003800000 */
.L_x_355:
[----:B------:R-:W-:Y:S05]  /*e470*/  BSYNC B0 ;  /* 0x0000000000007941 */ /* 0x000fea0003800000 */
.L_x_239:
[----:B------:R-:W-:Y:S04]  /*e480*/  BSSY B0, `(.L_x_241) ;  /* 0x0000227000007945 */ /* 0x000fe80003800000 */
[----:B------:R-:W-:Y:S05]  /*e490*/  @!P1 BRA `(.L_x_242) ;  /* 0x0000002000949947 */ /* 0x000fea0003800000 */
[----:B------:R-:W0:Y:S01]  /*e4a0*/  LDL R4, [R1+0x10] ;  /* 0x0000100001047983 */ /* 0x000e220000100800 */
[----:B------:R-:W-:Y:S01]  /*e4b0*/  MOV R2, 0x1 ;  /* 0x0000000100027802 */ /* 0x000fe20000000f00 */
[----:B------:R-:W-:Y:S01]  /*e4c0*/  BSSY B2, `(.L_x_243) ;  /* 0x00000bc000027945 */ /* 0x000fe20003800000 */
[----:B0-----:R-:W-:Y:S02]  /*e4d0*/  IMAD.MOV R7, RZ, RZ, -R4 ;  /* 0x000000ffff077224 */ /* 0x001fe400078e0a04 */
[----:B------:R-:W-:-:S03]  /*e4e0*/  VIADD R6, R4, 0xfffffffe ;  /* 0xfffffffe04067836 */ /* 0x000fc60000000000 */
[----:B------:R-:W-:-:S05]  /*e4f0*/  VIADDMNMX R7, R7, R2, 0xffffffff, !PT ;  /* 0xffffffff07077446 */ /* 0x000fca0007800102 */
[----:B------:R-:W-:-:S05]  /*e500*/  IMAD.IADD R2, R4, 0x1, R7 ;  /* 0x0000000104027824 */ /* 0x000fca00078e0207 */
[----:B------:R-:W-:-:S04]  /*e510*/  LOP3.LUT R2, R2, 0x1, RZ, 0xc0, !PT ;  /* 0x0000000102027812 */ /* 0x000fc800078ec0ff */
[----:B------:R-:W-:-:S13]  /*e520*/  ISETP.NE.U32.AND P0, PT, R2, 0x1, PT ;  /* 0x000000010200780c */ /* 0x000fda0003f05070 */
[----:B------:R-:W-:Y:S05]  /*e530*/  @P0 BRA `(.L_x_244) ;  /* 0x0000000800d00947 */ /* 0x000fea0003800000 */
[----:B------:R-:W2:Y:S01]  /*e540*/  LDL R4, [R1] ;  /* 0x0000000001047983 */ /* 0x000ea20000100800 */
[----:B------:R-:W-:Y:S01]  /*e550*/  VIADD R8, R23, 0x1 ;  /* 0x0000000117087836 */ /* 0x000fe20000000000 */
[----:B------:R-:W-:Y:S04]  /*e560*/  BSSY B1, `(.L_x_245) ;  /* 0x00000ad000017945 */ /* 0x000fe80003800000 */
[----:B------:R-:W-:-:S04]  /*e570*/  ISETP.NE.AND P0, PT, R8, 0x2, PT ;  /* 0x000000020800780c */ /* 0x000fc80003f05270 */
[----:B------:R-:W-:Y:S02]  /*e580*/  SEL R9, RZ, 0x1, P0 ;  /* 0x00000001ff097807 */ /* 0x000fe40000000000 */
[----:B------:R-:W-:Y:S02]  /*e590*/  SEL R8, R8, RZ, P0 ;  /* 0x000000ff08087207 */ /* 0x000fe40000000000 */
[----:B------:R-:W-:Y:S02]  /*e5a0*/  LOP3.LUT R9, R26, R9, RZ, 0x3c, !PT ;  /* 0x000000091a097212 */ /* 0x000fe400078e3cff */
[----:B--2---:R-:W-:-:S13]  /*e5b0*/  ISETP.NE.AND P2, PT, R4, RZ, PT ;  /* 0x000000ff0400720c */ /* 0x004fda0003f45270 */
[----:B------:R-:W-:Y:S05]  /*e5c0*/  @!P2 BRA `(.L_x_246) ;  /* 0x000000080098a947 */ /* 0x000fea0003800000 */
[----:B------:R-:W-:Y:S01]  /*e5d0*/  ULDC.64 UR4, c[0x0][0x418] ;  /* 0x0001060000047ab9 */ /* 0x000fe20000000a00 */
[----:B------:R-:W-:Y:S01]  /*e5e0*/  IMAD.MOV.U32 R5, RZ, RZ, R24 ;  /* 0x000000ffff057224 */ /* 0x000fe200078e0018 */
[----:B------:R-:W-:-:S04]  /*e5f0*/  ISETP.NE.U32.AND P0, PT, RZ, UR4, PT ;  /* 0x00000004ff007c0c */ /* 0x000fc8000bf05070 */
[----:B------:R-:W-:-:S13]  /*e600*/  ISETP.NE.AND.EX P0, PT, RZ, UR5, PT, P0 ;  /* 0x00000005ff007c0c */ /* 0x000fda000bf05300 */
[----:B------:R-:W-:Y:S05]  /*e610*/  @!P0 BRA `(.L_x_247) ;  /* 0x0000000000448947 */ /* 0x000fea0003800000 */
[----:B------:R-:W0:Y:S01]  /*e620*/  LDC R5, c[0x0][0x43c] ;  /* 0x00010f00ff057b82 */ /* 0x000e220000000800 */
[----:B------:R-:W-:Y:S01]  /*e630*/  ULDC.64 UR6, c[0x0][0x428] ;  /* 0x00010a0000067ab9 */ /* 0x000fe20000000a00 */
[----:B0-----:R-:W-:-:S13]  /*e640*/  ISETP.NE.AND P0, PT, R5, 0x1, PT ;  /* 0x000000010500780c */ /* 0x001fda0003f05270 */
[----:B-1----:R-:W0:Y:S02]  /*e650*/  @P0 LDC.64 R2, c[0x0][0x440] ;  /* 0x00011000ff020b82 */ /* 0x002e240000000a00 */
        /* <DEDUP_REMOVED lines=8> */
[----:B------:R-:W-:-:S04]  /*e6e0*/  IMAD.WIDE.U32 R2, R25, UR6, R2 ;  /* 0x0000000619027c25 */ /* 0x000fc8000f8e0002 */
[----:B------:R-:W-:Y:S01]  /*e6f0*/  IMAD.IADD R3, R4, 0x1, R3 ;  /* 0x0000000104037824 */ /* 0x000fe200078e0203 */
[----:B------:R-:W-:-:S04]  /*e700*/  LEA R4, P0, R2, UR4, 0x2 ;  /* 0x0000000402047c11 */ /* 0x000fc8000f8010ff */
[----:B------:R-:W-:-:S06]  /*e710*/  LEA.HI.X R5, R2, UR5, R3, 0x2, P0 ;  /* 0x0000000502057c11 */ /* 0x000fcc00080f1403 */
[----:B------:R0:W5:Y:S03]  /*e720*/  LDG.E R5, desc[UR60][R4.64] ;  /* 0x0000003c04057981 */ /* 0x000166000c1e1900 */
.L_x_247:
[----:B-1----:R-:W-:Y:S01]  /*e730*/  IMAD R3, R8, 0x8, R22 ;  /* 0x0000000808037824 */ /* 0x002fe200078e0216 */
[----:B------:R-:W-:Y:S01]  /*e740*/  SHF.L.U32 R2, R9, 0x1f, RZ ;  /* 0x0000001f09027819 */ /* 0x000fe200000006ff */
[----:B------:R-:W-:Y:S03]  /*e750*/  BSSY B3, `(.L_x_248) ;  /* 0x0000003000037945 */ /* 0x000fe60003800000 */
[----:B------:R-:W1:Y:S02]  /*e760*/  SYNCS.PHASECHK.TRANS64.TRYWAIT P0, [R3+URZ+0x31c40], R2 ;  /* 0x031c4002030075a7 */ /* 0x000e64000800017f */
[----:B-1----:R-:W-:Y:S05]  /*e770*/  @!P0 BRA `(.L_x_249) ;  /* 0x0000003c00c88947 */ /* 0x002fea0003800000 */
.L_x_356:
[----:B------:R-:W-:Y:S05]  /*e780*/  BSYNC B3 ;  /* 0x0000000000037941 */ /* 0x000fea0003800000 */
.L_x_248:
        /* <DEDUP_REMOVED lines=12> */
.L_x_251:
[----:B------:R-:W-:Y:S05]  /*e850*/  BSYNC B3 ;  /* 0x0000000000037941 */ /* 0x000fea0003800000 */
.L_x_250:
[----:B------:R-:W-:Y:S01]  /*e860*/  IMAD.MOV.U32 R11, RZ, RZ, RZ ;  /* 0x000000ffff0b7224 */ /* 0x000fe200078e00ff */
[----:B------:R-:W-:Y:S01]  /*e870*/  UIADD3 UR4, UP0, UR38, 0x370, URZ ;  /* 0x0000037026047890 */ /* 0x000fe2000ff1e03f */
[----:B------:R-:W-:Y:S01]  /*e880*/  IMAD R4, R8, 0x6c00, R22 ;  /* 0x00006c0008047824 */ /* 0x000fe200078e0216 */
[----:B------:R-:W-:Y:S01]  /*e890*/  PLOP3.LUT P0, PT, PT, PT, PT, 0x80, 0x0 ;  /* 0x000000000000781c */ /* 0x000fe20003f0f070 */
[----:B-1----:R-:W-:Y:S01]  /*e8a0*/  VIADD R3, R3, 0x31c30 ;  /* 0x00031c3003037836 */ /* 0x002fe20000000000 */
[----:B------:R-:W-:Y:S01]  /*e8b0*/  R2UR UR10, R11 ;  /* 0x000000000b0a72ca */ /* 0x000fe200000e0000 */
[----:B------:R-:W-:Y:S01]  /*e8c0*/  IMAD R2, R6, 0x90, R28 ;  /* 0x0000009006027824 */ /* 0x000fe200078e021c */
[----:B------:R-:W-:Y:S01]  /*e8d0*/  UIADD3.X UR5, URZ, UR39, URZ, UP0, !UPT ;  /* 0x000000273f057290 */ /* 0x000fe200087fe43f */
[----:B------:R-:W-:Y:S01]  /*e8e0*/  VIADD R10, R4, 0x16a00 ;  /* 0x00016a00040a7836 */ /* 0x000fe20000000000 */
[----:B------:R-:W-:Y:S01]  /*e8f0*/  UMOV UR6, 0x0 ;  /* 0x0000000000067882 */ /* 0x000fe20000000000 */
[----:B------:R-:W-:-:S10]  /*e900*/  UMOV UR7, 0x14f00000 ;  /* 0x14f0000000077882 */ /* 0x000fd40000000000 */
.L_x_252:
        /* <DEDUP_REMOVED lines=16> */
.L_x_253:
        /* <DEDUP_REMOVED lines=16> */
.L_x_254:
        /* <DEDUP_REMOVED lines=15> */
.L_x_357:
[----:B------:R-:W-:Y:S05]  /*ec00*/  BSYNC B3 ;  /* 0x0000000000037941 */ /* 0x000fea0003800000 */
.L_x_255:
[----:B------:R-:W-:Y:S01]  /*ec10*/  BSSY B3, `(.L_x_257) ;  /* 0x000000c000037945 */ /* 0x000fe20003800000 */
[----:B------:R-:W-:Y:S02]  /*ec20*/  IMAD.MOV.U32 R12, RZ, RZ, 0x0 ;  /* 0x00000000ff0c7424 */ /* 0x000fe400078e00ff */
[----:B------:R-:W-:Y:S01]  /*ec30*/  IMAD.MOV.U32 R13, RZ, RZ, 0x14f00000 ;  /* 0x14f00000ff0d7424 */ /* 0x000fe200078e00ff */
[----:B------:R-:W-:Y:S06]  /*ec40*/  @P1 BRA `(.L_x_258) ;  /* 0x0000000000201947 */ /* 0x000fec0003800000 */
[----:B------:R-:W1:Y:S01]  /*ec50*/  S2R R4, SR_TID.X ;  /* 0x0000000000047919 */ /* 0x000e620000002100 */
[----:B0-----:R-:W-:Y:S01]  /*ec60*/  LEA R2, R23, R22, 0x3 ;  /* 0x0000001617027211 */ /* 0x001fe200078e18ff */
[----:B------:R-:W-:-:S04]  /*ec70*/  IMAD.MOV.U32 R3, RZ, RZ, 0x6c00 ;  /* 0x00006c00ff037424 */ /* 0x000fc800078e00ff */
[----:B------:R2:W-:Y:S01]  /*ec80*/  SYNCS.ARRIVE.TRANS64 RZ, [R2+URZ+0x31c50], R3 ;  /* 0x031c500302ff79a7 */ /* 0x0005e2000800003f */
[----:B-1----:R-:W-:-:S04]  /*ec90*/  LOP3.LUT R4, R4, 0x1f, RZ, 0xc0, !PT ;  /* 0x0000001f04047812 */ /* 0x002fc800078ec0ff */
[----:B------:R-:W-:-:S13]  /*eca0*/  ISETP.NE.AND P0, PT, R4, RZ, PT ;  /* 0x000000ff0400720c */ /* 0x000fda0003f05270 */
[----:B--2---:R-:W-:Y:S05]  /*ecb0*/  @!P0 BRA `(.L_x_258) ;  /* 0x0000000000048947 */ /* 0x004fea0003800000 */
[----:B------:R-:W-:Y:S01]  /*ecc0*/  BPT.TRAP 0x1 ;  /* 0x000000040000795c */ /* 0x000fe20000300000 */
.L_x_258:
[----:B------:R-:W-:Y:S05]  /*ecd0*/  BSYNC B3 ;  /* 0x0000000000037941 */ /* 0x000fea0003800000 */
.L_x_257:
[----:B------:R-:W-:Y:S01]  /*ece0*/  R2UR UR10, R11 ;  /* 0x000000000b0a72ca */ /* 0x000fe200000e0000 */
[C-C-:B0-----:R-:W-:Y:S01]  /*ecf0*/  IMAD R2, R23.reuse, 0x8, R22.reuse ;  /* 0x0000000817027824 */ /* 0x141fe200078e0216 */
[----:B------:R-:W-:Y:S01]  /*ed00*/  R2UR UR6, R12 ;  /* 0x000000000c0672ca */ /* 0x000fe200000e0000 */
[----:B------:R-:W-:Y:S01]  /*ed10*/  IMAD R3, R23, 0x6c00, R22 ;  /* 0x00006c0017037824 */ /* 0x000fe200078e0216 */
[----:B------:R-:W-:Y:S01]  /*ed20*/  R2UR UR7, R13 ;  /* 0x000000000d0772ca */ /* 0x000fe200000e0000 */
[----:B------:R-:W-:Y:S01]  /*ed30*/  UIADD3 UR4, UP0, UR38, 0x470, URZ ;  /* 0x0000047026047890 */ /* 0x000fe2000ff1e03f */
[----:B------:R-:W-:Y:S01]  /*ed40*/  PLOP3.LUT P0, PT, PT, PT, PT, 0x80, 0x0 ;  /* 0x000000000000781c */ /* 0x000fe20003f0f070 */
[----:B------:R-:W-:Y:S02]  /*ed50*/  IMAD R4, R27, 0x90, R28 ;  /* 0x000000901b047824 */ /* 0x000fe400078e021c */
[----:B------:R-:W-:Y:S01]  /*ed60*/  VIADD R2, R2, 0x31c50 ;  /* 0x00031c5002027836 */ /* 0x000fe20000000000 */
[----:B------:R-:W-:Y:S01]  /*ed70*/  UIADD3.X UR5, URZ, UR39, URZ, UP0, !UPT ;  /* 0x000000273f057290 */ /* 0x000fe200087fe43f */
[----:B------:R-:W-:-:S11]  /*ed80*/  VIADD R10, R3, 0x200 ;  /* 0x00000200030a7836 */ /* 0x000fd60000000000 */
.L_x_259:
        /* <DEDUP_REMOVED lines=15> */
.L_x_260:
        /* <DEDUP_REMOVED lines=15> */
.L_x_261:
        /* <DEDUP_REMOVED lines=12> */
.L_x_246:
[----:B------:R-:W-:Y:S05]  /*f030*/  BSYNC B1 ;  /* 0x0000000000017941 */ /* 0x000fea0003800000 */
.L_x_245:
[----:B------:R-:W2:Y:S01]  /*f040*/  LDL.LU R2, [R1+0x10] ;  /* 0x0000100001027983 */ /* 0x000ea20000300800 */
[----:B------:R-:W-:Y:S02]  /*f050*/  IMAD.MOV.U32 R23, RZ, RZ, R8 ;  /* 0x000000ffff177224 */ /* 0x000fe400078e0008 */
[----:B------:R-:W-:Y:S02]  /*f060*/  IMAD.MOV.U32 R26, RZ, RZ, R9 ;  /* 0x000000ffff1a7224 */ /* 0x000fe400078e0009 */
[----:B--2---:R-:W-:-:S07]  /*f070*/  VIADD R6, R2, 0xfffffffd ;  /* 0xfffffffd02067836 */ /* 0x004fce0000000000 */
.L_x_244:
[----:B------:R-:W-:Y:S05]  /*f080*/  BSYNC B2 ;  /* 0x0000000000027941 */ /* 0x000fea0003800000 */
.L_x_243:
[----:B------:R-:W2:Y:S01]  /*f090*/  LDL.LU R2, [R1+0xc] ;  /* 0x00000c0001027983 */ /* 0x000ea20000300800 */
[----:B------:R-:W-:-:S05]  /*f0a0*/  IMAD.MOV R7, RZ, RZ, -R7 ;  /* 0x000000ffff077224 */ /* 0x000fca00078e0a07 */
[----:B--2---:R-:W-:-:S13]  /*f0b0*/  ISETP.NE.AND P0, PT, R2, R7, PT ;  /* 0x000000070200720c */ /* 0x004fda0003f05270 */
[----:B------:R-:W-:Y:S05]  /*f0c0*/  @!P0 BRA `(.L_x_242) ;  /* 0x0000001400888947 */ /* 0x000fea0003800000 */
[----:B------:R-:W-:-:S07]  /*f0d0*/  IMAD.MOV.U32 R4, RZ, RZ, R24 ;  /* 0x000000ffff047224 */ /* 0x000fce00078e0018 */
.L_x_296:
[----:B------:R-:W2:Y:S01]  /*f0e0*/  LDL R2, [R1] ;  /* 0x0000000001027983 */ /* 0x000ea20000100800 */
[----:B------:R-:W-:Y:S01]  /*f0f0*/  VIADD R7, R23, 0x1 ;  /* 0x0000000117077836 */ /* 0x000fe20000000000 */
[----:B------:R-:W-:Y:S05]  /*f100*/  YIELD ;  /* 0x0000000000007946 */ /* 0x000fea0003800000 */
[----:B------:R-:W-:Y:S01]  /*f110*/  ISETP.NE.AND P0, PT, R7, 0x2, PT ;  /* 0x000000020700780c */ /* 0x000fe20003f05270 */
[----:B------:R-:W-:Y:S03]  /*f120*/  BSSY B1, `(.L_x_262) ;  /* 0x00000aa000017945 */ /* 0x000fe60003800000 */
[----:B-1----:R-:W-:-:S02]  /*f130*/  SEL R3, RZ, 0x1, P0 ;  /* 0x00000001ff037807 */ /* 0x002fc40000000000 */
        /* <DEDUP_REMOVED lines=24> */
[----:B------:R-:W-:-:S05]  /*f2c0*/  LEA.HI.X R5, R2, UR5, R3, 0x2, P0 ;  /* 0x0000000502057c11 */ /* 0x000fca00080f1403 */
[----:B------:R0:W5:Y:S04]  /*f2d0*/  LDG.E R4, desc[UR60][R4.64] ;  /* 0x0000003c04047981 */ /* 0x000168000c1e1900 */
.L_x_264:
[----:B------:R-:W-:Y:S01]  /*f2e0*/  IMAD R3, R7, 0x8, R22 ;  /* 0x0000000807037824 */ /* 0x000fe200078e0216 */
[----:B------:R-:W-:Y:S01]  /*f2f0*/  SHF.L.U32 R2, R8, 0x1f, RZ ;  /* 0x0000001f08027819 */ /* 0x000fe200000006ff */
[----:B------:R-:W-:Y:S03]  /*f300*/  BSSY B2, `(.L_x_265) ;  /* 0x0000003000027945 */ /* 0x000fe60003800000 */
[----:B------:R-:W1:Y:S02]  /*f310*/  SYNCS.PHASECHK.TRANS64.TRYWAIT P0, [R3+URZ+0x31c40], R2 ;  /* 0x031c4002030075a7 */ /* 0x000e64000800017f */
[----:B-1----:R-:W-:Y:S05]  /*f320*/  @!P0 BRA `(.L_x_266) ;  /* 0x0000003400048947 */ /* 0x002fea0003800000 */
.L_x_358:
[----:B------:R-:W-:Y:S05]  /*f330*/  BSYNC B2 ;  /* 0x0000000000027941 */ /* 0x000fea0003800000 */
.L_x_265:
[----:B0-----:R-:W0:Y:S01]  /*f340*/  S2R R5, SR_TID.X ;  /* 0x0000000000057919 */ /* 0x001e220000002100 */
[----:B------:R-:W-:Y:S01]  /*f350*/  BSSY B2, `(.L_x_267) ;  /* 0x000000b000027945 */ /* 0x000fe20003800000 */
[----:B0-----:R-:W-:-:S04]  /*f360*/  LOP3.LUT R5, R5, 0x7f, RZ, 0xc0, !PT ;  /* 0x0000007f05057812 */ /* 0x001fc800078ec0ff */
[----:B------:R-:W-:-:S13]  /*f370*/  ISETP.NE.AND P1, PT, R5, RZ, PT ;  /* 0x000000ff0500720c */ /* 0x000fda0003f25270 */
[----:B------:R-:W-:Y:S05]  /*f380*/  @P1 BRA `(.L_x_268) ;  /* 0x00000000001c1947 */ /* 0x000fea0003800000 */
[----:B------:R-:W0:Y:S01]  /*f390*/  S2R R5, SR_TID.X ;  /* 0x0000000000057919 */ /* 0x000e220000002100 */
[----:B-1----:R-:W-:-:S04]  /*f3a0*/  MOV R2, 0x6c00 ;  /* 0x00006c0000027802 */ /* 0x002fc80000000f00 */
[----:B------:R2:W-:Y:S01]  /*f3b0*/  SYNCS.ARRIVE.TRANS64 RZ, [R3+URZ+0x31c30], R2 ;  /* 0x031c300203ff79a7 */ /* 0x0005e2000800003f */
[----:B0-----:R-:W-:-:S04]  /*f3c0*/  LOP3.LUT R5, R5, 0x1f, RZ, 0xc0, !PT ;  /* 0x0000001f05057812 */ /* 0x001fc800078ec0ff */
[----:B------:R-:W-:-:S13]  /*f3d0*/  ISETP.NE.AND P0, PT, R5, RZ, PT ;  /* 0x000000ff0500720c */ /* 0x000fda0003f05270 */
[----:B--2---:R-:W-:Y:S05]  /*f3e0*/  @!P0 BRA `(.L_x_268) ;  /* 0x0000000000048947 */ /* 0x004fea0003800000 */
[----:B------:R-:W-:Y:S01]  /*f3f0*/  BPT.TRAP 0x1 ;  /* 0x000000040000795c */ /* 0x000fe20000300000 */
.L_x_268:
[----:B------:R-:W-:Y:S05]  /*f400*/  BSYNC B2 ;  /* 0x0000000000027941 */ /* 0x000fea0003800000 */
.L_x_267:
        /* <DEDUP_REMOVED lines=11> */
.L_x_269:
        /* <DEDUP_REMOVED lines=16> */
.L_x_270:
        /* <DEDUP_REMOVED lines=16> */
.L_x_271:
        /* <DEDUP_REMOVED lines=15> */
.L_x_359:
[----:B------:R-:W-:Y:S05]  /*f7b0*/  BSYNC B2 ;  /* 0x0000000000027941 */ /* 0x000fea0003800000 */
.L_x_272:
        /* <DEDUP_REMOVED lines=11> */
.L_x_275:
[----:B------:R-:W-:Y:S05]  /*f870*/  BSYNC B2 ;  /* 0x0000000000027941 */ /* 0x000fea0003800000 */
.L_x_274:
[----:B------:R-:W-:Y:S01]  /*f880*/  R2UR UR6, R2 ;  /* 0x00000000020672ca */ /* 0x000fe200000e0000 */
[----:B------:R-:W-:Y:S01]  /*f890*/  IMAD R23, R23, 0x6c00, R22 ;  /* 0x00006c0017177824 */ /* 0x000fe200078e0216 */
[----:B------:R-:W-:Y:S01]  /*f8a0*/  R2UR UR7, R3 ;  /* 0x00000000030772ca */ /* 0x000fe200000e0000 */
[----:B------:R-:W-:Y:S01]  /*f8b0*/  UIADD3 UR4, UP0, UR38, 0x470, URZ ;  /* 0x0000047026047890 */ /* 0x000fe2000ff1e03f */
[----:B------:R-:W-:Y:S01]  /*f8c0*/  R2UR UR10, R5 ;  /* 0x00000000050a72ca */ /* 0x000fe200000e0000 */
[----:B------:R-:W-:Y:S01]  /*f8d0*/  IMAD R5, R27, 0x90, R28 ;  /* 0x000000901b057824 */ /* 0x000fe200078e021c */
[----:B------:R-:W-:Y:S01]  /*f8e0*/  PLOP3.LUT P0, PT, PT, PT, PT, 0x80, 0x0 ;  /* 0x000000000000781c */ /* 0x000fe20003f0f070 */
[----:B0-----:R-:W-:Y:S01]  /*f8f0*/  VIADD R12, R12, 0x50 ;  /* 0x000000500c0c7836 */ /* 0x001fe20000000000 */
[----:B------:R-:W-:Y:S01]  /*f900*/  UIADD3.X UR5, URZ, UR39, URZ, UP0, !UPT ;  /* 0x000000273f057290 */ /* 0x000fe200087fe43f */
[----:B------:R-:W-:-:S11]  /*f910*/  VIADD R13, R23, 0x200 ;  /* 0x00000200170d7836 */ /* 0x000fd60000000000 */
.L_x_276:
        /* <DEDUP_REMOVED lines=15> */
.L_x_277:
        /* <DEDUP_REMOVED lines=15> */
.L_x_278:
        /* <DEDUP_REMOVED lines=12> */
.L_x_263:
[----:B------:R-:W-:Y:S05]  /*fbc0*/  BSYNC B1 ;  /* 0x0000000000017941 */ /* 0x000fea0003800000 */
.L_x_262:
        /* <DEDUP_REMOVED lines=10> */
[----:B------:R-:W-:Y:S01]  /*fc70*/  VIADD R9, R6, 0xffffffff ;  /* 0xffffffff06097836 */ /* 0x000fe20000000000 */
[----:B------:R-:W-:-:S04]  /*fc80*/  ISETP.NE.U32.AND P0, PT, RZ, UR4, PT ;  /* 0x00000004ff007c0c */ /* 0x000fc8000bf05070 */
[----:B------:R-:W-:-:S13]  /*fc90*/  ISETP.NE.AND.EX P0, PT, RZ, UR5, PT, P0 ;  /* 0x00000005ff007c0c */ /* 0x000fda000bf05300 */
[----:B------:R-:W-:Y:S05]  /*fca0*/  @!P0 BRA `(.L_x_281) ;  /* 0x0000000000448947 */ /* 0x000fea0003800000 */
[----:B------:R-:W0:Y:S01]  /*fcb0*/  LDC R4, c[0x0][0x43c] ;  /* 0x00010f00ff047b82 */ /* 0x000e220000000800 */
[----:B------:R-:W-:Y:S01]  /*fcc0*/  ULDC.64 UR6, c[0x0][0x428] ;  /* 0x00010a0000067ab9 */ /* 0x000fe20000000a00 */
[----:B0-----:R-:W-:-:S13]  /*fcd0*/  ISETP.NE.AND P0, PT, R4, 0x1, PT ;  /* 0x000000010400780c */ /* 0x001fda0003f05270 */
[----:B------:R-:W0:Y:S02]  /*fce0*/  @P0 LDC.64 R2, c[0x0][0x440] ;  /* 0x00011000ff020b82 */ /* 0x000e240000000a00 */
[----:B0-----:R-:W-:Y:S01]  /*fcf0*/  @P0 IMAD.HI.U32 R5, R9, R2, RZ ;  /* 0x0000000209050227 */ /* 0x001fe200078e00ff */
[----:B------:R-:W-:-:S04]  /*fd00*/  MOV R2, R9 ;  /* 0x0000000900027202 */ /* 0x000fc80000000f00 */
[----:B------:R-:W-:-:S05]  /*fd10*/  @P0 SHF.R.U32.HI R2, RZ, R3, R5 ;  /* 0x00000003ff020219 */ /* 0x000fca0000011605 */
[----:B------:R-:W-:-:S04]  /*fd20*/  IMAD.MOV R3, RZ, RZ, -R2 ;  /* 0x000000ffff037224 */ /* 0x000fc800078e0a02 */
[----:B------:R-:W-:Y:S01]  /*fd30*/  IMAD R9, R4, R3, R9 ;  /* 0x0000000304097224 */ /* 0x000fe200078e0209 */
[----:B------:R-:W-:Y:S01]  /*fd40*/  SHF.R.S32.HI R3, RZ, 0x1f, R2 ;  /* 0x0000001fff037819 */ /* 0x000fe20000011402 */
[----:B------:R-:W-:-:S04]  /*fd50*/  IMAD R4, R29, UR6, RZ ;  /* 0x000000061d047c24 */ /* 0x000fc8000f8e02ff */
[C---:B------:R-:W-:Y:S02]  /*fd60*/  IMAD R4, R25.reuse, UR7, R4 ;  /* 0x0000000719047c24 */ /* 0x040fe4000f8e0204 */
[----:B------:R-:W-:-:S04]  /*fd70*/  IMAD.WIDE.U32 R2, R25, UR6, R2 ;  /* 0x0000000619027c25 */ /* 0x000fc8000f8e0002 */
[----:B------:R-:W-:Y:S01]  /*fd80*/  IMAD.IADD R3, R4, 0x1, R3 ;  /* 0x0000000104037824 */ /* 0x000fe200078e0203 */
[----:B------:R-:W-:-:S04]  /*fd90*/  LEA R4, P0, R2, UR4, 0x2 ;  /* 0x0000000402047c11 */ /* 0x000fc8000f8010ff */
[----:B------:R-:W-:-:S05]  /*fda0*/  LEA.HI.X R5, R2, UR5, R3, 0x2, P0 ;  /* 0x0000000502057c11 */ /* 0x000fca00080f1403 */
[----:B------:R0:W5:Y:S04]  /*fdb0*/  LDG.E R4, desc[UR60][R4.64] ;  /* 0x0000003c04047981 */ /* 0x000168000c1e1900 */
.L_x_281:
[----:B------:R-:W-:Y:S01]  /*fdc0*/  IMAD R2, R23, 0x8, R22 ;  /* 0x0000000817027824 */ /* 0x000fe200078e0216 */
[----:B------:R-:W-:Y:S01]  /*fdd0*/  SHF.L.U32 R3, R26, 0x1f, RZ ;  /* 0x0000001f1a037819 */ /* 0x000fe200000006ff */
[----:B------:R-:W-:Y:S03]  /*fde0*/  BSSY B2, `(.L_x_282) ;  /* 0x0000003000027945 */ /* 0x000fe60003800000 */
[----:B------:R-:W1:Y:S02]  /*fdf0*/  SYNCS.PHASECHK.TRANS64.TRYWAIT P0, [R2+URZ+0x31c40], R3 ;  /* 0x031c4003020075a7 */ /* 0x000e64000800017f */
[----:B-1----:R-:W-:Y:S05]  /*fe00*/  @!P0 BRA `(.L_x_283) ;  /* 0x0000002800748947 */ /* 0x002fea0003800000 */
.L_x_360:
[----:B------:R-:W-:Y:S05]  /*fe10*/  BSYNC B2 ;  /* 0x0000000000027941 */ /* 0x000fea0003800000 */
.L_x_282:
        /* <DEDUP_REMOVED lines=12> */
.L_x_285:
[----:B------:R-:W-:Y:S05]  /*fee0*/  BSYNC B2 ;  /* 0x0000000000027941 */ /* 0x000fea0003800000 */
.L_x_284:
        /* <DEDUP_REMOVED lines=8> */
[----:B------:R-:W-:Y:S01]  /*ff70*/  IMAD R2, R9, 0x90, R28 ;  /* 0x0000009009027824 */ /* 0x000fe200078e021c */
[----:B------:R-:W-:Y:S01]  /*ff80*/  UMOV UR6, 0x0 ;  /* 0x0000000000067882 */ /* 0x000fe20000000000 */
[----:B------:R-:W-:Y:S01]  /*ff90*/  VIADD R10, R12, 0x16a00 ;  /* 0x00016a000c0a7836 */ /* 0x000fe20000000000 */
[----:B------:R-:W-:-:S09]  /*ffa0*/  UMOV UR7, 0x14f00000 ;  /* 0x14f0000000077882 */ /* 0x000fd20000000000 */
.L_x_286:
        /* <DEDUP_REMOVED lines=16> */
.L_x_287:
        /* <DEDUP_REMOVED lines=16> */
.L_x_288:
        /* <DEDUP_REMOVED lines=15> */
.L_x_361:
[----:B------:R-:W-:Y:S05]  /*102a0*/  BSYNC B2 ;  /* 0x0000000000027941 */ /* 0x000fea0003800000 */
.L_x_289:
        /* <DEDUP_REMOVED lines=11> */
.L_x_292:
[----:B------:R-:W-:Y:S05]  /*10360*/  BSYNC B2 ;  /* 0x0000000000027941 */ /* 0x000fea0003800000 */
.L_x_291:
[----:B------:R-:W-:Y:S01]  /*10370*/  R2UR UR6, R2 ;  /* 0x00000000020672ca */ /* 0x000fe200000e0000 */
[----:B------:R-:W-:Y:S01]  /*10380*/  IMAD R7, R7, 0x6c00, R22 ;  /* 0x00006c0007077824 */ /* 0x000fe200078e0216 */
[----:B------:R-:W-:Y:S01]  /*10390*/  R2UR UR7, R3 ;  /* 0x00000000030772ca */ /* 0x000fe200000e0000 */
[----:B------:R-:W-:Y:S01]  /*103a0*/  UIADD3 UR4, UP0, UR38, 0x470, URZ ;  /* 0x0000047026047890 */ /* 0x000fe2000ff1e03f */
[----:B------:R-:W-:Y:S01]  /*103b0*/  R2UR UR10, R5 ;  /* 0x00000000050a72ca */ /* 0x000fe200000e0000 */
[----:B------:R-:W-:Y:S01]  /*103c0*/  IMAD R5, R27, 0x90, R28 ;  /* 0x000000901b057824 */ /* 0x000fe200078e021c */
[----:B------:R-:W-:Y:S01]  /*103d0*/  PLOP3.LUT P0, PT, PT, PT, PT, 0x80, 0x0 ;  /* 0x000000000000781c */ /* 0x000fe20003f0f070 */
[----:B------:R-:W-:Y:S01]  /*103e0*/  VIADD R8, R8, 0x50 ;  /* 0x0000005008087836 */ /* 0x000fe20000000000 */
[----:B------:R-:W-:Y:S01]  /*103f0*/  UIADD3.X UR5, URZ, UR39, URZ, UP0, !UPT ;  /* 0x000000273f057290 */ /* 0x000fe200087fe43f */
[----:B------:R-:W-:-:S11]  /*10400*/  VIADD R12, R7, 0x200 ;  /* 0x00000200070c7836 */ /* 0x000fd60000000000 */
.L_x_293:
        /* <DEDUP_REMOVED lines=15> */
.L_x_294:
        /* <DEDUP_REMOVED lines=12> */
[----:B------:R-:W-:Y:S02]  /*105c0*/  R2UR UR7, R3 ;  /* 0x00000000030772ca */ /* 0x000fe400000e0000 */
[----:B------:R-:W-:Y:S02]  /*105d0*/  PLOP3.LUT P0, PT, PT, PT, PT, 0x80, 0x0 ;  /* 0x000000000000781c */ /* 0x000fe40003f0f070 */
[----:B------:R-:W-:-:S11]  /*105e0*/  IADD3 R7, R7, 0x4a00, RZ ;  /* 0x00004a0007077810 */ /* 0x000fd60007ffe0ff */
.L_x_295:
        /* <DEDUP_REMOVED lines=12> */
.L_x_280:
[----:B------:R-:W-:Y:S05]  /*106b0*/  BSYNC B1 ;  /* 0x0000000000017941 */ /* 0x000fea0003800000 */
.L_x_279:
[C---:B------:R-:W-:Y:S01]  /*106c0*/  ISETP.GT.AND P0, PT, R6.reuse, 0x1, PT ;  /* 0x000000010600780c */ /* 0x040fe20003f04270 */
[----:B------:R-:W-:-:S12]  /*106d0*/  VIADD R6, R6, 0xfffffffe ;  /* 0xfffffffe06067836 */ /* 0x000fd80000000000 */
[----:B------:R-:W-:Y:S05]  /*106e0*/  @P0 BRA `(.L_x_296) ;  /* 0xffffffe8007c0947 */ /* 0x000fea000383ffff */
.L_x_242:
[----:B------:R-:W-:Y:S05]  /*106f0*/  BSYNC B0 ;  /* 0x0000000000007941 */ /* 0x000fea0003800000 */
.L_x_241:
[----:B------:R-:W2:Y:S01]  /*10700*/  S2R R2, SR_TID.X ;  /* 0x0000000000027919 */ /* 0x000ea20000002100 */
[----:B------:R-:W-:Y:S01]  /*10710*/  BSSY B0, `(.L_x_297) ;  /* 0x0000010000007945 */ /* 0x000fe20003800000 */
[----:B--2---:R-:W-:-:S04]  /*10720*/  LOP3.LUT R8, R2, 0x7f, RZ, 0xc0, !PT ;  /* 0x0000007f02087812 */ /* 0x004fc800078ec0ff */
[----:B------:R-:W-:-:S13]  /*10730*/  ISETP.NE.AND P0, PT, R8, RZ, PT ;  /* 0x000000ff0800720c */ /* 0x000fda0003f05270 */
[----:B------:R-:W-:Y:S05]  /*10740*/  @P0 BRA `(.L_x_298) ;  /* 0x0000000000300947 */ /* 0x000fea0003800000 */
[----:B------:R-:W2:Y:S01]  /*10750*/  S2R R5, SR_LANEID ;  /* 0x0000000000057919 */ /* 0x000ea20000000000 */
[----:B------:R-:W-:Y:S01]  /*10760*/  VOTEU.ANY UR4, UPT, PT ;  /* 0x0000000000047886 */ /* 0x000fe200038e0100 */
[----:B-1----:R-:W1:Y:S01]  /*10770*/  LDC.64 R2, c[0x0][0xc60] ;  /* 0x00031800ff027b82 */ /* 0x002e620000000a00 */
[----:B------:R-:W2:Y:S02]  /*10780*/  FLO.U32 R0, UR4 ;  /* 0x0000000400007d00 */ /* 0x000ea400080e0000 */
[----:B--2---:R-:W-:-:S06]  /*10790*/  ISETP.EQ.U32.AND P0, PT, R0, R5, PT ;  /* 0x000000050000720c */ /* 0x004fcc0003f02070 */
[----:B------:R-:W1:Y:S07]  /*107a0*/  POPC R5, UR4 ;  /* 0x0000000400057d09 */ /* 0x000e6e0008000000 */
[----:B-1----:R-:W2:Y:S01]  /*107b0*/  @P0 ATOMG.E.ADD.STRONG.GPU PT, R3, desc[UR60][R2.64], R5 ;  /* 0x00000005020309a8 */ /* 0x002ea200081ee1fc */
[----:B------:R-:W1:Y:S02]  /*107c0*/  S2R R4, SR_LTMASK ;  /* 0x0000000000047919 */ /* 0x000e640000003900 */
[----:B-1----:R-:W-:-:S04]  /*107d0*/  LOP3.LUT R4, R4, UR4, RZ, 0xc0, !PT ;  /* 0x0000000404047c12 */ /* 0x002fc8000f8ec0ff */
[----:B0-----:R-:W0:Y:S01]  /*107e0*/  POPC R7, R4 ;  /* 0x0000000400077309 */ /* 0x001e220000000000 */
[----:B--2---:R-:W0:Y:S02]  /*107f0*/  SHFL.IDX PT, R0, R3, R0, 0x1f ;  /* 0x00001f0003007589 */ /* 0x004e2400000e0000 */
[----:B0-----:R-:W-:-:S07]  /*10800*/  IADD3 R16, R0, UR36, R7 ;  /* 0x0000002400107c10 */ /* 0x001fce000fffe007 */
.L_x_298:
[----:B------:R-:W-:Y:S05]  /*10810*/  BSYNC B0 ;  /* 0x0000000000007941 */ /* 0x000fea0003800000 */
.L_x_297:
[----:B------:R-:W2:Y:S01]  /*10820*/  LDL.LU R0, [R1] ;  /* 0x0000000001007983 */ /* 0x000ea20000300800 */
[----:B------:R-:W-:Y:S01]  /*10830*/  BSSY B0, `(.L_x_299) ;  /* 0x0000046000007945 */ /* 0x000fe20003800000 */
[----:B--2---:R-:W-:-:S13]  /*10840*/  ISETP.NE.AND P0, PT, R0, RZ, PT ;  /* 0x000000ff0000720c */ /* 0x004fda0003f05270 */
[----:B------:R-:W-:Y:S05]  /*10850*/  @!P0 BRA `(.L_x_300) ;  /* 0x00000004000c8947 */ /* 0x000fea0003800000 */
[----:B-1----:R-:W-:Y:S01]  /*10860*/  IMAD R3, R23, 0x8, R22 ;  /* 0x0000000817037824 */ /* 0x002fe200078e0216 */
[----:B------:R-:W-:Y:S01]  /*10870*/  SHF.L.U32 R0, R26, 0x1f, RZ ;  /* 0x0000001f1a007819 */ /* 0x000fe200000006ff */
[----:B------:R-:W-:Y:S01]  /*10880*/  BSSY B1, `(.L_x_301) ;  /* 0x0000004000017945 */ /* 0x000fe20003800000 */
[----:B------:R-:W-:Y:S02]  /*10890*/  ISETP.NE.AND P1, PT, R8, RZ, PT ;  /* 0x000000ff0800720c */ /* 0x000fe40003f25270 */
[----:B------:R-:W1:Y:S02]  /*108a0*/  SYNCS.PHASECHK.TRANS64.TRYWAIT P0, [R3+URZ+0x31c60], R0 ;  /* 0x031c6000030075a7 */ /* 0x000e64000800017f */
[----:B-1----:R-:W-:Y:S09]  /*108b0*/  @!P0 BRA `(.L_x_302) ;  /* 0x0000001c00f08947 */ /* 0x002ff20003800000 */
.L_x_362:
[----:B------:R-:W-:Y:S05]  /*108c0*/  BSYNC B1 ;  /* 0x0000000000017941 */ /* 0x000fea0003800000 */
.L_x_301:
[----:B------:R-:W-:Y:S04]  /*108d0*/  BSSY B1, `(.L_x_303) ;  /* 0x0000009000017945 */ /* 0x000fe80003800000 */
        /* <DEDUP_REMOVED lines=8> */
.L_x_304:
[----:B------:R-:W-:Y:S05]  /*10960*/  BSYNC B1 ;  /* 0x0000000000017941 */ /* 0x000fea0003800000 */
.L_x_303:
[----:B-1----:R-:W-:Y:S01]  /*10970*/  IMAD R0, R23, 0x6c00, R22 ;  /* 0x00006c0017007824 */ /* 0x002fe200078e0216 */
[----:B------:R-:W-:Y:S01]  /*10980*/  UIADD3 UR4, UP0, UR38, 0x470, URZ ;  /* 0x0000047026047890 */ /* 0x000fe2000ff1e03f */
[----:B------:R-:W-:Y:S01]  /*10990*/  VIADD R2, R3, 0x31c50 ;  /* 0x00031c5003027836 */ /* 0x000fe20000000000 */
[----:B------:R-:W-:Y:S01]  /*109a0*/  PLOP3.LUT P0, PT, PT, PT, PT, 0x80, 0x0 ;  /* 0x000000000000781c */ /* 0x000fe20003f0f070 */
[----:B------:R-:W-:Y:S01]  /*109b0*/  IMAD R28, R27, 0x90, R28 ;  /* 0x000000901b1c7824 */ /* 0x000fe200078e021c */
[----:B------:R-:W-:Y:S01]  /*109c0*/  UIADD3.X UR5, URZ, UR39, URZ, UP0, !UPT ;  /* 0x000000273f057290 */ /* 0x000fe200087fe43f */
[----:B------:R-:W-:Y:S01]  /*109d0*/  VIADD R3, R0, 0x200 ;  /* 0x0000020000037836 */ /* 0x000fe20000000000 */
[----:B------:R-:W-:Y:S01]  /*109e0*/  UMOV UR6, 0x0 ;  /* 0x0000000000067882 */ /* 0x000fe20000000000 */
[----:B------:R-:W-:Y:S01]  /*109f0*/  UMOV UR7, 0x14f00000 ;  /* 0x14f0000000077882 */ /* 0x000fe20000000000 */
[----:B------:R-:W-:-:S08]  /*10a00*/  UMOV UR10, URZ ;  /* 0x0000003f000a7c82 */ /* 0x000fd00008000000 */
.L_x_305:
        /* <DEDUP_REMOVED lines=10> */
[----:B------:R-:W-:Y:S01]  /*10ab0*/  PLOP3.LUT P0, PT, PT, PT, PT, 0x80, 0x0 ;  /* 0x000000000000781c */ /* 0x000fe20003f0f070 */
[----:B------:R-:W-:Y:S01]  /*10ac0*/  VIADD R3, R0, 0x2600 ;  /* 0x0000260000037836 */ /* 0x000fe20000000000 */
[----:B------:R-:W-:Y:S01]  /*10ad0*/  UMOV UR6, 0x0 ;  /* 0x0000000000067882 */ /* 0x000fe20000000000 */
[----:B------:R-:W-:Y:S01]  /*10ae0*/  UMOV UR7, 0x14f00000 ;  /* 0x14f0000000077882 */ /* 0x000fe20000000000 */
[----:B------:R-:W-:-:S09]  /*10af0*/  UMOV UR10, 0x20 ;  /* 0x00000020000a7882 */ /* 0x000fd20000000000 */
.L_x_306:
        /* <DEDUP_REMOVED lines=15> */
.L_x_307:
        /* <DEDUP_REMOVED lines=9> */
[----:B--2---:R-:W-:Y:S05]  /*10c80*/  @P0 BRA.U.ANY `(.L_x_307) ;  /* 0xfffffffd00d80947 */ /* 0x004fea000393ffff */
.L_x_300:
[----:B------:R-:W-:Y:S05]  /*10c90*/  BSYNC B0 ;  /* 0x0000000000007941 */ /* 0x000fea0003800000 */
.L_x_299:
[----:B------:R-:W-:-:S05]  /*10ca0*/  VIADD R23, R23, 0x1 ;  /* 0x0000000117177836 */ /* 0x000fca0000000000 */
[----:B------:R-:W-:-:S04]  /*10cb0*/  ISETP.NE.AND P0, PT, R23, 0x2, PT ;  /* 0x000000021700780c */ /* 0x000fc80003f05270 */
[----:B-1----:R-:W-:Y:S02]  /*10cc0*/  SEL R3, RZ, 0x1, P0 ;  /* 0x00000001ff037807 */ /* 0x002fe40000000000 */
[----:B------:R-:W-:Y:S02]  /*10cd0*/  SEL R23, R23, RZ, P0 ;  /* 0x000000ff17177207 */ /* 0x000fe40000000000 */
[----:B------:R-:W-:-:S07]  /*10ce0*/  LOP3.LUT R26, R26, R3, RZ, 0x3c, !PT ;  /* 0x000000031a1a7212 */ /* 0x000fce00078e3cff */
.L_x_223:
[----:B------:R-:W-:Y:S05]  /*10cf0*/  BSYNC B7 ;  /* 0x0000000000077941 */ /* 0x000fea0003800000 */
.L_x_221:
[----:B-1----:R-:W2:Y:S02]  /*10d00*/  LDL R0, [R1+0x38] ;  /* 0x0000380001007983 */ /* 0x002ea40000100800 */
[----:B--2---:R-:W-:-:S13]  /*10d10*/  ISETP.NE.AND P0, PT, R0, RZ, PT ;  /* 0x000000ff0000720c */ /* 0x004fda0003f05270 */
[----:B------:R-:W-:Y:S05]  /*10d20*/  @!P0 BRA `(.L_x_308) ;  /* 0x0000000000248947 */ /* 0x000fea0003800000 */
[----:B------:R-:W-:Y:S05]  /*10d30*/  WARPSYNC.ALL ;  /* 0x0000000000007948 */ /* 0x000fea0003800000 */
[----:B------:R-:W1:Y:S08]  /*10d40*/  S2UR UR5, SR_CgaCtaId ;  /* 0x00000000000579c3 */ /* 0x000e700000008800 */
[----:B------:R-:W-:Y:S06]  /*10d50*/  BAR.SYNC.DEFER_BLOCKING 0x5, 0x200 ;  /* 0x0148000000007b1d */ /* 0x000fec0000010000 */
[----:B------:R-:W-:-:S02]  /*10d60*/  UMOV UR4, 0x400 ;  /* 0x0000040000047882 */ /* 0x000fc40000000000 */
[----:B-1----:R-:W-:-:S06]  /*10d70*/  ULEA UR4, UR5, UR4, 0x18 ;  /* 0x0000000405047291 */ /* 0x002fcc000f8ec03f */
[----:B------:R-:W-:-:S05]  /*10d80*/  IMAD.U32 R22, RZ, RZ, UR4 ;  /* 0x00000004ff167e24 */ /* 0x000fca000f8e00ff */
[----:B------:R1:W2:Y:S01]  /*10d90*/  LDS.128 R16, [R22+0x31cd0] ;  /* 0x031cd00016107984 */ /* 0x0002a20000000c00 */
[----:B------:R-:W-:Y:S06]  /*10da0*/  BAR.ARV 0x4, 0x200 ;  /* 0x0108000000007b1d */ /* 0x000fec0000002000 */
[----:B------:R-:W-:Y:S05]  /*10db0*/  BRA `(.L_x_309) ;  /* 0x0000000800407947 */ /* 0x000fea0003800000 */
.L_x_308:
[----:B------:R-:W1:Y:S01]  /*10dc0*/  S2R R0, SR_TID.X ;  /* 0x0000000000007919 */ /* 0x000e620000002100 */
[----:B------:R-:W-:Y:S01]  /*10dd0*/  UMOV UR4, 0xffffffff ;  /* 0xffffffff00047882 */ /* 0x000fe20000000000 */
[----:B-1----:R-:W-:-:S04]  /*10de0*/  LOP3.LUT R8, R0, 0x1f, RZ, 0xc0, !PT ;  /* 0x0000001f00087812 */ /* 0x002fc800078ec0ff */
[----:B------:R-:W-:Y:S01]  /*10df0*/  ISETP.NE.AND P0, PT, R8, 0x1f, PT ;  /* 0x0000001f0800780c */ /* 0x000fe20003f05270 */
[----:B------:R-:W-:-:S12]  /*10e00*/  BRA.DIV UR4, `(.L_x_310) ;  /* 0x0000001a04b07947 */ /* 0x000fd8000b800000 */
[----:B------:R-:W-:Y:S01]  /*10e10*/  IMAD.IADD R5, R19, 0x1, R8 ;  /* 0x0000000113057824 */ /* 0x000fe200078e0208 */
[----:B------:R-:W-:-:S04]  /*10e20*/  ULDC UR4, c[0x0][0xc3c] ;  /* 0x00030f0000047ab9 */ /* 0x000fc80000000800 */
[----:B------:R-:W-:-:S13]  /*10e30*/  ISETP.GE.OR P1, PT, R5, UR4, !P0 ;  /* 0x0000000405007c0c */ /* 0x000fda000c726670 */
[----:B------:R-:W1:Y:S02]  /*10e40*/  @!P1 LDC.64 R2, c[0x0][0xc80] ;  /* 0x00032000ff029b82 */ /* 0x000e640000000a00 */
[----:B-1----:R-:W-:-:S06]  /*10e50*/  @!P1 IMAD.WIDE R2, R5, 0x4, R2 ;  /* 0x0000000405029825 */ /* 0x002fcc00078e0202 */
[----:B------:R1:W2:Y:S01]  /*10e60*/  @!P1 LDG.E R3, desc[UR60][R2.64] ;  /* 0x0000003c02039981 */ /* 0x0002a2000c1e1900 */
[C---:B------:R-:W-:Y:S02]  /*10e70*/  ISETP.GE.U32.AND P2, PT, R8.reuse, 0x2, PT ;  /* 0x000000020800780c */ /* 0x040fe40003f46070 */
[C---:B------:R-:W-:Y:S01]  /*10e80*/  ISETP.GE.U32.AND P3, PT, R8.reuse, 0x4, PT ;  /* 0x000000040800780c */ /* 0x040fe20003f66070 */
[----:B------:R-:W-:Y:S01]  /*10e90*/  SHFL.IDX PT, R0, R16, RZ, 0x1f ;  /* 0x00001fff10007589 */ /* 0x000fe200000e0000 */
[C---:B------:R-:W-:Y:S02]  /*10ea0*/  ISETP.GE.U32.AND P4, PT, R8.reuse, 0x8, PT ;  /* 0x000000080800780c */ /* 0x040fe40003f86070 */
[C---:B------:R-:W-:Y:S01]  /*10eb0*/  ISETP.GE.U32.AND P5, PT, R8.reuse, 0x10, PT ;  /* 0x000000100800780c */ /* 0x040fe20003fa6070 */
[----:B------:R-:W-:Y:S01]  /*10ec0*/  SHFL.IDX PT, R4, R16, 0x1, 0x1f ;  /* 0x00201f0010047f89 */ /* 0x000fe200000e0000 */
[----:B-1----:R-:W-:Y:S02]  /*10ed0*/  IMAD.MOV.U32 R2, RZ, RZ, RZ ;  /* 0x000000ffff027224 */ /* 0x002fe400078e00ff */
[----:B--2---:R-:W-:Y:S01]  /*10ee0*/  @!P1 IMAD.MOV.U32 R2, RZ, RZ, R3 ;  /* 0x000000ffff029224 */ /* 0x004fe200078e0003 */
[----:B------:R-:W-:-:S04]  /*10ef0*/  ISETP.NE.AND P1, PT, R8, RZ, PT ;  /* 0x000000ff0800720c */ /* 0x000fc80003f25270 */
[----:B------:R-:W1:Y:S02]  /*10f00*/  SHFL.UP PT, R14, R2, 0x1, RZ ;  /* 0x04200000020e7989 */ /* 0x000e6400000e00ff */
[----:B-1----:R-:W-:-:S05]  /*10f10*/  SEL R5, R14, RZ, P1 ;  /* 0x000000ff0e057207 */ /* 0x002fca0000800000 */
[----:B------:R-:W-:-:S05]  /*10f20*/  IMAD.IADD R5, R2, 0x1, R5 ;  /* 0x0000000102057824 */ /* 0x000fca00078e0205 */
[----:B------:R-:W1:Y:S02]  /*10f30*/  SHFL.UP PT, R14, R5, 0x2, RZ ;  /* 0x04400000050e7989 */ /* 0x000e6400000e00ff */
[----:B-1----:R-:W-:-:S05]  /*10f40*/  SEL R6, R14, RZ, P2 ;  /* 0x000000ff0e067207 */ /* 0x002fca0001000000 */
        /* <DEDUP_REMOVED lines=10> */
[----:B------:R0:W1:Y:S02]  /*10ff0*/  SHFL.IDX PT, R14, R3, 0x1f, 0x1f ;  /* 0x03e01f00030e7f89 */ /* 0x00006400000e0000 */
.L_x_372:
[----:B------:R-:W-:Y:S02]  /*11000*/  ULDC UR4, c[0x0][0xc38] ;  /* 0x00030e0000047ab9 */ /* 0x000fe40000000800 */
[----:B------:R-:W-:-:S05]  /*11010*/  MOV R16, UR4 ;  /* 0x0000000400107c02 */ /* 0x000fca0008000f00 */
[----:B-1----:R-:W-:-:S04]  /*11020*/  IMAD R5, R14, R16, RZ ;  /* 0x000000100e057224 */ /* 0x002fc800078e02ff */
[----:B------:R-:W-:-:S05]  /*11030*/  IMAD.IADD R4, R4, 0x1, R5 ;  /* 0x0000000104047824 */ /* 0x000fca00078e0205 */
[----:B------:R-:W-:-:S13]  /*11040*/  ISETP.GT.AND P6, PT, R4, R0, PT ;  /* 0x000000000400720c */ /* 0x000fda0003fc4270 */
[----:B------:R-:W-:Y:S05]  /*11050*/  @P6 BRA `(.L_x_311) ;  /* 0x00000000009c6947 */ /* 0x000fea0003800000 */
.L_x_316:
[----:B------:R-:W1:Y:S01]  /*11060*/  LDC R6, c[0x0][0xc3c] ;  /* 0x00030f00ff067b82 */ /* 0x000e620000000800 */
[----:B------:R-:W-:-:S05]  /*11070*/  VIADD R19, R19, 0x1f ;  /* 0x0000001f13137836 */ /* 0x000fca0000000000 */
[----:B-1----:R-:W-:-:S13]  /*11080*/  ISETP.GE.AND P6, PT, R19, R6, PT ;  /* 0x000000061300720c */ /* 0x002fda0003fc6270 */
[----:B------:R-:W-:Y:S05]  /*11090*/  @P6 BRA `(.L_x_312) ;  /* 0x0000000400446947 */ /* 0x000fea0003800000 */
[----:B------:R-:W1:Y:S01]  /*110a0*/  S2R R2, SR_TID.X ;  /* 0x0000000000027919 */ /* 0x000e620000002100 */
[----:B------:R-:W-:Y:S01]  /*110b0*/  BSSY B0, `(.L_x_313) ;  /* 0x0000009000007945 */ /* 0x000fe20003800000 */
[----:B-1----:R-:W-:-:S05]  /*110c0*/  LOP3.LUT R2, R2, 0x1f, RZ, 0xc0, !PT ;  /* 0x0000001f02027812 */ /* 0x002fca00078ec0ff */
[----:B------:R-:W-:Y:S02]  /*110d0*/  IMAD.IADD R5, R19, 0x1, R2 ;  /* 0x0000000113057824 */ /* 0x000fe400078e0202 */
[----:B------:R-:W-:-:S03]  /*110e0*/  IMAD.MOV.U32 R2, RZ, RZ, RZ ;  /* 0x000000ffff027224 */ /* 0x000fc600078e00ff */
[----:B------:R-:W-:-:S13]  /*110f0*/  ISETP.GE.OR P6, PT, R5, R6, !P0 ;  /* 0x000000060500720c */ /* 0x000fda00047c6670 */
[----:B------:R-:W-:Y:S05]  /*11100*/  @P6 BRA `(.L_x_314) ;  /* 0x00000000000c6947 */ /* 0x000fea0003800000 */
[----:B0-----:R-:W0:Y:S02]  /*11110*/  LDC.64 R2, c[0x0][0xc80] ;  /* 0x00032000ff027b82 */ /* 0x001e240000000a00 */
[----:B0-----:R-:W-:-:S06]  /*11120*/  IMAD.WIDE R2, R5, 0x4, R2 ;  /* 0x0000000405027825 */ /* 0x001fcc00078e0202 */
[----:B------:R1:W5:Y:S02]  /*11130*/  LDG.E R2, desc[UR60][R2.64] ;  /* 0x0000003c02027981 */ /* 0x000364000c1e1900 */
.L_x_314:
[----:B------:R-:W-:Y:S05]  /*11140*/  BSYNC B0 ;  /* 0x0000000000007941 */ /* 0x000fea0003800000 */
.L_x_313:
[----:B------:R-:W-:-:S03]  /*11150*/  UMOV UR4, 0xffffffff ;  /* 0xffffffff00047882 */ /* 0x000fc60000000000 */
[----:B------:R-:W-:Y:S05]  /*11160*/  BRA.DIV UR4, `(.L_x_315) ;  /* 0x0000001a04fc7947 */ /* 0x000fea000b800000 */
[----:B-----5:R-:W2:Y:S02]  /*11170*/  SHFL.UP PT, R14, R2, 0x1, RZ ;  /* 0x04200000020e7989 */ /* 0x020ea400000e00ff */
[----:B--2---:R-:W-:-:S05]  /*11180*/  SEL R13, R14, RZ, P1 ;  /* 0x000000ff0e0d7207 */ /* 0x004fca0000800000 */
[----:B------:R-:W-:-:S05]  /*11190*/  IMAD.IADD R13, R2, 0x1, R13 ;  /* 0x00000001020d7824 */ /* 0x000fca00078e020d */
[----:B------:R-:W2:Y:S02]  /*111a0*/  SHFL.UP PT, R14, R13, 0x2, RZ ;  /* 0x044000000d0e7989 */ /* 0x000ea400000e00ff */
[----:B--2---:R-:W-:-:S05]  /*111b0*/  SEL R14, R14, RZ, P2 ;  /* 0x000000ff0e0e7207 */ /* 0x004fca0001000000 */
[----:B01----:R-:W-:-:S05]  /*111c0*/  IMAD.IADD R3, R13, 0x1, R14 ;  /* 0x000000010d037824 */ /* 0x003fca00078e020e */
        /* <DEDUP_REMOVED lines=10> */
.L_x_380:
[----:B------:R-:W-:Y:S02]  /*11270*/  ULDC UR4, c[0x0][0xc38] ;  /* 0x00030e0000047ab9 */ /* 0x000fe40000000800 */
[----:B------:R-:W-:-:S04]  /*11280*/  IMAD.U32 R16, RZ, RZ, UR4 ;  /* 0x00000004ff107e24 */ /* 0x000fc8000f8e00ff */
[----:B-1----:R-:W-:-:S04]  /*11290*/  IMAD R5, R14, R16, RZ ;  /* 0x000000100e057224 */ /* 0x002fc800078e02ff */
[----:B------:R-:W-:-:S05]  /*112a0*/  IMAD.IADD R4, R5, 0x1, R4 ;  /* 0x0000000105047824 */ /* 0x000fca00078e0204 */
[----:B------:R-:W-:-:S13]  /*112b0*/  ISETP.GT.AND P6, PT, R4, R0, PT ;  /* 0x000000000400720c */ /* 0x000fda0003fc4270 */
[----:B------:R-:W-:Y:S05]  /*112c0*/  @!P6 BRA `(.L_x_316) ;  /* 0xfffffffc0064e947 */ /* 0x000fea000383ffff */
.L_x_311:
[----:B------:R-:W-:Y:S01]  /*112d0*/  IMAD.IADD R5, R4, 0x1, -R5 ;  /* 0x0000000104057824 */ /* 0x000fe200078e0a05 */
[----:B------:R-:W-:-:S03]  /*112e0*/  UMOV UR4, 0xffffffff ;  /* 0xffffffff00047882 */ /* 0x000fc60000000000 */
[----:B------:R-:W-:-:S05]  /*112f0*/  IMAD R7, R3, R16, R5 ;  /* 0x0000001003077224 */ /* 0x000fca00078e0205 */
[----:B------:R-:W-:Y:S01]  /*11300*/  ISETP.GT.AND P6, PT, R7, R0, PT ;  /* 0x000000000700720c */ /* 0x000fe20003fc4270 */
[----:B------:R-:W-:-:S12]  /*11310*/  BRA.DIV UR4, `(.L_x_317) ;  /* 0x0000001e044c7947 */ /* 0x000fd8000b800000 */
[----:B------:R-:W-:-:S04]  /*11320*/  VOTE.ANY R6, PT, !P6 ;  /* 0x0000000000067806 */ /* 0x000fc800070e0100 */
[----:B------:R-:W1:Y:S02]  /*11330*/  POPC R4, R6 ;  /* 0x0000000600047309 */ /* 0x000e640000000000 */
[----:B-1----:R1:W2:Y:S02]  /*11340*/  SHFL.IDX PT, R17, R2, R4, 0x1f ;  /* 0x00001f0402117589 */ /* 0x0022a400000e0000 */
.L_x_384:
[----:B------:R-:W-:Y:S01]  /*11350*/  ISETP.NE.AND P0, PT, R6, RZ, PT ;  /* 0x000000ff0600720c */ /* 0x000fe20003f05270 */
[----:B------:R-:W-:-:S12]  /*11360*/  IMAD.MOV.U32 R14, RZ, RZ, RZ ;  /* 0x000000ffff0e7224 */ /* 0x000fd800078e00ff */
[----:B------:R-:W-:Y:S05]  /*11370*/  @!P0 BRA `(.L_x_318) ;  /* 0x0000000000108947 */ /* 0x000fea0003800000 */
[----:B------:R-:W-:Y:S01]  /*11380*/  UMOV UR4, 0xffffffff ;  /* 0xffffffff00047882 */ /* 0x000fe20000000000 */
[----:B------:R-:W-:Y:S02]  /*11390*/  VIADD R12, R4, 0xffffffff ;  /* 0xffffffff040c7836 */ /* 0x000fe40000000000 */
[----:B------:R-:W-:Y:S05]  /*113a0*/  BRA.DIV UR4, `(.L_x_319) ;  /* 0x0000001e04707947 */ /* 0x000fea000b800000 */
[----:B------:R3:W4:Y:S02]  /*113b0*/  SHFL.IDX PT, R14, R3, R12, 0x1f ;  /* 0x00001f0c030e7589 */ /* 0x00072400000e0000 */
.L_x_318:
[----:B--2---:R-:W-:Y:S01]  /*113c0*/  IABS R6, R17 ;  /* 0x0000001100067213 */ /* 0x004fe20000000000 */
[----:B----4-:R-:W-:Y:S02]  /*113d0*/  IMAD R16, R14, R16, R5 ;  /* 0x000000100e107224 */ /* 0x010fe400078e0205 */
[----:B------:R-:W-:Y:S01]  /*113e0*/  IMAD.IADD R19, R4, 0x1, R19 ;  /* 0x0000000104137824 */ /* 0x000fe200078e0213 */
[----:B------:R-:W2:Y:S01]  /*113f0*/  I2F.RP R7, R6 ;  /* 0x0000000600077306 */ /* 0x000ea20000209400 */
[----:B------:R-:W-:-:S07]  /*11400*/  IMAD.IADD R0, R0, 0x1, -R16 ;  /* 0x0000000100007824 */ /* 0x000fce00078e0a10 */
[----:B--2---:R-:W1:Y:S02]  /*11410*/  MUFU.RCP R7, R7 ;  /* 0x0000000700077308 */ /* 0x004e640000001000 */
[----:B-1----:R-:W-:-:S06]  /*11420*/  VIADD R2, R7, 0xffffffe ;  /* 0x0ffffffe07027836 */ /* 0x002fcc0000000000 */
[----:B0--3--:R0:W1:Y:S02]  /*11430*/  F2I.FTZ.U32.TRUNC.NTZ R3, R2 ;  /* 0x0000000200037305 */ /* 0x009064000021f000 */
[----:B0-----:R-:W-:Y:S02]  /*11440*/  IMAD.MOV.U32 R2, RZ, RZ, RZ ;  /* 0x000000ffff027224 */ /* 0x001fe400078e00ff */
[----:B-1----:R-:W-:-:S04]  /*11450*/  IMAD.MOV R5, RZ, RZ, -R3 ;  /* 0x000000ffff057224 */ /* 0x002fc800078e0a03 */
[----:B------:R-:W-:-:S04]  /*11460*/  IMAD R5, R5, R6, RZ ;  /* 0x0000000605057224 */ /* 0x000fc800078e02ff */
[----:B------:R-:W-:Y:S01]  /*11470*/  IMAD.HI.U32 R3, R3, R5, R2 ;  /* 0x0000000503037227 */ /* 0x000fe200078e0002 */
[----:B------:R-:W-:Y:S02]  /*11480*/  IABS R5, R17 ;  /* 0x0000001100057213 */ /* 0x000fe40000000000 */
[----:B------:R-:W-:-:S03]  /*11490*/  IABS R2, R0 ;  /* 0x0000000000027213 */ /* 0x000fc60000000000 */
[----:B------:R-:W-:Y:S02]  /*114a0*/  IMAD.MOV R5, RZ, RZ, -R5 ;  /* 0x000000ffff057224 */ /* 0x000fe400078e0a05 */
[----:B------:R-:W-:-:S04]  /*114b0*/  IMAD.HI.U32 R3, R3, R2, RZ ;  /* 0x0000000203037227 */ /* 0x000fc800078e00ff */
[----:B------:R-:W-:Y:S01]  /*114c0*/  IMAD R5, R3, R5, R2 ;  /* 0x0000000503057224 */ /* 0x000fe200078e0202 */
[----:B------:R-:W-:-:S04]  /*114d0*/  LOP3.LUT R2, R0, R17, RZ, 0x3c, !PT ;  /* 0x0000001100027212 */ /* 0x000fc800078e3cff */
[----:B------:R-:W-:Y:S02]  /*114e0*/  ISETP.GT.U32.AND P1, PT, R6, R5, PT ;  /* 0x000000050600720c */ /* 0x000fe40003f24070 */
[----:B------:R-:W-:-:S11]  /*114f0*/  ISETP.GE.AND P2, PT, R2, RZ, PT ;  /* 0x000000ff0200720c */ /* 0x000fd60003f46270 */
[-C--:B------:R-:W-:Y:S01]  /*11500*/  @!P1 IADD3 R5, R5, -R6.reuse, RZ ;  /* 0x8000000605059210 */ /* 0x080fe20007ffe0ff */
[----:B------:R-:W-:Y:S01]  /*11510*/  @!P1 VIADD R3, R3, 0x1 ;  /* 0x0000000103039836 */ /* 0x000fe20000000000 */
[----:B------:R-:W-:Y:S02]  /*11520*/  ISETP.NE.AND P1, PT, R17, RZ, PT ;  /* 0x000000ff1100720c */ /* 0x000fe40003f25270 */
[----:B------:R-:W-:-:S13]  /*11530*/  ISETP.GE.U32.AND P0, PT, R5, R6, PT ;  /* 0x000000060500720c */ /* 0x000fda0003f06070 */
[----:B------:R-:W-:-:S04]  /*11540*/  @P0 VIADD R3, R3, 0x1 ;  /* 0x0000000103030836 */ /* 0x000fc80000000000 */
[----:B------:R-:W-:Y:S01]  /*11550*/  @!P2 IMAD.MOV R3, RZ, RZ, -R3 ;  /* 0x000000ffff03a224 */ /* 0x000fe200078e0a03 */
[----:B------:R-:W-:-:S05]  /*11560*/  @!P1 LOP3.LUT R3, RZ, R17, RZ, 0x33, !PT ;  /* 0x00000011ff039212 */ /* 0x000fca00078e33ff */
[--C-:B------:R-:W-:Y:S02]  /*11570*/  IMAD.MOV R2, RZ, RZ, -R3.reuse ;  /* 0x000000ffff027224 */ /* 0x100fe400078e0a03 */
[----:B------:R-:W-:Y:S02]  /*11580*/  IMAD.MOV.U32 R18, RZ, RZ, R3 ;  /* 0x000000ffff127224 */ /* 0x000fe400078e0003 */
[----:B------:R-:W-:Y:S01]  /*11590*/  IMAD R17, R17, R2, R0 ;  /* 0x0000000211117224 */ /* 0x000fe200078e0200 */
[----:B------:R-:W-:Y:S06]  /*115a0*/  BRA `(.L_x_320) ;  /* 0x00000000001c7947 */ /* 0x000fec0003800000 */
.L_x_312:
[----:B------:R-:W-:Y:S01]  /*115b0*/  UMOV UR4, URZ ;  /* 0x0000003f00047c82 */ /* 0x000fe20008000000 */
[----:B------:R-:W-:Y:S01]  /*115c0*/  UMOV UR5, URZ ;  /* 0x0000003f00057c82 */ /* 0x000fe20008000000 */
[----:B------:R-:W-:Y:S01]  /*115d0*/  ULDC UR6, c[0x0][0xc3c] ;  /* 0x00030f0000067ab9 */ /* 0x000fe20000000800 */
[----:B------:R-:W-:Y:S02]  /*115e0*/  IMAD.MOV.U32 R16, RZ, RZ, R0 ;  /* 0x000000ffff107224 */ /* 0x000fe400078e0000 */
[----:B------:R-:W-:Y:S02]  /*115f0*/  IMAD.U32 R17, RZ, RZ, UR4 ;  /* 0x00000004ff117e24 */ /* 0x000fe4000f8e00ff */
[----:B------:R-:W-:Y:S02]  /*11600*/  IMAD.U32 R18, RZ, RZ, UR5 ;  /* 0x00000005ff127e24 */ /* 0x000fe4000f8e00ff */
[----:B------:R-:W-:-:S07]  /*11610*/  IMAD.U32 R19, RZ, RZ, UR6 ;  /* 0x00000006ff137e24 */ /* 0x000fce000f8e00ff */
.L_x_320:
[----:B------:R-:W1:Y:S01]  /*11620*/  S2R R0, SR_TID.X ;  /* 0x0000000000007919 */ /* 0x000e620000002100 */
[----:B------:R-:W-:Y:S05]  /*11630*/  WARPSYNC.ALL ;  /* 0x0000000000007948 */ /* 0x000fea0003800000 */
[----:B------:R-:W-:Y:S01]  /*11640*/  BAR.SYNC.DEFER_BLOCKING 0x4, 0x200 ;  /* 0x0108000000007b1d */ /* 0x000fe20000010000 */
[----:B-1----:R-:W-:-:S04]  /*11650*/  LOP3.LUT R0, R0, 0x1f, RZ, 0xc0, !PT ;  /* 0x0000001f00007812 */ /* 0x002fc800078ec0ff */
[----:B------:R-:W-:-:S13]  /*11660*/  ISETP.NE.AND P0, PT, R0, RZ, PT ;  /* 0x000000ff0000720c */ /* 0x000fda0003f05270 */
[----:B0-----:R-:W0:Y:S01]  /*11670*/  @!P0 S2R R3, SR_CgaCtaId ;  /* 0x0000000000038919 */ /* 0x001e220000008800 */
[----:B------:R-:W-:-:S04]  /*11680*/  @!P0 MOV R0, 0x400 ;  /* 0x0000040000008802 */ /* 0x000fc80000000f00 */
[----:B0-----:R-:W-:-:S05]  /*11690*/  @!P0 LEA R22, R3, R0, 0x18 ;  /* 0x0000000003168211 */ /* 0x001fca00078ec0ff */
[----:B------:R3:W-:Y:S01]  /*116a0*/  @!P0 STS.128 [R22+0x31cd0], R16 ;  /* 0x031cd01016008388 */ /* 0x0007e20000000c00 */
[----:B------:R-:W-:Y:S06]  /*116b0*/  BAR.ARV 0x5, 0x200 ;  /* 0x0148000000007b1d */ /* 0x000fec0000002000 */
.L_x_309:
[----:B------:R-:W-:Y:S02]  /*116c0*/  ULDC UR4, c[0x0][0xc3c] ;  /* 0x00030f0000047ab9 */ /* 0x000fe40000000800 */
[----:B--2---:R-:W-:-:S13]  /*116d0*/  ISETP.GE.AND P0, PT, R19, UR4, PT ;  /* 0x0000000413007c0c */ /* 0x004fda000bf06270 */
[----:B------:R-:W-:Y:S05]  /*116e0*/  @!P0 BRA `(.L_x_321) ;  /* 0xffffffb000048947 */ /* 0x000fea000383ffff */
[----:B------:R-:W-:Y:S05]  /*116f0*/  BSYNC B8 ;  /* 0x0000000000087941 */ /* 0x000fea0003800000 */
.L_x_217:
[----:B--2---:R-:W2:Y:S01]  /*11700*/  LDL.LU R0, [R1+0x30] ;  /* 0x0000300001007983 */ /* 0x004ea20000300800 */
[----:B------:R-:W-:Y:S01]  /*11710*/  BSSY B0, `(.L_x_322) ;  /* 0x000000b000007945 */ /* 0x000fe20003800000 */
[----:B------:R-:W4:Y:S01]  /*11720*/  S2R R5, SR_CgaCtaId ;  /* 0x0000000000057919 */ /* 0x000f220000008800 */
[----:B--2---:R-:W-:-:S05]  /*11730*/  VIADD R0, R0, 0x1 ;  /* 0x0000000100007836 */ /* 0x004fca0000000000 */
[----:B0-----:R-:W-:-:S04]  /*11740*/  LEA.HI R2, R0, R0, RZ, 0x1 ;  /* 0x0000000000027211 */ /* 0x001fc800078f08ff */
[----:B------:R-:W-:Y:S02]  /*11750*/  LOP3.LUT R3, R2, 0xfffffffe, RZ, 0xc0, !PT ;  /* 0xfffffffe02037812 */ /* 0x000fe400078ec0ff */
[----:B------:R-:W-:-:S03]  /*11760*/  MOV R2, 0x400 ;  /* 0x0000040000027802 */ /* 0x000fc60000000f00 */
[----:B------:R-:W-:Y:S01]  /*11770*/  IMAD.IADD R0, R0, 0x1, -R3 ;  /* 0x0000000100007824 */ /* 0x000fe200078e0a03 */
[----:B----4-:R-:W-:-:S04]  /*11780*/  LEA R9, R5, R2, 0x18 ;  /* 0x0000000205097211 */ /* 0x010fc800078ec0ff */
[----:B------:R-:W-:-:S04]  /*11790*/  SHF.L.U32 R0, R0, 0x1f, RZ ;  /* 0x0000001f00007819 */ /* 0x000fc800000006ff */
[----:B------:R-:W0:Y:S02]  /*117a0*/  SYNCS.PHASECHK.TRANS64.TRYWAIT P0, [R9+URZ+0x31c20], R0 ;  /* 0x031c2000090075a7 */ /* 0x000e24000800017f */
[----:B0-----:R-:W-:Y:S05]  /*117b0*/  @!P0 BRA `(.L_x_323) ;  /* 0x0000001800908947 */ /* 0x001fea0003800000 */
.L_x_387:
[----:B------:R-:W-:Y:S05]  /*117c0*/  BSYNC B0 ;  /* 0x0000000000007941 */ /* 0x000fea0003800000 */
.L_x_322:
[----:B------:R-:W-:-:S03]  /*117d0*/  UMOV UR4, 0xffffffff ;  /* 0xffffffff00047882 */ /* 0x000fc60000000000 */
[----:B------:R-:W-:Y:S05]  /*117e0*/  BRA.DIV UR4, `(.L_x_324) ;  /* 0x0000001a04987947 */ /* 0x000fea000b800000 */
[----:B0-----:R-:W0:Y:S02]  /*117f0*/  S2R R0, SR_TID.X ;  /* 0x0000000000007919 */ /* 0x001e240000002100 */
[----:B0-----:R-:W-:-:S04]  /*11800*/  SHF.R.U32.HI R0, RZ, 0x5, R0 ;  /* 0x00000005ff007819 */ /* 0x001fc80000011600 */
[----:B------:R-:W-:-:S05]  /*11810*/  LOP3.LUT R0, R0, 0x3, RZ, 0xc0, !PT ;  /* 0x0000000300007812 */ /* 0x000fca00078ec0ff */
[----:B------:R0:W2:Y:S02]  /*11820*/  SHFL.IDX PT, R14, R0, RZ, 0x1f ;  /* 0x00001fff000e7589 */ /* 0x0000a400000e0000 */
.L_x_390:
[----:B--2---:R-:W-:Y:S01]  /*11830*/  ISETP.NE.AND P0, PT, R14, RZ, PT ;  /* 0x000000ff0e00720c */ /* 0x004fe20003f05270 */
[----:B------:R-:W-:-:S12]  /*11840*/  BSSY B0, `(.L_x_325) ;  /* 0x0000024000007945 */ /* 0x000fd80003800000 */
[----:B------:R-:W-:Y:S05]  /*11850*/  @P0 BRA `(.L_x_326) ;  /* 0x0000000000880947 */ /* 0x000fea0003800000 */
[----:B------:R-:W-:-:S03]  /*11860*/  UMOV UR4, 0xffffffff ;  /* 0xffffffff00047882 */ /* 0x000fc60000000000 */
[----:B------:R-:W-:Y:S05]  /*11870*/  BRA.DIV UR4, `(.L_x_327) ;  /* 0x0000001a04a87947 */ /* 0x000fea000b800000 */
[----:B------:R-:W-:-:S13]  /*11880*/  ELECT P6, URZ, PT ;  /* 0x00000000003f782f */ /* 0x000fda00038c0000 */
.L_x_393:
[----:B------:R-:W-:Y:S05]  /*11890*/  @!P6 BRA `(.L_x_326) ;  /* 0x000000000078e947 */ /* 0x000fea0003800000 */
[----:B0-----:R-:W2:Y:S02]  /*118a0*/  LDL.LU R0, [R1+0x3c] ;  /* 0x00003c0001007983 */ /* 0x001ea40000300800 */
[----:B--2---:R-:W-:-:S04]  /*118b0*/  LOP3.LUT R0, R0, 0x2, RZ, 0xfc, !PT ;  /* 0x0000000200007812 */ /* 0x004fc800078efcff */
[----:B------:R-:W-:-:S13]  /*118c0*/  ISETP.NE.AND P2, PT, R0, 0x3, PT ;  /* 0x000000030000780c */ /* 0x000fda0003f45270 */
[----:B------:R-:W-:Y:S05]  /*118d0*/  @!P2 BRA `(.L_x_328) ;  /* 0x000000000004a947 */ /* 0x000fea0003800000 */
[----:B------:R-:W-:Y:S01]  /*118e0*/  BPT.TRAP 0x1 ;  /* 0x000000040000795c */ /* 0x000fe20000300000 */
.L_x_328:
        /* <DEDUP_REMOVED lines=12> */
.L_x_394:
[----:B------:R-:W2:Y:S02]  /*119b0*/  SYNCS.PHASECHK.TRANS64.TRYWAIT P0, [R3+URZ], R2 ;  /* 0x00000002030075a7 */ /* 0x000ea4000800017f */
[----:B--2---:R-:W-:Y:S05]  /*119c0*/  @!P0 BRA `(.L_x_330) ;  /* 0x0000001800888947 */ /* 0x004fea0003800000 */
.L_x_395:
[----:B------:R-:W-:Y:S05]  /*119d0*/  @!P2 BRA `(.L_x_331) ;  /* 0x000000000004a947 */ /* 0x000fea0003800000 */
[----:B------:R-:W-:Y:S01]  /*119e0*/  BPT.TRAP 0x1 ;  /* 0x000000040000795c */ /* 0x000fe20000300000 */
.L_x_331:
[----:B------:R-:W-:-:S04]  /*119f0*/  VIADD R0, R9, 0x31c60 ;  /* 0x00031c6009007836 */ /* 0x000fc80000000000 */
[----:B------:R-:W-:-:S04]  /*11a00*/  IMAD R23, R23, 0x8, R0 ;  /* 0x0000000817177824 */ /* 0x000fc800078e0200 */
[----:B------:R-:W4:Y:S02]  /*11a10*/  SYNCS.PHASECHK.TRANS64.TRYWAIT P0, [R23+URZ], R4 ;  /* 0x00000004170075a7 */ /* 0x000f24000800017f */
[----:B----4-:R-:W-:Y:S05]  /*11a20*/  @!P0 BRA `(.L_x_332) ;  /* 0x0000001800848947 */ /* 0x010fea0003800000 */
.L_x_396:
[----:B------:R-:W-:-:S07]  /*11a30*/  IMAD R7, R7, 0x8, R0 ;  /* 0x0000000807077824 */ /* 0x000fce00078e0200 */
.L_x_333:
[----:B------:R0:W0:Y:S02]  /*11a40*/  SYNCS.PHASECHK.TRANS64.TRYWAIT P0, [R7+URZ], R2 ;  /* 0x00000002070075a7 */ /* 0x000024000800017f */
[----:B0-----:R-:W-:Y:S05]  /*11a50*/  @!P0 NANOSLEEP.SYNCS 0x989680 ;  /* 0x009896800000895d */ /* 0x001fea0003900000 */
[----:B------:R-:W0:Y:S02]  /*11a60*/  @!P0 SYNCS.PHASECHK.TRANS64 P0, [R7+URZ], R2 ;  /* 0x00000002070085a7 */ /* 0x000e24000800007f */
[----:B0-----:R-:W-:Y:S05]  /*11a70*/  @!P0 BRA `(.L_x_333) ;  /* 0xfffffffc00f08947 */ /* 0x001fea000383ffff */
.L_x_326:
[----:B------:R-:W-:Y:S05]  /*11a80*/  BSYNC B0 ;  /* 0x0000000000007941 */ /* 0x000fea0003800000 */
.L_x_325:
[----:B------:R-:W-:Y:S05]  /*11a90*/  EXIT ;  /* 0x000000000000794d */ /* 0x000fea0003800000 */
.L_x_177:
[----:B0-----:R-:W-:-:S04]  /*11aa0*/  MOV R3, UR36 ;  /* 0x0000002400037c02 */ /* 0x001fc80008000f00 */
[----:B------:R0:W1:Y:S03]  /*11ab0*/  SYNCS.PHASECHK.TRANS64.TRYWAIT P1, [R3+URZ+0x31c00], R0 ;  /* 0x031c0000030075a7 */ /* 0x000066000802017f */
[----:B-1----:R-:W-:Y:S05]  /*11ac0*/  @!P1 NANOSLEEP.SYNCS 0x989680 ;  /* 0x009896800000995d */ /* 0x002fea0003900000 */
[----:B------:R-:W1:Y:S02]  /*11ad0*/  @!P1 SYNCS.PHASECHK.TRANS64 P1, [R3+URZ+0x31c00], R0 ;  /* 0x031c0000030095a7 */ /* 0x000e64000802007f */
[----:B-1----:R-:W-:Y:S05]  /*11ae0*/  @!P1 BRA `(.L_x_177) ;  /* 0xfffffffc00ec9947 */ /* 0x002fea000383ffff */
[----:B------:R-:W-:Y:S05]  /*11af0*/  BRA `(.L_x_334) ;  /* 0xfffffef800b07947 */ /* 0x000fea000383ffff */
.L_x_181:
[----:B-1----:R1:W2:Y:S02]  /*11b00*/  SYNCS.PHASECHK.TRANS64.TRYWAIT P2, [R0+URZ+0x31c30], R3 ;  /* 0x031c3003000075a7 */ /* 0x0022a4000804017f */
[----:B--2---:R-:W-:Y:S05]  /*11b10*/  @!P2 NANOSLEEP.SYNCS 0x989680 ;  /* 0x009896800000a95d */ /* 0x004fea0003900000 */
[----:B------:R-:W2:Y:S02]  /*11b20*/  @!P2 SYNCS.PHASECHK.TRANS64 P2, [R0+URZ+0x31c30], R3 ;  /* 0x031c30030000a5a7 */ /* 0x000ea4000804007f */
[----:B--2---:R-:W-:Y:S05]  /*11b30*/  @!P2 BRA `(.L_x_181) ;  /* 0xfffffffc00f0a947 */ /* 0x004fea000383ffff */
[----:B------:R-:W-:Y:S05]  /*11b40*/  BRA `(.L_x_180) ;  /* 0xfffffef800d47947 */ /* 0x000fea000383ffff */
.L_x_186:
[----:B-1----:R-:W-:-:S04]  /*11b50*/  IMAD.U32 R9, RZ, RZ, UR6 ;  /* 0x00000006ff097e24 */ /* 0x002fc8000f8e00ff */
[----:B------:R1:W3:Y:S03]  /*11b60*/  SYNCS.PHASECHK.TRANS64.TRYWAIT P2, [R9+URZ+0x31c30], R8 ;  /* 0x031c3008090075a7 */ /* 0x0002e6000804017f */
[----:B---3--:R-:W-:Y:S05]  /*11b70*/  @!P2 NANOSLEEP.SYNCS 0x989680 ;  /* 0x009896800000a95d */ /* 0x008fea0003900000 */
[----:B------:R-:W3:Y:S02]  /*11b80*/  @!P2 SYNCS.PHASECHK.TRANS64 P2, [R9+URZ+0x31c30], R8 ;  /* 0x031c30080900a5a7 */ /* 0x000ee4000804007f */
[----:B---3--:R-:W-:Y:S05]  /*11b90*/  @!P2 BRA `(.L_x_186) ;  /* 0xfffffffc00eca947 */ /* 0x008fea000383ffff */
[----:B------:R-:W-:Y:S05]  /*11ba0*/  BRA `(.L_x_183) ;  /* 0xffffff3c002c7947 */ /* 0x000fea000383ffff */
.L_x_190:
[----:B-1----:R-:W-:-:S04]  /*11bb0*/  IMAD.U32 R8, RZ, RZ, UR6 ;  /* 0x00000006ff087e24 */ /* 0x002fc8000f8e00ff */
[----:B------:R1:W2:Y:S03]  /*11bc0*/  SYNCS.PHASECHK.TRANS64.TRYWAIT P2, [R8+URZ+0x31c50], R7 ;  /* 0x031c5007080075a7 */ /* 0x0002a6000804017f */
[----:B--2---:R-:W-:Y:S05]  /*11bd0*/  @!P2 NANOSLEEP.SYNCS 0x989680 ;  /* 0x009896800000a95d */ /* 0x004fea0003900000 */
[----:B------:R-:W2:Y:S02]  /*11be0*/  @!P2 SYNCS.PHASECHK.TRANS64 P2, [R8+URZ+0x31c50], R7 ;  /* 0x031c50070800a5a7 */ /* 0x000ea4000804007f */
[----:B--2---:R-:W-:Y:S05]  /*11bf0*/  @!P2 BRA `(.L_x_190) ;  /* 0xfffffffc00eca947 */ /* 0x004fea000383ffff */
[----:B------:R-:W-:Y:S05]  /*11c00*/  BRA `(.L_x_187) ;  /* 0xffffff5000c47947 */ /* 0x000fea000383ffff */
.L_x_195:
[----:B---3--:R-:W-:-:S04]  /*11c10*/  IMAD.U32 R5, RZ, RZ, UR9 ;  /* 0x00000009ff057e24 */ /* 0x008fc8000f8e00ff */
[----:B------:R3:W4:Y:S03]  /*11c20*/  SYNCS.PHASECHK.TRANS64.TRYWAIT P0, [R5+URZ+0x31c50], R0 ;  /* 0x031c5000050075a7 */ /* 0x000726000800017f */
[----:B----4-:R-:W-:Y:S05]  /*11c30*/  @!P0 NANOSLEEP.SYNCS 0x989680 ;  /* 0x009896800000895d */ /* 0x010fea0003900000 */
[----:B------:R-:W4:Y:S02]  /*11c40*/  @!P0 SYNCS.PHASECHK.TRANS64 P0, [R5+URZ+0x31c50], R0 ;  /* 0x031c5000050085a7 */ /* 0x000f24000800007f */
[----:B----4-:R-:W-:Y:S05]  /*11c50*/  @!P0 BRA `(.L_x_195) ;  /* 0xfffffffc00ec8947 */ /* 0x010fea000383ffff */
[----:B------:R-:W-:Y:S05]  /*11c60*/  BRA `(.L_x_194) ;  /* 0xffffff7800dc7947 */ /* 0x000fea000383ffff */
.L_x_229:
        /* <DEDUP_REMOVED lines=11> */
.L_x_336:
[----:B------:R-:W-:Y:S05]  /*11d20*/  BSYNC B0 ;  /* 0x0000000000007941 */ /* 0x000fea0003800000 */
.L_x_335:
[----:B------:R-:W-:Y:S05]  /*11d30*/  BRA `(.L_x_337) ;  /* 0xffffffb400287947 */ /* 0x000fea000383ffff */
.L_x_231:
[----:B------:R-:W-:Y:S01]  /*11d40*/  BSSY B0, `(.L_x_338) ;  /* 0x0000006000007945 */ /* 0x000fe20003800000 */
[----:B------:R-:W-:-:S07]  /*11d50*/  IMAD.MOV.U32 R15, RZ, RZ, -0x1 ;  /* 0xffffffffff0f7424 */ /* 0x000fce00078e00ff */
[----:B01----:R-:W-:Y:S05]  /*11d60*/  WARPSYNC.COLLECTIVE R15, `(.L_x_339) ;  /* 0x000000000f0c7348 */ /* 0x003fea0003c00000 */
[----:B------:R-:W-:Y:S02]  /*11d70*/  ELECT P6, UR62, PT ;  /* 0x00000000003e782f */ /* 0x000fe400038c0000 */
[----:B------:R-:W-:Y:S01]  /*11d80*/  MOV R14, UR62 ;  /* 0x0000003e000e7c02 */ /* 0x000fe20008000f00 */
[----:B01----:R-:W-:Y:S10]  /*11d90*/  ENDCOLLECTIVE ;  /* 0x000000000000791b */ /* 0x003ff40003800000 */
.L_x_339:
[----:B------:R-:W-:Y:S05]  /*11da0*/  BSYNC B0 ;  /* 0x0000000000007941 */ /* 0x000fea0003800000 */
.L_x_338:
[----:B------:R-:W-:Y:S05]  /*11db0*/  BRA `(.L_x_340) ;  /* 0xffffffb400287947 */ /* 0x000fea000383ffff */
.L_x_233:
[----:B-1----:R1:W2:Y:S02]  /*11dc0*/  SYNCS.PHASECHK.TRANS64.TRYWAIT P0, [R0+URZ+0x31c40], R2 ;  /* 0x031c4002000075a7 */ /* 0x0022a4000800017f */
[----:B--2---:R-:W-:Y:S05]  /*11dd0*/  @!P0 NANOSLEEP.SYNCS 0x989680 ;  /* 0x009896800000895d */ /* 0x004fea0003900000 */
[----:B------:R-:W2:Y:S02]  /*11de0*/  @!P0 SYNCS.PHASECHK.TRANS64 P0, [R0+URZ+0x31c40], R2 ;  /* 0x031c4002000085a7 */ /* 0x000ea4000800007f */
[----:B--2---:R-:W-:Y:S05]  /*11df0*/  @!P0 BRA `(.L_x_233) ;  /* 0xfffffffc00f08947 */ /* 0x004fea000383ffff */
[----:B------:R-:W-:Y:S05]  /*11e00*/  BRA `(.L_x_341) ;  /* 0xffffffb4007c7947 */ /* 0x000fea000383ffff */
.L_x_237:
[----:B------:R-:W2:Y:S01]  /*11e10*/  LDL.LU R11, [R1+0x2c] ;  /* 0x00002c00010b7983 */ /* 0x000ea20000300800 */
[----:B------:R-:W-:Y:S02]  /*11e20*/  IMAD.MOV.U32 R13, RZ, RZ, R4 ;  /* 0x000000ffff0d7224 */ /* 0x000fe400078e0004 */
[----:B------:R-:W-:Y:S02]  /*11e30*/  IMAD.MOV.U32 R12, RZ, RZ, RZ ;  /* 0x000000ffff0c7224 */ /* 0x000fe400078e00ff */
[----:B------:R-:W-:Y:S02]  /*11e40*/  IMAD.MOV.U32 R15, RZ, RZ, -0x1 ;  /* 0xffffffffff0f7424 */ /* 0x000fe400078e00ff */
[----:B------:R-:W-:-:S04]  /*11e50*/  IMAD R17, R17, 0xc0, R21 ;  /* 0x000000c011117824 */ /* 0x000fc800078e0215 */
[----:B------:R-:W-:Y:S02]  /*11e60*/  VIADD R8, R17, 0x20 ;  /* 0x0000002011087836 */ /* 0x000fe40000000000 */
[----:B--2---:R-:W-:Y:S02]  /*11e70*/  IMAD R5, R11, R9, RZ ;  /* 0x000000090b057224 */ /* 0x004fe400078e02ff */
[----:B------:R-:W-:-:S03]  /*11e80*/  IMAD.MOV.U32 R11, RZ, RZ, 0x1c1f ;  /* 0x00001c1fff0b7424 */ /* 0x000fc600078e00ff */
[----:B------:R-:W-:-:S13]  /*11e90*/  ISETP.GE.AND P4, PT, R17, R5, PT ;  /* 0x000000051100720c */ /* 0x000fda0003f86270 */
[----:B-----5:R-:W-:Y:S05]  /*11ea0*/  WARPSYNC.COLLECTIVE R15, `(.L_x_342) ;  /* 0x000000000f087348 */ /* 0x020fea0003c00000 */
[----:B------:R0:W1:Y:S02]  /*11eb0*/  SHFL.IDX P6, R14, R13, R12, R11 ;  /* 0x0000000c0d0e7389 */ /* 0x00006400000c000b */
[----:B01---5:R-:W-:Y:S01]  /*11ec0*/  ENDCOLLECTIVE ;  /* 0x000000000000791b */ /* 0x023fe20003800000 */
.L_x_342:
[----:B------:R-:W-:Y:S02]  /*11ed0*/  IMAD.MOV.U32 R13, RZ, RZ, R0 ;  /* 0x000000ffff0d7224 */ /* 0x000fe400078e0000 */
[----:B------:R-:W-:-:S07]  /*11ee0*/  IMAD.MOV.U32 R2, RZ, RZ, R14 ;  /* 0x000000ffff027224 */ /* 0x000fce00078e000e */
[----:B------:R-:W-:Y:S05]  /*11ef0*/  WARPSYNC.COLLECTIVE R15, `(.L_x_343) ;  /* 0x000000000f087348 */ /* 0x000fea0003c00000 */
[----:B------:R0:W1:Y:S02]  /*11f00*/  SHFL.IDX P6, R14, R13, R12, R11 ;  /* 0x0000000c0d0e7389 */ /* 0x00006400000c000b */
[----:B01----:R-:W-:Y:S01]  /*11f10*/  ENDCOLLECTIVE ;  /* 0x000000000000791b */ /* 0x003fe20003800000 */
.L_x_343:
[----:B------:R-:W-:Y:S02]  /*11f20*/  IMAD.MOV.U32 R13, RZ, RZ, R4 ;  /* 0x000000ffff0d7224 */ /* 0x000fe400078e0004 */
[----:B------:R-:W-:Y:S02]  /*11f30*/  IMAD.MOV.U32 R12, RZ, RZ, 0x1 ;  /* 0x00000001ff0c7424 */ /* 0x000fe400078e00ff */
[----:B------:R-:W-:-:S07]  /*11f40*/  IMAD.MOV.U32 R3, RZ, RZ, R14 ;  /* 0x000000ffff037224 */ /* 0x000fce00078e000e */
[----:B------:R-:W-:Y:S05]  /*11f50*/  WARPSYNC.COLLECTIVE R15, `(.L_x_344) ;  /* 0x000000000f087348 */ /* 0x000fea0003c00000 */
[----:B------:R0:W1:Y:S02]  /*11f60*/  SHFL.IDX P6, R14, R13, R12, R11 ;  /* 0x0000000c0d0e7389 */ /* 0x00006400000c000b */
[----:B01----:R-:W-:Y:S01]  /*11f70*/  ENDCOLLECTIVE ;  /* 0x000000000000791b */ /* 0x003fe20003800000 */
.L_x_344:
        /* <DEDUP_REMOVED lines=13> */
[----:B0-----:R-:W-:-:S07]  /*12050*/  MOV R2, R14 ;  /* 0x0000000e00027202 */ /* 0x001fce0000000f00 */
[----:B------:R-:W-:Y:S05]  /*12060*/  WARPSYNC.COLLECTIVE R15, `(.L_x_345) ;  /* 0x000000000f087348 */ /* 0x000fea0003c00000 */
[----:B------:R0:W1:Y:S02]  /*12070*/  SHFL.IDX P6, R14, R13, R12, R11 ;  /* 0x0000000c0d0e7389 */ /* 0x00006400000c000b */
[----:B01----:R-:W-:Y:S01]  /*12080*/  ENDCOLLECTIVE ;  /* 0x000000000000791b */ /* 0x003fe20003800000 */
.L_x_345:
[----:B------:R-:W-:Y:S02]  /*12090*/  IMAD.MOV.U32 R13, RZ, RZ, R4 ;  /* 0x000000ffff0d7224 */ /* 0x000fe400078e0004 */
[----:B------:R-:W-:Y:S02]  /*120a0*/  IMAD.MOV.U32 R12, RZ, RZ, 0x2 ;  /* 0x00000002ff0c7424 */ /* 0x000fe400078e00ff */
[----:B------:R-:W-:-:S07]  /*120b0*/  IMAD.MOV.U32 R3, RZ, RZ, R14 ;  /* 0x000000ffff037224 */ /* 0x000fce00078e000e */
[----:B------:R-:W-:Y:S05]  /*120c0*/  WARPSYNC.COLLECTIVE R15, `(.L_x_346) ;  /* 0x000000000f087348 */ /* 0x000fea0003c00000 */
[----:B------:R0:W1:Y:S02]  /*120d0*/  SHFL.IDX P6, R14, R13, R12, R11 ;  /* 0x0000000c0d0e7389 */ /* 0x00006400000c000b */
[----:B01----:R-:W-:Y:S01]  /*120e0*/  ENDCOLLECTIVE ;  /* 0x000000000000791b */ /* 0x003fe20003800000 */
.L_x_346:
        /* <DEDUP_REMOVED lines=18> */
.L_x_347:
[----:B------:R-:W-:Y:S02]  /*12210*/  IMAD.MOV.U32 R13, RZ, RZ, R4 ;  /* 0x000000ffff0d7224 */ /* 0x000fe400078e0004 */
[----:B------:R-:W-:Y:S02]  /*12220*/  IMAD.MOV.U32 R12, RZ, RZ, 0x3 ;  /* 0x00000003ff0c7424 */ /* 0x000fe400078e00ff */
[----:B------:R-:W-:-:S07]  /*12230*/  IMAD.MOV.U32 R3, RZ, RZ, R14 ;  /* 0x000000ffff037224 */ /* 0x000fce00078e000e */
[----:B------:R-:W-:Y:S05]  /*12240*/  WARPSYNC.COLLECTIVE R15, `(.L_x_348) ;  /* 0x000000000f087348 */ /* 0x000fea0003c00000 */
[----:B------:R0:W1:Y:S02]  /*12250*/  SHFL.IDX P6, R14, R13, R12, R11 ;  /* 0x0000000c0d0e7389 */ /* 0x00006400000c000b */
[----:B01----:R-:W-:Y:S01]  /*12260*/  ENDCOLLECTIVE ;  /* 0x000000000000791b */ /* 0x003fe20003800000 */
.L_x_348:
        /* <DEDUP_REMOVED lines=11> */
.L_x_349:
        /* <DEDUP_REMOVED lines=13> */
.L_x_350:
        /* <DEDUP_REMOVED lines=9> */
[----:B------:R-:W-:-:S07]  /*12480*/  MOV R0, R14 ;  /* 0x0000000e00007202 */ /* 0x000fce0000000f00 */
[----:B0-----:R-:W-:Y:S05]  /*12490*/  WARPSYNC.COLLECTIVE R15, `(.L_x_351) ;  /* 0x000000000f087348 */ /* 0x001fea0003c00000 */
[----:B------:R1:W2:Y:S02]  /*124a0*/  SHFL.IDX P6, R14, R13, R12, R11 ;  /* 0x0000000c0d0e7389 */ /* 0x0002a400000c000b */
[----:B012---:R-:W-:Y:S01]  /*124b0*/  ENDCOLLECTIVE ;  /* 0x000000000000791b */ /* 0x007fe20003800000 */
.L_x_351:
        /* <DEDUP_REMOVED lines=8> */
.L_x_352:
        /* <DEDUP_REMOVED lines=15> */
.L_x_353:
[----:B------:R-:W-:Y:S01]  /*12630*/  IMAD.MOV.U32 R2, RZ, RZ, R14 ;  /* 0x000000ffff027224 */ /* 0x000fe200078e000e */
[----:B------:R-:W-:Y:S06]  /*12640*/  BRA `(.L_x_354) ;  /* 0xffffffbc00047947 */ /* 0x000fec000383ffff */
.L_x_240:
[----:B-1----:R1:W2:Y:S02]  /*12650*/  SYNCS.PHASECHK.TRANS64.TRYWAIT P0, [R22+URZ+0x31c20], R3 ;  /* 0x031c2003160075a7 */ /* 0x0022a4000800017f */
[----:B--2---:R-:W-:Y:S05]  /*12660*/  @!P0 NANOSLEEP.SYNCS 0x989680 ;  /* 0x009896800000895d */ /* 0x004fea0003900000 */
[----:B------:R-:W2:Y:S02]  /*12670*/  @!P0 SYNCS.PHASECHK.TRANS64 P0, [R22+URZ+0x31c20], R3 ;  /* 0x031c2003160085a7 */ /* 0x000ea4000800007f */
[----:B--2---:R-:W-:Y:S05]  /*12680*/  @!P0 BRA `(.L_x_240) ;  /* 0xfffffffc00f08947 */ /* 0x004fea000383ffff */
[----:B------:R-:W-:Y:S05]  /*12690*/  BRA `(.L_x_355) ;  /* 0xffffffbc00747947 */ /* 0x000fea000383ffff */
.L_x_249:
[----:B-1----:R1:W2:Y:S02]  /*126a0*/  SYNCS.PHASECHK.TRANS64.TRYWAIT P0, [R3+URZ+0x31c40], R2 ;  /* 0x031c4002030075a7 */ /* 0x0022a4000800017f */
[----:B--2---:R-:W-:Y:S05]  /*126b0*/  @!P0 NANOSLEEP.SYNCS 0x989680 ;  /* 0x009896800000895d */ /* 0x004fea0003900000 */
[----:B------:R-:W2:Y:S02]  /*126c0*/  @!P0 SYNCS.PHASECHK.TRANS64 P0, [R3+URZ+0x31c40], R2 ;  /* 0x031c4002030085a7 */ /* 0x000ea4000800007f */
[----:B--2---:R-:W-:Y:S05]  /*126d0*/  @!P0 BRA `(.L_x_249) ;  /* 0xfffffffc00f08947 */ /* 0x004fea000383ffff */
[----:B------:R-:W-:Y:S05]  /*126e0*/  BRA `(.L_x_356) ;  /* 0xffffffc000247947 */ /* 0x000fea000383ffff */
.L_x_256:
[----:B0-----:R0:W1:Y:S02]  /*126f0*/  SYNCS.PHASECHK.TRANS64.TRYWAIT P0, [R3+URZ+0x60], R2 ;  /* 0x00006002030075a7 */ /* 0x001064000800017f */
[----:B-1----:R-:W-:Y:S05]  /*12700*/  @!P0 NANOSLEEP.SYNCS 0x989680 ;  /* 0x009896800000895d */ /* 0x002fea0003900000 */
[----:B------:R-:W1:Y:S02]  /*12710*/  @!P0 SYNCS.PHASECHK.TRANS64 P0, [R3+URZ+0x60], R2 ;  /* 0x00006002030085a7 */ /* 0x000e64000800007f */
[----:B-1----:R-:W-:Y:S05]  /*12720*/  @!P0 BRA `(.L_x_256) ;  /* 0xfffffffc00f08947 */ /* 0x002fea000383ffff */
[----:B------:R-:W-:Y:S05]  /*12730*/  BRA `(.L_x_357) ;  /* 0xffffffc400307947 */ /* 0x000fea000383ffff */
.L_x_266:
[----:B-1----:R1:W2:Y:S02]  /*12740*/  SYNCS.PHASECHK.TRANS64.TRYWAIT P0, [R3+URZ+0x31c40], R2 ;  /* 0x031c4002030075a7 */ /* 0x0022a4000800017f */
[----:B--2---:R-:W-:Y:S05]  /*12750*/  @!P0 NANOSLEEP.SYNCS 0x989680 ;  /* 0x009896800000895d */ /* 0x004fea0003900000 */
[----:B------:R-:W2:Y:S02]  /*12760*/  @!P0 SYNCS.PHASECHK.TRANS64 P0, [R3+URZ+0x31c40], R2 ;  /* 0x031c4002030085a7 */ /* 0x000ea4000800007f */
[----:B--2---:R-:W-:Y:S05]  /*12770*/  @!P0 BRA `(.L_x_266) ;  /* 0xfffffffc00f08947 */ /* 0x004fea000383ffff */
[----:B------:R-:W-:Y:S05]  /*12780*/  BRA `(.L_x_358) ;  /* 0xffffffc800e87947 */ /* 0x000fea000383ffff */
.L_x_273:
[----:B0-----:R0:W1:Y:S02]  /*12790*/  SYNCS.PHASECHK.TRANS64.TRYWAIT P0, [R12+URZ+0x60], R26 ;  /* 0x0000601a0c0075a7 */ /* 0x001064000800017f */
[----:B-1----:R-:W-:Y:S05]  /*127a0*/  @!P0 NANOSLEEP.SYNCS 0x989680 ;  /* 0x009896800000895d */ /* 0x002fea0003900000 */
[----:B------:R-:W1:Y:S02]  /*127b0*/  @!P0 SYNCS.PHASECHK.TRANS64 P0, [R12+URZ+0x60], R26 ;  /* 0x0000601a0c0085a7 */ /* 0x000e64000800007f */
[----:B-1----:R-:W-:Y:S05]  /*127c0*/  @!P0 BRA `(.L_x_273) ;  /* 0xfffffffc00f08947 */ /* 0x002fea000383ffff */
[----:B------:R-:W-:Y:S05]  /*127d0*/  BRA `(.L_x_359) ;  /* 0xffffffcc00f47947 */ /* 0x000fea000383ffff */
.L_x_283:
[----:B-1----:R1:W2:Y:S02]  /*127e0*/  SYNCS.PHASECHK.TRANS64.TRYWAIT P0, [R2+URZ+0x31c40], R3 ;  /* 0x031c4003020075a7 */ /* 0x0022a4000800017f */
[----:B--2---:R-:W-:Y:S05]  /*127f0*/  @!P0 NANOSLEEP.SYNCS 0x989680 ;  /* 0x009896800000895d */ /* 0x004fea0003900000 */
[----:B------:R-:W2:Y:S02]  /*12800*/  @!P0 SYNCS.PHASECHK.TRANS64 P0, [R2+URZ+0x31c40], R3 ;  /* 0x031c4003020085a7 */ /* 0x000ea4000800007f */
[----:B--2---:R-:W-:Y:S05]  /*12810*/  @!P0 BRA `(.L_x_283) ;  /* 0xfffffffc00f08947 */ /* 0x004fea000383ffff */
[----:B------:R-:W-:Y:S05]  /*12820*/  BRA `(.L_x_360) ;  /* 0xffffffd400787947 */ /* 0x000fea000383ffff */
.L_x_290:
[----:B0-----:R0:W1:Y:S02]  /*12830*/  SYNCS.PHASECHK.TRANS64.TRYWAIT P0, [R8+URZ+0x60], R2 ;  /* 0x00006002080075a7 */ /* 0x001064000800017f */
[----:B-1----:R-:W-:Y:S05]  /*12840*/  @!P0 NANOSLEEP.SYNCS 0x989680 ;  /* 0x009896800000895d */ /* 0x002fea0003900000 */
[----:B------:R-:W1:Y:S02]  /*12850*/  @!P0 SYNCS.PHASECHK.TRANS64 P0, [R8+URZ+0x60], R2 ;  /* 0x00006002080085a7 */ /* 0x000e64000800007f */
[----:B-1----:R-:W-:Y:S05]  /*12860*/  @!P0 BRA `(.L_x_290) ;  /* 0xfffffffc00f08947 */ /* 0x002fea000383ffff */
[----:B------:R-:W-:Y:S05]  /*12870*/  BRA `(.L_x_361) ;  /* 0xffffffd800887947 */ /* 0x000fea000383ffff */
.L_x_302:
[----:B-1----:R1:W2:Y:S02]  /*12880*/  SYNCS.PHASECHK.TRANS64.TRYWAIT P0, [R3+URZ+0x31c60], R0 ;  /* 0x031c6000030075a7 */ /* 0x0022a4000800017f */
[----:B--2---:R-:W-:Y:S05]  /*12890*/  @!P0 NANOSLEEP.SYNCS 0x989680 ;  /* 0x009896800000895d */ /* 0x004fea0003900000 */
[----:B------:R-:W2:Y:S02]  /*128a0*/  @!P0 SYNCS.PHASECHK.TRANS64 P0, [R3+URZ+0x31c60], R0 ;  /* 0x031c6000030085a7 */ /* 0x000ea4000800007f */
[----:B--2---:R-:W-:Y:S05]  /*128b0*/  @!P0 BRA `(.L_x_302) ;  /* 0xfffffffc00f08947 */ /* 0x004fea000383ffff */
[----:B------:R-:W-:Y:S05]  /*128c0*/  BRA `(.L_x_362) ;  /* 0xffffffdc00fc7947 */ /* 0x000fea000383ffff */
.L_x_310:
[----:B------:R-:W-:Y:S01]  /*128d0*/  BSSY B0, `(.L_x_363) ;  /* 0x0000008000007945 */ /* 0x000fe20003800000 */
[----:B------:R-:W-:Y:S02]  /*128e0*/  IMAD.MOV.U32 R13, RZ, RZ, R16 ;  /* 0x000000ffff0d7224 */ /* 0x000fe400078e0010 */
[----:B------:R-:W-:Y:S02]  /*128f0*/  IMAD.MOV.U32 R12, RZ, RZ, RZ ;  /* 0x000000ffff0c7224 */ /* 0x000fe400078e00ff */
[----:B------:R-:W-:Y:S02]  /*12900*/  IMAD.MOV.U32 R11, RZ, RZ, 0x1f ;  /* 0x0000001fff0b7424 */ /* 0x000fe400078e00ff */
[----:B------:R-:W-:-:S07]  /*12910*/  IMAD.MOV.U32 R15, RZ, RZ, -0x1 ;  /* 0xffffffffff0f7424 */ /* 0x000fce00078e00ff */
[----:B0-----:R-:W-:Y:S05]  /*12920*/  WARPSYNC.COLLECTIVE R15, `(.L_x_364) ;  /* 0x000000000f087348 */ /* 0x001fea0003c00000 */
[----:B------:R1:W2:Y:S02]  /*12930*/  SHFL.IDX P6, R14, R13, R12, R11 ;  /* 0x0000000c0d0e7389 */ /* 0x0002a400000c000b */
[----:B012---:R-:W-:Y:S01]  /*12940*/  ENDCOLLECTIVE ;  /* 0x000000000000791b */ /* 0x007fe20003800000 */
.L_x_364:
[----:B------:R-:W-:Y:S05]  /*12950*/  BSYNC B0 ;  /* 0x0000000000007941 */ /* 0x000fea0003800000 */
.L_x_363:
[----:B------:R-:W-:Y:S01]  /*12960*/  IMAD.MOV.U32 R13, RZ, RZ, R16 ;  /* 0x000000ffff0d7224 */ /* 0x000fe200078e0010 */
[----:B------:R-:W-:Y:S01]  /*12970*/  MOV R15, 0xffffffff ;  /* 0xffffffff000f7802 */ /* 0x000fe20000000f00 */
[----:B------:R-:W-:Y:S02]  /*12980*/  IMAD.MOV.U32 R12, RZ, RZ, 0x1 ;  /* 0x00000001ff0c7424 */ /* 0x000fe400078e00ff */
[----:B------:R-:W-:Y:S02]  /*12990*/  IMAD.MOV.U32 R11, RZ, RZ, 0x1f ;  /* 0x0000001fff0b7424 */ /* 0x000fe400078e00ff */
[----:B------:R-:W-:Y:S02]  /*129a0*/  IMAD.IADD R5, R19, 0x1, R8 ;  /* 0x0000000113057824 */ /* 0x000fe400078e0208 */
[----:B------:R-:W-:-:S07]  /*129b0*/  IMAD.MOV.U32 R0, RZ, RZ, R14 ;  /* 0x000000ffff007224 */ /* 0x000fce00078e000e */
[----:B------:R-:W-:Y:S05]  /*129c0*/  WARPSYNC.COLLECTIVE R15, `(.L_x_365) ;  /* 0x000000000f087348 */ /* 0x000fea0003c00000 */
[----:B------:R0:W1:Y:S02]  /*129d0*/  SHFL.IDX P6, R14, R13, R12, R11 ;  /* 0x0000000c0d0e7389 */ /* 0x00006400000c000b */
[----:B01----:R-:W-:Y:S01]  /*129e0*/  ENDCOLLECTIVE ;  /* 0x000000000000791b */ /* 0x003fe20003800000 */
.L_x_365:
[----:B------:R-:W-:Y:S02]  /*129f0*/  ULDC UR4, c[0x0][0xc3c] ;  /* 0x00030f0000047ab9 */ /* 0x000fe40000000800 */
[----:B------:R-:W-:-:S13]  /*12a00*/  ISETP.GE.OR P1, PT, R5, UR4, !P0 ;  /* 0x0000000405007c0c */ /* 0x000fda000c726670 */
[----:B------:R-:W0:Y:S01]  /*12a10*/  @!P1 LDC.64 R2, c[0x0][0xc80] ;  /* 0x00032000ff029b82 */ /* 0x000e220000000a00 */
[----:B------:R-:W-:Y:S02]  /*12a20*/  IMAD.MOV.U32 R11, RZ, RZ, RZ ;  /* 0x000000ffff0b7224 */ /* 0x000fe400078e00ff */
[----:B------:R-:W-:Y:S02]  /*12a30*/  IMAD.MOV.U32 R4, RZ, RZ, R14 ;  /* 0x000000ffff047224 */ /* 0x000fe400078e000e */
[----:B0-----:R-:W-:-:S06]  /*12a40*/  @!P1 IMAD.WIDE R2, R5, 0x4, R2 ;  /* 0x0000000405029825 */ /* 0x001fcc00078e0202 */
[----:B------:R0:W2:Y:S01]  /*12a50*/  @!P1 LDG.E R3, desc[UR60][R2.64] ;  /* 0x0000003c02039981 */ /* 0x0000a2000c1e1900 */
[C---:B------:R-:W-:Y:S02]  /*12a60*/  ISETP.GE.U32.AND P2, PT, R8.reuse, 0x2, PT ;  /* 0x000000020800780c */ /* 0x040fe40003f46070 */
[C---:B------:R-:W-:Y:S02]  /*12a70*/  ISETP.GE.U32.AND P3, PT, R8.reuse, 0x4, PT ;  /* 0x000000040800780c */ /* 0x040fe40003f66070 */
[C---:B------:R-:W-:Y:S02]  /*12a80*/  ISETP.GE.U32.AND P4, PT, R8.reuse, 0x8, PT ;  /* 0x000000080800780c */ /* 0x040fe40003f86070 */
[C---:B------:R-:W-:Y:S01]  /*12a90*/  ISETP.GE.U32.AND P5, PT, R8.reuse, 0x10, PT ;  /* 0x000000100800780c */ /* 0x040fe20003fa6070 */
[----:B0-----:R-:W-:Y:S02]  /*12aa0*/  IMAD.MOV.U32 R2, RZ, RZ, RZ ;  /* 0x000000ffff027224 */ /* 0x001fe400078e00ff */
[----:B--2---:R-:W-:Y:S01]  /*12ab0*/  @!P1 IMAD.MOV.U32 R2, RZ, RZ, R3 ;  /* 0x000000ffff029224 */ /* 0x004fe200078e0003 */
[----:B------:R-:W-:-:S03]  /*12ac0*/  ISETP.NE.AND P1, PT, R8, RZ, PT ;  /* 0x000000ff0800720c */ /* 0x000fc60003f25270 */
[----:B------:R-:W-:-:S10]  /*12ad0*/  IMAD.MOV.U32 R13, RZ, RZ, R2 ;  /* 0x000000ffff0d7224 */ /* 0x000fd400078e0002 */
[----:B------:R-:W-:Y:S05]  /*12ae0*/  WARPSYNC.COLLECTIVE R15, `(.L_x_366) ;  /* 0x000000000f087348 */ /* 0x000fea0003c00000 */
[----:B------:R0:W1:Y:S02]  /*12af0*/  SHFL.UP P6, R14, R13, R12, R11 ;  /* 0x0400000c0d0e7389 */ /* 0x00006400000c000b */
[----:B01----:R-:W-:Y:S01]  /*12b00*/  ENDCOLLECTIVE ;  /* 0x000000000000791b */ /* 0x003fe20003800000 */
.L_x_366:
[----:B------:R-:W-:Y:S01]  /*12b10*/  IMAD.MOV.U32 R12, RZ, RZ, 0x2 ;  /* 0x00000002ff0c7424 */ /* 0x000fe200078e00ff */
[----:B------:R-:W-:-:S05]  /*12b20*/  SEL R5, R14, RZ, P1 ;  /* 0x000000ff0e057207 */ /* 0x000fca0000800000 */
[----:B------:R-:W-:-:S04]  /*12b30*/  IMAD.IADD R5, R2, 0x1, R5 ;  /* 0x0000000102057824 */ /* 0x000fc800078e0205 */
[----:B------:R-:W-:-:S07]  /*12b40*/  IMAD.MOV.U32 R13, RZ, RZ, R5 ;  /* 0x000000ffff0d7224 */ /* 0x000fce00078e0005 */
[----:B------:R-:W-:Y:S05]  /*12b50*/  WARPSYNC.COLLECTIVE R15, `(.L_x_367) ;  /* 0x000000000f087348 */ /* 0x000fea0003c00000 */
[----:B------:R0:W1:Y:S02]  /*12b60*/  SHFL.UP P6, R14, R13, R12, R11 ;  /* 0x0400000c0d0e7389 */ /* 0x00006400000c000b */
[----:B01----:R-:W-:Y:S01]  /*12b70*/  ENDCOLLECTIVE ;  /* 0x000000000000791b */ /* 0x003fe20003800000 */
.L_x_367:
[----:B------:R-:W-:Y:S01]  /*12b80*/  IMAD.MOV.U32 R12, RZ, RZ, 0x4 ;  /* 0x00000004ff0c7424 */ /* 0x000fe200078e00ff */
[----:B------:R-:W-:-:S05]  /*12b90*/  SEL R6, R14, RZ, P2 ;  /* 0x000000ff0e067207 */ /* 0x000fca0001000000 */
[----:B------:R-:W-:-:S04]  /*12ba0*/  IMAD.IADD R6, R5, 0x1, R6 ;  /* 0x0000000105067824 */ /* 0x000fc800078e0206 */
[----:B------:R-:W-:-:S07]  /*12bb0*/  IMAD.MOV.U32 R13, RZ, RZ, R6 ;  /* 0x000000ffff0d7224 */ /* 0x000fce00078e0006 */
[----:B------:R-:W-:Y:S05]  /*12bc0*/  WARPSYNC.COLLECTIVE R15, `(.L_x_368) ;  /* 0x000000000f087348 */ /* 0x000fea0003c00000 */
[----:B------:R0:W1:Y:S02]  /*12bd0*/  SHFL.UP P6, R14, R13, R12, R11 ;  /* 0x0400000c0d0e7389 */ /* 0x00006400000c000b */
[----:B01----:R-:W-:Y:S01]  /*12be0*/  ENDCOLLECTIVE ;  /* 0x000000000000791b */ /* 0x003fe20003800000 */
.L_x_368:
[----:B------:R-:W-:Y:S01]  /*12bf0*/  IMAD.MOV.U32 R12, RZ, RZ, 0x8 ;  /* 0x00000008ff0c7424 */ /* 0x000fe200078e00ff */
[----:B------:R-:W-:-:S05]  /*12c00*/  SEL R7, R14, RZ, P3 ;  /* 0x000000ff0e077207 */ /* 0x000fca0001800000 */
[----:B------:R-:W-:-:S04]  /*12c10*/  IMAD.IADD R7, R6, 0x1, R7 ;  /* 0x0000000106077824 */ /* 0x000fc800078e0207 */
[----:B------:R-:W-:-:S07]  /*12c20*/  IMAD.MOV.U32 R13, RZ, RZ, R7 ;  /* 0x000000ffff0d7224 */ /* 0x000fce00078e0007 */
[----:B------:R-:W-:Y:S05]  /*12c30*/  WARPSYNC.COLLECTIVE R15, `(.L_x_369) ;  /* 0x000000000f087348 */ /* 0x000fea0003c00000 */
[----:B------:R0:W1:Y:S02]  /*12c40*/  SHFL.UP P6, R14, R13, R12, R11 ;  /* 0x0400000c0d0e7389 */ /* 0x00006400000c000b */
[----:B01----:R-:W-:Y:S01]  /*12c50*/  ENDCOLLECTIVE ;  /* 0x000000000000791b */ /* 0x003fe20003800000 */
.L_x_369:
[----:B------:R-:W-:Y:S01]  /*12c60*/  IMAD.MOV.U32 R12, RZ, RZ, 0x10 ;  /* 0x00000010ff0c7424 */ /* 0x000fe200078e00ff */
[----:B------:R-:W-:-:S05]  /*12c70*/  SEL R14, R14, RZ, P4 ;  /* 0x000000ff0e0e7207 */ /* 0x000fca0002000000 */
[----:B------:R-:W-:-:S04]  /*12c80*/  IMAD.IADD R5, R7, 0x1, R14 ;  /* 0x0000000107057824 */ /* 0x000fc800078e020e */
[----:B------:R-:W-:-:S07]  /*12c90*/  IMAD.MOV.U32 R13, RZ, RZ, R5 ;  /* 0x000000ffff0d7224 */ /* 0x000fce00078e0005 */
[----:B------:R-:W-:Y:S05]  /*12ca0*/  WARPSYNC.COLLECTIVE R15, `(.L_x_370) ;  /* 0x000000000f087348 */ /* 0x000fea0003c00000 */
[----:B------:R0:W1:Y:S02]  /*12cb0*/  SHFL.UP P6, R14, R13, R12, R11 ;  /* 0x0400000c0d0e7389 */ /* 0x00006400000c000b */
[----:B01----:R-:W-:Y:S01]  /*12cc0*/  ENDCOLLECTIVE ;  /* 0x000000000000791b */ /* 0x003fe20003800000 */
.L_x_370:
[----:B------:R-:W-:Y:S02]  /*12cd0*/  IMAD.MOV.U32 R12, RZ, RZ, 0x1f ;  /* 0x0000001fff0c7424 */ /* 0x000fe400078e00ff */
[----:B------:R-:W-:Y:S01]  /*12ce0*/  IMAD.MOV.U32 R11, RZ, RZ, 0x1f ;  /* 0x0000001fff0b7424 */ /* 0x000fe200078e00ff */
[----:B------:R-:W-:-:S05]  /*12cf0*/  SEL R14, R14, RZ, P5 ;  /* 0x000000ff0e0e7207 */ /* 0x000fca0002800000 */
[----:B------:R-:W-:-:S05]  /*12d00*/  IMAD.IADD R3, R5, 0x1, R14 ;  /* 0x0000000105037824 */ /* 0x000fca00078e020e */
[----:B------:R-:W-:-:S07]  /*12d10*/  MOV R13, R3 ;  /* 0x00000003000d7202 */ /* 0x000fce0000000f00 */
[----:B------:R-:W-:Y:S05]  /*12d20*/  WARPSYNC.COLLECTIVE R15, `(.L_x_371) ;  /* 0x000000000f087348 */ /* 0x000fea0003c00000 */
[----:B------:R0:W1:Y:S02]  /*12d30*/  SHFL.IDX P6, R14, R13, R12, R11 ;  /* 0x0000000c0d0e7389 */ /* 0x00006400000c000b */
[----:B01----:R-:W-:Y:S01]  /*12d40*/  ENDCOLLECTIVE ;  /* 0x000000000000791b */ /* 0x003fe20003800000 */
.L_x_371:
[----:B------:R-:W-:Y:S05]  /*12d50*/  BRA `(.L_x_372) ;  /* 0xffffffe000a87947 */ /* 0x000fea000383ffff */
.L_x_315:
[----:B------:R-:W-:Y:S01]  /*12d60*/  BSSY B0, `(.L_x_373) ;  /* 0x0000008000007945 */ /* 0x000fe20003800000 */
[----:B-----5:R-:W-:Y:S02]  /*12d70*/  IMAD.MOV.U32 R13, RZ, RZ, R2 ;  /* 0x000000ffff0d7224 */ /* 0x020fe400078e0002 */
[----:B------:R-:W-:Y:S02]  /*12d80*/  IMAD.MOV.U32 R12, RZ, RZ, 0x1 ;  /* 0x00000001ff0c7424 */ /* 0x000fe400078e00ff */
[----:B------:R-:W-:Y:S02]  /*12d90*/  IMAD.MOV.U32 R11, RZ, RZ, RZ ;  /* 0x000000ffff0b7224 */ /* 0x000fe400078e00ff */
[----:B------:R-:W-:-:S07]  /*12da0*/  IMAD.MOV.U32 R15, RZ, RZ, -0x1 ;  /* 0xffffffffff0f7424 */ /* 0x000fce00078e00ff */
[----:B01----:R-:W-:Y:S05]  /*12db0*/  WARPSYNC.COLLECTIVE R15, `(.L_x_374) ;  /* 0x000000000f087348 */ /* 0x003fea0003c00000 */
[----:B------:R2:W3:Y:S02]  /*12dc0*/  SHFL.UP P6, R14, R13, R12, R11 ;  /* 0x0400000c0d0e7389 */ /* 0x0004e400000c000b */
[----:B0123--:R-:W-:Y:S01]  /*12dd0*/  ENDCOLLECTIVE ;  /* 0x000000000000791b */ /* 0x00ffe20003800000 */
.L_x_374:
[----:B------:R-:W-:Y:S05]  /*12de0*/  BSYNC B0 ;  /* 0x0000000000007941 */ /* 0x000fea0003800000 */
.L_x_373:
[----:B------:R-:W-:Y:S01]  /*12df0*/  SEL R13, R14, RZ, P1 ;  /* 0x000000ff0e0d7207 */ /* 0x000fe20000800000 */
[----:B------:R-:W-:Y:S02]  /*12e00*/  IMAD.MOV.U32 R12, RZ, RZ, 0x2 ;  /* 0x00000002ff0c7424 */ /* 0x000fe400078e00ff */
[----:B------:R-:W-:Y:S02]  /*12e10*/  IMAD.MOV.U32 R11, RZ, RZ, RZ ;  /* 0x000000ffff0b7224 */ /* 0x000fe400078e00ff */
[----:B------:R-:W-:Y:S02]  /*12e20*/  IMAD.IADD R13, R2, 0x1, R13 ;  /* 0x00000001020d7824 */ /* 0x000fe400078e020d */
[----:B------:R-:W-:-:S07]  /*12e30*/  IMAD.MOV.U32 R15, RZ, RZ, -0x1 ;  /* 0xffffffffff0f7424 */ /* 0x000fce00078e00ff */
[----:B------:R-:W-:Y:S05]  /*12e40*/  WARPSYNC.COLLECTIVE R15, `(.L_x_375) ;  /* 0x000000000f087348 */ /* 0x000fea0003c00000 */
[----:B------:R0:W1:Y:S02]  /*12e50*/  SHFL.UP P6, R14, R13, R12, R11 ;  /* 0x0400000c0d0e7389 */ /* 0x00006400000c000b */
[----:B01----:R-:W-:Y:S01]  /*12e60*/  ENDCOLLECTIVE ;  /* 0x000000000000791b */ /* 0x003fe20003800000 */
.L_x_375:
[----:B------:R-:W-:Y:S01]  /*12e70*/  IMAD.MOV.U32 R12, RZ, RZ, 0x4 ;  /* 0x00000004ff0c7424 */ /* 0x000fe200078e00ff */
[----:B------:R-:W-:-:S05]  /*12e80*/  SEL R14, R14, RZ, P2 ;  /* 0x000000ff0e0e7207 */ /* 0x000fca0001000000 */
[----:B------:R-:W-:-:S04]  /*12e90*/  IMAD.IADD R3, R13, 0x1, R14 ;  /* 0x000000010d037824 */ /* 0x000fc800078e020e */
[----:B------:R-:W-:-:S07]  /*12ea0*/  IMAD.MOV.U32 R13, RZ, RZ, R3 ;  /* 0x000000ffff0d7224 */ /* 0x000fce00078e0003 */
[----:B------:R-:W-:Y:S05]  /*12eb0*/  WARPSYNC.COLLECTIVE R15, `(.L_x_376) ;  /* 0x000000000f087348 */ /* 0x000fea0003c00000 */
[----:B------:R0:W1:Y:S02]  /*12ec0*/  SHFL.UP P6, R14, R13, R12, R11 ;  /* 0x0400000c0d0e7389 */ /* 0x00006400000c000b */
[----:B01----:R-:W-:Y:S01]  /*12ed0*/  ENDCOLLECTIVE ;  /* 0x000000000000791b */ /* 0x003fe20003800000 */
.L_x_376:
[----:B------:R-:W-:Y:S01]  /*12ee0*/  IMAD.MOV.U32 R12, RZ, RZ, 0x8 ;  /* 0x00000008ff0c7424 */ /* 0x000fe200078e00ff */
[----:B------:R-:W-:-:S05]  /*12ef0*/  SEL R14, R14, RZ, P3 ;  /* 0x000000ff0e0e7207 */ /* 0x000fca0001800000 */
[----:B------:R-:W-:-:S04]  /*12f00*/  IMAD.IADD R5, R3, 0x1, R14 ;  /* 0x0000000103057824 */ /* 0x000fc800078e020e */
[----:B------:R-:W-:-:S07]  /*12f10*/  IMAD.MOV.U32 R13, RZ, RZ, R5 ;  /* 0x000000ffff0d7224 */ /* 0x000fce00078e0005 */
[----:B------:R-:W-:Y:S05]  /*12f20*/  WARPSYNC.COLLECTIVE R15, `(.L_x_377) ;  /* 0x000000000f087348 */ /* 0x000fea0003c00000 */
[----:B------:R0:W1:Y:S02]  /*12f30*/  SHFL.UP P6, R14, R13, R12, R11 ;  /* 0x0400000c0d0e7389 */ /* 0x00006400000c000b */
[----:B01----:R-:W-:Y:S01]  /*12f40*/  ENDCOLLECTIVE ;  /* 0x000000000000791b */ /* 0x003fe20003800000 */
.L_x_377:
[----:B------:R-:W-:Y:S01]  /*12f50*/  IMAD.MOV.U32 R12, RZ, RZ, 0x10 ;  /* 0x00000010ff0c7424 */ /* 0x000fe200078e00ff */
[----:B------:R-:W-:-:S05]  /*12f60*/  SEL R6, R14, RZ, P4 ;  /* 0x000000ff0e067207 */ /* 0x000fca0002000000 */
[----:B------:R-:W-:-:S04]  /*12f70*/  IMAD.IADD R6, R5, 0x1, R6 ;  /* 0x0000000105067824 */ /* 0x000fc800078e0206 */
[----:B------:R-:W-:-:S07]  /*12f80*/  IMAD.MOV.U32 R13, RZ, RZ, R6 ;  /* 0x000000ffff0d7224 */ /* 0x000fce00078e0006 */
[----:B------:R-:W-:Y:S05]  /*12f90*/  WARPSYNC.COLLECTIVE R15, `(.L_x_378) ;  /* 0x000000000f087348 */ /* 0x000fea0003c00000 */
[----:B------:R0:W1:Y:S02]  /*12fa0*/  SHFL.UP P6, R14, R13, R12, R11 ;  /* 0x0400000c0d0e7389 */ /* 0x00006400000c000b */
[----:B01----:R-:W-:Y:S01]  /*12fb0*/  ENDCOLLECTIVE ;  /* 0x000000000000791b */ /* 0x003fe20003800000 */
.L_x_378:
[----:B------:R-:W-:Y:S02]  /*12fc0*/  IMAD.MOV.U32 R12, RZ, RZ, 0x1f ;  /* 0x0000001fff0c7424 */ /* 0x000fe400078e00ff */
[----:B------:R-:W-:Y:S01]  /*12fd0*/  IMAD.MOV.U32 R11, RZ, RZ, 0x1f ;  /* 0x0000001fff0b7424 */ /* 0x000fe200078e00ff */
[----:B------:R-:W-:-:S04]  /*12fe0*/  SEL R3, R14, RZ, P5 ;  /* 0x000000ff0e037207 */ /* 0x000fc80002800000 */
[----:B------:R-:W-:-:S05]  /*12ff0*/  IADD3 R3, R6, R3, RZ ;  /* 0x0000000306037210 */ /* 0x000fca0007ffe0ff */
[----:B------:R-:W-:-:S07]  /*13000*/  IMAD.MOV.U32 R13, RZ, RZ, R3 ;  /* 0x000000ffff0d7224 */ /* 0x000fce00078e0003 */
[----:B------:R-:W-:Y:S05]  /*13010*/  WARPSYNC.COLLECTIVE R15, `(.L_x_379) ;  /* 0x000000000f087348 */ /* 0x000fea0003c00000 */
[----:B------:R0:W1:Y:S02]  /*13020*/  SHFL.IDX P6, R14, R13, R12, R11 ;  /* 0x0000000c0d0e7389 */ /* 0x00006400000c000b */
[----:B01----:R-:W-:Y:S01]  /*13030*/  ENDCOLLECTIVE ;  /* 0x000000000000791b */ /* 0x003fe20003800000 */
.L_x_379:
[----:B------:R-:W-:Y:S05]  /*13040*/  BRA `(.L_x_380) ;  /* 0xffffffe000887947 */ /* 0x000fea000383ffff */
.L_x_317:
[----:B------:R-:W-:Y:S01]  /*13050*/  BSSY B0, `(.L_x_381) ;  /* 0x0000006000007945 */ /* 0x000fe20003800000 */
[----:B------:R-:W-:Y:S01]  /*13060*/  PLOP3.LUT P6, PT, P6, PT, PT, 0x8, 0x0 ;  /* 0x000000000000781c */ /* 0x000fe200037ce170 */
[----:B------:R-:W-:-:S12]  /*13070*/  IMAD.MOV.U32 R15, RZ, RZ, -0x1 ;  /* 0xffffffffff0f7424 */ /* 0x000fd800078e00ff */
[----:B0-----:R-:W-:Y:S05]  /*13080*/  WARPSYNC.COLLECTIVE R15, `(.L_x_382) ;  /* 0x000000000f087348 */ /* 0x001fea0003c00000 */
[----:B------:R-:W-:Y:S01]  /*13090*/  VOTE.ANY R14, PT, P6 ;  /* 0x00000000000e7806 */ /* 0x000fe200030e0100 */
[----:B0-----:R-:W-:Y:S06]  /*130a0*/  ENDCOLLECTIVE ;  /* 0x000000000000791b */ /* 0x001fec0003800000 */
.L_x_382:
[----:B------:R-:W-:Y:S05]  /*130b0*/  BSYNC B0 ;  /* 0x0000000000007941 */ /* 0x000fea0003800000 */
.L_x_381:
[----:B------:R-:W-:Y:S02]  /*130c0*/  IMAD.MOV.U32 R6, RZ, RZ, R14 ;  /* 0x000000ffff067224 */ /* 0x000fe400078e000e */
[----:B------:R-:W-:Y:S02]  /*130d0*/  IMAD.MOV.U32 R13, RZ, RZ, R2 ;  /* 0x000000ffff0d7224 */ /* 0x000fe400078e0002 */
[----:B------:R-:W0:Y:S01]  /*130e0*/  POPC R4, R6 ;  /* 0x0000000600047309 */ /* 0x000e220000000000 */
[----:B------:R-:W-:Y:S02]  /*130f0*/  IMAD.MOV.U32 R11, RZ, RZ, 0x1f ;  /* 0x0000001fff0b7424 */ /* 0x000fe400078e00ff */
[----:B------:R-:W-:Y:S02]  /*13100*/  IMAD.MOV.U32 R15, RZ, RZ, -0x1 ;  /* 0xffffffffff0f7424 */ /* 0x000fe400078e00ff */
[----:B0-----:R-:W-:-:S07]  /*13110*/  IMAD.MOV.U32 R12, RZ, RZ, R4 ;  /* 0x000000ffff0c7224 */ /* 0x001fce00078e0004 */
[----:B------:R-:W-:Y:S05]  /*13120*/  WARPSYNC.COLLECTIVE R15, `(.L_x_383) ;  /* 0x000000000f087348 */ /* 0x000fea0003c00000 */
[----:B------:R0:W1:Y:S02]  /*13130*/  SHFL.IDX P6, R14, R13, R12, R11 ;  /* 0x0000000c0d0e7389 */ /* 0x00006400000c000b */
[----:B01----:R-:W-:Y:S01]  /*13140*/  ENDCOLLECTIVE ;  /* 0x000000000000791b */ /* 0x003fe20003800000 */
.L_x_383:
[----:B------:R-:W-:Y:S01]  /*13150*/  IMAD.MOV.U32 R17, RZ, RZ, R14 ;  /* 0x000000ffff117224 */ /* 0x000fe200078e000e */
[----:B------:R-:W-:Y:S06]  /*13160*/  BRA `(.L_x_384) ;  /* 0xffffffe000787947 */ /* 0x000fec000383ffff */
.L_x_319:
[----:B------:R-:W-:Y:S01]  /*13170*/  BSSY B0, `(.L_x_385) ;  /* 0x0000007000007945 */ /* 0x000fe20003800000 */
[----:B------:R-:W-:Y:S02]  /*13180*/  IMAD.MOV.U32 R13, RZ, RZ, R3 ;  /* 0x000000ffff0d7224 */ /* 0x000fe400078e0003 */
[----:B------:R-:W-:Y:S02]  /*13190*/  IMAD.MOV.U32 R11, RZ, RZ, 0x1f ;  /* 0x0000001fff0b7424 */ /* 0x000fe400078e00ff */
[----:B------:R-:W-:-:S07]  /*131a0*/  IMAD.MOV.U32 R15, RZ, RZ, -0x1 ;  /* 0xffffffffff0f7424 */ /* 0x000fce00078e00ff */
[----:B012---:R-:W-:Y:S05]  /*131b0*/  WARPSYNC.COLLECTIVE R15, `(.L_x_386) ;  /* 0x000000000f087348 */ /* 0x007fea0003c00000 */
[----:B------:R3:W4:Y:S02]  /*131c0*/  SHFL.IDX P6, R14, R13, R12, R11 ;  /* 0x0000000c0d0e7389 */ /* 0x00072400000c000b */
[----:B01234-:R-:W-:Y:S01]  /*131d0*/  ENDCOLLECTIVE ;  /* 0x000000000000791b */ /* 0x01ffe20003800000 */
.L_x_386:
[----:B------:R-:W-:Y:S05]  /*131e0*/  BSYNC B0 ;  /* 0x0000000000007941 */ /* 0x000fea0003800000 */
.L_x_385:
[----:B------:R-:W-:Y:S05]  /*131f0*/  BRA `(.L_x_318) ;  /* 0xffffffe000707947 */ /* 0x000fea000383ffff */
.L_x_323:
[----:B0-----:R0:W2:Y:S02]  /*13200*/  SYNCS.PHASECHK.TRANS64.TRYWAIT P0, [R9+URZ+0x31c20], R0 ;  /* 0x031c2000090075a7 */ /* 0x0010a4000800017f */
[----:B--2---:R-:W-:Y:S05]  /*13210*/  @!P0 NANOSLEEP.SYNCS 0x989680 ;  /* 0x009896800000895d */ /* 0x004fea0003900000 */
[----:B------:R-:W2:Y:S02]  /*13220*/  @!P0 SYNCS.PHASECHK.TRANS64 P0, [R9+URZ+0x31c20], R0 ;  /* 0x031c2000090085a7 */ /* 0x000ea4000800007f */
[----:B--2---:R-:W-:Y:S05]  /*13230*/  @!P0 BRA `(.L_x_323) ;  /* 0xfffffffc00f08947 */ /* 0x004fea000383ffff */
[----:B------:R-:W-:Y:S05]  /*13240*/  BRA `(.L_x_387) ;  /* 0xffffffe4005c7947 */ /* 0x000fea000383ffff */
.L_x_324:
[----:B------:R-:W2:Y:S01]  /*13250*/  S2R R2, SR_TID.X ;  /* 0x0000000000027919 */ /* 0x000ea20000002100 */
[----:B------:R-:W-:Y:S01]  /*13260*/  BSSY B0, `(.L_x_388) ;  /* 0x000000a000007945 */ /* 0x000fe20003800000 */
[----:B------:R-:W-:Y:S02]  /*13270*/  IMAD.MOV.U32 R12, RZ, RZ, RZ ;  /* 0x000000ffff0c7224 */ /* 0x000fe400078e00ff */
[----:B------:R-:W-:Y:S02]  /*13280*/  IMAD.MOV.U32 R11, RZ, RZ, 0x1f ;  /* 0x0000001fff0b7424 */ /* 0x000fe400078e00ff */
[----:B------:R-:W-:Y:S01]  /*13290*/  IMAD.MOV.U32 R15, RZ, RZ, -0x1 ;  /* 0xffffffffff0f7424 */ /* 0x000fe200078e00ff */
[----:B--2---:R-:W-:-:S04]  /*132a0*/  SHF.R.U32.HI R2, RZ, 0x5, R2 ;  /* 0x00000005ff027819 */ /* 0x004fc80000011602 */
[----:B------:R-:W-:-:S05]  /*132b0*/  LOP3.LUT R2, R2, 0x3, RZ, 0xc0, !PT ;  /* 0x0000000302027812 */ /* 0x000fca00078ec0ff */
[----:B------:R-:W-:-:S07]  /*132c0*/  IMAD.MOV.U32 R13, RZ, RZ, R2 ;  /* 0x000000ffff0d7224 */ /* 0x000fce00078e0002 */
[----:B01-3--:R-:W-:Y:S05]  /*132d0*/  WARPSYNC.COLLECTIVE R15, `(.L_x_389) ;  /* 0x000000000f087348 */ /* 0x00bfea0003c00000 */
[----:B------:R2:W4:Y:S02]  /*132e0*/  SHFL.IDX P6, R14, R13, R12, R11 ;  /* 0x0000000c0d0e7389 */ /* 0x00052400000c000b */
[----:B01234-:R-:W-:Y:S01]  /*132f0*/  ENDCOLLECTIVE ;  /* 0x000000000000791b */ /* 0x01ffe20003800000 */
.L_x_389:
[----:B------:R-:W-:Y:S05]  /*13300*/  BSYNC B0 ;  /* 0x0000000000007941 */ /* 0x000fea0003800000 */
.L_x_388:
[----:B------:R-:W-:Y:S05]  /*13310*/  BRA `(.L_x_390) ;  /* 0xffffffe400447947 */ /* 0x000fea000383ffff */
.L_x_327:
[----:B------:R-:W-:Y:S01]  /*13320*/  BSSY B1, `(.L_x_391) ;  /* 0x0000006000017945 */ /* 0x000fe20003800000 */
[----:B------:R-:W-:-:S07]  /*13330*/  IMAD.MOV.U32 R15, RZ, RZ, -0x1 ;  /* 0xffffffffff0f7424 */ /* 0x000fce00078e00ff */
[----:B01-3--:R-:W-:Y:S05]  /*13340*/  WARPSYNC.COLLECTIVE R15, `(.L_x_392) ;  /* 0x000000000f0c7348 */ /* 0x00bfea0003c00000 */
[----:B------:R-:W-:Y:S02]  /*13350*/  ELECT P6, UR62, PT ;  /* 0x00000000003e782f */ /* 0x000fe400038c0000 */
[----:B------:R-:W-:Y:S01]  /*13360*/  MOV R14, UR62 ;  /* 0x0000003e000e7c02 */ /* 0x000fe20008000f00 */
[----:B01-3--:R-:W-:Y:S10]  /*13370*/  ENDCOLLECTIVE ;  /* 0x000000000000791b */ /* 0x00bff40003800000 */
.L_x_392:
[----:B------:R-:W-:Y:S05]  /*13380*/  BSYNC B1 ;  /* 0x0000000000017941 */ /* 0x000fea0003800000 */
.L_x_391:
[----:B------:R-:W-:Y:S05]  /*13390*/  BRA `(.L_x_393) ;  /* 0xffffffe4003c7947 */ /* 0x000fea000383ffff */
.L_x_329:
[----:B0-----:R0:W2:Y:S02]  /*133a0*/  SYNCS.PHASECHK.TRANS64.TRYWAIT P0, [R5+URZ], R4 ;  /* 0x00000004050075a7 */ /* 0x0010a4000800017f */
[----:B--2---:R-:W-:Y:S05]  /*133b0*/  @!P0 NANOSLEEP.SYNCS 0x989680 ;  /* 0x009896800000895d */ /* 0x004fea0003900000 */
[----:B------:R-:W2:Y:S02]  /*133c0*/  @!P0 SYNCS.PHASECHK.TRANS64 P0, [R5+URZ], R4 ;  /* 0x00000004050085a7 */ /* 0x000ea4000800007f */
[----:B--2---:R-:W-:Y:S05]  /*133d0*/  @!P0 BRA `(.L_x_329) ;  /* 0xfffffffc00f08947 */ /* 0x004fea000383ffff */
[----:B------:R-:W-:Y:S05]  /*133e0*/  BRA `(.L_x_394) ;  /* 0xffffffe400707947 */ /* 0x000fea000383ffff */
.L_x_330:
[----:B--2---:R2:W4:Y:S02]  /*133f0*/  SYNCS.PHASECHK.TRANS64.TRYWAIT P0, [R3+URZ], R2 ;  /* 0x00000002030075a7 */ /* 0x004524000800017f */
[----:B----4-:R-:W-:Y:S05]  /*13400*/  @!P0 NANOSLEEP.SYNCS 0x989680 ;  /* 0x009896800000895d */ /* 0x010fea0003900000 */
[----:B------:R-:W4:Y:S02]  /*13410*/  @!P0 SYNCS.PHASECHK.TRANS64 P0, [R3+URZ], R2 ;  /* 0x00000002030085a7 */ /* 0x000f24000800007f */
[----:B----4-:R-:W-:Y:S05]  /*13420*/  @!P0 BRA `(.L_x_330) ;  /* 0xfffffffc00f08947 */ /* 0x010fea000383ffff */
[----:B------:R-:W-:Y:S05]  /*13430*/  BRA `(.L_x_395) ;  /* 0xffffffe400647947 */ /* 0x000fea000383ffff */
.L_x_332:
[----:B----4-:R4:W0:Y:S02]  /*13440*/  SYNCS.PHASECHK.TRANS64.TRYWAIT P0, [R23+URZ], R4 ;  /* 0x00000004170075a7 */ /* 0x010824000800017f */
[----:B0-----:R-:W-:Y:S05]  /*13450*/  @!P0 NANOSLEEP.SYNCS 0x989680 ;  /* 0x009896800000895d */ /* 0x001fea0003900000 */
[----:B------:R-:W0:Y:S02]  /*13460*/  @!P0 SYNCS.PHASECHK.TRANS64 P0, [R23+URZ], R4 ;  /* 0x00000004170085a7 */ /* 0x000e24000800007f */
[----:B0-----:R-:W-:Y:S05]  /*13470*/  @!P0 BRA `(.L_x_332) ;  /* 0xfffffffc00f08947 */ /* 0x001fea000383ffff */
[----:B------:R-:W-:Y:S05]  /*13480*/  BRA `(.L_x_396) ;  /* 0xffffffe400687947 */ /* 0x000fea000383ffff */
.L_x_397:
        /* <DEDUP_REMOVED lines=15> */
.L_x_2725:


//--------------------- .text._ZN7cutlass13device_kernelIN5flash11enable_sm90INS1_16FlashAttnFwdSm90INS1_25CollectiveMainloopFwdSm90ILi2EN4cute5tupleIJNS5_1CILi1EEES8_S8_EEENS6_IJNS7_ILi192EEENS7_ILi144EEENS7_ILi96EEEEEELi96ENS_6half_tEfNS_4arch4Sm90ELb0ELb0ELb1ELb1ELb0ELb1ELb0ELb0ELb1ELb1ELb0ELb0EEENS1_21CollectiveEpilogueFwdINS6_IJSA_SC_SB_EEES9_SE_SG_Li384ELb1ELb1ELb0ELb0EEENS1_36VarlenDynamicPersistentTileSchedulerILi192ELi144ELi384ELi128ELb0ELb1ELb1ELb0ELb1ELb1EEEEEEEEEvNT_6ParamsE --------------------------
	.section	.text._ZN7cutlass13device_kernelIN5flash11enable_sm90INS1_16FlashAttnFwdSm90INS1_25CollectiveMainloopFwdSm90ILi2EN4cute5tupleIJNS5_1CILi1EEES8_S8_EEENS6_IJNS7_ILi192EEENS7_ILi144EEENS7_ILi96EEEEEELi96ENS_6half_tEfNS_4arch4Sm90ELb0ELb0ELb1ELb1ELb0ELb1ELb0ELb0ELb1ELb1ELb0ELb0EEENS1_21CollectiveEpilogueFwdINS6_IJSA_SC_SB_EEES9_SE_SG_Li384ELb1ELb1ELb0ELb0EEENS1_36VarlenDynamicPersistentTileSchedulerILi192ELi144ELi384ELi128ELb0ELb1ELb1ELb0ELb1ELb1EEEEEEEEEvNT_6ParamsE,"ax",@progbits
	.align	128
.text._ZN7cutlass13device_kernelIN5flash11enable_sm90INS1_16FlashAttnFwdSm90INS1_25CollectiveMainloopFwdSm90ILi2EN4cute5tupleIJNS5_1CILi1EEES8_S8_EEENS6_IJNS7_ILi192EEENS7_ILi144EEENS7_ILi96EEEEEELi96ENS_6half_tEfNS_4arch4Sm90ELb0ELb0ELb1ELb1ELb0ELb1ELb0ELb0ELb1ELb1ELb0ELb0EEENS1_21CollectiveEpilogueFwdINS6_IJSA_SC_SB_EEES9_SE_SG_Li384ELb1ELb1ELb0ELb0EEENS1_36VarlenDynamicPersistentTileSchedulerILi192ELi144ELi384ELi128ELb0ELb1ELb1ELb0ELb1ELb1EEEEEEEEEvNT_6ParamsE:
        .type           _ZN7cutlass13device_kernelIN5flash11enable_sm90INS1_16FlashAttnFwdSm90INS1_25CollectiveMainloopFwdSm90ILi2EN4cute5tupleIJNS5_1CILi1EEES8_S8_EEENS6_IJNS7_ILi192EEENS7_ILi144EEENS7_ILi96EEEEEELi96ENS_6half_tEfNS_4arch4Sm90ELb0ELb0ELb1ELb1ELb0ELb1ELb0ELb0ELb1ELb1ELb0ELb0EEENS1_21CollectiveEpilogueFwdINS6_IJSA_SC_SB_EEES9_SE_SG_Li384ELb1ELb1ELb0ELb0EEENS1_36VarlenDynamicPersistentTileSchedulerILi192ELi144ELi384ELi128ELb0ELb1ELb1ELb0ELb1ELb1EEEEEEEEEvNT_6ParamsE,@function
        .size           _ZN7cutlass13device_kernelIN5flash11enable_sm90INS1_16FlashAttnFwdSm90INS1_25CollectiveMainloopFwdSm90ILi2EN4cute5tupleIJNS5_1CILi1EEES8_S8_EEENS6_IJNS7_ILi192EEENS7_ILi144EEENS7_ILi96EEEEEELi96ENS_6half_tEfNS_4arch4Sm90ELb0ELb0ELb1ELb1ELb0ELb1ELb0ELb0ELb1ELb1ELb0ELb0EEENS1_21CollectiveEpilogueFwdINS6_IJSA_SC_SB_EEES9_SE_SG_Li384ELb1ELb1ELb0ELb0EEENS1_36VarlenDynamicPersistentTileSchedulerILi192ELi144ELi384ELi128ELb0ELb1ELb1ELb0ELb1ELb1EEEEEEEEEvNT_6ParamsE,(.L_x_2726 - _ZN7cutlass13device_kernelIN5flash11enable_sm90INS1_16FlashAttnFwdSm90INS1_25CollectiveMainloopFwdSm90ILi2EN4cute5tupleIJNS5_1CILi1EEES8_S8_EEENS6_IJNS7_ILi192EEENS7_ILi144EEENS7_ILi96EEEEEELi96ENS_6half_tEfNS_4arch4Sm90ELb0ELb0ELb1ELb1ELb0ELb1ELb0ELb0ELb1ELb1ELb0ELb0EEENS1_21CollectiveEpilogueFwdINS6_IJSA_SC_SB_EEES9_SE_SG_Li384ELb1ELb1ELb0ELb0EEENS1_36VarlenDynamicPersistentTileSchedulerILi192ELi144ELi384ELi128ELb0ELb1ELb1ELb0ELb1ELb1EEEEEEEEEvNT_6ParamsE)
        .other          _ZN7cutlass13device_kernelIN5flash11enable_sm90INS1_16FlashAttnFwdSm90INS1_25CollectiveMainloopFwdSm90ILi2EN4cute5tupleIJNS5_1CILi1EEES8_S8_EEENS6_IJNS7_ILi192EEENS7_ILi144EEENS7_ILi96EEEEEELi96ENS_6half_tEfNS_4arch4Sm90ELb0ELb0ELb1ELb1ELb0ELb1ELb0ELb0ELb1ELb1ELb0ELb0EEENS1_21CollectiveEpilogueFwdINS6_IJSA_SC_SB_EEES9_SE_SG_Li384ELb1ELb1ELb0ELb0EEENS1_36VarlenDynamicPersistentTileSchedulerILi192ELi144ELi384ELi128ELb0ELb1ELb1ELb0ELb1ELb1EEEEEEEEEvNT_6ParamsE,@"STO_CUDA_ENTRY STV_DEFAULT"
_ZN7cutlass13device_kernelIN5flash11enable_sm90INS1_16FlashAttnFwdSm90INS1_25CollectiveMainloopFwdSm90ILi2EN4cute5tupleIJNS5_1CILi1EEES8_S8_EEENS6_IJNS7_ILi192EEENS7_ILi144EEENS7_ILi96EEEEEELi96ENS_6half_tEfNS_4arch4Sm90ELb0ELb0ELb1ELb1ELb0ELb1ELb0ELb0ELb1ELb1ELb0ELb0EEENS1_21CollectiveEpilogueFwdINS6_IJSA_SC_SB_EEES9_SE_SG_Li384ELb1ELb1ELb0ELb0EEENS1_36VarlenDynamicPersistentTileSchedulerILi192ELi144ELi384ELi128ELb0ELb1ELb1ELb0ELb1ELb1EEEEEEEEEvNT_6ParamsE:
        /* <DEDUP_REMOVED lines=12> */
[----:B------:R-:W-:Y:S02]  /*00c0*/  UIADD3 UR10, UP2, UR4, 0x570, URZ ;  /* 0x00000570040a7890 */ /* 0x000fe4000ff5e03f */
[----:B------:R-:W-:Y:S02]  /*00d0*/  UIADD3 UR4, UP3, UR4, 0x670, URZ ;  /* 0x0000067004047890 */ /* 0x000fe4000ff7e03f */
[----:B------:R-:W-:-:S02]  /*00e0*/  UIADD3.X UR7, URZ, UR5, URZ, UP0, !UPT ;  /* 0x000000053f077290 */ /* 0x000fc400087fe43f */
[----:B------:R-:W-:Y:S02]  /*00f0*/  UIADD3.X UR9, URZ, UR5, URZ, UP1, !UPT ;  /* 0x000000053f097290 */ /* 0x000fe40008ffe43f */
[----:B------:R-:W-:Y:S02]  /*0100*/  UIADD3.X UR11, URZ, UR5, URZ, UP2, !UPT ;  /* 0x000000053f0b7290 */ /* 0x000fe400097fe43f */
[----:B------:R-:W-:-:S03]  /*0110*/  UIADD3.X UR5, URZ, UR5, URZ, UP3, !UPT ;  /* 0x000000053f057290 */ /* 0x000fc60009ffe43f */
[----:B------:R0:W-:Y:S02]  /*0120*/  UTMACCTL.PF [UR6] ;  /* 0x00000000060079b9 */ /* 0x0001e40008040000 */
[----:B------:R0:W-:Y:S02]  /*0130*/  UTMACCTL.PF [UR8] ;  /* 0x00000000080079b9 */ /* 0x0001e40008040000 */
[----:B------:R0:W-:Y:S02]  /*0140*/  UTMACCTL.PF [UR10] ;  /* 0x000000000a0079b9 */ /* 0x0001e40008040000 */
[----:B------:R0:W-:Y:S02]  /*0150*/  UTMACCTL.PF [UR4] ;  /* 0x00000000040079b9 */ /* 0x0001e40008040000 */
[----:B0-----:R-:W-:Y:S01]  /*0160*/  NOP ;  /* 0x0000000000007918 */ /* 0x001fe20000000000 */
.L_x_399:
[----:B------:R-:W-:Y:S05]  /*0170*/  BSYNC B0 ;  /* 0x0000000000007941 */ /* 0x000fea0003800000 */
.L_x_398:
        /* <DEDUP_REMOVED lines=40> */
.L_x_400:
        /* <DEDUP_REMOVED lines=22> */
.L_x_401:
        /* <DEDUP_REMOVED lines=18> */
.L_x_402:
        /* <DEDUP_REMOVED lines=22> */
.L_x_403:
        /* <DEDUP_REMOVED lines=22> */
.L_x_404:
[----:B--2---:R-:W-:Y:S01]  /*0940*/  ISETP.NE.AND P0, PT, R2, RZ, PT ;  /* 0x000000ff0200720c */ /* 0x004fe20003f05270 */
[----:B------:R-:W-:Y:S01]  /*0950*/  IMAD.MOV.U32 R2, RZ, RZ, 0x1 ;  /* 0x00000001ff027424 */ /* 0x000fe200078e00ff */
[----:B------:R-:W-:Y:S01]  /*0960*/  NOP ;  /* 0x0000000000007918 */ /* 0x000fe20000000000 */
[----:B------:R-:W-:Y:S01]  /*0970*/  ULDC.64 UR60, c[0x0][0x208] ;  /* 0x00008200003c7ab9 */ /* 0x000fe20000000a00 */
[----:B------:R-:W-:Y:S02]  /*0980*/  BSSY B9, `(.L_x_405) ;  /* 0x0001e00000097945 */ /* 0x000fe40003800000 */
[----:B------:R-:W-:-:S05]  /*0990*/  SEL R2, R2, 0x2, !P0 ;  /* 0x0000000202027807 */ /* 0x000fca0004000000 */
[----:B------:R2:W-:Y:S01]  /*09a0*/  STL [R1+0x60], R2 ;  /* 0x0000600201007387 */ /* 0x0005e20000100800 */
[----:B01-34-:R-:W-:Y:S06]  /*09b0*/  BAR.SYNC.DEFER_BLOCKING 0x0 ;  /* 0x0000000000007b1d */ /* 0x01bfec0000010000 */
[----:B------:R-:W-:Y:S05]  /*09c0*/  @!P0 BRA `(.L_x_406) ;  /* 0x0000016800748947 */ /* 0x000fea0003800000 */
.L_x_407:
[----:B------:R-:W-:-:S08]  /*09d0*/  NOP ;  /* 0x0000000000007918 */ /* 0x000fd00000000000 */
[----:B------:R-:W0:Y:S02]  /*09e0*/  USETMAXREG.TRY_ALLOC.CTAPOOL UP0, 0xa0 ;  /* 0x000000a0000079c8 */ /* 0x000e240008000600 */
[----:B0-----:R-:W-:-:S13]  /*09f0*/  PLOP3.LUT P0, PT, PT, PT, UP0, 0x80, 0x0 ;  /* 0x000000000000781c */ /* 0x001fda0003f0f008 */
[----:B------:R-:W-:Y:S05]  /*0a00*/  @!P0 BRA `(.L_x_407) ;  /* 0xfffffffc00f08947 */ /* 0x000fea000383ffff */
[----:B------:R-:W3:Y:S01]  /*0a10*/  LDL.LU R0, [R1+0x50] ;  /* 0x0000500001007983 */ /* 0x000ee20000300800 */
[----:B--2---:R-:W0:Y:S01]  /*0a20*/  S2R R2, SR_TID.X ;  /* 0x0000000000027919 */ /* 0x004e220000002100 */
[----:B------:R-:W1:Y:S01]  /*0a30*/  S2UR UR5, SR_CgaCtaId ;  /* 0x00000000000579c3 */ /* 0x000e620000008800 */
[----:B------:R-:W-:Y:S01]  /*0a40*/  UMOV UR4, 0x400 ;  /* 0x0000040000047882 */ /* 0x000fe20000000000 */
[----:B0-----:R-:W-:-:S06]  /*0a50*/  SHF.R.U32.HI R2, RZ, 0x7, R2 ;  /* 0x00000007ff027819 */ /* 0x001fcc0000011602 */
[----:B------:R-:W-:Y:S06]  /*0a60*/  BAR.ARV 0x8, 0x200 ;  /* 0x0208000000007b1d */ /* 0x000fec0000002000 */
[----:B------:R-:W-:-:S13]  /*0a70*/  ISETP.NE.AND P0, PT, R2, 0x1, PT ;  /* 0x000000010200780c */ /* 0x000fda0003f05270 */
[----:B------:R-:W-:Y:S08]  /*0a80*/  @!P0 BAR.ARV 0x9, 0x100 ;  /* 0x0244000000008b1d */ /* 0x000ff00000002000 */
[----:B------:R-:W-:Y:S01]  /*0a90*/  BAR.SYNC.DEFER_BLOCKING 0x5, 0x200 ;  /* 0x0148000000007b1d */ /* 0x000fe20000010000 */
[----:B-1----:R-:W-:-:S06]  /*0aa0*/  ULEA UR4, UR5, UR4, 0x18 ;  /* 0x0000000405047291 */ /* 0x002fcc000f8ec03f */
[----:B------:R-:W-:Y:S01]  /*0ab0*/  IMAD.U32 R16, RZ, RZ, UR4 ;  /* 0x00000004ff107e24 */ /* 0x000fe2000f8e00ff */
[----:B------:R-:W-:-:S04]  /*0ac0*/  ULDC UR4, c[0x0][0xc3c] ;  /* 0x00030f0000047ab9 */ /* 0x000fc80000000800 */
[----:B------:R-:W0:Y:S01]  /*0ad0*/  LDS.128 R108, [R16+0x31cd0] ;  /* 0x031cd000106c7984 */ /* 0x000e220000000c00 */
[----:B------:R-:W-:Y:S06]  /*0ae0*/  BAR.ARV 0x4, 0x200 ;  /* 0x0108000000007b1d */ /* 0x000fec0000002000 */
[----:B---3--:R-:W-:-:S04]  /*0af0*/  LOP3.LUT R0, R0, 0xfffffffb, RZ, 0xc0, !PT ;  /* 0xfffffffb00007812 */ /* 0x008fc800078ec0ff */
[----:B------:R-:W-:-:S05]  /*0b00*/  @P0 LOP3.LUT R0, R0, 0x4, RZ, 0xfc, !PT ;  /* 0x0000000400000812 */ /* 0x000fca00078efcff */
[----:B------:R4:W-:Y:S01]  /*0b10*/  STL [R1+0x50], R0 ;  /* 0x0000500001007387 */ /* 0x0009e20000100800 */
[----:B0-----:R-:W-:-:S13]  /*0b20*/  ISETP.GE.AND P0, PT, R111, UR4, PT ;  /* 0x000000046f007c0c */ /* 0x001fda000bf06270 */
[----:B----4-:R-:W-:Y:S05]  /*0b30*/  @P0 BRA `(.L_x_408) ;  /* 0x000001dc00900947 */ /* 0x010fea0003800000 */
[----:B------:R-:W0:Y:S01]  /*0b40*/  S2R R0, SR_TID.X ;  /* 0x0000000000007919 */ /* 0x000e220000002100 */
[----:B------:R-:W-:Y:S02]  /*0b50*/  IMAD.MOV.U32 R20, RZ, RZ, -0x2 ;  /* 0xfffffffeff147424 */ /* 0x000fe400078e00ff */
[----:B0-----:R-:W-:-:S05]  /*0b60*/  VIADD R22, R0, 0xffffff80 ;  /* 0xffffff8000167836 */ /* 0x001fca0000000000 */
[-C--:B------:R-:W-:Y:S02]  /*0b70*/  LEA.HI R4, R22, R22.reuse, RZ, 0x1 ;  /* 0x0000001616047211 */ /* 0x080fe400078f08ff */
[----:B------:R-:W-:Y:S02]  /*0b80*/  SHF.R.S32.HI R0, RZ, 0x1f, R22 ;  /* 0x0000001fff007819 */ /* 0x000fe40000011416 */
[----:B------:R-:W-:Y:S02]  /*0b90*/  LOP3.LUT R2, R4, 0xfffffffe, RZ, 0xc0, !PT ;  /* 0xfffffffe04027812 */ /* 0x000fe400078ec0ff */
[----:B------:R-:W-:Y:S02]  /*0ba0*/  LEA.HI R3, R0, R22, RZ, 0x4 ;  /* 0x0000001600037211 */ /* 0x000fe400078f20ff */
[----:B------:R-:W-:Y:S01]  /*0bb0*/  SHF.R.S32.HI R19, RZ, 0x1, R4 ;  /* 0x00000001ff137819 */ /* 0x000fe20000011404 */
[----:B------:R-:W-:Y:S01]  /*0bc0*/  IMAD.IADD R21, R22, 0x1, -R2 ;  /* 0x0000000116157824 */ /* 0x000fe200078e0a02 */
[----:B------:R-:W-:-:S02]  /*0bd0*/  SHF.R.S32.HI R2, RZ, 0x4, R3 ;  /* 0x00000004ff027819 */ /* 0x000fc40000011403 */
[----:B------:R-:W-:Y:S01]  /*0be0*/  LEA.HI R5, R4, R19, RZ, 0x1 ;  /* 0x0000001304057211 */ /* 0x000fe200078f08ff */
[----:B------:R-:W-:Y:S01]  /*0bf0*/  IMAD.SHL.U32 R24, R21, 0x4, RZ ;  /* 0x0000000415187824 */ /* 0x000fe200078e00ff */
[----:B------:R-:W-:Y:S02]  /*0c00*/  LEA.HI R4, R3, R2, RZ, 0x1 ;  /* 0x0000000203047211 */ /* 0x000fe400078f08ff */
[----:B------:R-:W-:Y:S01]  /*0c10*/  LOP3.LUT R6, R5, 0x7fffffe, RZ, 0xc0, !PT ;  /* 0x07fffffe05067812 */ /* 0x000fe200078ec0ff */
[----:B------:R-:W-:Y:S01]  /*0c20*/  VIADD R7, R24, 0x10 ;  /* 0x0000001018077836 */ /* 0x000fe20000000000 */
[----:B------:R-:W-:Y:S01]  /*0c30*/  STL [R1+0x40], R24 ;  /* 0x0000401801007387 */ /* 0x000fe20000100800 */
[----:B------:R-:W-:Y:S01]  /*0c40*/  LOP3.LUT R5, R4, 0x1ffffffe, RZ, 0xc0, !PT ;  /* 0x1ffffffe04057812 */ /* 0x000fe200078ec0ff */
[C---:B------:R-:W-:Y:S01]  /*0c50*/  VIADD R8, R24.reuse, 0x20 ;  /* 0x0000002018087836 */ /* 0x040fe20000000000 */
[----:B------:R-:W-:Y:S01]  /*0c60*/  LOP3.LUT R3, R3, 0xfffffff0, RZ, 0xc0, !PT ;  /* 0xfffffff003037812 */ /* 0x000fe200078ec0ff */
[----:B------:R0:W-:Y:S01]  /*0c70*/  STL [R1+0x6c], R7 ;  /* 0x00006c0701007387 */ /* 0x0001e20000100800 */
[----:B------:R-:W-:-:S02]  /*0c80*/  IMAD.IADD R4, R24, 0x1, R7 ;  /* 0x0000000118047824 */ /* 0x000fc400078e0207 */
[----:B------:R-:W-:Y:S01]  /*0c90*/  IMAD.IADD R5, R2, 0x1, -R5 ;  /* 0x0000000102057824 */ /* 0x000fe200078e0a05 */
[----:B------:R1:W-:Y:S01]  /*0ca0*/  STL [R1+0x68], R8 ;  /* 0x0000680801007387 */ /* 0x0003e20000100800 */
[----:B------:R-:W-:Y:S01]  /*0cb0*/  IMAD.IADD R3, R22, 0x1, -R3 ;  /* 0x0000000116037824 */ /* 0x000fe200078e0a03 */
[----:B------:R-:W-:Y:S01]  /*0cc0*/  SHF.R.S32.HI R9, RZ, 0x1f, R4 ;  /* 0x0000001fff097819 */ /* 0x000fe20000011404 */
[----:B------:R-:W-:Y:S02]  /*0cd0*/  IMAD.SHL.U32 R5, R5, 0x8, RZ ;  /* 0x0000000805057824 */ /* 0x000fe400078e00ff */
[----:B0-----:R-:W-:Y:S01]  /*0ce0*/  IMAD.IADD R7, R19, 0x1, -R6 ;  /* 0x0000000113077824 */ /* 0x001fe200078e0a06 */
[CC--:B------:R-:W-:Y:S01]  /*0cf0*/  LEA.HI R12, R9.reuse, R4.reuse, RZ, 0x3 ;  /* 0x00000004090c7211 */ /* 0x0c0fe200078f18ff */
[----:B------:R-:W-:Y:S01]  /*0d00*/  IMAD.IADD R6, R24, 0x1, R8 ;  /* 0x0000000118067824 */ /* 0x000fe200078e0208 */
[----:B------:R-:W-:Y:S01]  /*0d10*/  LEA.HI R14, R9, R4, RZ, 0x5 ;  /* 0x00000004090e7211 */ /* 0x000fe200078f28ff */
[----:B------:R-:W-:Y:S01]  /*0d20*/  IMAD R17, R2, 0x8, R7 ;  /* 0x0000000802117824 */ /* 0x000fe200078e0207 */
[----:B------:R-:W-:-:S02]  /*0d30*/  LEA.HI R2, R0, R22, RZ, 0x7 ;  /* 0x0000001600027211 */ /* 0x000fc400078f38ff */
[----:B------:R-:W-:Y:S02]  /*0d40*/  SHF.R.S32.HI R7, RZ, 0x1f, R6 ;  /* 0x0000001fff077819 */ /* 0x000fe40000011406 */
[----:B------:R-:W-:Y:S02]  /*0d50*/  LOP3.LUT R4, R2, 0xffffff80, RZ, 0xc0, !PT ;  /* 0xffffff8002047812 */ /* 0x000fe400078ec0ff */
[CC--:B------:R-:W-:Y:S02]  /*0d60*/  LEA.HI R13, R7.reuse, R6.reuse, RZ, 0x3 ;  /* 0x00000006070d7211 */ /* 0x0c0fe400078f18ff */
[----:B------:R-:W-:Y:S01]  /*0d70*/  LEA.HI R15, R7, R6, RZ, 0x5 ;  /* 0x00000006070f7211 */ /* 0x000fe200078f28ff */
[----:B------:R-:W-:Y:S01]  /*0d80*/  IMAD.IADD R28, R22, 0x1, -R4 ;  /* 0x00000001161c7824 */ /* 0x000fe200078e0a04 */
[----:B------:R-:W-:Y:S02]  /*0d90*/  SHF.R.S32.HI R4, RZ, 0x1f, R3 ;  /* 0x0000001fff047819 */ /* 0x000fe40000011403 */
[----:B------:R-:W-:-:S02]  /*0da0*/  LEA.HI R6, R0, R22, RZ, 0x5 ;  /* 0x0000001600067211 */ /* 0x000fc400078f28ff */
[----:B-1----:R-:W-:Y:S02]  /*0db0*/  SHF.R.S32.HI R8, RZ, 0x1f, R28 ;  /* 0x0000001fff087819 */ /* 0x002fe4000001141c */
[----:B------:R-:W-:Y:S02]  /*0dc0*/  LEA.HI R7, R0, R22, RZ, 0x2 ;  /* 0x0000001600077211 */ /* 0x000fe400078f10ff */
[----:B------:R-:W-:Y:S02]  /*0dd0*/  LEA.HI R9, R8, R28, RZ, 0x2 ;  /* 0x0000001c08097211 */ /* 0x000fe400078f10ff */
[-C--:B------:R-:W-:Y:S02]  /*0de0*/  LEA.HI R0, R4, R3.reuse, RZ, 0x3 ;  /* 0x0000000304007211 */ /* 0x080fe400078f18ff */
[----:B------:R-:W-:Y:S02]  /*0df0*/  LOP3.LUT R10, R9, 0x7ffffffc, RZ, 0xc0, !PT ;  /* 0x7ffffffc090a7812 */ /* 0x000fe400078ec0ff */
[----:B------:R-:W-:Y:S01]  /*0e00*/  SHF.R.S32.HI R27, RZ, 0x7, R2 ;  /* 0x00000007ff1b7819 */ /* 0x000fe20000011402 */
[----:B------:R-:W-:Y:S01]  /*0e10*/  IMAD.SHL.U32 R2, R0, 0x10, RZ ;  /* 0x0000001000027824 */ /* 0x000fe200078e00ff */
[----:B------:R-:W-:Y:S01]  /*0e20*/  LEA.HI R4, R4, R3, RZ, 0x2 ;  /* 0x0000000304047211 */ /* 0x000fe200078f10ff */
[----:B------:R-:W-:Y:S01]  /*0e30*/  IMAD.IADD R11, R28, 0x1, -R10 ;  /* 0x000000011c0b7824 */ /* 0x000fe200078e0a0a */
[----:B------:R-:W-:-:S02]  /*0e40*/  SHF.R.S32.HI R26, RZ, 0x2, R7 ;  /* 0x00000002ff1a7819 */ /* 0x000fc40000011407 */
[----:B------:R-:W-:Y:S02]  /*0e50*/  SHF.R.S32.HI R10, RZ, 0x1f, R7 ;  /* 0x0000001fff0a7819 */ /* 0x000fe40000011407 */
[----:B------:R-:W-:Y:S02]  /*0e60*/  SHF.R.S32.HI R6, RZ, 0x5, R6 ;  /* 0x00000005ff067819 */ /* 0x000fe40000011406 */
[----:B------:R-:W-:Y:S02]  /*0e70*/  LOP3.LUT R0, R4, 0x7fffffc, RZ, 0xc0, !PT ;  /* 0x07fffffc04007812 */ /* 0x000fe400078ec0ff */
[----:B------:R-:W-:Y:S01]  /*0e80*/  LOP3.LUT R2, R2, 0x7fffff80, RZ, 0xc0, !PT ;  /* 0x7fffff8002027812 */ /* 0x000fe200078ec0ff */
[----:B------:R-:W-:Y:S01]  /*0e90*/  IMAD R18, R6, 0x10, R3 ;  /* 0x0000001006127824 */ /* 0x000fe200078e0203 */
[----:B------:R-:W-:Y:S02]  /*0ea0*/  LEA.HI R10, R10, R26, RZ, 0x2 ;  /* 0x0000001a0a0a7211 */ /* 0x000fe400078f10ff */
[----:B------:R-:W-:Y:S01]  /*0eb0*/  IADD3 R0, R3, -R0, RZ ;  /* 0x8000000003007210 */ /* 0x000fe20007ffe0ff */
[----:B------:R-:W-:Y:S01]  /*0ec0*/  IMAD R3, R6, 0x100, R2 ;  /* 0x0000010006037824 */ /* 0x000fe200078e0202 */
[----:B------:R-:W-:Y:S01]  /*0ed0*/  LOP3.LUT R10, R10, 0xfffffffc, RZ, 0xc0, !PT ;  /* 0xfffffffc0a0a7812 */ /* 0x000fe200078ec0ff */
[----:B------:R-:W-:Y:S01]  /*0ee0*/  IMAD R2, R11, R20, 0x90 ;  /* 0x000000900b027424 */ /* 0x000fe200078e0214 */
[----:B------:R-:W-:-:S02]  /*0ef0*/  SHF.R.S32.HI R6, RZ, 0x2, R9 ;  /* 0x00000002ff067819 */ /* 0x000fc40000011409 */
[----:B------:R-:W-:Y:S01]  /*0f00*/  SHF.R.S32.HI R9, RZ, 0x1f, R9 ;  /* 0x0000001fff097819 */ /* 0x000fe20000011409 */
[----:B------:R-:W-:Y:S01]  /*0f10*/  IMAD.IADD R11, R26, 0x1, -R10 ;  /* 0x000000011a0b7824 */ /* 0x000fe200078e0a0a */
[----:B------:R0:W-:Y:S01]  /*0f20*/  STL [R1+0xb8], R2 ;  /* 0x0000b80201007387 */ /* 0x0001e20000100800 */
[----:B------:R-:W-:Y:S01]  /*0f30*/  SHF.R.S32.HI R4, RZ, 0x2, R4 ;  /* 0x00000002ff047819 */ /* 0x000fe20000011404 */
[----:B------:R-:W-:Y:S01]  /*0f40*/  IMAD R3, R0, 0x10, R3 ;  /* 0x0000001000037824 */ /* 0x000fe200078e0203 */
[----:B------:R-:W-:Y:S01]  /*0f50*/  LEA.HI R9, R9, R6, RZ, 0x3 ;  /* 0x0000000609097211 */ /* 0x000fe200078f18ff */
[----:B------:R-:W2:Y:S01]  /*0f60*/  LDL.LU R26, [R1+0x60] ;  /* 0x00006000011a7983 */ /* 0x000ea20000300800 */
[----:B------:R-:W-:Y:S01]  /*0f70*/  LEA.HI R8, R8, R28, RZ, 0x5 ;  /* 0x0000001c08087211 */ /* 0x000fe200078f28ff */
[----:B------:R-:W-:Y:S01]  /*0f80*/  IMAD.SHL.U32 R4, R4, 0x40, RZ ;  /* 0x0000004004047824 */ /* 0x000fe200078e00ff */
[----:B------:R-:W-:Y:S01]  /*0f90*/  LOP3.LUT R9, R9, 0xfffffff8, RZ, 0xc0, !PT ;  /* 0xfffffff809097812 */ /* 0x000fe200078ec0ff */
[----:B------:R-:W-:-:S02]  /*0fa0*/  IMAD.SHL.U32 R0, R11, 0x40, RZ ;  /* 0x000000400b007824 */ /* 0x000fc400078e00ff */
[----:B0-----:R-:W-:Y:S01]  /*0fb0*/  IMAD.HI R2, R27, 0x55555556, RZ ;  /* 0x555555561b027827 */ /* 0x001fe200078e02ff */
[----:B------:R-:W-:Y:S02]  /*0fc0*/  LOP3.LUT R4, R4, 0x40, RZ, 0xc0, !PT ;  /* 0x0000004004047812 */ /* 0x000fe400078ec0ff */
[----:B------:R-:W-:Y:S01]  /*0fd0*/  SHF.R.S32.HI R8, RZ, 0x5, R8 ;  /* 0x00000005ff087819 */ /* 0x000fe20000011408 */
[----:B------:R-:W-:Y:S01]  /*0fe0*/  IMAD.U32 R10, R18, 0x20, R5 ;  /* 0x00000020120a7824 */ /* 0x000fe200078e0005 */
[----:B------:R-:W-:Y:S01]  /*0ff0*/  LEA.HI R2, R2, R2, RZ, 0x1 ;  /* 0x0000000202027211 */ /* 0x000fe200078f08ff */
[----:B------:R-:W-:Y:S01]  /*1000*/  IMAD.IADD R9, R6, 0x1, -R9 ;  /* 0x0000000106097824 */ /* 0x000fe200078e0a09 */
[----:B------:R-:W-:Y:S02]  /*1010*/  LOP3.LUT R20, R0, 0xc0, RZ, 0xc0, !PT ;  /* 0x000000c000147812 */ /* 0x000fe400078ec0ff */
[----:B------:R-:W-:Y:S01]  /*1020*/  LOP3.LUT R5, R4, 0x8, R5, 0xf8, !PT ;  /* 0x0000000804057812 */ /* 0x000fe200078ef805 */
[----:B------:R0:W-:Y:S01]  /*1030*/  STL [R1+0xc0], R10 ;  /* 0x0000c00a01007387 */ /* 0x0001e20000100800 */
[----:B------:R-:W-:Y:S01]  /*1040*/  SHF.R.U32.HI R4, RZ, 0x3, R4 ;  /* 0x00000003ff047819 */ /* 0x000fe20000011604 */
[----:B------:R-:W-:Y:S01]  /*1050*/  IMAD R2, R2, -0x3, R27 ;  /* 0xfffffffd02027824 */ /* 0x000fe200078e021b */
[----:B------:R-:W-:Y:S01]  /*1060*/  LOP3.LUT R0, R20, 0x18, R12, 0xf8, !PT ;  /* 0x0000001814007812 */ /* 0x000fe200078ef80c */
[----:B------:R-:W-:Y:S01]  /*1070*/  IMAD R9, R8, 0x10, R9 ;  /* 0x0000001008097824 */ /* 0x000fe200078e0209 */
[----:B------:R-:W-:Y:S01]  /*1080*/  SHF.R.U32.HI R18, RZ, 0x3, R20 ;  /* 0x00000003ff127819 */ /* 0x000fe20000011614 */
[----:B------:R1:W-:Y:S01]  /*1090*/  STL [R1+0x88], R11 ;  /* 0x0000880b01007387 */ /* 0x0003e20000100800 */
[----:B------:R-:W-:-:S02]  /*10a0*/  LOP3.LUT R7, R7, 0xfffffffc, RZ, 0xc0, !PT ;  /* 0xfffffffc07077812 */ /* 0x000fc400078ec0ff */
[----:B------:R-:W-:Y:S01]  /*10b0*/  LOP3.LUT R4, R5, R4, RZ, 0x3c, !PT ;  /* 0x0000000405047212 */ /* 0x000fe200078e3cff */
[----:B0-----:R-:W-:Y:S01]  /*10c0*/  IMAD R10, R2, 0x40, R9 ;  /* 0x00000040020a7824 */ /* 0x001fe200078e0209 */
[----:B------:R-:W-:Y:S01]  /*10d0*/  LOP3.LUT R5, R0, R18, RZ, 0x3c, !PT ;  /* 0x0000001200057212 */ /* 0x000fe200078e3cff */
[----:B------:R-:W-:Y:S01]  /*10e0*/  STL [R1+0x54], R20 ;  /* 0x0000541401007387 */ /* 0x000fe20000100800 */
[----:B-1----:R-:W-:Y:S01]  /*10f0*/  IMAD.SHL.U32 R11, R17, 0x20, RZ ;  /* 0x00000020110b7824 */ /* 0x002fe200078e00ff */
[----:B------:R-:W-:Y:S01]  /*1100*/  SHF.R.S32.HI R2, RZ, 0x1f, R19 ;  /* 0x0000001fff027819 */ /* 0x000fe20000011413 */
[----:B------:R-:W-:Y:S02]  /*1110*/  VIADD R8, R16, 0xda00 ;  /* 0x0000da0010087836 */ /* 0x000fe40000000000 */
[----:B------:R-:W-:Y:S01]  /*1120*/  IMAD.IADD R7, R22, 0x1, -R7 ;  /* 0x0000000116077824 */ /* 0x000fe200078e0a07 */
[----:B------:R-:W-:Y:S01]  /*1130*/  STL [R1+0x5c], R11 ;  /* 0x00005c0b01007387 */ /* 0x000fe20000100800 */
[----:B------:R-:W-:-:S03]  /*1140*/  VIADD R2, R24, 0x8 ;  /* 0x0000000818027836 */ /* 0x000fc60000000000 */
[----:B------:R-:W-:Y:S01]  /*1150*/  STL [R1+0x58], R18 ;  /* 0x0000581201007387 */ /* 0x000fe20000100800 */
[----:B------:R-:W-:Y:S01]  /*1160*/  SHF.L.U32 R22, R21, 0x3, RZ ;  /* 0x0000000315167819 */ /* 0x000fe200000006ff */
[----:B------:R-:W-:Y:S02]  /*1170*/  VIADD R9, R24, 0x18 ;  /* 0x0000001818097836 */ /* 0x000fe40000000000 */
[----:B------:R-:W-:Y:S01]  /*1180*/  STL [R1+0xb4], R10 ;  /* 0x0000b40a01007387 */ /* 0x000fe20000100800 */
[----:B------:R-:W-:Y:S01]  /*1190*/  IMAD.IADD R3, R4, 0x1, R3 ;  /* 0x0000000104037824 */ /* 0x000fe200078e0203 */
[----:B------:R-:W-:Y:S02]  /*11a0*/  LOP3.LUT R4, R20, 0x18, R22, 0xf8, !PT ;  /* 0x0000001814047812 */ /* 0x000fe400078ef816 */
[----:B------:R-:W-:Y:S02]  /*11b0*/  SHF.R.S32.HI R14, RZ, 0x5, R14 ;  /* 0x00000005ff0e7819 */ /* 0x000fe4000001140e */
[----:B------:R-:W-:-:S02]  /*11c0*/  SHF.R.S32.HI R15, RZ, 0x5, R15 ;  /* 0x00000005ff0f7819 */ /* 0x000fc4000001140f */
[----:B------:R-:W-:Y:S02]  /*11d0*/  LOP3.LUT R6, R20, 0x18, R13, 0xf8, !PT ;  /* 0x0000001814067812 */ /* 0x000fe400078ef80d */
[-C--:B------:R-:W-:Y:S01]  /*11e0*/  LOP3.LUT R4, R4, R18.reuse, RZ, 0x3c, !PT ;  /* 0x0000001204047212 */ /* 0x080fe200078e3cff */
[--C-:B------:R-:W-:Y:S01]  /*11f0*/  IMAD R14, R14, 0x1800, R11.reuse ;  /* 0x000018000e0e7824 */ /* 0x100fe200078e020b */
[----:B------:R-:W-:Y:S01]  /*1200*/  LOP3.LUT R6, R6, R18, RZ, 0x3c, !PT ;  /* 0x0000001206067212 */ /* 0x000fe200078e3cff */
[----:B------:R-:W-:Y:S02]  /*1210*/  IMAD R15, R15, 0x1800, R11 ;  /* 0x000018000f0f7824 */ /* 0x000fe400078e020b */
[----:B------:R-:W-:Y:S02]  /*1220*/  IMAD.IADD R4, R11, 0x1, R4 ;  /* 0x000000010b047824 */ /* 0x000fe400078e0204 */
[----:B------:R-:W-:Y:S02]  /*1230*/  IMAD.IADD R5, R14, 0x1, R5 ;  /* 0x000000010e057824 */ /* 0x000fe400078e0205 */
[----:B------:R-:W-:Y:S01]  /*1240*/  IMAD.IADD R6, R15, 0x1, R6 ;  /* 0x000000010f067824 */ /* 0x000fe200078e0206 */
[----:B------:R-:W-:Y:S01]  /*1250*/  CS2R R144, SRZ ;  /* 0x0000000000907805 */ /* 0x000fe2000001ff00 */
[----:B------:R-:W-:Y:S01]  /*1260*/  IMAD.MOV.U32 R17, RZ, RZ, RZ ;  /* 0x000000ffff117224 */ /* 0x000fe200078e00ff */
[----:B--2---:R-:W-:-:S05]  /*1270*/  LOP3.LUT R0, R26, 0x1, RZ, 0xfc, !PT ;  /* 0x000000011a007812 */ /* 0x004fca00078efcff */
[----:B------:R0:W-:Y:S04]  /*1280*/  STL [R1+0x48], R0 ;  /* 0x0000480001007387 */ /* 0x0001e80000100800 */
[----:B------:R-:W-:Y:S04]  /*1290*/  STL [R1+0x98], RZ ;  /* 0x000098ff01007387 */ /* 0x000fe80000100800 */
[----:B------:R-:W-:Y:S01]  /*12a0*/  STL [R1+0xb0], R8 ;  /* 0x0000b00801007387 */ /* 0x000fe20000100800 */
[----:B0-----:R-:W-:-:S03]  /*12b0*/  LEA.HI R0, R7, R7, RZ, 0x1 ;  /* 0x0000000707007211 */ /* 0x001fc600078f08ff */
[----:B------:R-:W-:Y:S01]  /*12c0*/  STL [R1+0x60], RZ ;  /* 0x000060ff01007387 */ /* 0x000fe20000100800 */
[----:B------:R-:W-:-:S03]  /*12d0*/  LOP3.LUT R0, R0, 0x1ffffffe, RZ, 0xc0, !PT ;  /* 0x1ffffffe00007812 */ /* 0x000fc600078ec0ff */
[----:B------:R0:W-:Y:S04]  /*12e0*/  STL [R1+0x64], R2 ;  /* 0x0000640201007387 */ /* 0x0001e80000100800 */
[----:B------:R1:W-:Y:S01]  /*12f0*/  STL [R1+0x70], R9 ;  /* 0x0000700901007387 */ /* 0x0003e20000100800 */
[----:B0-----:R-:W-:Y:S01]  /*1300*/  LOP3.LUT R2, R20, 0x8, R22, 0xf8, !PT ;  /* 0x0000000814027812 */ /* 0x001fe200078ef816 */
[----:B-1----:R-:W-:-:S03]  /*1310*/  VIADD R9, R24, 0x28 ;  /* 0x0000002818097836 */ /* 0x002fc60000000000 */
[----:B------:R-:W-:Y:S01]  /*1320*/  LOP3.LUT R2, R2, R18, RZ, 0x3c, !PT ;  /* 0x0000001202027212 */ /* 0x000fe200078e3cff */
[----:B------:R-:W-:Y:S01]  /*1330*/  IMAD.IADD R0, R7, 0x1, -R0 ;  /* 0x0000000107007824 */ /* 0x000fe200078e0a00 */
[----:B------:R-:W-:Y:S01]  /*1340*/  SHF.R.S32.HI R7, RZ, 0x3, R12 ;  /* 0x00000003ff077819 */ /* 0x000fe2000001140c */
[----:B------:R0:W-:Y:S02]  /*1350*/  STL [R1+0x74], R9 ;  /* 0x0000740901007387 */ /* 0x0001e40000100800 */
[----:B------:R-:W-:Y:S02]  /*1360*/  IMAD.IADD R2, R11, 0x1, R2 ;  /* 0x000000010b027824 */ /* 0x000fe400078e0202 */
[----:B------:R1:W-:Y:S01]  /*1370*/  STL [R1+0x9c], R7 ;  /* 0x00009c0701007387 */ /* 0x0003e20000100800 */
[----:B0-----:R-:W-:Y:S01]  /*1380*/  SHF.R.S32.HI R9, RZ, 0x3, R13 ;  /* 0x00000003ff097819 */ /* 0x001fe2000001140d */
[----:B------:R-:W-:Y:S02]  /*1390*/  IMAD R0, R0, 0x8, R10 ;  /* 0x0000000800007824 */ /* 0x000fe400078e020a */
[----:B-1----:R-:W-:-:S02]  /*13a0*/  IMAD R7, R4, 0x2, R8 ;  /* 0x0000000204077824 */ /* 0x002fc400078e0208 */
[----:B------:R-:W-:Y:S01]  /*13b0*/  STL [R1+0xa0], R9 ;  /* 0x0000a00901007387 */ /* 0x000fe20000100800 */
[----:B------:R-:W-:-:S03]  /*13c0*/  IMAD R4, R5, 0x2, R8 ;  /* 0x0000000205047824 */ /* 0x000fc600078e0208 */
[----:B------:R0:W-:Y:S04]  /*13d0*/  STL [R1+0x84], R2 ;  /* 0x0000840201007387 */ /* 0x0001e80000100800 */
[----:B------:R1:W-:Y:S01]  /*13e0*/  STL [R1+0xac], R7 ;  /* 0x0000ac0701007387 */ /* 0x0003e20000100800 */
[----:B0-----:R-:W-:-:S03]  /*13f0*/  IMAD R2, R6, 0x2, R8 ;  /* 0x0000000206027824 */ /* 0x001fc600078e0208 */
[----:B------:R1:W-:Y:S04]  /*1400*/  STL [R1+0xa8], R4 ;  /* 0x0000a80401007387 */ /* 0x0003e80000100800 */
[----:B------:R1:W-:Y:S04]  /*1410*/  STL [R1+0xa4], R2 ;  /* 0x0000a40201007387 */ /* 0x0003e80000100800 */
[----:B------:R1:W-:Y:S01]  /*1420*/  STL [R1+0xbc], R0 ;  /* 0x0000bc0001007387 */ /* 0x0003e20000100800 */
[----:B------:R-:W-:-:S07]  /*1430*/  IMAD R18, R3, 0x2, R16 ;  /* 0x0000000203127824 */ /* 0x000fce00078e0210 */
.L_x_543:
[----:B01----:R-:W0:Y:S02]  /*1440*/  LDC.64 R2, c[0x0][0xc88] ;  /* 0x00032200ff027b82 */ /* 0x003e240000000a00 */
[----:B0-----:R-:W-:-:S05]  /*1450*/  IMAD.WIDE R2, R111, 0x4, R2 ;  /* 0x000000046f027825 */ /* 0x001fca00078e0202 */
[----:B--2-4-:R0:W2:Y:S01]  /*1460*/  LDG.E R10, desc[UR60][R2.64] ;  /* 0x0000003c020a7981 */ /* 0x0140a2000c1e1900 */
[----:B------:R-:W-:Y:S05]  /*1470*/  YIELD ;  /* 0x0000000000007946 */ /* 0x000fea0003800000 */
[----:B------:R-:W-:Y:S01]  /*1480*/  ULDC.64 UR4, c[0x0][0xa28] ;  /* 0x00028a0000047ab9 */ /* 0x000fe20000000a00 */
[----:B------:R-:W-:Y:S01]  /*1490*/  ULDC.64 UR8, c[0x0][0xa18] ;  /* 0x0002860000087ab9 */ /* 0x000fe20000000a00 */
[----:B------:R-:W-:Y:S01]  /*14a0*/  ISETP.NE.U32.AND P1, PT, RZ, UR4, PT ;  /* 0x00000004ff007c0c */ /* 0x000fe2000bf25070 */
[----:B------:R-:W-:Y:S01]  /*14b0*/  ULDC.64 UR6, c[0x0][0xa08] ;  /* 0x0002820000067ab9 */ /* 0x000fe20000000a00 */
[----:B0-----:R-:W-:Y:S01]  /*14c0*/  IMAD.MOV.U32 R3, RZ, RZ, RZ ;  /* 0x000000ffff037224 */ /* 0x001fe200078e00ff */
[----:B------:R-:W-:Y:S01]  /*14d0*/  ISETP.NE.U32.AND P0, PT, RZ, UR6, PT ;  /* 0x00000006ff007c0c */ /* 0x000fe2000bf05070 */
[----:B------:R-:W-:Y:S01]  /*14e0*/  IMAD.MOV.U32 R29, RZ, RZ, RZ ;  /* 0x000000ffff1d7224 */ /* 0x000fe200078e00ff */
[----:B------:R-:W-:-:S02]  /*14f0*/  ISETP.NE.AND.EX P1, PT, RZ, UR5, PT, P1 ;  /* 0x00000005ff007c0c */ /* 0x000fc4000bf25310 */
[----:B------:R-:W-:Y:S02]  /*1500*/  ISETP.NE.AND.EX P0, PT, RZ, UR7, PT, P0 ;  /* 0x00000007ff007c0c */ /* 0x000fe4000bf05300 */
[----:B--2---:R-:W-:Y:S01]  /*1510*/  SHF.R.S32.HI R0, RZ, 0x1f, R10 ;  /* 0x0000001fff007819 */ /* 0x004fe2000001140a */
[----:B------:R-:W-:-:S08]  /*1520*/  IMAD.SHL.U32 R28, R10, 0x4, RZ ;  /* 0x000000040a1c7824 */ /* 0x000fd000078e00ff */
[C---:B------:R-:W-:Y:S01]  /*1530*/  @P1 LEA R4, P2, R10.reuse, UR4, 0x2 ;  /* 0x000000040a041c11 */ /* 0x040fe2000f8410ff */
[----:B------:R0:W-:Y:S01]  /*1540*/  STL [R1+0x8c], R10 ;  /* 0x00008c0a01007387 */ /* 0x0001e20000100800 */
[C-C-:B------:R-:W-:Y:S02]  /*1550*/  SHF.L.U64.HI R30, R10.reuse, 0x2, R0.reuse ;  /* 0x000000020a1e7819 */ /* 0x140fe40000010200 */
[----:B------:R-:W-:Y:S02]  /*1560*/  @P1 LEA.HI.X R5, R10, UR5, R0, 0x2, P2 ;  /* 0x000000050a051c11 */ /* 0x000fe400090f1400 */
[----:B------:R-:W-:Y:S01]  /*1570*/  ISETP.NE.U32.AND P2, PT, RZ, UR8, PT ;  /* 0x00000008ff007c0c */ /* 0x000fe2000bf45070 */
[----:B------:R-:W-:Y:S01]  /*1580*/  ULDC UR4, c[0x0][0x288] ;  /* 0x0000a20000047ab9 */ /* 0x000fe20000000800 */
[----:B------:R-:W-:Y:S01]  /*1590*/  IADD3 R8, P3, R28, UR6, RZ ;  /* 0x000000061c087c10 */ /* 0x000fe2000ff7e0ff */
[----:B------:R0:W5:Y:S01]  /*15a0*/  @P1 LDG.E R3, desc[UR60][R4.64] ;  /* 0x0000003c04031981 */ /* 0x000162000c1e1900 */
[----:B------:R-:W-:Y:S01]  /*15b0*/  ISETP.NE.AND.EX P2, PT, RZ, UR9, PT, P2 ;  /* 0x00000009ff007c0c */ /* 0x000fe2000bf45320 */
[----:B------:R-:W-:Y:S01]  /*15c0*/  IMAD.U32 R111, RZ, RZ, UR4 ;  /* 0x00000004ff6f7e24 */ /* 0x000fe2000f8e00ff */
[----:B------:R-:W-:Y:S01]  /*15d0*/  IADD3.X R9, R30, UR7, RZ, P3, !PT ;  /* 0x000000071e097c10 */ /* 0x000fe20009ffe4ff */
[----:B------:R-:W-:-:S04]  /*15e0*/  ULDC.64 UR4, c[0x0][0x418] ;  /* 0x0001060000047ab9 */ /* 0x000fc80000000a00 */
[----:B------:R0:W5:Y:S06]  /*15f0*/  @P0 LDG.E R29, desc[UR60][R8.64] ;  /* 0x0000003c081d0981 */ /* 0x00016c000c1e1900 */
[----:B------:R-:W-:-:S04]  /*1600*/  @P2 IADD3 R6, P1, R28, UR8, RZ ;  /* 0x000000081c062c10 */ /* 0x000fc8000ff3e0ff */
[----:B------:R-:W-:-:S05]  /*1610*/  @P2 IADD3.X R7, R30, UR9, RZ, P1, !PT ;  /* 0x000000091e072c10 */ /* 0x000fca0008ffe4ff */
[----:B------:R0:W5:Y:S01]  /*1620*/  @P2 LDG.E R111, desc[UR60][R6.64] ;  /* 0x0000003c066f2981 */ /* 0x000162000c1e1900 */
[----:B------:R-:W-:-:S03]  /*1630*/  UISETP.NE.U32.AND UP0, UPT, UR4, URZ, UPT ;  /* 0x0000003f0400728c */ /* 0x000fc6000bf05070 */
[----:B------:R-:W-:Y:S01]  /*1640*/  ULDC UR4, c[0x0][0x424] ;  /* 0x0001090000047ab9 */ /* 0x000fe20000000800 */
[----:B------:R-:W-:-:S03]  /*1650*/  UISETP.NE.AND.EX UP0, UPT, UR5, URZ, UPT, UP0 ;  /* 0x0000003f0500728c */ /* 0x000fc6000bf05300 */
[----:B------:R-:W-:Y:S01]  /*1660*/  ULDC UR5, c[0x0][0x2f0] ;  /* 0x0000bc0000057ab9 */ /* 0x000fe20000000800 */
[----:B------:R-:W-:-:S04]  /*1670*/  USEL UR4, UR4, 0x1, UP0 ;  /* 0x0000000104047887 */ /* 0x000fc80008000000 */
[----:B------:R-:W-:-:S03]  /*1680*/  UIMAD UR4, UR4, UR5, URZ ;  /* 0x00000005040472a4 */ /* 0x000fc6000f8e023f */
[----:B------:R-:W-:Y:S02]  /*1690*/  ULDC UR5, c[0x0][0x348] ;  /* 0x0000d20000057ab9 */ /* 0x000fe40000000800 */
[----:B------:R-:W-:Y:S02]  /*16a0*/  IMAD.U32 R2, RZ, RZ, UR5 ;  /* 0x00000005ff027e24 */ /* 0x000fe4000f8e00ff */
[----:B------:R-:W-:Y:S02]  /*16b0*/  IMAD.U32 R26, RZ, RZ, UR4 ;  /* 0x00000004ff1a7e24 */ /* 0x000fe4000f8e00ff */
[----:B------:R-:W-:Y:S01]  /*16c0*/  IMAD.MOV.U32 R27, RZ, RZ, R10 ;  /* 0x000000ffff1b7224 */ /* 0x000fe200078e000a */
[----:B0--3--:R-:W-:Y:S06]  /*16d0*/  @P2 BRA `(.L_x_409) ;  /* 0x0000000000242947 */ /* 0x009fec0003800000 */
[----:B------:R-:W-:Y:S02]  /*16e0*/  ULDC.64 UR4, c[0x0][0xa00] ;  /* 0x0002800000047ab9 */ /* 0x000fe40000000a00 */
[----:B------:R-:W-:-:S04]  /*16f0*/  ISETP.NE.U32.AND P1, PT, RZ, UR4, PT ;  /* 0x00000004ff007c0c */ /* 0x000fc8000bf25070 */
[----:B------:R-:W-:-:S13]  /*1700*/  ISETP.NE.AND.EX P1, PT, RZ, UR5, PT, P1 ;  /* 0x00000005ff007c0c */ /* 0x000fda000bf25310 */
[----:B------:R-:W-:Y:S05]  /*1710*/  @!P1 BRA `(.L_x_409) ;  /* 0x0000000000149947 */ /* 0x000fea0003800000 */
[----:B------:R-:W0:Y:S02]  /*1720*/  LDC.64 R4, c[0x0][0xa00] ;  /* 0x00028000ff047b82 */ /* 0x000e240000000a00 */
[----:B0-----:R-:W-:-:S05]  /*1730*/  IMAD.WIDE R4, R27, 0x4, R4 ;  /* 0x000000041b047825 */ /* 0x001fca00078e0204 */
[----:B-----5:R-:W2:Y:S04]  /*1740*/  LDG.E R111, desc[UR60][R4.64] ;  /* 0x0000003c046f7981 */ /* 0x020ea8000c1e1900 */
[----:B------:R-:W2:Y:S02]  /*1750*/  LDG.E R0, desc[UR60][R4.64+0x4] ;  /* 0x0000043c04007981 */ /* 0x000ea4000c1e1900 */
[----:B--2---:R-:W-:-:S07]  /*1760*/  IADD3 R111, -R111, R0, RZ ;  /* 0x000000006f6f7210 */ /* 0x004fce0007ffe1ff */
.L_x_409:
[----:B------:R-:W-:Y:S01]  /*1770*/  ULDC.64 UR4, c[0x0][0xa20] ;  /* 0x0002880000047ab9 */ /* 0x000fe20000000a00 */
[----:B------:R0:W-:Y:S01]  /*1780*/  STL [R1+0x94], R109 ;  /* 0x0000946d01007387 */ /* 0x0001e20000100800 */
[----:B------:R-:W-:-:S03]  /*1790*/  ISETP.NE.U32.AND P1, PT, RZ, UR4, PT ;  /* 0x00000004ff007c0c */ /* 0x000fc6000bf25070 */
[----:B------:R0:W-:Y:S01]  /*17a0*/  STL [R1+0x90], R110 ;  /* 0x0000906e01007387 */ /* 0x0001e20000100800 */
[----:B------:R-:W-:-:S13]  /*17b0*/  ISETP.NE.AND.EX P1, PT, RZ, UR5, PT, P1 ;  /* 0x00000005ff007c0c */ /* 0x000fda000bf25310 */
[----:B0-----:R-:W-:Y:S05]  /*17c0*/  @!P1 BRA `(.L_x_410) ;  /* 0x0000000000109947 */ /* 0x001fea0003800000 */
[----:B------:R-:W-:-:S04]  /*17d0*/  IADD3 R4, P0, R28, UR4, RZ ;  /* 0x000000041c047c10 */ /* 0x000fc8000ff1e0ff */
[----:B------:R-:W-:-:S05]  /*17e0*/  IADD3.X R5, R30, UR5, RZ, P0, !PT ;  /* 0x000000051e057c10 */ /* 0x000fca00087fe4ff */
[----:B------:R0:W5:Y:S01]  /*17f0*/  LDG.E R26, desc[UR60][R4.64] ;  /* 0x0000003c041a7981 */ /* 0x000162000c1e1900 */
[----:B------:R-:W-:Y:S05]  /*1800*/  BRA `(.L_x_411) ;  /* 0x0000000000107947 */ /* 0x000fea0003800000 */
.L_x_410:
[----:B------:R-:W-:Y:S05]  /*1810*/  @!P0 BRA `(.L_x_411) ;  /* 0x00000000000c8947 */ /* 0x000fea0003800000 */
[----:B------:R-:W2:Y:S04]  /*1820*/  LDG.E R5, desc[UR60][R8.64] ;  /* 0x0000003c08057981 */ /* 0x000ea8000c1e1900 */
[----:B------:R-:W2:Y:S02]  /*1830*/  LDG.E R26, desc[UR60][R8.64+0x4] ;  /* 0x0000043c081a7981 */ /* 0x000ea4000c1e1900 */
[----:B--2---:R-:W-:-:S07]  /*1840*/  IMAD.IADD R26, R26, 0x1, -R5 ;  /* 0x000000011a1a7824 */ /* 0x004fce00078e0a05 */
.L_x_411:
[----:B------:R-:W-:Y:S02]  /*1850*/  ULDC.64 UR4, c[0x0][0xa10] ;  /* 0x0002840000047ab9 */ /* 0x000fe40000000a00 */
[----:B------:R-:W-:-:S04]  /*1860*/  ISETP.NE.U32.AND P0, PT, RZ, UR4, PT ;  /* 0x00000004ff007c0c */ /* 0x000fc8000bf05070 */
[----:B------:R-:W-:Y:S01]  /*1870*/  ISETP.NE.AND.EX P0, PT, RZ, UR5, PT, P0 ;  /* 0x00000005ff007c0c */ /* 0x000fe2000bf05300 */
[----:B-----5:R-:W-:Y:S01]  /*1880*/  IMAD.IADD R3, R26, 0x1, -R3 ;  /* 0x000000011a037824 */ /* 0x020fe200078e0a03 */
[----:B------:R-:W-:-:S11]  /*1890*/  ULDC.64 UR4, c[0x0][0xa30] ;  /* 0x00028c0000047ab9 */ /* 0x000fd60000000a00 */
[----:B0-----:R-:W0:Y:S02]  /*18a0*/  @P0 LDC.64 R4, c[0x0][0xa10] ;  /* 0x00028400ff040b82 */ /* 0x001e240000000a00 */
[----:B0-----:R-:W-:-:S05]  /*18b0*/  @P0 IMAD.WIDE R4, R27, 0x4, R4 ;  /* 0x000000041b040825 */ /* 0x001fca00078e0204 */
[----:B------:R-:W2:Y:S04]  /*18c0*/  @P0 LDG.E R0, desc[UR60][R4.64] ;  /* 0x0000003c04000981 */ /* 0x000ea8000c1e1900 */
[----:B------:R-:W2:Y:S01]  /*18d0*/  @P0 LDG.E R9, desc[UR60][R4.64+0x4] ;  /* 0x0000043c04090981 */ /* 0x000ea2000c1e1900 */
[----:B------:R-:W-:Y:S01]  /*18e0*/  IMAD.MOV R82, RZ, RZ, -R3 ;  /* 0x000000ffff527224 */ /* 0x000fe200078e0a03 */
[----:B------:R-:W-:Y:S01]  /*18f0*/  ISETP.NE.U32.AND P1, PT, RZ, UR4, PT ;  /* 0x00000004ff007c0c */ /* 0x000fe2000bf25070 */
[----:B------:R-:W-:-:S03]  /*1900*/  IMAD.MOV.U32 R106, RZ, RZ, R26 ;  /* 0x000000ffff6a7224 */ /* 0x000fc600078e001a */
[----:B------:R-:W-:Y:S02]  /*1910*/  VIMNMX R82, RZ, R82, !PT ;  /* 0x00000052ff527248 */ /* 0x000fe40007fe0100 */
[----:B------:R-:W-:-:S13]  /*1920*/  ISETP.NE.AND.EX P1, PT, RZ, UR5, PT, P1 ;  /* 0x00000005ff007c0c */ /* 0x000fda000bf25310 */
[----:B------:R-:W-:-:S04]  /*1930*/  @P1 IADD3 R6, P2, R28, UR4, RZ ;  /* 0x000000041c061c10 */ /* 0x000fc8000ff5e0ff */
[----:B------:R-:W-:-:S05]  /*1940*/  @P1 IADD3.X R7, R30, UR5, RZ, P2, !PT ;  /* 0x000000051e071c10 */ /* 0x000fca00097fe4ff */
[----:B------:R0:W5:Y:S01]  /*1950*/  @P1 LDG.E R106, desc[UR60][R6.64] ;  /* 0x0000003c066a1981 */ /* 0x000162000c1e1900 */
[----:B--2---:R-:W-:-:S04]  /*1960*/  @P0 IMAD.IADD R2, R9, 0x1, -R0 ;  /* 0x0000000109020824 */ /* 0x004fc800078e0a00 */
[----:B------:R-:W-:-:S04]  /*1970*/  IMAD.IADD R112, R3, 0x1, R2 ;  /* 0x0000000103707824 */ /* 0x000fc800078e0202 */
[----:B------:R-:W-:-:S04]  /*1980*/  VIADD R0, R112, 0x8f ;  /* 0x0000008f70007836 */ /* 0x000fc80000000000 */
[----:B------:R-:W-:-:S05]  /*1990*/  IMAD.HI R0, R0, 0x38e38e39, RZ ;  /* 0x38e38e3900007827 */ /* 0x000fca00078e02ff */
[----:B------:R-:W-:-:S04]  /*19a0*/  SHF.R.U32.HI R115, RZ, 0x1f, R0 ;  /* 0x0000001fff737819 */ /* 0x000fc80000011600 */
[----:B------:R-:W-:-:S05]  /*19b0*/  LEA.HI.SX32 R115, R0, R115, 0x1b ;  /* 0x0000007300737211 */ /* 0x000fca00078fdaff */
[----:B------:R-:W-:-:S05]  /*19c0*/  IMAD R3, R115, 0x90, -R3 ;  /* 0x0000009073037824 */ /* 0x000fca00078e0a03 */
[----:B------:R-:W-:-:S04]  /*19d0*/  VIMNMX R3, R3, R2, PT ;  /* 0x0000000203037248 */ /* 0x000fc80003fe0100 */
[----:B------:R-:W-:Y:S01]  /*19e0*/  ISETP.GT.AND P0, PT, R3, R82, PT ;  /* 0x000000520300720c */ /* 0x000fe20003f04270 */
[----:B------:R-:W-:-:S05]  /*19f0*/  IMAD.WIDE.U32 R82, R82, 0x38e38e39, RZ ;  /* 0x38e38e3952527825 */ /* 0x000fca00078e00ff */
[----:B------:R-:W-:-:S05]  /*1a00*/  SHF.R.U32.HI R82, RZ, 0x5, R83 ;  /* 0x00000005ff527819 */ /* 0x000fca0000011653 */
[----:B------:R-:W-:Y:S02]  /*1a10*/  IMAD.MOV.U32 R24, RZ, RZ, R82 ;  /* 0x000000ffff187224 */ /* 0x000fe400078e0052 */
[----:B------:R-:W-:-:S04]  /*1a20*/  @P0 VIADD R0, R3, 0x8f ;  /* 0x0000008f03000836 */ /* 0x000fc80000000000 */
[----:B------:R-:W-:-:S05]  /*1a30*/  @P0 IMAD.HI R0, R0, 0x38e38e39, RZ ;  /* 0x38e38e3900000827 */ /* 0x000fca00078e02ff */
[----:B------:R-:W-:-:S04]  /*1a40*/  @P0 SHF.R.U32.HI R3, RZ, 0x1f, R0 ;  /* 0x0000001fff030819 */ /* 0x000fc80000011600 */
[----:B------:R-:W-:Y:S02]  /*1a50*/  @P0 LEA.HI.SX32 R24, R0, R3, 0x1b ;  /* 0x0000000300180211 */ /* 0x000fe400078fdaff */
[----:B------:R-:W-:Y:S02]  /*1a60*/  PLOP3.LUT P0, PT, PT, PT, PT, 0x80, 0x0 ;  /* 0x000000000000781c */ /* 0x000fe40003f0f070 */
[----:B------:R-:W-:-:S13]  /*1a70*/  ISETP.GT.AND P1, PT, R24, R82, PT ;  /* 0x000000521800720c */ /* 0x000fda0003f24270 */
[----:B0-----:R-:W-:Y:S05]  /*1a80*/  @!P1 BRA `(.L_x_412) ;  /* 0x0000005000449947 */ /* 0x001fea0003800000 */
[----:B------:R-:W-:Y:S01]  /*1a90*/  VIADD R0, R16, 0x16a00 ;  /* 0x00016a0010007836 */ /* 0x000fe20000000000 */
[----:B------:R-:W-:Y:S04]  /*1aa0*/  BSSY B6, `(.L_x_413) ;  /* 0x0000013000067945 */ /* 0x000fe80003800000 */
[----:B------:R-:W-:-:S13]  /*1ab0*/  LOP3.LUT P0, RZ, R0, 0x1bf, RZ, 0xc0, !PT ;  /* 0x000001bf00ff7812 */ /* 0x000fda000780c0ff */
[----:B------:R-:W-:Y:S05]  /*1ac0*/  @!P0 BRA `(.L_x_414) ;  /* 0x0000000000408947 */ /* 0x000fea0003800000 */
[----:B------:R-:W-:Y:S01]  /*1ad0*/  MOV R0, 0x0 ;  /* 0x0000000000007802 */ /* 0x000fe20000000f00 */
[----:B------:R-:W-:Y:S01]  /*1ae0*/  ULDC.64 UR4, c[0x4][0xa8] ;  /* 0x01002a0000047ab9 */ /* 0x000fe20000000a00 */
[----:B------:R-:W-:Y:S01]  /*1af0*/  ULDC.64 UR6, c[0x4][0x18] ;  /* 0x0100060000067ab9 */ /* 0x000fe20000000a00 */
[----:B------:R-:W-:Y:S01]  /*1b00*/  IMAD.U32 R4, RZ, RZ, UR4 ;  /* 0x00000004ff047e24 */ /* 0x000fe2000f8e00ff */
[----:B------:R0:W1:Y:S01]  /*1b10*/  LDC.64 R14, c[0x4][R0] ;  /* 0x01000000000e7b82 */ /* 0x0000620000000a00 */
[----:B------:R-:W-:Y:S01]  /*1b20*/  IMAD.U32 R5, RZ, RZ, UR5 ;  /* 0x00000005ff057e24 */ /* 0x000fe2000f8e00ff */
[----:B------:R-:W-:Y:S01]  /*1b30*/  ULDC.64 UR4, c[0x4][0xb0] ;  /* 0x01002c0000047ab9 */ /* 0x000fe20000000a00 */
[----:B------:R-:W-:Y:S01]  /*1b40*/  IMAD.U32 R10, RZ, RZ, UR6 ;  /* 0x00000006ff0a7e24 */ /* 0x000fe2000f8e00ff */
[----:B------:R-:W-:Y:S01]  /*1b50*/  MOV R13, RZ ;  /* 0x000000ff000d7202 */ /* 0x000fe20000000f00 */
[----:B------:R-:W-:Y:S02]  /*1b60*/  IMAD.U32 R6, RZ, RZ, UR4 ;  /* 0x00000004ff067e24 */ /* 0x000fe4000f8e00ff */
[----:B------:R-:W-:-:S02]  /*1b70*/  IMAD.U32 R7, RZ, RZ, UR5 ;  /* 0x00000005ff077e24 */ /* 0x000fc4000f8e00ff */
[----:B------:R-:W-:Y:S02]  /*1b80*/  IMAD.U32 R11, RZ, RZ, UR7 ;  /* 0x00000007ff0b7e24 */ /* 0x000fe4000f8e00ff */
[----:B------:R-:W-:Y:S02]  /*1b90*/  IMAD.MOV.U32 R8, RZ, RZ, 0x70 ;  /* 0x00000070ff087424 */ /* 0x000fe400078e00ff */
[----:B0-----:R-:W-:-:S07]  /*1ba0*/  IMAD.MOV.U32 R12, RZ, RZ, 0x1 ;  /* 0x00000001ff0c7424 */ /* 0x001fce00078e00ff */
[----:B------:R-:W-:-:S07]  /*1bb0*/  LEPC R20, `(.L_x_414) ;  /* 0x000000001014794e */ /* 0x000fce0000000000 */
[----:B-1---5:R-:W-:Y:S05]  /*1bc0*/  CALL.ABS.NOINC R14 ;  /* 0x000000000e007343 */ /* 0x022fea0003c00000 */
.L_x_414:
[----:B------:R-:W-:Y:S05]  /*1bd0*/  BSYNC B6 ;  /* 0x0000000000067941 */ /* 0x000fea0003800000 */
.L_x_413:
        /* <DEDUP_REMOVED lines=19> */
[----:B-1---5:R-:W-:Y:S05]  /*1d10*/  CALL.ABS.NOINC R14 ;  /* 0x000000000e007343 */ /* 0x022fea0003c00000 */
.L_x_416:
[----:B------:R-:W-:Y:S05]  /*1d20*/  BSYNC B6 ;  /* 0x0000000000067941 */ /* 0x000fea0003800000 */
.L_x_415:
[----:B------:R-:W2:Y:S01]  /*1d30*/  LDL.64 R14, [R1+0x40] ;  /* 0x00004000010e7983 */ /* 0x000ea20000100a00 */
[----:B------:R-:W-:Y:S01]  /*1d40*/  ULDC.64 UR4, c[0x0][0x9f8] ;  /* 0x00027e0000047ab9 */ /* 0x000fe20000000a00 */
[----:B------:R-:W0:Y:S01]  /*1d50*/  LDC.64 R70, c[0x0][0x408] ;  /* 0x00010200ff467b82 */ /* 0x000e220000000a00 */
[----:B------:R-:W-:Y:S01]  /*1d60*/  ISETP.NE.U32.AND P0, PT, RZ, UR4, PT ;  /* 0x00000004ff007c0c */ /* 0x000fe2000bf05070 */
[----:B------:R-:W3:Y:S01]  /*1d70*/  LDL.64 R40, [R1+0x40] ;  /* 0x0000400001287983 */ /* 0x000ee20000100a00 */
[----:B------:R-:W-:Y:S01]  /*1d80*/  IMAD.IADD R78, R29, 0x1, R26 ;  /* 0x000000011d4e7824 */ /* 0x000fe200078e021a */
[----:B------:R-:W-:Y:S01]  /*1d90*/  ULDC.64 UR6, c[0x0][0xa08] ;  /* 0x0002820000067ab9 */ /* 0x000fe20000000a00 */
[----:B------:R-:W-:Y:S01]  /*1da0*/  ISETP.NE.AND.EX P0, PT, RZ, UR5, PT, P0 ;  /* 0x00000005ff007c0c */ /* 0x000fe2000bf05300 */
[----:B------:R-:W4:Y:S02]  /*1db0*/  LDL R26, [R1+0x54] ;  /* 0x00005400011a7983 */ /* 0x000f240000100800 */
[----:B------:R-:W1:Y:S02]  /*1dc0*/  LDC.64 R76, c[0x0][0x3f8] ;  /* 0x0000fe00ff4c7b82 */ /* 0x000e640000000a00 */
[----:B------:R-:W4:Y:S06]  /*1dd0*/  LDL.LU R39, [R1+0x50] ;  /* 0x0000500001277983 */ /* 0x000f2c0000300800 */
[----:B------:R-:W0:Y:S02]  /*1de0*/  LDC.64 R32, c[0x0][0x300] ;  /* 0x0000c000ff207b82 */ /* 0x000e240000000a00 */
[----:B------:R-:W-:-:S04]  /*1df0*/  @P0 IADD3 R4, P1, R28, UR4, RZ ;  /* 0x000000041c040c10 */ /* 0x000fc8000ff3e0ff */
[----:B------:R-:W-:Y:S01]  /*1e00*/  @P0 IADD3.X R5, R30, UR5, RZ, P1, !PT ;  /* 0x000000051e050c10 */ /* 0x000fe20008ffe4ff */
[----:B------:R-:W1:Y:S01]  /*1e10*/  S2R R20, SR_TID.X ;  /* 0x0000000000147919 */ /* 0x000e620000002100 */
[----:B------:R-:W-:Y:S01]  /*1e20*/  SHF.R.S32.HI R11, RZ, 0x1f, R78 ;  /* 0x0000001fff0b7819 */ /* 0x000fe2000001144e */
[----:B------:R-:W-:Y:S02]  /*1e30*/  ULDC.64 UR4, c[0x0][0x308] ;  /* 0x0000c20000047ab9 */ /* 0x000fe40000000a00 */
[----:B------:R0:W4:Y:S01]  /*1e40*/  @P0 LDG.E R27, desc[UR60][R4.64] ;  /* 0x0000003c041b0981 */ /* 0x000122000c1e1900 */
[----:B------:R-:W-:Y:S02]  /*1e50*/  ISETP.NE.U32.AND P0, PT, RZ, UR6, PT ;  /* 0x00000006ff007c0c */ /* 0x000fe4000bf05070 */
[----:B------:R-:W-:Y:S02]  /*1e60*/  SHF.R.S32.HI R8, RZ, 0x1f, R110 ;  /* 0x0000001fff087819 */ /* 0x000fe4000001146e */
[----:B------:R-:W-:Y:S01]  /*1e70*/  ISETP.NE.AND.EX P0, PT, RZ, UR7, PT, P0 ;  /* 0x00000007ff007c0c */ /* 0x000fe2000bf05300 */
[----:B0-----:R-:W-:-:S02]  /*1e80*/  IMAD R0, R11, R32, RZ ;  /* 0x000000200b007224 */ /* 0x001fc400078e02ff */
[----:B------:R-:W-:-:S04]  /*1e90*/  IMAD.WIDE.U32 R6, R78, R32, RZ ;  /* 0x000000204e067225 */ /* 0x000fc800078e00ff */
[----:B------:R-:W-:-:S04]  /*1ea0*/  IMAD R3, R78, R33, R0 ;  /* 0x000000214e037224 */ /* 0x000fc800078e0200 */
[----:B------:R-:W-:Y:S02]  /*1eb0*/  IMAD.IADD R7, R7, 0x1, R3 ;  /* 0x0000000107077824 */ /* 0x000fe400078e0203 */
[----:B------:R-:W-:Y:S02]  /*1ec0*/  IMAD R3, R8, UR4, RZ ;  /* 0x0000000408037c24 */ /* 0x000fe4000f8e02ff */
[----:B------:R-:W-:Y:S01]  /*1ed0*/  IMAD.WIDE.U32 R4, R110, UR4, R6 ;  /* 0x000000046e047c25 */ /* 0x000fe2000f8e0006 */
[----:B-1----:R-:W-:-:S03]  /*1ee0*/  SHF.R.U32.HI R38, RZ, 0x7, R20 ;  /* 0x00000007ff267819 */ /* 0x002fc60000011614 */
[----:B------:R-:W-:Y:S01]  /*1ef0*/  IMAD R3, R110, UR5, R3 ;  /* 0x000000056e037c24 */ /* 0x000fe2000f8e0203 */
[----:B------:R-:W-:Y:S01]  /*1f00*/  SHF.R.S32.HI R36, RZ, 0x1f, R19 ;  /* 0x0000001fff247819 */ /* 0x000fe20000011413 */
[----:B------:R-:W-:Y:S01]  /*1f10*/  ULDC.64 UR4, c[0x0][0x310] ;  /* 0x0000c40000047ab9 */ /* 0x000fe20000000a00 */
[----:B------:R-:W-:Y:S01]  /*1f20*/  SHF.R.S32.HI R23, RZ, 0x1f, R22 ;  /* 0x0000001fff177819 */ /* 0x000fe20000011416 */
[----:B------:R-:W-:Y:S02]  /*1f30*/  IMAD.IADD R5, R5, 0x1, R3 ;  /* 0x0000000105057824 */ /* 0x000fe400078e0203 */
[----:B------:R-:W-:Y:S01]  /*1f40*/  VIADD R81, R22, 0x50 ;  /* 0x0000005016517836 */ /* 0x000fe20000000000 */
[----:B-----5:R-:W-:Y:S01]  /*1f50*/  SHF.R.S32.HI R37, RZ, 0x1f, R106 ;  /* 0x0000001fff257819 */ /* 0x020fe2000001146a */
[----:B--2---:R-:W0:Y:S01]  /*1f60*/  LDC R15, c[0x0][0x3f4] ;  /* 0x0000fd00ff0f7b82 */ /* 0x004e220000000800 */
[----:B---3--:R-:W-:-:S04]  /*1f70*/  MOV R40, R14 ;  /* 0x0000000e00287202 */ /* 0x008fc80000000f00 */
[----:B------:R-:W-:-:S05]  /*1f80*/  SHF.R.S32.HI R41, RZ, 0x1f, R40 ;  /* 0x0000001fff297819 */ /* 0x000fca0000011428 */
[----:B------:R1:W-:Y:S01]  /*1f90*/  STL [R1+0x44], R41 ;  /* 0x0000442901007387 */ /* 0x0003e20000100800 */
[----:B------:R-:W-:-:S03]  /*1fa0*/  IMAD.WIDE.U32 R68, R19, R70, R40 ;  /* 0x0000004613447225 */ /* 0x000fc600078e0028 */
[----:B------:R-:W2:Y:S01]  /*1fb0*/  LDL R42, [R1+0x5c] ;  /* 0x00005c00012a7983 */ /* 0x000ea20000100800 */
[----:B------:R-:W-:-:S03]  /*1fc0*/  IMAD.WIDE.U32 R74, R19, R76, R40 ;  /* 0x0000004c134a7225 */ /* 0x000fc600078e0028 */
[----:B------:R-:W3:Y:S04]  /*1fd0*/  LDL R40, [R1+0x88] ;  /* 0x0000880001287983 */ /* 0x000ee80000100800 */
[----:B-1----:R-:W2:Y:S01]  /*1fe0*/  LDL R41, [R1+0x58] ;  /* 0x0000580001297983 */ /* 0x002ea20000100800 */
[----:B------:R-:W-:Y:S02]  /*1ff0*/  ISETP.NE.AND P6, PT, R38, 0x1, PT ;  /* 0x000000012600780c */ /* 0x000fe40003fc5270 */
[----:B----4-:R-:W-:Y:S02]  /*2000*/  SHF.R.S32.HI R0, RZ, 0x1f, R27 ;  /* 0x0000001fff007819 */ /* 0x010fe4000001141b */
[----:B------:R-:W-:Y:S02]  /*2010*/  SEL R27, R27, RZ, !P0 ;  /* 0x000000ff1b1b7207 */ /* 0x000fe40004000000 */
[----:B------:R-:W-:-:S05]  /*2020*/  SEL R13, R0, RZ, !P0 ;  /* 0x000000ff000d7207 */ /* 0x000fca0004000000 */
[----:B------:R-:W-:Y:S02]  /*2030*/  IMAD R0, R13, UR4, RZ ;  /* 0x000000040d007c24 */ /* 0x000fe4000f8e02ff */
[----:B------:R-:W-:-:S04]  /*2040*/  IMAD.WIDE.U32 R28, R27, UR4, R4 ;  /* 0x000000041b1c7c25 */ /* 0x000fc8000f8e0004 */
[----:B------:R-:W-:Y:S02]  /*2050*/  IMAD R3, R27, UR5, R0 ;  /* 0x000000051b037c24 */ /* 0x000fe4000f8e0200 */
[----:B------:R-:W-:Y:S01]  /*2060*/  VIADD R0, R22, 0x10 ;  /* 0x0000001016007836 */ /* 0x000fe20000000000 */
[----:B------:R-:W-:Y:S05]  /*2070*/  @!P6 WARPSYNC.ALL ;  /* 0x000000000000e948 */ /* 0x000fea0003800000 */
[----:B------:R-:W-:Y:S01]  /*2080*/  ULDC.64 UR6, c[0x0][0x330] ;  /* 0x0000cc0000067ab9 */ /* 0x000fe20000000a00 */
[----:B------:R-:W-:Y:S01]  /*2090*/  ULDC UR4, c[0x0][0x2f4] ;  /* 0x0000bd0000047ab9 */ /* 0x000fe20000000800 */
[----:B------:R-:W-:Y:S01]  /*20a0*/  IMAD R6, R36, R32, RZ ;  /* 0x0000002024067224 */ /* 0x000fe200078e02ff */
[----:B------:R-:W-:Y:S01]  /*20b0*/  ISETP.GE.AND P1, PT, R0, UR4, PT ;  /* 0x0000000400007c0c */ /* 0x000fe2000bf26270 */
[----:B------:R-:W-:-:S02]  /*20c0*/  IMAD R7, R8, UR6, RZ ;  /* 0x0000000608077c24 */ /* 0x000fc4000f8e02ff */
[C---:B------:R-:W-:Y:S01]  /*20d0*/  IMAD R89, R19.reuse, R33, R6 ;  /* 0x0000002113597224 */ /* 0x040fe200078e0206 */
[----:B------:R-:W-:Y:S01]  /*20e0*/  SEL R6, RZ, 0xffffffff, P1 ;  /* 0xffffffffff067807 */ /* 0x000fe20000800000 */
[----:B------:R-:W-:Y:S01]  /*20f0*/  IMAD.WIDE.U32 R4, R19, R32, R22 ;  /* 0x0000002013047225 */ /* 0x000fe200078e0016 */
[----:B------:R-:W-:-:S03]  /*2100*/  ISETP.GE.AND P0, PT, R22, UR4, PT ;  /* 0x0000000416007c0c */ /* 0x000fc6000bf06270 */
[C---:B------:R-:W-:Y:S02]  /*2110*/  IMAD R7, R110.reuse, UR7, R7 ;  /* 0x000000076e077c24 */ /* 0x040fe4000f8e0207 */
[----:B------:R-:W-:Y:S01]  /*2120*/  IMAD.WIDE.U32 R30, R110, UR6, R22 ;  /* 0x000000066e1e7c25 */ /* 0x000fe2000f8e0016 */
[----:B------:R-:W-:Y:S01]  /*2130*/  IADD3 R92, P2, R28, R4, RZ ;  /* 0x000000041c5c7210 */ /* 0x000fe20007f5e0ff */
[----:B------:R-:W-:Y:S02]  /*2140*/  ULDC.64 UR6, c[0x0][0x338] ;  /* 0x0000ce0000067ab9 */ /* 0x000fe40000000a00 */
[----:B------:R-:W-:Y:S01]  /*2150*/  IMAD.IADD R31, R31, 0x1, R7 ;  /* 0x000000011f1f7824 */ /* 0x000fe200078e0207 */
[----:B------:R-:W-:Y:S01]  /*2160*/  SEL R4, RZ, 0x1, P0 ;  /* 0x00000001ff047807 */ /* 0x000fe20000000000 */
[----:B------:R-:W-:Y:S02]  /*2170*/  IMAD.SHL.U32 R7, R6, 0x2, RZ ;  /* 0x0000000206077824 */ /* 0x000fe400078e00ff */
[----:B------:R-:W-:-:S03]  /*2180*/  IMAD.IADD R3, R29, 0x1, R3 ;  /* 0x000000011d037824 */ /* 0x000fc600078e0203 */
[----:B------:R-:W-:Y:S01]  /*2190*/  LOP3.LUT R7, R7, 0x2, R4, 0xe2, !PT ;  /* 0x0000000207077812 */ /* 0x000fe200078ee204 */
[C---:B------:R-:W-:Y:S01]  /*21a0*/  VIADD R4, R22.reuse, 0x20 ;  /* 0x0000002016047836 */ /* 0x040fe20000000000 */
[----:B------:R-:W-:Y:S01]  /*21b0*/  IADD3.X R89, R3, R5, R89, P2, !PT ;  /* 0x0000000503597210 */ /* 0x000fe200017fe459 */
[----:B------:R-:W-:Y:S02]  /*21c0*/  VIADD R5, R22, 0x30 ;  /* 0x0000003016057836 */ /* 0x000fe40000000000 */
[-C--:B------:R-:W-:Y:S01]  /*21d0*/  IMAD R8, R36, R70.reuse, RZ ;  /* 0x0000004624087224 */ /* 0x080fe200078e02ff */
[----:B0-----:R-:W-:Y:S01]  /*21e0*/  ISETP.GE.AND P3, PT, R4, R15, PT ;  /* 0x0000000f0400720c */ /* 0x001fe20003f66270 */
[----:B------:R-:W-:Y:S01]  /*21f0*/  VIADD R6, R22, 0x40 ;  /* 0x0000004016067836 */ /* 0x000fe20000000000 */
[----:B------:R-:W-:Y:S02]  /*2200*/  ISETP.GE.AND P0, PT, R4, UR4, PT ;  /* 0x0000000404007c0c */ /* 0x000fe4000bf06270 */
[----:B------:R-:W-:Y:S01]  /*2210*/  ISETP.GE.AND P1, PT, R5, UR4, PT ;  /* 0x0000000405007c0c */ /* 0x000fe2000bf26270 */
[C---:B------:R-:W-:Y:S01]  /*2220*/  IMAD R21, R19.reuse, R71, R8 ;  /* 0x0000004713157224 */ /* 0x040fe200078e0208 */
[----:B------:R-:W-:Y:S01]  /*2230*/  SEL R8, RZ, 0x4, P0 ;  /* 0x00000004ff087807 */ /* 0x000fe20000000000 */
[----:B------:R-:W-:Y:S01]  /*2240*/  IMAD.WIDE.U32 R34, R19, R70, R22 ;  /* 0x0000004613227225 */ /* 0x000fe200078e0016 */
[----:B------:R-:W-:-:S02]  /*2250*/  SEL R9, RZ, 0x8, P1 ;  /* 0x00000008ff097807 */ /* 0x000fc40000800000 */
[----:B------:R-:W-:Y:S02]  /*2260*/  ISETP.GE.AND P0, PT, R6, UR4, PT ;  /* 0x0000000406007c0c */ /* 0x000fe4000bf06270 */
[----:B------:R-:W-:Y:S01]  /*2270*/  LOP3.LUT R39, R39, 0xfffffffe, RZ, 0xc0, !PT ;  /* 0xfffffffe27277812 */ /* 0x000fe200078ec0ff */
[----:B------:R-:W-:Y:S01]  /*2280*/  IMAD.IADD R35, R35, 0x1, R21 ;  /* 0x0000000123237824 */ /* 0x000fe200078e0215 */
[----:B------:R-:W-:Y:S01]  /*2290*/  LOP3.LUT R7, R9, R7, R8, 0xfe, !PT ;  /* 0x0000000709077212 */ /* 0x000fe200078efe08 */
[----:B------:R-:W-:Y:S01]  /*22a0*/  IMAD.IADD R69, R21, 0x1, R69 ;  /* 0x0000000115457824 */ /* 0x000fe200078e0245 */
[----:B------:R-:W-:Y:S02]  /*22b0*/  SEL R12, RZ, 0x10, P0 ;  /* 0x00000010ff0c7807 */ /* 0x000fe40000000000 */
[----:B------:R-:W-:Y:S02]  /*22c0*/  ISETP.GE.AND P0, PT, R22, R15, PT ;  /* 0x0000000f1600720c */ /* 0x000fe40003f06270 */
[----:B------:R-:W-:-:S02]  /*22d0*/  @P3 LOP3.LUT R39, R39, 0x1, RZ, 0xfc, !PT ;  /* 0x0000000127273812 */ /* 0x000fc400078efcff */
[----:B------:R-:W-:Y:S01]  /*22e0*/  SEL R21, R15, RZ, P3 ;  /* 0x000000ff0f157207 */ /* 0x000fe20001800000 */
[----:B------:R-:W-:Y:S01]  /*22f0*/  IMAD R13, R13, UR6, RZ ;  /* 0x000000060d0d7c24 */ /* 0x000fe2000f8e02ff */
[----:B------:R-:W-:Y:S01]  /*2300*/  ISETP.GE.AND P1, PT, R0, R15, PT ;  /* 0x0000000f0000720c */ /* 0x000fe20003f26270 */
[----:B------:R-:W-:Y:S01]  /*2310*/  IMAD R8, R36, R76, RZ ;  /* 0x0000004c24087224 */ /* 0x000fe200078e02ff */
[----:B------:R-:W-:Y:S02]  /*2320*/  LOP3.LUT R12, R7, R12, RZ, 0xfc, !PT ;  /* 0x0000000c070c7212 */ /* 0x000fe400078efcff */
[----:B------:R-:W-:Y:S01]  /*2330*/  SEL R7, R15, RZ, P0 ;  /* 0x000000ff0f077207 */ /* 0x000fe20000000000 */
[----:B------:R-:W-:Y:S01]  /*2340*/  IMAD R13, R27, UR7, R13 ;  /* 0x000000071b0d7c24 */ /* 0x000fe2000f8e020d */
[----:B------:R-:W-:Y:S01]  /*2350*/  SEL R9, R15, RZ, P1 ;  /* 0x000000ff0f097207 */ /* 0x000fe20000800000 */
[----:B------:R-:W-:Y:S01]  /*2360*/  IMAD.WIDE.U32 R30, R27, UR6, R30 ;  /* 0x000000061b1e7c25 */ /* 0x000fe2000f8e001e */
[----:B------:R-:W-:-:S03]  /*2370*/  LOP3.LUT R39, R39, 0xfffffffd, RZ, 0xc0, !PT ;  /* 0xfffffffd27277812 */ /* 0x000fc600078ec0ff */
[C---:B------:R-:W-:Y:S02]  /*2380*/  IMAD R27, R19.reuse, R77, R8 ;  /* 0x0000004d131b7224 */ /* 0x040fe400078e0208 */
[----:B------:R-:W-:Y:S02]  /*2390*/  IMAD.IADD R8, R22, 0x1, R7 ;  /* 0x0000000116087824 */ /* 0x000fe400078e0207 */
[----:B------:R-:W-:-:S04]  /*23a0*/  IMAD.WIDE.U32 R72, R19, R76, R22 ;  /* 0x0000004c13487225 */ /* 0x000fc800078e0016 */
[----:B------:R-:W-:Y:S02]  /*23b0*/  IMAD.IADD R20, R4, 0x1, R21 ;  /* 0x0000000104147824 */ /* 0x000fe400078e0215 */
[----:B------:R-:W-:Y:S01]  /*23c0*/  IMAD.IADD R14, R0, 0x1, R9 ;  /* 0x00000001000e7824 */ /* 0x000fe200078e0209 */
[----:B------:R-:W-:Y:S01]  /*23d0*/  SHF.R.S32.HI R9, RZ, 0x1f, R8 ;  /* 0x0000001fff097819 */ /* 0x000fe20000011408 */
[----:B------:R-:W-:Y:S02]  /*23e0*/  IMAD.IADD R73, R73, 0x1, R27 ;  /* 0x0000000149497824 */ /* 0x000fe400078e021b */
[----:B------:R-:W-:Y:S01]  /*23f0*/  IMAD.IADD R75, R27, 0x1, R75 ;  /* 0x000000011b4b7824 */ /* 0x000fe200078e024b */
[----:B------:R-:W-:Y:S02]  /*2400*/  SHF.R.S32.HI R27, RZ, 0x1f, R20 ;  /* 0x0000001fff1b7819 */ /* 0x000fe40000011414 */
[----:B------:R-:W-:Y:S02]  /*2410*/  SHF.R.S32.HI R21, RZ, 0x1f, R14 ;  /* 0x0000001fff157819 */ /* 0x000fe4000001140e */
[----:B------:R-:W-:-:S02]  /*2420*/  LEA.HI R7, R9, R8, RZ, 0x3 ;  /* 0x0000000809077211 */ /* 0x000fc400078f18ff */
[----:B------:R-:W-:Y:S02]  /*2430*/  LEA.HI R10, R9, R8, RZ, 0x5 ;  /* 0x00000008090a7211 */ /* 0x000fe400078f28ff */
[----:B------:R-:W-:Y:S02]  /*2440*/  LEA.HI R9, R27, R20, RZ, 0x3 ;  /* 0x000000141b097211 */ /* 0x000fe400078f18ff */
[----:B------:R-:W-:Y:S02]  /*2450*/  LEA.HI R8, R21, R14, RZ, 0x3 ;  /* 0x0000000e15087211 */ /* 0x000fe400078f18ff */
[----:B------:R-:W-:Y:S02]  /*2460*/  LEA.HI R20, R27, R20, RZ, 0x5 ;  /* 0x000000141b147211 */ /* 0x000fe400078f28ff */
[----:B------:R-:W-:Y:S02]  /*2470*/  LEA.HI R21, R21, R14, RZ, 0x5 ;  /* 0x0000000e15157211 */ /* 0x000fe400078f28ff */
[----:B------:R-:W-:-:S02]  /*2480*/  IADD3 R78, P2, R19, R78, RZ ;  /* 0x0000004e134e7210 */ /* 0x000fc40007f5e0ff */
[----:B------:R-:W-:Y:S02]  /*2490*/  SHF.R.S32.HI R14, RZ, 0x5, R10 ;  /* 0x00000005ff0e7819 */ /* 0x000fe4000001140a */
[----:B------:R-:W-:Y:S02]  /*24a0*/  SHF.R.S32.HI R27, RZ, 0x5, R20 ;  /* 0x00000005ff1b7819 */ /* 0x000fe40000011414 */
[----:B------:R-:W-:Y:S01]  /*24b0*/  LOP3.LUT R10, R26, 0x18, R7, 0xf8, !PT ;  /* 0x000000181a0a7812 */ /* 0x000fe200078ef807 */
[----:B------:R-:W-:Y:S01]  /*24c0*/  IMAD.X R79, R36, 0x1, R11, P2 ;  /* 0x00000001244f7824 */ /* 0x000fe200010e060b */
[----:B------:R-:W-:Y:S02]  /*24d0*/  SHF.R.S32.HI R21, RZ, 0x5, R21 ;  /* 0x00000005ff157819 */ /* 0x000fe40000011415 */
[C---:B------:R-:W-:Y:S02]  /*24e0*/  LOP3.LUT R20, R26.reuse, 0x18, R8, 0xf8, !PT ;  /* 0x000000181a147812 */ /* 0x040fe400078ef808 */
[----:B------:R-:W-:-:S02]  /*24f0*/  LOP3.LUT R26, R26, 0x18, R9, 0xf8, !PT ;  /* 0x000000181a1a7812 */ /* 0x000fc400078ef809 */
[----:B------:R-:W-:Y:S01]  /*2500*/  ISETP.GE.AND P2, PT, R81, UR4, PT ;  /* 0x0000000451007c0c */ /* 0x000fe2000bf46270 */
[----:B------:R-:W-:-:S03]  /*2510*/  IMAD R99, R77, 0x90, RZ ;  /* 0x000000904d637824 */ /* 0x000fc600078e02ff */
[----:B------:R-:W-:Y:S01]  /*2520*/  SEL R11, RZ, 0x20, P2 ;  /* 0x00000020ff0b7807 */ /* 0x000fe20001000000 */
[----:B------:R-:W-:Y:S01]  /*2530*/  IMAD.WIDE.U32 R72, R106, R76, R72 ;  /* 0x0000004c6a487225 */ /* 0x000fe200078e0048 */
[----:B------:R-:W-:-:S03]  /*2540*/  LOP3.LUT R80, R7, 0xfffffff8, RZ, 0xc0, !PT ;  /* 0xfffffff807507812 */ /* 0x000fc600078ec0ff */
[----:B------:R-:W-:-:S04]  /*2550*/  IMAD.WIDE.U32 R74, R106, R76, R74 ;  /* 0x0000004c6a4a7225 */ /* 0x000fc800078e004a */
[----:B------:R-:W-:Y:S02]  /*2560*/  IMAD R93, R33, 0x90, RZ ;  /* 0x00000090215d7824 */ /* 0x000fe400078e02ff */
[----:B------:R-:W-:-:S04]  /*2570*/  IMAD.WIDE.U32 R34, R106, R70, R34 ;  /* 0x000000466a227225 */ /* 0x000fc800078e0022 */
[----:B------:R-:W-:-:S04]  /*2580*/  IMAD.WIDE.U32 R68, R106, R70, R68 ;  /* 0x000000466a447225 */ /* 0x000fc800078e0044 */
[----:B------:R-:W-:Y:S01]  /*2590*/  IMAD.WIDE.U32 R32, R32, 0x90, RZ ;  /* 0x0000009020207825 */ /* 0x000fe200078e00ff */
[----:B------:R-:W-:-:S03]  /*25a0*/  SHF.R.S32.HI R102, RZ, 0x1f, R80 ;  /* 0x0000001fff667819 */ /* 0x000fc60000011450 */
[----:B------:R-:W-:Y:S02]  /*25b0*/  IMAD.SHL.U32 R108, R15, 0x2, RZ ;  /* 0x000000020f6c7824 */ /* 0x000fe400078e00ff */
[----:B------:R-:W-:Y:S02]  /*25c0*/  IMAD.IADD R88, R31, 0x1, R13 ;  /* 0x000000011f587824 */ /* 0x000fe400078e020d */
[----:B------:R-:W-:Y:S02]  /*25d0*/  VIADD R113, R38, 0x8 ;  /* 0x0000000826717836 */ /* 0x000fe40000000000 */
[----:B------:R-:W-:Y:S01]  /*25e0*/  IMAD.IADD R93, R33, 0x1, R93 ;  /* 0x00000001215d7824 */ /* 0x000fe200078e025d */
[----:B------:R-:W-:Y:S01]  /*25f0*/  @!P6 BAR.SYNC.DEFER_BLOCKING 0x9, 0x100 ;  /* 0x024400000000eb1d */ /* 0x000fe20000010000 */
[----:B---3--:R-:W-:-:S13]  /*2600*/  LOP3.LUT P3, RZ, R40, 0x2, RZ, 0xc0, !PT ;  /* 0x0000000228ff7812 */ /* 0x008fda000786c0ff */
[----:B------:R-:W-:-:S05]  /*2610*/  @P3 LOP3.LUT R39, R39, 0x2, RZ, 0xfc, !PT ;  /* 0x0000000227273812 */ /* 0x000fca00078efcff */
[----:B------:R0:W-:Y:S01]  /*2620*/  STL [R1+0x50], R39 ;  /* 0x0000502701007387 */ /* 0x0001e20000100800 */
[-C--:B--2---:R-:W-:Y:S01]  /*2630*/  LOP3.LUT R105, R10, R41.reuse, RZ, 0x3c, !PT ;  /* 0x000000290a697212 */ /* 0x084fe200078e3cff */
[----:B------:R-:W-:Y:S01]  /*2640*/  IMAD R10, R37, R70, RZ ;  /* 0x00000046250a7224 */ /* 0x000fe200078e02ff */
[-C--:B------:R-:W-:Y:S01]  /*2650*/  LOP3.LUT R20, R20, R41.reuse, RZ, 0x3c, !PT ;  /* 0x0000002914147212 */ /* 0x080fe200078e3cff */
[--C-:B------:R-:W-:Y:S01]  /*2660*/  IMAD R21, R21, 0x1200, R42.reuse ;  /* 0x0000120015157824 */ /* 0x100fe200078e022a */
[----:B------:R-:W-:Y:S01]  /*2670*/  LOP3.LUT R26, R26, R41, RZ, 0x3c, !PT ;  /* 0x000000291a1a7212 */ /* 0x000fe200078e3cff */
[----:B------:R-:W-:Y:S02]  /*2680*/  IMAD R37, R37, R76, RZ ;  /* 0x0000004c25257224 */ /* 0x000fe400078e02ff */
[--C-:B------:R-:W-:Y:S02]  /*2690*/  IMAD R27, R27, 0x1200, R42.reuse ;  /* 0x000012001b1b7824 */ /* 0x100fe400078e022a */
[----:B------:R-:W-:-:S02]  /*26a0*/  IMAD R14, R14, 0x1200, R42 ;  /* 0x000012000e0e7824 */ /* 0x000fc400078e022a */
[----:B------:R-:W-:Y:S01]  /*26b0*/  IMAD.IADD R104, R21, 0x1, R20 ;  /* 0x0000000115687824 */ /* 0x000fe200078e0214 */
[----:B------:R-:W-:Y:S01]  /*26c0*/  LOP3.LUT R20, R12, R11, RZ, 0xfc, !PT ;  /* 0x0000000b0c147212 */ /* 0x000fe200078efcff */
[----:B------:R-:W-:Y:S02]  /*26d0*/  IMAD R37, R106, R77, R37 ;  /* 0x0000004d6a257224 */ /* 0x000fe400078e0225 */
[----:B------:R-:W-:Y:S01]  /*26e0*/  IMAD.IADD R103, R27, 0x1, R26 ;  /* 0x000000011b677824 */ /* 0x000fe200078e021a */
[----:B------:R-:W-:Y:S01]  /*26f0*/  LOP3.LUT R27, R8, 0xfffffff8, RZ, 0xc0, !PT ;  /* 0xfffffff8081b7812 */ /* 0x000fe200078ec0ff */
[----:B------:R-:W-:Y:S01]  /*2700*/  IMAD R85, R106, R71, R10 ;  /* 0x000000476a557224 */ /* 0x000fe200078e020a */
[----:B------:R-:W-:Y:S01]  /*2710*/  LOP3.LUT R10, R9, 0xfffffff8, RZ, 0xc0, !PT ;  /* 0xfffffff8090a7812 */ /* 0x000fe200078ec0ff */
[----:B------:R-:W-:Y:S02]  /*2720*/  IMAD R21, R71, 0x90, RZ ;  /* 0x0000009047157824 */ /* 0x000fe400078e02ff */
[----:B------:R-:W-:Y:S01]  /*2730*/  IMAD.WIDE.U32 R76, R76, 0x90, RZ ;  /* 0x000000904c4c7825 */ /* 0x000fe200078e00ff */
[----:B------:R-:W-:-:S03]  /*2740*/  LOP3.LUT R11, R12, 0x1, RZ, 0xc0, !PT ;  /* 0x000000010c0b7812 */ /* 0x000fc600078ec0ff */
[----:B------:R-:W-:Y:S01]  /*2750*/  IMAD.WIDE.U32 R70, R70, 0x90, RZ ;  /* 0x0000009046467825 */ /* 0x000fe200078e00ff */
[C---:B------:R-:W-:Y:S02]  /*2760*/  LOP3.LUT R12, R20.reuse, 0x2, RZ, 0xc0, !PT ;  /* 0x00000002140c7812 */ /* 0x040fe400078ec0ff */
[----:B------:R-:W-:Y:S01]  /*2770*/  LOP3.LUT R13, R20, 0x4, RZ, 0xc0, !PT ;  /* 0x00000004140d7812 */ /* 0x000fe200078ec0ff */
[----:B------:R-:W-:Y:S01]  /*2780*/  IMAD.IADD R105, R14, 0x1, R105 ;  /* 0x000000010e697824 */ /* 0x000fe200078e0269 */
[C---:B------:R-:W-:Y:S01]  /*2790*/  LOP3.LUT R14, R20.reuse, 0x8, RZ, 0xc0, !PT ;  /* 0x00000008140e7812 */ /* 0x040fe200078ec0ff */
[----:B------:R-:W-:Y:S01]  /*27a0*/  IMAD.IADD R87, R35, 0x1, R85 ;  /* 0x0000000123577824 */ /* 0x000fe200078e0255 */
[C---:B------:R-:W-:Y:S01]  /*27b0*/  LOP3.LUT R15, R20.reuse, 0x10, RZ, 0xc0, !PT ;  /* 0x00000010140f7812 */ /* 0x040fe200078ec0ff */
[----:B------:R-:W-:Y:S01]  /*27c0*/  IMAD.IADD R98, R71, 0x1, R21 ;  /* 0x0000000147627824 */ /* 0x000fe200078e0215 */
[----:B------:R-:W-:Y:S01]  /*27d0*/  IADD3 R99, R77, R99, RZ ;  /* 0x000000634d637210 */ /* 0x000fe20007ffe0ff */
[----:B------:R-:W-:Y:S01]  /*27e0*/  IMAD.IADD R85, R85, 0x1, R69 ;  /* 0x0000000155557824 */ /* 0x000fe200078e0245 */
[----:B------:R-:W-:Y:S01]  /*27f0*/  SHF.R.S32.HI R101, RZ, 0x1f, R27 ;  /* 0x0000001fff657819 */ /* 0x000fe2000001141b */
[----:B------:R-:W-:Y:S01]  /*2800*/  IMAD.IADD R86, R73, 0x1, R37 ;  /* 0x0000000149567824 */ /* 0x000fe200078e0225 */
[----:B------:R-:W-:Y:S01]  /*2810*/  SHF.R.S32.HI R100, RZ, 0x1f, R10 ;  /* 0x0000001fff647819 */ /* 0x000fe2000001140a */
[----:B------:R-:W-:Y:S01]  /*2820*/  IMAD.IADD R84, R37, 0x1, R75 ;  /* 0x0000000125547824 */ /* 0x000fe200078e024b */
[----:B0-----:R-:W-:-:S07]  /*2830*/  LOP3.LUT R20, R20, 0x20, RZ, 0xc0, !PT ;  /* 0x0000002014147812 */ /* 0x001fce00078ec0ff */
.L_x_472:
[----:B-1-3--:R-:W2:Y:S01]  /*2840*/  LDL R36, [R1+0x84] ;  /* 0x0000840001247983 */ /* 0x00aea20000100800 */
[----:B0-----:R-:W0:Y:S03]  /*2850*/  LDC.64 R94, c[0x0][0x2e8] ;  /* 0x0000ba00ff5e7b82 */ /* 0x001e260000000a00 */
[----:B------:R-:W3:Y:S01]  /*2860*/  LDL R26, [R1+0x88] ;  /* 0x00008800011a7983 */ /* 0x000ee20000100800 */
[----:B------:R-:W-:Y:S01]  /*2870*/  VIADD R39, R24, 0xffffffff ;  /* 0xffffffff18277836 */ /* 0x000fe20000000000 */
[----:B------:R-:W-:Y:S05]  /*2880*/  YIELD ;  /* 0x0000000000007946 */ /* 0x000fea0003800000 */
[----:B------:R-:W1:Y:S01]  /*2890*/  LDC R107, c[0x0][0x3f4] ;  /* 0x0000fd00ff6b7b82 */ /* 0x000e620000000800 */
[----:B------:R-:W-:Y:S01]  /*28a0*/  SHF.R.S32.HI R38, RZ, 0x1f, R39 ;  /* 0x0000001fff267819 */ /* 0x000fe20000011427 */
[-C--:B------:R-:W-:Y:S01]  /*28b0*/  IMAD R21, R93, R39.reuse, RZ ;  /* 0x000000275d157224 */ /* 0x080fe200078e02ff */
[----:B------:R-:W-:Y:S01]  /*28c0*/  BSSY B0, `(.L_x_417) ;  /* 0x00003e0000007945 */ /* 0x000fe20003800000 */
[----:B------:R-:W-:-:S04]  /*28d0*/  IMAD.WIDE.U32 R64, R32, R39, RZ ;  /* 0x0000002720407225 */ /* 0x000fc800078e00ff */
[----:B------:R-:W-:Y:S01]  /*28e0*/  IMAD R37, R38, R32, R21 ;  /* 0x0000002026257224 */ /* 0x000fe200078e0215 */
[----:B------:R-:W-:-:S03]  /*28f0*/  IADD3 R21, P2, R92, R64, RZ ;  /* 0x000000405c157210 */ /* 0x000fc60007f5e0ff */
[----:B------:R-:W-:Y:S01]  /*2900*/  IMAD.IADD R96, R65, 0x1, R37 ;  /* 0x0000000141607824 */ /* 0x000fe200078e0225 */
[----:B0-----:R-:W-:Y:S01]  /*2910*/  LEA R40, P3, R21, R94, 0x1 ;  /* 0x0000005e15287211 */ /* 0x001fe200078608ff */
[----:B--2---:R-:W-:Y:S02]  /*2920*/  IMAD R24, R17, 0x3600, R36 ;  /* 0x0000360011187824 */ /* 0x004fe400078e0224 */
[----:B------:R-:W-:Y:S01]  /*2930*/  IMAD.X R36, R96, 0x1, R89, P2 ;  /* 0x0000000160247824 */ /* 0x000fe200010e0659 */
[----:B------:R-:W-:Y:S01]  /*2940*/  ISETP.GT.AND P2, PT, R39, R82, PT ;  /* 0x000000522700720c */ /* 0x000fe20003f44270 */
[----:B------:R-:W-:Y:S01]  /*2950*/  IMAD R83, R24, 0x2, R25 ;  /* 0x0000000218537824 */ /* 0x000fe200078e0219 */
[----:B---3--:R-:W-:Y:S01]  /*2960*/  LOP3.LUT P4, RZ, R26, 0x2, RZ, 0xc0, !PT ;  /* 0x000000021aff7812 */ /* 0x008fe2000788c0ff */
[----:B------:R-:W-:Y:S01]  /*2970*/  VIADD R26, R24, 0x10 ;  /* 0x00000010181a7836 */ /* 0x000fe20000000000 */
[----:B------:R-:W-:Y:S02]  /*2980*/  LEA.HI.X R41, R21, R95, R36, 0x1, P3 ;  /* 0x0000005f15297211 */ /* 0x000fe400018f0c24 */
[----:B-1----:R-:W-:-:S09]  /*2990*/  ISETP.GE.AND P3, PT, R107, 0x1, PT ;  /* 0x000000016b00780c */ /* 0x002fd20003f66270 */
[----:B------:R-:W-:Y:S02]  /*29a0*/  @P4 VIADD R26, R24, 0xfffffff0 ;  /* 0xfffffff0181a4836 */ /* 0x000fe40000000000 */
[----:B------:R-:W-:Y:S02]  /*29b0*/  IMAD.MOV.U32 R24, RZ, RZ, R39 ;  /* 0x000000ffff187224 */ /* 0x000fe400078e0027 */
[----:B------:R-:W-:Y:S01]  /*29c0*/  IMAD R26, R26, 0x2, R25 ;  /* 0x000000021a1a7824 */ /* 0x000fe200078e0219 */
[----:B------:R-:W-:Y:S06]  /*29d0*/  @!P3 BRA `(.L_x_418) ;  /* 0x0000003800b8b947 */ /* 0x000fec0003800000 */
[----:B------:R-:W-:Y:S01]  /*29e0*/  ULDC.U8 UR4, c[0x0][0x410] ;  /* 0x0001040000047ab9 */ /* 0x000fe20000000000 */
[-C--:B------:R-:W-:Y:S01]  /*29f0*/  IMAD R21, R99, R39.reuse, RZ ;  /* 0x0000002763157224 */ /* 0x080fe200078e02ff */
[----:B------:R-:W-:Y:S01]  /*2a00*/  ISETP.NE.AND P3, PT, RZ, UR4, PT ;  /* 0x00000004ff007c0c */ /* 0x000fe2000bf65270 */
[-C--:B------:R-:W-:Y:S02]  /*2a10*/  IMAD R37, R98, R39.reuse, RZ ;  /* 0x0000002762257224 */ /* 0x080fe400078e02ff */
[----:B------:R-:W-:Y:S02]  /*2a20*/  IMAD R90, R24, -0x90, R2 ;  /* 0xffffff70185a7824 */ /* 0x000fe400078e0202 */
[C---:B------:R-:W-:Y:S02]  /*2a30*/  IMAD R21, R38.reuse, R76, R21 ;  /* 0x0000004c26157224 */ /* 0x040fe400078e0215 */
[----:B------:R-:W-:Y:S01]  /*2a40*/  IMAD R37, R38, R70, R37 ;  /* 0x0000004626257224 */ /* 0x000fe200078e0225 */
[----:B------:R-:W-:Y:S01]  /*2a50*/  VIMNMX R90, R90, 0x90, PT ;  /* 0x000000905a5a7848 */ /* 0x000fe20003fe0100 */
[----:B------:R-:W-:-:S04]  /*2a60*/  IMAD.WIDE.U32 R62, R76, R39, RZ ;  /* 0x000000274c3e7225 */ /* 0x000fc800078e00ff */
[----:B------:R-:W-:-:S04]  /*2a70*/  IMAD.WIDE.U32 R60, R70, R39, RZ ;  /* 0x00000027463c7225 */ /* 0x000fc800078e00ff */
[----:B------:R-:W-:Y:S02]  /*2a80*/  IMAD.IADD R21, R63, 0x1, R21 ;  /* 0x000000013f157824 */ /* 0x000fe400078e0215 */
[----:B------:R-:W-:Y:S01]  /*2a90*/  IMAD.IADD R91, R61, 0x1, R37 ;  /* 0x000000013d5b7824 */ /* 0x000fe200078e0225 */
[----:B------:R-:W-:Y:S06]  /*2aa0*/  @!P3 BRA `(.L_x_419) ;  /* 0x0000001800a0b947 */ /* 0x000fec0003800000 */
[----:B------:R-:W-:Y:S01]  /*2ab0*/  ISETP.GE.AND P4, PT, R19, R90, PT ;  /* 0x0000005a1300720c */ /* 0x000fe20003f86270 */
[----:B------:R-:W-:Y:S01]  /*2ac0*/  BSSY B1, `(.L_x_420) ;  /* 0x000003c000017945 */ /* 0x000fe20003800000 */
        /* <DEDUP_REMOVED lines=12> */
[----:B------:R-:W-:Y:S06]  /*2b90*/  @P4 BRA `(.L_x_421) ;  /* 0x0000000000b84947 */ /* 0x000fec0003800000 */
[----:B------:R-:W2:Y:S04]  /*2ba0*/  LDL.64 R118, [R1+0x40] ;  /* 0x0000400001767983 */ /* 0x000ea80000100a00 */
[----:B------:R-:W3:Y:S04]  /*2bb0*/  LDL R117, [R1+0x64] ;  /* 0x0000640001757983 */ /* 0x000ee80000100800 */
[----:B------:R-:W4:Y:S04]  /*2bc0*/  LDL R116, [R1+0x6c] ;  /* 0x00006c0001747983 */ /* 0x000f280000100800 */
[----:B------:R-:W4:Y:S04]  /*2bd0*/  LDL R114, [R1+0x70] ;  /* 0x0000700001727983 */ /* 0x000f280000100800 */
[----:B------:R-:W4:Y:S04]  /*2be0*/  LDL R110, [R1+0x68] ;  /* 0x00006800016e7983 */ /* 0x000f280000100800 */
[----:B------:R-:W4:Y:S01]  /*2bf0*/  LDL R97, [R1+0x74] ;  /* 0x0000740001617983 */ /* 0x000f220000100800 */
[----:B------:R-:W-:Y:S01]  /*2c00*/  IADD3 R62, P3, R74, R62, RZ ;  /* 0x0000003e4a3e7210 */ /* 0x000fe20007f7e0ff */
[----:B------:R-:W-:Y:S01]  /*2c10*/  ULDC.64 UR4, c[0x0][0x3e8] ;  /* 0x0000fa0000047ab9 */ /* 0x000fe20000000a00 */
[----:B------:R-:W-:-:S02]  /*2c20*/  CS2R R66, SRZ ;  /* 0x0000000000427805 */ /* 0x000fc4000001ff00 */
[----:B------:R-:W-:Y:S01]  /*2c30*/  CS2R R94, SRZ ;  /* 0x00000000005e7805 */ /* 0x000fe2000001ff00 */
[----:B------:R-:W-:Y:S01]  /*2c40*/  IMAD.X R21, R21, 0x1, R84, P3 ;  /* 0x0000000115157824 */ /* 0x000fe200018e0654 */
[----:B------:R-:W-:-:S05]  /*2c50*/  IADD3 R60, P3, R68, R60, RZ ;  /* 0x0000003c443c7210 */ /* 0x000fca0007f7e0ff */
[----:B------:R-:W-:Y:S01]  /*2c60*/  IMAD.X R91, R91, 0x1, R85, P3 ;  /* 0x000000015b5b7824 */ /* 0x000fe200018e0655 */
[----:B------:R-:W-:-:S04]  /*2c70*/  LEA R36, P3, R62, UR4, 0x1 ;  /* 0x000000043e247c11 */ /* 0x000fc8000f8608ff */
[----:B------:R-:W-:Y:S01]  /*2c80*/  LEA.HI.X R37, R62, UR5, R21, 0x1, P3 ;  /* 0x000000053e257c11 */ /* 0x000fe200098f0c15 */
[----:B------:R-:W-:Y:S02]  /*2c90*/  ULDC.64 UR4, c[0x0][0x400] ;  /* 0x0001000000047ab9 */ /* 0x000fe40000000a00 */
[----:B------:R-:W-:-:S04]  /*2ca0*/  LEA R38, P3, R60, UR4, 0x1 ;  /* 0x000000043c267c11 */ /* 0x000fc8000f8608ff */
[----:B------:R-:W-:Y:S02]  /*2cb0*/  LEA.HI.X R39, R60, UR5, R91, 0x1, P3 ;  /* 0x000000053c277c11 */ /* 0x000fe400098f0c5b */
        /* <DEDUP_REMOVED lines=10> */
[----:B--2---:R-:W-:-:S13]  /*2d60*/  ISETP.GE.AND P3, PT, R118, R107, PT ;  /* 0x0000006b7600720c */ /* 0x004fda0003f66270 */
[----:B------:R0:W5:Y:S04]  /*2d70*/  @!P3 LDG.E.64 R66, desc[UR60][R36.64] ;  /* 0x0000003c2442b981 */ /* 0x000168000c1e1b00 */
[----:B------:R0:W5:Y:S01]  /*2d80*/  @!P3 LDG.E.64 R94, desc[UR60][R38.64] ;  /* 0x0000003c265eb981 */ /* 0x000162000c1e1b00 */
[----:B---3--:R-:W-:-:S13]  /*2d90*/  ISETP.GE.AND P3, PT, R117, R107, PT ;  /* 0x0000006b7500720c */ /* 0x008fda0003f66270 */
[----:B------:R0:W5:Y:S04]  /*2da0*/  @!P3 LDG.E.64 R58, desc[UR60][R36.64+0x10] ;  /* 0x0000103c243ab981 */ /* 0x000168000c1e1b00 */
[----:B------:R0:W5:Y:S01]  /*2db0*/  @!P3 LDG.E.64 R64, desc[UR60][R38.64+0x10] ;  /* 0x0000103c2640b981 */ /* 0x000162000c1e1b00 */
[----:B----4-:R-:W-:-:S13]  /*2dc0*/  ISETP.GE.AND P3, PT, R116, R107, PT ;  /* 0x0000006b7400720c */ /* 0x010fda0003f66270 */
[----:B------:R0:W5:Y:S04]  /*2dd0*/  @!P3 LDG.E.64 R54, desc[UR60][R36.64+0x20] ;  /* 0x0000203c2436b981 */ /* 0x000168000c1e1b00 */
[----:B------:R0:W5:Y:S01]  /*2de0*/  @!P3 LDG.E.64 R56, desc[UR60][R38.64+0x20] ;  /* 0x0000203c2638b981 */ /* 0x000162000c1e1b00 */
[----:B------:R-:W-:-:S13]  /*2df0*/  ISETP.GE.AND P3, PT, R114, R107, PT ;  /* 0x0000006b7200720c */ /* 0x000fda0003f66270 */
[----:B------:R0:W5:Y:S04]  /*2e00*/  @!P3 LDG.E.64 R50, desc[UR60][R36.64+0x30] ;  /* 0x0000303c2432b981 */ /* 0x000168000c1e1b00 */
[----:B------:R0:W5:Y:S01]  /*2e10*/  @!P3 LDG.E.64 R52, desc[UR60][R38.64+0x30] ;  /* 0x0000303c2634b981 */ /* 0x000162000c1e1b00 */
[----:B------:R-:W-:-:S13]  /*2e20*/  ISETP.GE.AND P3, PT, R110, R107, PT ;  /* 0x0000006b6e00720c */ /* 0x000fda0003f66270 */
[----:B------:R0:W5:Y:S04]  /*2e30*/  @!P3 LDG.E.64 R46, desc[UR60][R36.64+0x40] ;  /* 0x0000403c242eb981 */ /* 0x000168000c1e1b00 */
[----:B------:R0:W5:Y:S01]  /*2e40*/  @!P3 LDG.E.64 R48, desc[UR60][R38.64+0x40] ;  /* 0x0000403c2630b981 */ /* 0x000162000c1e1b00 */
[----:B------:R-:W-:-:S13]  /*2e50*/  ISETP.GE.AND P3, PT, R97, R107, PT ;  /* 0x0000006b6100720c */ /* 0x000fda0003f66270 */
[----:B------:R0:W5:Y:S04]  /*2e60*/  @!P3 LDG.E.64 R42, desc[UR60][R36.64+0x50] ;  /* 0x0000503c242ab981 */ /* 0x000168000c1e1b00 */
[----:B------:R0:W5:Y:S02]  /*2e70*/  @!P3 LDG.E.64 R44, desc[UR60][R38.64+0x50] ;  /* 0x0000503c262cb981 */ /* 0x000164000c1e1b00 */
.L_x_421:
[----:B------:R-:W-:Y:S05]  /*2e80*/  BSYNC B1 ;  /* 0x0000000000017941 */ /* 0x000fea0003800000 */
.L_x_420:
[----:B0-----:R-:W2:Y:S01]  /*2e90*/  LDL R39, [R1+0x48] ;  /* 0x0000480001277983 */ /* 0x001ea20000100800 */
[----:B-----5:R-:W-:Y:S01]  /*2ea0*/  IMAD.MOV.U32 R21, RZ, RZ, R42 ;  /* 0x000000ffff157224 */ /* 0x020fe200078e002a */
[----:B------:R-:W-:Y:S01]  /*2eb0*/  MOV R36, R43 ;  /* 0x0000002b00247202 */ /* 0x000fe20000000f00 */
[----:B------:R-:W-:Y:S02]  /*2ec0*/  IMAD.MOV.U32 R37, RZ, RZ, R46 ;  /* 0x000000ffff257224 */ /* 0x000fe400078e002e */
[----:B------:R-:W-:Y:S01]  /*2ed0*/  IMAD.MOV.U32 R38, RZ, RZ, R47 ;  /* 0x000000ffff267224 */ /* 0x000fe200078e002f */
[----:B------:R-:W-:Y:S01]  /*2ee0*/  PRMT R97, R36, 0x5410, R21 ;  /* 0x0000541024617816 */ /* 0x000fe20000000015 */
[----:B------:R-:W-:Y:S02]  /*2ef0*/  IMAD.MOV.U32 R21, RZ, RZ, R50 ;  /* 0x000000ffff157224 */ /* 0x000fe400078e0032 */
[----:B------:R-:W-:Y:S01]  /*2f00*/  IMAD.MOV.U32 R36, RZ, RZ, R51 ;  /* 0x000000ffff247224 */ /* 0x000fe200078e0033 */
[----:B------:R-:W-:Y:S01]  /*2f10*/  PRMT R110, R37, 0x5410, R38 ;  /* 0x00005410256e7816 */ /* 0x000fe20000000026 */
[----:B------:R-:W-:-:S02]  /*2f20*/  IMAD.MOV.U32 R37, RZ, RZ, R54 ;  /* 0x000000ffff257224 */ /* 0x000fc400078e0036 */
[----:B------:R-:W-:Y:S01]  /*2f30*/  IMAD.MOV.U32 R38, RZ, RZ, R55 ;  /* 0x000000ffff267224 */ /* 0x000fe200078e0037 */
[----:B------:R-:W-:Y:S01]  /*2f40*/  PRMT R116, R21, 0x5410, R36 ;  /* 0x0000541015747816 */ /* 0x000fe20000000024 */
[----:B------:R-:W-:Y:S02]  /*2f50*/  IMAD.MOV.U32 R21, RZ, RZ, R58 ;  /* 0x000000ffff157224 */ /* 0x000fe400078e003a */
[----:B------:R-:W-:Y:S01]  /*2f60*/  IMAD.MOV.U32 R36, RZ, RZ, R59 ;  /* 0x000000ffff247224 */ /* 0x000fe200078e003b */
[----:B------:R-:W-:-:S04]  /*2f70*/  PRMT R118, R38, 0x5410, R37 ;  /* 0x0000541026767816 */ /* 0x000fc80000000025 */
[----:B------:R-:W-:Y:S01]  /*2f80*/  PRMT R119, R21, 0x5410, R36 ;  /* 0x0000541015777816 */ /* 0x000fe20000000024 */
[----:B------:R-:W-:Y:S02]  /*2f90*/  IMAD.MOV.U32 R21, RZ, RZ, R66 ;  /* 0x000000ffff157224 */ /* 0x000fe400078e0042 */
[----:B------:R-:W-:-:S05]  /*2fa0*/  IMAD.MOV.U32 R36, RZ, RZ, R67 ;  /* 0x000000ffff247224 */ /* 0x000fca00078e0043 */
        /* <DEDUP_REMOVED lines=13> */
[----:B------:R-:W-:Y:S01]  /*3080*/  IMAD.MOV.U32 R36, RZ, RZ, R65 ;  /* 0x000000ffff247224 */ /* 0x000fe200078e0041 */
[----:B------:R-:W-:-:S04]  /*3090*/  MOV R21, R64 ;  /* 0x0000004000157202 */ /* 0x000fc80000000f00 */
[----:B------:R-:W-:Y:S01]  /*30a0*/  PRMT R121, R21, 0x5410, R36 ;  /* 0x0000541015797816 */ /* 0x000fe20000000024 */
[----:B------:R-:W-:Y:S02]  /*30b0*/  IMAD.MOV.U32 R21, RZ, RZ, R94 ;  /* 0x000000ffff157224 */ /* 0x000fe400078e005e */
[----:B------:R-:W-:-:S05]  /*30c0*/  IMAD.MOV.U32 R36, RZ, RZ, R95 ;  /* 0x000000ffff247224 */ /* 0x000fca00078e005f */
[----:B------:R-:W-:Y:S02]  /*30d0*/  PRMT R123, R21, 0x5410, R36 ;  /* 0x00005410157b7816 */ /* 0x000fe40000000024 */
[----:B--2---:R-:W-:-:S13]  /*30e0*/  ISETP.NE.AND P3, PT, R39, 0x3, PT ;  /* 0x000000032700780c */ /* 0x004fda0003f65270 */
[----:B------:R-:W-:Y:S05]  /*30f0*/  @!P3 BRA `(.L_x_422) ;  /* 0x000000000004b947 */ /* 0x000fea0003800000 */
[----:B------:R-:W-:Y:S01]  /*3100*/  BPT.TRAP 0x1 ;  /* 0x000000040000795c */ /* 0x000fe20000300000 */
.L_x_422:
[----:B------:R-:W-:Y:S01]  /*3110*/  IMAD R21, R17, 0x8, R16 ;  /* 0x0000000811157824 */ /* 0x000fe200078e0210 */
[----:B------:R-:W-:Y:S01]  /*3120*/  SHF.L.U32 R91, R145, 0x1f, RZ ;  /* 0x0000001f915b7819 */ /* 0x000fe200000006ff */
[----:B------:R-:W-:Y:S03]  /*3130*/  BSSY B1, `(.L_x_423) ;  /* 0x0000003000017945 */ /* 0x000fe60003800000 */
[----:B------:R-:W0:Y:S02]  /*3140*/  SYNCS.PHASECHK.TRANS64.TRYWAIT P5, [R21+URZ+0x31c90], R91 ;  /* 0x031c905b150075a7 */ /* 0x000e2400080a017f */
[----:B0-----:R-:W-:Y:S05]  /*3150*/  @!P5 BRA `(.L_x_424) ;  /* 0x000001b80010d947 */ /* 0x001fea0003800000 */
.L_x_708:
[----:B------:R-:W-:Y:S05]  /*3160*/  BSYNC B1 ;  /* 0x0000000000017941 */ /* 0x000fea0003800000 */
.L_x_423:
[----:B------:R-:W-:Y:S05]  /*3170*/  @P4 BRA `(.L_x_425) ;  /* 0x0000003400504947 */ /* 0x000fea0003800000 */
[----:B------:R-:W-:Y:S01]  /*3180*/  ISETP.NE.AND P4, PT, R11, RZ, PT ;  /* 0x000000ff0b00720c */ /* 0x000fe20003f85270 */
[----:B------:R-:W-:-:S12]  /*3190*/  BSSY B1, `(.L_x_426) ;  /* 0x0000032000017945 */ /* 0x000fd80003800000 */
[----:B------:R-:W-:Y:S05]  /*31a0*/  @!P4 BRA `(.L_x_427) ;  /* 0x0000000000c0c947 */ /* 0x000fea0003800000 */
[----:B------:R-:W2:Y:S01]  /*31b0*/  LDL.64 R60, [R1+0x40] ;  /* 0x00004000013c7983 */ /* 0x000ea20000100a00 */
[----:B------:R-:W-:Y:S03]  /*31c0*/  BSSY B2, `(.L_x_428) ;  /* 0x000002d000027945 */ /* 0x000fe60003800000 */
[----:B------:R1:W3:Y:S01]  /*31d0*/  LDS.128 R36, [R83+0x16800] ;  /* 0x0168000053247984 */ /* 0x0002e20000000c00 */
[----:B--2---:R-:W-:-:S13]  /*31e0*/  ISETP.GE.AND P4, PT, R60, R107, PT ;  /* 0x0000006b3c00720c */ /* 0x004fda0003f86270 */
[----:B-1-3--:R-:W-:Y:S05]  /*31f0*/  @P4 BRA `(.L_x_429) ;  /* 0x0000000000a44947 */ /* 0x00afea0003800000 */
[----:B------:R-:W-:Y:S01]  /*3200*/  SHF.R.U64 R60, R66, 0x10, R67 ;  /* 0x00000010423c7819 */ /* 0x000fe20000001243 */
[----:B------:R-:W-:Y:S01]  /*3210*/  HADD2.F32 R62, -RZ, R37.H1_H1 ;  /* 0x30000025ff3e7230 */ /* 0x000fe20000004100 */
[--C-:B------:R-:W-:Y:S02]  /*3220*/  SHF.R.U64 R61, R94, 0x10, R95.reuse ;  /* 0x000000105e3d7819 */ /* 0x100fe4000000125f */
[----:B------:R-:W-:Y:S01]  /*3230*/  SHF.R.U32.HI R94, RZ, 0x10, R95 ;  /* 0x00000010ff5e7819 */ /* 0x000fe2000001165f */
[----:B------:R-:W-:Y:S01]  /*3240*/  HADD2.F32 R63, -RZ, R60.H0_H0 ;  /* 0x2000003cff3f7230 */ /* 0x000fe20000004100 */
[----:B------:R-:W-:Y:S01]  /*3250*/  SHF.R.U32.HI R66, RZ, 0x10, R67 ;  /* 0x00000010ff427819 */ /* 0x000fe20000011643 */
[----:B------:R-:W-:Y:S02]  /*3260*/  HADD2.F32 R61, -RZ, R61.H0_H0 ;  /* 0x2000003dff3d7230 */ /* 0x000fe40000004100 */
[----:B------:R-:W-:Y:S02]  /*3270*/  HADD2.F32 R60, -RZ, R37.H0_H0 ;  /* 0x20000025ff3c7230 */ /* 0x000fe40000004100 */
[----:B------:R-:W-:-:S02]  /*3280*/  HADD2.F32 R94, -RZ, R94.H0_H0 ;  /* 0x2000005eff5e7230 */ /* 0x000fc40000004100 */
[-C--:B------:R-:W-:Y:S01]  /*3290*/  FMUL.FTZ R37, R62, R61.reuse ;  /* 0x0000003d3e257220 */ /* 0x080fe20000410000 */
[----:B------:R-:W-:Y:S02]  /*32a0*/  HADD2.F32 R66, -RZ, R66.H0_H0 ;  /* 0x20000042ff427230 */ /* 0x000fe40000004100 */
[C---:B------:R-:W-:Y:S01]  /*32b0*/  FMUL.FTZ R61, R60.reuse, R61 ;  /* 0x0000003d3c3d7220 */ /* 0x040fe20000410000 */
[----:B------:R-:W-:Y:S02]  /*32c0*/  IMAD.MOV.U32 R67, RZ, RZ, R38 ;  /* 0x000000ffff437224 */ /* 0x000fe400078e0026 */
[-C--:B------:R-:W-:Y:S01]  /*32d0*/  FFMA.FTZ R37, R60, R63.reuse, -R37 ;  /* 0x0000003f3c257223 */ /* 0x080fe20000010825 */
[----:B------:R-:W-:Y:S02]  /*32e0*/  HADD2.F32 R95, -RZ, R123.H1_H1 ;  /* 0x3000007bff5f7230 */ /* 0x000fe40000004100 */
[----:B------:R-:W-:Y:S01]  /*32f0*/  FFMA.FTZ R60, R62, R63, R61 ;  /* 0x0000003f3e3c7223 */ /* 0x000fe2000001003d */
[----:B------:R-:W-:-:S02]  /*3300*/  HADD2.F32 R61, -RZ, R39.H1_H1 ;  /* 0x30000027ff3d7230 */ /* 0x000fc40000004100 */
[----:B------:R-:W-:Y:S02]  /*3310*/  HADD2.F32 R63, -RZ, R39.H0_H0 ;  /* 0x20000027ff3f7230 */ /* 0x000fe40000004100 */
[----:B------:R-:W-:Y:S02]  /*3320*/  HADD2.F32 R38, -RZ, R67.H1_H1 ;  /* 0x30000043ff267230 */ /* 0x000fe40000004100 */
[----:B------:R-:W-:Y:S01]  /*3330*/  FMUL.FTZ R62, R61, R94 ;  /* 0x0000005e3d3e7220 */ /* 0x000fe20000410000 */
[----:B------:R-:W-:-:S03]  /*3340*/  F2FP.F16.F32.PACK_AB R37, R60, R37 ;  /* 0x000000253c25723e */ /* 0x000fc600000000ff */
[C---:B------:R-:W-:Y:S01]  /*3350*/  FFMA.FTZ R39, R63.reuse, R66, -R62 ;  /* 0x000000423f277223 */ /* 0x040fe2000001083e */
[----:B------:R-:W-:Y:S01]  /*3360*/  FMUL.FTZ R62, R63, R94 ;  /* 0x0000005e3f3e7220 */ /* 0x000fe20000410000 */
[----:B------:R-:W-:Y:S02]  /*3370*/  HADD2.F32 R94, -RZ, R123.H0_H0 ;  /* 0x2000007bff5e7230 */ /* 0x000fe40000004100 */
[--C-:B------:R-:W-:Y:S02]  /*3380*/  HADD2.F32 R63, -RZ, R36.reuse.H0_H0 ;  /* 0x20000024ff3f7230 */ /* 0x100fe40000004100 */
[----:B------:R-:W-:Y:S01]  /*3390*/  FFMA.FTZ R62, R61, R66, R62 ;  /* 0x000000423d3e7223 */ /* 0x000fe2000001003e */
[----:B------:R-:W-:Y:S02]  /*33a0*/  HADD2.F32 R61, -RZ, R36.H1_H1 ;  /* 0x30000024ff3d7230 */ /* 0x000fe40000004100 */
[----:B------:R-:W-:Y:S02]  /*33b0*/  HADD2.F32 R66, -RZ, R122.H1_H1 ;  /* 0x3000007aff427230 */ /* 0x000fe40000004100 */
[----:B------:R-:W-:Y:S01]  /*33c0*/  F2FP.F16.F32.PACK_AB R39, R62, R39 ;  /* 0x000000273e27723e */ /* 0x000fe200000000ff */
[-C--:B------:R-:W-:Y:S01]  /*33d0*/  FMUL.FTZ R36, R61, R94.reuse ;  /* 0x0000005e3d247220 */ /* 0x080fe20000410000 */
[----:B------:R-:W-:-:S03]  /*33e0*/  FMUL.FTZ R94, R63, R94 ;  /* 0x0000005e3f5e7220 */ /* 0x000fc60000410000 */
[-C--:B------:R-:W-:Y:S01]  /*33f0*/  FFMA.FTZ R36, R63, R66.reuse, -R36 ;  /* 0x000000423f247223 */ /* 0x080fe20000010824 */
[----:B------:R-:W-:Y:S01]  /*3400*/  FFMA.FTZ R61, R61, R66, R94 ;  /* 0x000000423d3d7223 */ /* 0x000fe2000001005e */
[----:B------:R-:W-:Y:S02]  /*3410*/  HADD2.F32 R66, -RZ, R67.H0_H0 ;  /* 0x20000043ff427230 */ /* 0x000fe40000004100 */
[-C--:B------:R-:W-:Y:S01]  /*3420*/  FMUL.FTZ R67, R38, R95.reuse ;  /* 0x0000005f26437220 */ /* 0x080fe20000410000 */
[----:B------:R-:W-:Y:S01]  /*3430*/  HADD2.F32 R63, -RZ, R122.H0_H0 ;  /* 0x2000007aff3f7230 */ /* 0x000fe20000004100 */
[----:B------:R-:W-:Y:S01]  /*3440*/  F2FP.F16.F32.PACK_AB R36, R61, R36 ;  /* 0x000000243d24723e */ /* 0x000fe200000000ff */
[----:B------:R-:W-:-:S03]  /*3450*/  FMUL.FTZ R95, R66, R95 ;  /* 0x0000005f425f7220 */ /* 0x000fc60000410000 */
[-C--:B------:R-:W-:Y:S01]  /*3460*/  FFMA.FTZ R67, R66, R63.reuse, -R67 ;  /* 0x0000003f42437223 */ /* 0x080fe20000010843 */
[----:B------:R-:W-:-:S05]  /*3470*/  FFMA.FTZ R38, R38, R63, R95 ;  /* 0x0000003f26267223 */ /* 0x000fca000001005f */
[----:B------:R-:W-:-:S07]  /*3480*/  F2FP.F16.F32.PACK_AB R38, R38, R67 ;  /* 0x000000432626723e */ /* 0x000fce00000000ff */
.L_x_429:
[----:B------:R-:W-:Y:S05]  /*3490*/  BSYNC B2 ;  /* 0x0000000000027941 */ /* 0x000fea0003800000 */
.L_x_428:
[----:B------:R1:W-:Y:S02]  /*34a0*/  STG.E.128 desc[UR60][R40.64], R36 ;  /* 0x0000002428007986 */ /* 0x0003e4000c101d3c */
.L_x_427:
[----:B------:R-:W-:Y:S05]  /*34b0*/  BSYNC B1 ;  /* 0x0000000000017941 */ /* 0x000fea0003800000 */
.L_x_426:
[----:B------:R-:W-:Y:S01]  /*34c0*/  ISETP.NE.AND P4, PT, R12, RZ, PT ;  /* 0x000000ff0c00720c */ /* 0x000fe20003f85270 */
[----:B------:R-:W-:-:S12]  /*34d0*/  BSSY B1, `(.L_x_430) ;  /* 0x0000034000017945 */ /* 0x000fd80003800000 */
[----:B------:R-:W-:Y:S05]  /*34e0*/  @!P4 BRA `(.L_x_431) ;  /* 0x0000000000c8c947 */ /* 0x000fea0003800000 */
[----:B------:R-:W2:Y:S01]  /*34f0*/  LDL R60, [R1+0x64] ;  /* 0x00006400013c7983 */ /* 0x000ea20000100800 */
[----:B------:R-:W-:Y:S03]  /*3500*/  BSSY B2, `(.L_x_432) ;  /* 0x000002f000027945 */ /* 0x000fe60003800000 */
[----:B-1----:R1:W3:Y:S01]  /*3510*/  LDS.128 R36, [R26+0x16800] ;  /* 0x016800001a247984 */ /* 0x0022e20000000c00 */
[----:B--2---:R-:W-:-:S13]  /*3520*/  ISETP.GE.AND P4, PT, R60, R107, PT ;  /* 0x0000006b3c00720c */ /* 0x004fda0003f86270 */
[----:B-1-3--:R-:W-:Y:S05]  /*3530*/  @P4 BRA `(.L_x_433) ;  /* 0x0000000000ac4947 */ /* 0x00afea0003800000 */
[----:B------:R-:W-:Y:S01]  /*3540*/  IMAD.MOV.U32 R60, RZ, RZ, R37 ;  /* 0x000000ffff3c7224 */ /* 0x000fe200078e0025 */
[----:B------:R-:W-:Y:S02]  /*3550*/  SHF.R.U64 R61, R64, 0x10, R65 ;  /* 0x00000010403d7819 */ /* 0x000fe40000001241 */
[----:B------:R-:W-:Y:S02]  /*3560*/  SHF.R.U64 R58, R58, 0x10, R59 ;  /* 0x000000103a3a7819 */ /* 0x000fe4000000123b */
[--C-:B------:R-:W-:Y:S01]  /*3570*/  HADD2.F32 R37, -RZ, R60.reuse.H1_H1 ;  /* 0x3000003cff257230 */ /* 0x100fe20000004100 */
[----:B------:R-:W-:Y:S01]  /*3580*/  SHF.R.U32.HI R64, RZ, 0x10, R65 ;  /* 0x00000010ff407819 */ /* 0x000fe20000011641 */
[----:B------:R-:W-:Y:S01]  /*3590*/  HADD2.F32 R61, -RZ, R61.H0_H0 ;  /* 0x2000003dff3d7230 */ /* 0x000fe20000004100 */
[----:B------:R-:W-:Y:S01]  /*35a0*/  SHF.R.U32.HI R59, RZ, 0x10, R59 ;  /* 0x00000010ff3b7819 */ /* 0x000fe2000001163b */
[----:B------:R-:W-:Y:S02]  /*35b0*/  HADD2.F32 R60, -RZ, R60.H0_H0 ;  /* 0x2000003cff3c7230 */ /* 0x000fe40000004100 */
[----:B------:R-:W-:-:S02]  /*35c0*/  HADD2.F32 R58, -RZ, R58.H0_H0 ;  /* 0x2000003aff3a7230 */ /* 0x000fc40000004100 */
[CC--:B------:R-:W-:Y:S01]  /*35d0*/  FMUL.FTZ R63, R37.reuse, R61.reuse ;  /* 0x0000003d253f7220 */ /* 0x0c0fe20000410000 */
[----:B------:R-:W-:Y:S02]  /*35e0*/  HADD2.F32 R59, -RZ, R59.H0_H0 ;  /* 0x2000003bff3b7230 */ /* 0x000fe40000004100 */
[C---:B------:R-:W-:Y:S01]  /*35f0*/  FMUL.FTZ R62, R60.reuse, R61 ;  /* 0x0000003d3c3e7220 */ /* 0x040fe20000410000 */
[----:B------:R-:W-:Y:S02]  /*3600*/  HADD2.F32 R65, -RZ, R121.H1_H1 ;  /* 0x30000079ff417230 */ /* 0x000fe40000004100 */
[-C--:B------:R-:W-:Y:S01]  /*3610*/  FFMA.FTZ R63, R60, R58.reuse, -R63 ;  /* 0x0000003a3c3f7223 */ /* 0x080fe2000001083f */
[----:B------:R-:W-:Y:S02]  /*3620*/  HADD2.F32 R60, -RZ, R39.H0_H0 ;  /* 0x20000027ff3c7230 */ /* 0x000fe40000004100 */
[----:B------:R-:W-:Y:S01]  /*3630*/  FFMA.FTZ R62, R37, R58, R62 ;  /* 0x0000003a253e7223 */ /* 0x000fe2000001003e */
[----:B------:R-:W-:-:S02]  /*3640*/  HADD2.F32 R37, -RZ, R64.H0_H0 ;  /* 0x20000040ff257230 */ /* 0x000fc40000004100 */
[----:B------:R-:W-:Y:S02]  /*3650*/  HADD2.F32 R58, -RZ, R39.H1_H1 ;  /* 0x30000027ff3a7230 */ /* 0x000fe40000004100 */
[----:B------:R-:W-:Y:S01]  /*3660*/  F2FP.F16.F32.PACK_AB R62, R62, R63 ;  /* 0x0000003f3e3e723e */ /* 0x000fe200000000ff */
[-C--:B------:R-:W-:Y:S02]  /*3670*/  FMUL.FTZ R61, R60, R37.reuse ;  /* 0x000000253c3d7220 */ /* 0x080fe40000410000 */
[C---:B------:R-:W-:Y:S02]  /*3680*/  FMUL.FTZ R39, R58.reuse, R37 ;  /* 0x000000253a277220 */ /* 0x040fe40000410000 */
[-C--:B------:R-:W-:Y:S01]  /*3690*/  FFMA.FTZ R58, R58, R59.reuse, R61 ;  /* 0x0000003b3a3a7223 */ /* 0x080fe2000001003d */
[----:B------:R-:W-:Y:S02]  /*36a0*/  HADD2.F32 R61, -RZ, R121.H0_H0 ;  /* 0x20000079ff3d7230 */ /* 0x000fe40000004100 */
[----:B------:R-:W-:Y:S01]  /*36b0*/  FFMA.FTZ R37, R60, R59, -R39 ;  /* 0x0000003b3c257223 */ /* 0x000fe20000010827 */
[----:B------:R-:W-:-:S02]  /*36c0*/  HADD2.F32 R60, -RZ, R36.H0_H0 ;  /* 0x20000024ff3c7230 */ /* 0x000fc40000004100 */
[----:B------:R-:W-:Y:S02]  /*36d0*/  HADD2.F32 R36, -RZ, R36.H1_H1 ;  /* 0x30000024ff247230 */ /* 0x000fe40000004100 */
[----:B------:R-:W-:Y:S01]  /*36e0*/  HADD2.F32 R59, -RZ, R119.H0_H0 ;  /* 0x20000077ff3b7230 */ /* 0x000fe20000004100 */
[----:B------:R-:W-:Y:S01]  /*36f0*/  F2FP.F16.F32.PACK_AB R58, R58, R37 ;  /* 0x000000253a3a723e */ /* 0x000fe200000000ff */
[----:B------:R-:W-:Y:S02]  /*3700*/  IMAD.MOV.U32 R37, RZ, RZ, R62 ;  /* 0x000000ffff257224 */ /* 0x000fe400078e003e */
[-C--:B------:R-:W-:Y:S01]  /*3710*/  FMUL.FTZ R39, R36, R61.reuse ;  /* 0x0000003d24277220 */ /* 0x080fe20000410000 */
[----:B------:R-:W-:-:S03]  /*3720*/  FMUL.FTZ R61, R60, R61 ;  /* 0x0000003d3c3d7220 */ /* 0x000fc60000410000 */
[-C--:B------:R-:W-:Y:S01]  /*3730*/  FFMA.FTZ R39, R60, R59.reuse, -R39 ;  /* 0x0000003b3c277223 */ /* 0x080fe20000010827 */
[--C-:B------:R-:W-:Y:S02]  /*3740*/  HADD2.F32 R60, -RZ, R38.reuse.H0_H0 ;  /* 0x20000026ff3c7230 */ /* 0x100fe40000004100 */
[----:B------:R-:W-:Y:S01]  /*3750*/  FFMA.FTZ R36, R36, R59, R61 ;  /* 0x0000003b24247223 */ /* 0x000fe2000001003d */
[----:B------:R-:W-:Y:S02]  /*3760*/  HADD2.F32 R38, -RZ, R38.H1_H1 ;  /* 0x30000026ff267230 */ /* 0x000fe40000004100 */
[----:B------:R-:W-:Y:S02]  /*3770*/  HADD2.F32 R59, -RZ, R119.H1_H1 ;  /* 0x30000077ff3b7230 */ /* 0x000fe40000004100 */
[----:B------:R-:W-:Y:S01]  /*3780*/  F2FP.F16.F32.PACK_AB R36, R36, R39 ;  /* 0x000000272424723e */ /* 0x000fe200000000ff */
[-C--:B------:R-:W-:Y:S01]  /*3790*/  FMUL.FTZ R61, R38, R65.reuse ;  /* 0x00000041263d7220 */ /* 0x080fe20000410000 */
[----:B------:R-:W-:Y:S01]  /*37a0*/  FMUL.FTZ R65, R60, R65 ;  /* 0x000000413c417220 */ /* 0x000fe20000410000 */
[----:B------:R-:W-:-:S02]  /*37b0*/  IMAD.MOV.U32 R39, RZ, RZ, R58 ;  /* 0x000000ffff277224 */ /* 0x000fc400078e003a */
[-C--:B------:R-:W-:Y:S01]  /*37c0*/  FFMA.FTZ R61, R60, R59.reuse, -R61 ;  /* 0x0000003b3c3d7223 */ /* 0x080fe2000001083d */
[----:B------:R-:W-:-:S05]  /*37d0*/  FFMA.FTZ R38, R38, R59, R65 ;  /* 0x0000003b26267223 */ /* 0x000fca0000010041 */
[----:B------:R-:W-:-:S07]  /*37e0*/  F2FP.F16.F32.PACK_AB R38, R38, R61 ;  /* 0x0000003d2626723e */ /* 0x000fce00000000ff */
.L_x_433:
[----:B------:R-:W-:Y:S05]  /*37f0*/  BSYNC B2 ;  /* 0x0000000000027941 */ /* 0x000fea0003800000 */
.L_x_432:
[----:B------:R2:W-:Y:S02]  /*3800*/  STG.E.128 desc[UR60][R40.64+0x20], R36 ;  /* 0x0000202428007986 */ /* 0x0005e4000c101d3c */
.L_x_431:
[----:B------:R-:W-:Y:S05]  /*3810*/  BSYNC B1 ;  /* 0x0000000000017941 */ /* 0x000fea0003800000 */
.L_x_430:
[----:B------:R-:W-:Y:S01]  /*3820*/  ISETP.NE.AND P4, PT, R13, RZ, PT ;  /* 0x000000ff0d00720c */ /* 0x000fe20003f85270 */
[----:B------:R-:W-:-:S12]  /*3830*/  BSSY B1, `(.L_x_434) ;  /* 0x0000033000017945 */ /* 0x000fd80003800000 */
[----:B------:R-:W-:Y:S05]  /*3840*/  @!P4 BRA `(.L_x_435) ;  /* 0x0000000000c4c947 */ /* 0x000fea0003800000 */
[----:B------:R-:W3:Y:S01]  /*3850*/  LDL R58, [R1+0x6c] ;  /* 0x00006c00013a7983 */ /* 0x000ee20000100800 */
[----:B------:R-:W-:Y:S03]  /*3860*/  BSSY B2, `(.L_x_436) ;  /* 0x000002e000027945 */ /* 0x000fe60003800000 */
[----:B-12---:R1:W2:Y:S01]  /*3870*/  LDS.128 R36, [R83+0x18c00] ;  /* 0x018c000053247984 */ /* 0x0062a20000000c00 */
[----:B---3--:R-:W-:-:S13]  /*3880*/  ISETP.GE.AND P4, PT, R58, R107, PT ;  /* 0x0000006b3a00720c */ /* 0x008fda0003f86270 */
[----:B-12---:R-:W-:Y:S05]  /*3890*/  @P4 BRA `(.L_x_437) ;  /* 0x0000000000a84947 */ /* 0x006fea0003800000 */
[----:B------:R-:W-:Y:S01]  /*38a0*/  SHF.R.U64 R58, R56, 0x10, R57 ;  /* 0x00000010383a7819 */ /* 0x000fe20000001239 */
[----:B------:R-:W-:Y:S01]  /*38b0*/  IMAD.MOV.U32 R56, RZ, RZ, R37 ;  /* 0x000000ffff387224 */ /* 0x000fe200078e0025 */
[----:B------:R-:W-:-:S03]  /*38c0*/  SHF.R.U64 R54, R54, 0x10, R55 ;  /* 0x0000001036367819 */ /* 0x000fc60000001237 */
[----:B------:R-:W-:Y:S02]  /*38d0*/  HADD2.F32 R58, -RZ, R58.H0_H0 ;  /* 0x2000003aff3a7230 */ /* 0x000fe40000004100 */
[--C-:B------:R-:W-:Y:S02]  /*38e0*/  HADD2.F32 R37, -RZ, R56.reuse.H1_H1 ;  /* 0x30000038ff257230 */ /* 0x100fe40000004100 */
[----:B------:R-:W-:Y:S02]  /*38f0*/  HADD2.F32 R59, -RZ, R56.H0_H0 ;  /* 0x20000038ff3b7230 */ /* 0x000fe40000004100 */
[----:B------:R-:W-:Y:S02]  /*3900*/  HADD2.F32 R54, -RZ, R54.H0_H0 ;  /* 0x20000036ff367230 */ /* 0x000fe40000004100 */
[-C--:B------:R-:W-:Y:S01]  /*3910*/  FMUL.FTZ R56, R37, R58.reuse ;  /* 0x0000003a25387220 */ /* 0x080fe20000410000 */
[----:B------:R-:W-:-:S03]  /*3920*/  FMUL.FTZ R58, R59, R58 ;  /* 0x0000003a3b3a7220 */ /* 0x000fc60000410000 */
[-C--:B------:R-:W-:Y:S01]  /*3930*/  FFMA.FTZ R56, R59, R54.reuse, -R56 ;  /* 0x000000363b387223 */ /* 0x080fe20000010838 */
[----:B------:R-:W-:Y:S01]  /*3940*/  FFMA.FTZ R37, R37, R54, R58 ;  /* 0x0000003625257223 */ /* 0x000fe2000001003a */
[----:B------:R-:W-:Y:S01]  /*3950*/  SHF.R.U32.HI R54, RZ, 0x10, R55 ;  /* 0x00000010ff367819 */ /* 0x000fe20000011637 */
[----:B------:R-:W-:Y:S01]  /*3960*/  IMAD.MOV.U32 R55, RZ, RZ, R39 ;  /* 0x000000ffff377224 */ /* 0x000fe200078e0027 */
[----:B------:R-:W-:Y:S01]  /*3970*/  SHF.R.U32.HI R58, RZ, 0x10, R57 ;  /* 0x00000010ff3a7819 */ /* 0x000fe20000011639 */
[----:B------:R-:W-:Y:S01]  /*3980*/  HADD2.F32 R57, -RZ, R118.H1_H1 ;  /* 0x30000076ff397230 */ /* 0x000fe20000004100 */
[----:B------:R-:W-:Y:S01]  /*3990*/  F2FP.F16.F32.PACK_AB R37, R37, R56 ;  /* 0x000000382525723e */ /* 0x000fe200000000ff */
[----:B------:R-:W-:Y:S02]  /*39a0*/  HADD2.F32 R54, -RZ, R54.H0_H0 ;  /* 0x20000036ff367230 */ /* 0x000fe40000004100 */
[----:B------:R-:W-:Y:S02]  /*39b0*/  HADD2.F32 R58, -RZ, R58.H0_H0 ;  /* 0x2000003aff3a7230 */ /* 0x000fe40000004100 */
[----:B------:R-:W-:-:S02]  /*39c0*/  HADD2.F32 R39, -RZ, R55.H1_H1 ;  /* 0x30000037ff277230 */ /* 0x000fc40000004100 */
[----:B------:R-:W-:-:S03]  /*39d0*/  HADD2.F32 R55, -RZ, R55.H0_H0 ;  /* 0x20000037ff377230 */ /* 0x000fc60000004100 */
[-C--:B------:R-:W-:Y:S02]  /*39e0*/  FMUL.FTZ R60, R39, R58.reuse ;  /* 0x0000003a273c7220 */ /* 0x080fe40000410000 */
[C---:B------:R-:W-:Y:S02]  /*39f0*/  FMUL.FTZ R58, R55.reuse, R58 ;  /* 0x0000003a373a7220 */ /* 0x040fe40000410000 */
[-C--:B------:R-:W-:Y:S01]  /*3a00*/  FFMA.FTZ R60, R55, R54.reuse, -R60 ;  /* 0x00000036373c7223 */ /* 0x080fe2000001083c */
[----:B------:R-:W-:Y:S02]  /*3a10*/  HADD2.F32 R55, -RZ, R120.H0_H0 ;  /* 0x20000078ff377230 */ /* 0x000fe40000004100 */
[----:B------:R-:W-:Y:S01]  /*3a20*/  FFMA.FTZ R39, R39, R54, R58 ;  /* 0x0000003627277223 */ /* 0x000fe2000001003a */
[--C-:B------:R-:W-:Y:S02]  /*3a30*/  HADD2.F32 R54, -RZ, R36.reuse.H1_H1 ;  /* 0x30000024ff367230 */ /* 0x100fe40000004100 */
[----:B------:R-:W-:-:S02]  /*3a40*/  HADD2.F32 R36, -RZ, R36.H0_H0 ;  /* 0x20000024ff247230 */ /* 0x000fc40000004100 */
[----:B------:R-:W-:Y:S01]  /*3a50*/  F2FP.F16.F32.PACK_AB R39, R39, R60 ;  /* 0x0000003c2727723e */ /* 0x000fe200000000ff */
[-C--:B------:R-:W-:Y:S02]  /*3a60*/  FMUL.FTZ R59, R54, R55.reuse ;  /* 0x00000037363b7220 */ /* 0x080fe40000410000 */
[C---:B------:R-:W-:Y:S02]  /*3a70*/  FMUL.FTZ R55, R36.reuse, R55 ;  /* 0x0000003724377220 */ /* 0x040fe40000410000 */
[-C--:B------:R-:W-:Y:S01]  /*3a80*/  FFMA.FTZ R36, R36, R57.reuse, -R59 ;  /* 0x0000003924247223 */ /* 0x080fe2000001083b */
[----:B------:R-:W-:Y:S02]  /*3a90*/  HADD2.F32 R59, -RZ, R120.H1_H1 ;  /* 0x30000078ff3b7230 */ /* 0x000fe40000004100 */
[----:B------:R-:W-:Y:S01]  /*3aa0*/  FFMA.FTZ R55, R54, R57, R55 ;  /* 0x0000003936377223 */ /* 0x000fe20000010037 */
[--C-:B------:R-:W-:Y:S02]  /*3ab0*/  HADD2.F32 R54, -RZ, R38.reuse.H1_H1 ;  /* 0x30000026ff367230 */ /* 0x100fe40000004100 */
[----:B------:R-:W-:-:S02]  /*3ac0*/  HADD2.F32 R38, -RZ, R38.H0_H0 ;  /* 0x20000026ff267230 */ /* 0x000fc40000004100 */
[----:B------:R-:W-:Y:S02]  /*3ad0*/  HADD2.F32 R57, -RZ, R118.H0_H0 ;  /* 0x20000076ff397230 */ /* 0x000fe40000004100 */
[-C--:B------:R-:W-:Y:S01]  /*3ae0*/  FMUL.FTZ R61, R54, R59.reuse ;  /* 0x0000003b363d7220 */ /* 0x080fe20000410000 */
[----:B------:R-:W-:Y:S01]  /*3af0*/  F2FP.F16.F32.PACK_AB R36, R55, R36 ;  /* 0x000000243724723e */ /* 0x000fe200000000ff */
[C---:B------:R-:W-:Y:S02]  /*3b00*/  FMUL.FTZ R59, R38.reuse, R59 ;  /* 0x0000003b263b7220 */ /* 0x040fe40000410000 */
[-C--:B------:R-:W-:Y:S02]  /*3b10*/  FFMA.FTZ R38, R38, R57.reuse, -R61 ;  /* 0x0000003926267223 */ /* 0x080fe4000001083d */
[----:B------:R-:W-:-:S05]  /*3b20*/  FFMA.FTZ R59, R54, R57, R59 ;  /* 0x00000039363b7223 */ /* 0x000fca000001003b */
[----:B------:R-:W-:-:S07]  /*3b30*/  F2FP.F16.F32.PACK_AB R38, R59, R38 ;  /* 0x000000263b26723e */ /* 0x000fce00000000ff */
.L_x_437:
[----:B------:R-:W-:Y:S05]  /*3b40*/  BSYNC B2 ;  /* 0x0000000000027941 */ /* 0x000fea0003800000 */
.L_x_436:
[----:B------:R3:W-:Y:S02]  /*3b50*/  STG.E.128 desc[UR60][R40.64+0x40], R36 ;  /* 0x0000402428007986 */ /* 0x0007e4000c101d3c */
.L_x_435:
[----:B------:R-:W-:Y:S05]  /*3b60*/  BSYNC B1 ;  /* 0x0000000000017941 */ /* 0x000fea0003800000 */
.L_x_434:
[----:B------:R-:W-:Y:S01]  /*3b70*/  ISETP.NE.AND P4, PT, R14, RZ, PT ;  /* 0x000000ff0e00720c */ /* 0x000fe20003f85270 */
[----:B------:R-:W-:-:S12]  /*3b80*/  BSSY B1, `(.L_x_438) ;  /* 0x0000032000017945 */ /* 0x000fd80003800000 */
[----:B------:R-:W-:Y:S05]  /*3b90*/  @!P4 BRA `(.L_x_439) ;  /* 0x0000000000c0c947 */ /* 0x000fea0003800000 */
[----:B------:R-:W4:Y:S01]  /*3ba0*/  LDL R54, [R1+0x70] ;  /* 0x0000700001367983 */ /* 0x000f220000100800 */
[----:B------:R-:W-:Y:S03]  /*3bb0*/  BSSY B2, `(.L_x_440) ;  /* 0x000002d000027945 */ /* 0x000fe60003800000 */
[----:B-123--:R1:W2:Y:S01]  /*3bc0*/  LDS.128 R36, [R26+0x18c00] ;  /* 0x018c00001a247984 */ /* 0x00e2a20000000c00 */
[----:B----4-:R-:W-:-:S13]  /*3bd0*/  ISETP.GE.AND P4, PT, R54, R107, PT ;  /* 0x0000006b3600720c */ /* 0x010fda0003f86270 */
[----:B-12---:R-:W-:Y:S05]  /*3be0*/  @P4 BRA `(.L_x_441) ;  /* 0x0000000000a44947 */ /* 0x006fea0003800000 */
[--C-:B------:R-:W-:Y:S02]  /*3bf0*/  SHF.R.U64 R54, R50, 0x10, R51.reuse ;  /* 0x0000001032367819 */ /* 0x100fe40000001233 */
[----:B------:R-:W-:Y:S01]  /*3c00*/  SHF.R.U32.HI R50, RZ, 0x10, R51 ;  /* 0x00000010ff327819 */ /* 0x000fe20000011633 */
[----:B------:R-:W-:Y:S01]  /*3c10*/  IMAD.MOV.U32 R51, RZ, RZ, R39 ;  /* 0x000000ffff337224 */ /* 0x000fe200078e0027 */
[--C-:B------:R-:W-:Y:S01]  /*3c20*/  SHF.R.U64 R56, R52, 0x10, R53.reuse ;  /* 0x0000001034387819 */ /* 0x100fe20000001235 */
[--C-:B------:R-:W-:Y:S01]  /*3c30*/  HADD2.F32 R39, -RZ, R37.reuse.H1_H1 ;  /* 0x30000025ff277230 */ /* 0x100fe20000004100 */
[----:B------:R-:W-:Y:S01]  /*3c40*/  SHF.R.U32.HI R55, RZ, 0x10, R53 ;  /* 0x00000010ff377819 */ /* 0x000fe20000011635 */
[----:B------:R-:W-:Y:S02]  /*3c50*/  HADD2.F32 R37, -RZ, R37.H0_H0 ;  /* 0x20000025ff257230 */ /* 0x000fe40000004100 */
[----:B------:R-:W-:Y:S02]  /*3c60*/  HADD2.F32 R56, -RZ, R56.H0_H0 ;  /* 0x20000038ff387230 */ /* 0x000fe40000004100 */
[----:B------:R-:W-:-:S02]  /*3c70*/  HADD2.F32 R55, -RZ, R55.H0_H0 ;  /* 0x20000037ff377230 */ /* 0x000fc40000004100 */
[--C-:B------:R-:W-:Y:S02]  /*3c80*/  HADD2.F32 R52, -RZ, R51.reuse.H1_H1 ;  /* 0x30000033ff347230 */ /* 0x100fe40000004100 */
[----:B------:R-:W-:Y:S02]  /*3c90*/  HADD2.F32 R51, -RZ, R51.H0_H0 ;  /* 0x20000033ff337230 */ /* 0x000fe40000004100 */
[----:B------:R-:W-:Y:S02]  /*3ca0*/  HADD2.F32 R54, -RZ, R54.H0_H0 ;  /* 0x20000036ff367230 */ /* 0x000fe40000004100 */
[-C--:B------:R-:W-:Y:S01]  /*3cb0*/  FMUL.FTZ R58, R52, R55.reuse ;  /* 0x00000037343a7220 */ /* 0x080fe20000410000 */
[----:B------:R-:W-:Y:S02]  /*3cc0*/  HADD2.F32 R53, -RZ, R50.H0_H0 ;  /* 0x20000032ff357230 */ /* 0x000fe40000004100 */
[-C--:B------:R-:W-:Y:S01]  /*3cd0*/  FMUL.FTZ R50, R39, R56.reuse ;  /* 0x0000003827327220 */ /* 0x080fe20000410000 */
[----:B------:R-:W-:Y:S01]  /*3ce0*/  FMUL.FTZ R56, R37, R56 ;  /* 0x0000003825387220 */ /* 0x000fe20000410000 */
[----:B------:R-:W-:-:S02]  /*3cf0*/  FMUL.FTZ R55, R51, R55 ;  /* 0x0000003733377220 */ /* 0x000fc40000410000 */
[-C--:B------:R-:W-:Y:S01]  /*3d00*/  FFMA.FTZ R37, R37, R54.reuse, -R50 ;  /* 0x0000003625257223 */ /* 0x080fe20000010832 */
[----:B------:R-:W-:Y:S01]  /*3d10*/  FFMA.FTZ R50, R39, R54, R56 ;  /* 0x0000003627327223 */ /* 0x000fe20000010038 */
[-C--:B------:R-:W-:Y:S01]  /*3d20*/  FFMA.FTZ R39, R51, R53.reuse, -R58 ;  /* 0x0000003533277223 */ /* 0x080fe2000001083a */
[----:B------:R-:W-:Y:S01]  /*3d30*/  FFMA.FTZ R52, R52, R53, R55 ;  /* 0x0000003534347223 */ /* 0x000fe20000010037 */
[--C-:B------:R-:W-:Y:S02]  /*3d40*/  HADD2.F32 R55, -RZ, R117.reuse.H0_H0 ;  /* 0x20000075ff377230 */ /* 0x100fe40000004100 */
[----:B------:R-:W-:Y:S01]  /*3d50*/  HADD2.F32 R54, -RZ, R36.H1_H1 ;  /* 0x30000024ff367230 */ /* 0x000fe20000004100 */
[----:B------:R-:W-:Y:S01]  /*3d60*/  F2FP.F16.F32.PACK_AB R37, R50, R37 ;  /* 0x000000253225723e */ /* 0x000fe200000000ff */
[----:B------:R-:W-:Y:S01]  /*3d70*/  HADD2.F32 R53, -RZ, R38.H1_H1 ;  /* 0x30000026ff357230 */ /* 0x000fe20000004100 */
[----:B------:R-:W-:Y:S01]  /*3d80*/  F2FP.F16.F32.PACK_AB R39, R52, R39 ;  /* 0x000000273427723e */ /* 0x000fe200000000ff */
[----:B------:R-:W-:-:S02]  /*3d90*/  HADD2.F32 R117, -RZ, R117.H1_H1 ;  /* 0x30000075ff757230 */ /* 0x000fc40000004100 */
[----:B------:R-:W-:Y:S01]  /*3da0*/  FMUL.FTZ R57, R54, R55 ;  /* 0x0000003736397220 */ /* 0x000fe20000410000 */
[----:B------:R-:W-:Y:S02]  /*3db0*/  HADD2.F32 R36, -RZ, R36.H0_H0 ;  /* 0x20000024ff247230 */ /* 0x000fe40000004100 */
[----:B------:R-:W-:Y:S02]  /*3dc0*/  HADD2.F32 R38, -RZ, R38.H0_H0 ;  /* 0x20000026ff267230 */ /* 0x000fe40000004100 */
[C---:B------:R-:W-:Y:S01]  /*3dd0*/  FMUL.FTZ R59, R53.reuse, R117 ;  /* 0x00000075353b7220 */ /* 0x040fe20000410000 */
[--C-:B------:R-:W-:Y:S02]  /*3de0*/  HADD2.F32 R51, -RZ, R116.reuse.H0_H0 ;  /* 0x20000074ff337230 */ /* 0x100fe40000004100 */
[----:B------:R-:W-:Y:S01]  /*3df0*/  FMUL.FTZ R55, R36, R55 ;  /* 0x0000003724377220 */ /* 0x000fe20000410000 */
[----:B------:R-:W-:Y:S02]  /*3e00*/  HADD2.F32 R116, -RZ, R116.H1_H1 ;  /* 0x30000074ff747230 */ /* 0x000fe40000004100 */
[----:B------:R-:W-:Y:S01]  /*3e10*/  FMUL.FTZ R56, R38, R117 ;  /* 0x0000007526387220 */ /* 0x000fe20000410000 */
[-C--:B------:R-:W-:Y:S01]  /*3e20*/  FFMA.FTZ R57, R36, R51.reuse, -R57 ;  /* 0x0000003324397223 */ /* 0x080fe20000010839 */
[----:B------:R-:W-:Y:S01]  /*3e30*/  FFMA.FTZ R54, R54, R51, R55 ;  /* 0x0000003336367223 */ /* 0x000fe20000010037 */
[-C--:B------:R-:W-:Y:S01]  /*3e40*/  FFMA.FTZ R59, R38, R116.reuse, -R59 ;  /* 0x00000074263b7223 */ /* 0x080fe2000001083b */
[----:B------:R-:W-:-:S03]  /*3e50*/  FFMA.FTZ R56, R53, R116, R56 ;  /* 0x0000007435387223 */ /* 0x000fc60000010038 */
[----:B------:R-:W-:Y:S02]  /*3e60*/  F2FP.F16.F32.PACK_AB R36, R54, R57 ;  /* 0x000000393624723e */ /* 0x000fe400000000ff */
[----:B------:R-:W-:-:S07]  /*3e70*/  F2FP.F16.F32.PACK_AB R38, R56, R59 ;  /* 0x0000003b3826723e */ /* 0x000fce00000000ff */
.L_x_441:
[----:B------:R-:W-:Y:S05]  /*3e80*/  BSYNC B2 ;  /* 0x0000000000027941 */ /* 0x000fea0003800000 */
.L_x_440:
[----:B------:R4:W-:Y:S02]  /*3e90*/  STG.E.128 desc[UR60][R40.64+0x60], R36 ;  /* 0x0000602428007986 */ /* 0x0009e4000c101d3c */
.L_x_439:
[----:B------:R-:W-:Y:S05]  /*3ea0*/  BSYNC B1 ;  /* 0x0000000000017941 */ /* 0x000fea0003800000 */
.L_x_438:
[----:B------:R-:W-:Y:S01]  /*3eb0*/  ISETP.NE.AND P4, PT, R15, RZ, PT ;  /* 0x000000ff0f00720c */ /* 0x000fe20003f85270 */
[----:B------:R-:W-:-:S12]  /*3ec0*/  BSSY B1, `(.L_x_442) ;  /* 0x0000033000017945 */ /* 0x000fd80003800000 */
[----:B------:R-:W-:Y:S05]  /*3ed0*/  @!P4 BRA `(.L_x_443) ;  /* 0x0000000000c4c947 */ /* 0x000fea0003800000 */
[----:B------:R-:W5:Y:S01]  /*3ee0*/  LDL R50, [R1+0x68] ;  /* 0x0000680001327983 */ /* 0x000f620000100800 */
[----:B------:R-:W-:Y:S03]  /*3ef0*/  BSSY B2, `(.L_x_444) ;  /* 0x000002e000027945 */ /* 0x000fe60003800000 */
[----:B-1234-:R1:W2:Y:S01]  /*3f00*/  LDS.128 R36, [R83+0x1b000] ;  /* 0x01b0000053247984 */ /* 0x01e2a20000000c00 */
[----:B-----5:R-:W-:-:S13]  /*3f10*/  ISETP.GE.AND P4, PT, R50, R107, PT ;  /* 0x0000006b3200720c */ /* 0x020fda0003f86270 */
[----:B-12---:R-:W-:Y:S05]  /*3f20*/  @P4 BRA `(.L_x_445) ;  /* 0x0000000000a84947 */ /* 0x006fea0003800000 */
[--C-:B------:R-:W-:Y:S01]  /*3f30*/  SHF.R.U64 R53, R46, 0x10, R47.reuse ;  /* 0x000000102e357819 */ /* 0x100fe2000000122f */
[----:B------:R-:W-:Y:S01]  /*3f40*/  IMAD.MOV.U32 R46, RZ, RZ, R36 ;  /* 0x000000ffff2e7224 */ /* 0x000fe200078e0024 */
[----:B------:R-:W-:Y:S01]  /*3f50*/  SHF.R.U32.HI R50, RZ, 0x10, R47 ;  /* 0x00000010ff327819 */ /* 0x000fe2000001162f */
[----:B------:R-:W-:Y:S01]  /*3f60*/  IMAD.MOV.U32 R47, RZ, RZ, R39 ;  /* 0x000000ffff2f7224 */ /* 0x000fe200078e0027 */
[--C-:B------:R-:W-:Y:S01]  /*3f70*/  SHF.R.U64 R51, R48, 0x10, R49.reuse ;  /* 0x0000001030337819 */ /* 0x100fe20000001231 */
[--C-:B------:R-:W-:Y:S01]  /*3f80*/  HADD2.F32 R39, -RZ, R37.reuse.H1_H1 ;  /* 0x30000025ff277230 */ /* 0x100fe20000004100 */
[----:B------:R-:W-:Y:S01]  /*3f90*/  SHF.R.U32.HI R52, RZ, 0x10, R49 ;  /* 0x00000010ff347819 */ /* 0x000fe20000011631 */
[----:B------:R-:W-:Y:S02]  /*3fa0*/  HADD2.F32 R36, -RZ, R37.H0_H0 ;  /* 0x20000025ff247230 */ /* 0x000fe40000004100 */
[----:B------:R-:W-:Y:S02]  /*3fb0*/  HADD2.F32 R51, -RZ, R51.H0_H0 ;  /* 0x20000033ff337230 */ /* 0x000fe40000004100 */
[----:B------:R-:W-:-:S02]  /*3fc0*/  HADD2.F32 R48, -RZ, R47.H1_H1 ;  /* 0x3000002fff307230 */ /* 0x000fc40000004100 */
[----:B------:R-:W-:Y:S02]  /*3fd0*/  HADD2.F32 R52, -RZ, R52.H0_H0 ;  /* 0x20000034ff347230 */ /* 0x000fe40000004100 */
[-C--:B------:R-:W-:Y:S01]  /*3fe0*/  FMUL.FTZ R37, R39, R51.reuse ;  /* 0x0000003327257220 */ /* 0x080fe20000410000 */
[----:B------:R-:W-:Y:S02]  /*3ff0*/  HADD2.F32 R47, -RZ, R47.H0_H0 ;  /* 0x2000002fff2f7230 */ /* 0x000fe40000004100 */
[----:B------:R-:W-:Y:S01]  /*4000*/  FMUL.FTZ R54, R36, R51 ;  /* 0x0000003324367220 */ /* 0x000fe20000410000 */
[----:B------:R-:W-:Y:S02]  /*4010*/  HADD2.F32 R49, -RZ, R53.H0_H0 ;  /* 0x20000035ff317230 */ /* 0x000fe40000004100 */
[-C--:B------:R-:W-:Y:S01]  /*4020*/  FMUL.FTZ R56, R48, R52.reuse ;  /* 0x0000003430387220 */ /* 0x080fe20000410000 */
[----:B------:R-:W-:Y:S02]  /*4030*/  HADD2.F32 R50, -RZ, R50.H0_H0 ;  /* 0x20000032ff327230 */ /* 0x000fe40000004100 */
[----:B------:R-:W-:Y:S01]  /*4040*/  FMUL.FTZ R51, R47, R52 ;  /* 0x000000342f337220 */ /* 0x000fe20000410000 */
[----:B------:R-:W-:-:S02]  /*4050*/  HADD2.F32 R53, -RZ, R114.H1_H1 ;  /* 0x30000072ff357230 */ /* 0x000fc40000004100 */
[-C--:B------:R-:W-:Y:S01]  /*4060*/  FFMA.FTZ R36, R36, R49.reuse, -R37 ;  /* 0x0000003124247223 */ /* 0x080fe20000010825 */
[----:B------:R-:W-:Y:S01]  /*4070*/  FFMA.FTZ R37, R39, R49, R54 ;  /* 0x0000003127257223 */ /* 0x000fe20000010036 */
[-C--:B------:R-:W-:Y:S01]  /*4080*/  FFMA.FTZ R39, R47, R50.reuse, -R56 ;  /* 0x000000322f277223 */ /* 0x080fe20000010838 */
[----:B------:R-:W-:Y:S01]  /*4090*/  FFMA.FTZ R52, R48, R50, R51 ;  /* 0x0000003230347223 */ /* 0x000fe20000010033 */
[----:B------:R-:W-:Y:S02]  /*40a0*/  HADD2.F32 R50, -RZ, R114.H0_H0 ;  /* 0x20000072ff327230 */ /* 0x000fe40000004100 */
[----:B------:R-:W-:Y:S01]  /*40b0*/  HADD2.F32 R47, -RZ, R46.H1_H1 ;  /* 0x3000002eff2f7230 */ /* 0x000fe20000004100 */
[----:B------:R-:W-:Y:S01]  /*40c0*/  F2FP.F16.F32.PACK_AB R37, R37, R36 ;  /* 0x000000242525723e */ /* 0x000fe200000000ff */
[----:B------:R-:W-:Y:S01]  /*40d0*/  HADD2.F32 R48, -RZ, R38.H1_H1 ;  /* 0x30000026ff307230 */ /* 0x000fe20000004100 */
[----:B------:R-:W-:Y:S01]  /*40e0*/  F2FP.F16.F32.PACK_AB R39, R52, R39 ;  /* 0x000000273427723e */ /* 0x000fe200000000ff */
[----:B------:R-:W-:-:S02]  /*40f0*/  HADD2.F32 R46, -RZ, R46.H0_H0 ;  /* 0x2000002eff2e7230 */ /* 0x000fc40000004100 */
[CC--:B------:R-:W-:Y:S01]  /*4100*/  FMUL.FTZ R55, R47.reuse, R50.reuse ;  /* 0x000000322f377220 */ /* 0x0c0fe20000410000 */
[----:B------:R-:W-:Y:S02]  /*4110*/  HADD2.F32 R38, -RZ, R38.H0_H0 ;  /* 0x20000026ff267230 */ /* 0x000fe40000004100 */
[-C--:B------:R-:W-:Y:S01]  /*4120*/  FMUL.FTZ R57, R48, R53.reuse ;  /* 0x0000003530397220 */ /* 0x080fe20000410000 */
        /* <DEDUP_REMOVED lines=10> */
.L_x_445:
[----:B------:R-:W-:Y:S05]  /*41d0*/  BSYNC B2 ;  /* 0x0000000000027941 */ /* 0x000fea0003800000 */
.L_x_444:
[----:B------:R1:W-:Y:S02]  /*41e0*/  STG.E.128 desc[UR60][R40.64+0x80], R36 ;  /* 0x0000802428007986 */ /* 0x0003e4000c101d3c */
.L_x_443:
[----:B------:R-:W-:Y:S05]  /*41f0*/  BSYNC B1 ;  /* 0x0000000000017941 */ /* 0x000fea0003800000 */
.L_x_442:
[----:B------:R-:W-:-:S13]  /*4200*/  ISETP.NE.AND P4, PT, R20, RZ, PT ;  /* 0x000000ff1400720c */ /* 0x000fda0003f85270 */
        /* <DEDUP_REMOVED lines=9> */
[--C-:B------:R-:W-:Y:S01]  /*42a0*/  HADD2.F32 R38, -RZ, R37.reuse.H1_H1 ;  /* 0x30000025ff267230 */ /* 0x100fe20000004100 */
[--C-:B------:R-:W-:Y:S01]  /*42b0*/  SHF.R.U64 R43, R44, 0x10, R45.reuse ;  /* 0x000000102c2b7819 */ /* 0x100fe2000000122d */
[----:B------:R-:W-:Y:S01]  /*42c0*/  HADD2.F32 R37, -RZ, R37.H0_H0 ;  /* 0x20000025ff257230 */ /* 0x000fe20000004100 */
[----:B------:R-:W-:Y:S01]  /*42d0*/  SHF.R.U32.HI R48, RZ, 0x10, R45 ;  /* 0x00000010ff307819 */ /* 0x000fe2000001162d */
[----:B------:R-:W-:Y:S02]  /*42e0*/  HADD2.F32 R44, -RZ, R47.H0_H0 ;  /* 0x2000002fff2c7230 */ /* 0x000fe40000004100 */
[----:B------:R-:W-:Y:S02]  /*42f0*/  HADD2.F32 R45, -RZ, R43.H0_H0 ;  /* 0x2000002bff2d7230 */ /* 0x000fe40000004100 */
[----:B------:R-:W-:-:S02]  /*4300*/  HADD2.F32 R48, -RZ, R48.H0_H0 ;  /* 0x20000030ff307230 */ /* 0x000fc40000004100 */
[--C-:B------:R-:W-:Y:S02]  /*4310*/  HADD2.F32 R43, -RZ, R39.reuse.H1_H1 ;  /* 0x30000027ff2b7230 */ /* 0x100fe40000004100 */
[-C--:B------:R-:W-:Y:S01]  /*4320*/  FMUL.FTZ R50, R38, R45.reuse ;  /* 0x0000002d26327220 */ /* 0x080fe20000410000 */
[----:B------:R-:W-:Y:S02]  /*4330*/  HADD2.F32 R39, -RZ, R39.H0_H0 ;  /* 0x20000027ff277230 */ /* 0x000fe40000004100 */
[----:B------:R-:W-:Y:S01]  /*4340*/  FMUL.FTZ R45, R37, R45 ;  /* 0x0000002d252d7220 */ /* 0x000fe20000410000 */
[----:B------:R-:W-:Y:S02]  /*4350*/  HADD2.F32 R46, -RZ, R46.H0_H0 ;  /* 0x2000002eff2e7230 */ /* 0x000fe40000004100 */
[----:B------:R-:W-:Y:S01]  /*4360*/  FMUL.FTZ R52, R43, R48 ;  /* 0x000000302b347220 */ /* 0x000fe20000410000 */
[----:B------:R-:W-:Y:S01]  /*4370*/  FFMA.FTZ R50, R37, R44, -R50 ;  /* 0x0000002c25327223 */ /* 0x000fe20000010832 */
[----:B------:R-:W-:Y:S01]  /*4380*/  FMUL.FTZ R48, R39, R48 ;  /* 0x0000003027307220 */ /* 0x000fe20000410000 */
[----:B------:R-:W-:-:S02]  /*4390*/  HADD2.F32 R37, -RZ, R36.H1_H1 ;  /* 0x30000024ff257230 */ /* 0x000fc40000004100 */
[----:B------:R-:W-:Y:S01]  /*43a0*/  FFMA.FTZ R49, R38, R44, R45 ;  /* 0x0000002c26317223 */ /* 0x000fe2000001002d */
[----:B------:R-:W-:Y:S02]  /*43b0*/  HADD2.F32 R36, -RZ, R36.H0_H0 ;  /* 0x20000024ff247230 */ /* 0x000fe40000004100 */
[-C--:B------:R-:W-:Y:S01]  /*43c0*/  FFMA.FTZ R51, R43, R46.reuse, R48 ;  /* 0x0000002e2b337223 */ /* 0x080fe20000010030 */
[--C-:B------:R-:W-:Y:S02]  /*43d0*/  HADD2.F32 R43, -RZ, R96.reuse.H1_H1 ;  /* 0x30000060ff2b7230 */ /* 0x100fe40000004100 */
[----:B------:R-:W-:Y:S01]  /*43e0*/  FFMA.FTZ R52, R39, R46, -R52 ;  /* 0x0000002e27347223 */ /* 0x000fe20000010834 */
[----:B------:R-:W-:Y:S02]  /*43f0*/  HADD2.F32 R45, -RZ, R96.H0_H0 ;  /* 0x20000060ff2d7230 */ /* 0x000fe40000004100 */
[--C-:B------:R-:W-:Y:S02]  /*4400*/  HADD2.F32 R38, -RZ, R42.reuse.H1_H1 ;  /* 0x3000002aff267230 */ /* 0x100fe40000004100 */
[----:B------:R-:W-:Y:S01]  /*4410*/  FMUL.FTZ R47, R37, R43 ;  /* 0x0000002b252f7220 */ /* 0x000fe20000410000 */
[----:B------:R-:W-:-:S02]  /*4420*/  HADD2.F32 R42, -RZ, R42.H0_H0 ;  /* 0x2000002aff2a7230 */ /* 0x000fc40000004100 */
[----:B------:R-:W-:Y:S01]  /*4430*/  FMUL.FTZ R44, R36, R43 ;  /* 0x0000002b242c7220 */ /* 0x000fe20000410000 */
[--C-:B------:R-:W-:Y:S02]  /*4440*/  HADD2.F32 R39, -RZ, R97.reuse.H1_H1 ;  /* 0x30000061ff277230 */ /* 0x100fe40000004100 */
[-C--:B------:R-:W-:Y:S01]  /*4450*/  FMUL.FTZ R43, R38, R45.reuse ;  /* 0x0000002d262b7220 */ /* 0x080fe20000410000 */
[----:B------:R-:W-:Y:S02]  /*4460*/  HADD2.F32 R97, -RZ, R97.H0_H0 ;  /* 0x20000061ff617230 */ /* 0x000fe40000004100 */
[----:B------:R-:W-:Y:S01]  /*4470*/  FMUL.FTZ R45, R42, R45 ;  /* 0x0000002d2a2d7220 */ /* 0x000fe20000410000 */
[-C--:B------:R-:W-:Y:S01]  /*4480*/  FFMA.FTZ R47, R36, R39.reuse, -R47 ;  /* 0x00000027242f7223 */ /* 0x080fe2000001082f */
[----:B------:R-:W-:Y:S01]  /*4490*/  FFMA.FTZ R44, R37, R39, R44 ;  /* 0x00000027252c7223 */ /* 0x000fe2000001002c */
[-C--:B------:R-:W-:Y:S01]  /*44a0*/  FFMA.FTZ R43, R42, R97.reuse, -R43 ;  /* 0x000000612a2b7223 */ /* 0x080fe2000001082b */
[----:B------:R-:W-:Y:S01]  /*44b0*/  FFMA.FTZ R38, R38, R97, R45 ;  /* 0x0000006126267223 */ /* 0x000fe2000001002d */
[----:B------:R-:W-:-:S02]  /*44c0*/  F2FP.F16.F32.PACK_AB R37, R49, R50 ;  /* 0x000000323125723e */ /* 0x000fc400000000ff */
[----:B------:R-:W-:Y:S02]  /*44d0*/  F2FP.F16.F32.PACK_AB R39, R51, R52 ;  /* 0x000000343327723e */ /* 0x000fe400000000ff */
[----:B------:R-:W-:Y:S02]  /*44e0*/  F2FP.F16.F32.PACK_AB R36, R44, R47 ;  /* 0x0000002f2c24723e */ /* 0x000fe400000000ff */
[----:B------:R-:W-:-:S07]  /*44f0*/  F2FP.F16.F32.PACK_AB R38, R38, R43 ;  /* 0x0000002b2626723e */ /* 0x000fce00000000ff */
.L_x_447:
[----:B------:R-:W-:Y:S05]  /*4500*/  BSYNC B1 ;  /* 0x0000000000017941 */ /* 0x000fea0003800000 */
.L_x_446:
[----:B------:R1:W-:Y:S01]  /*4510*/  STG.E.128 desc[UR60][R40.64+0xa0], R36 ;  /* 0x0000a02428007986 */ /* 0x0003e2000c101d3c */
[----:B------:R-:W-:Y:S05]  /*4520*/  BRA `(.L_x_425) ;  /* 0x0000002000647947 */ /* 0x000fea0003800000 */
.L_x_419:
        /* <DEDUP_REMOVED lines=15> */
[----:B------:R-:W-:Y:S01]  /*4620*/  IADD3 R62, P3, R72, R62, RZ ;  /* 0x0000003e483e7210 */ /* 0x000fe20007f7e0ff */
[----:B------:R-:W-:Y:S01]  /*4630*/  ULDC.64 UR4, c[0x0][0x3e8] ;  /* 0x0000fa0000047ab9 */ /* 0x000fe20000000a00 */
[----:B------:R-:W-:Y:S02]  /*4640*/  CS2R R46, SRZ ;  /* 0x00000000002e7805 */ /* 0x000fe4000001ff00 */
[----:B------:R-:W-:Y:S02]  /*4650*/  CS2R R44, SRZ ;  /* 0x00000000002c7805 */ /* 0x000fe4000001ff00 */
[----:B------:R-:W-:Y:S01]  /*4660*/  CS2R R58, SRZ ;  /* 0x00000000003a7805 */ /* 0x000fe2000001ff00 */
[----:B------:R-:W-:Y:S01]  /*4670*/  IMAD.X R37, R21, 0x1, R86, P3 ;  /* 0x0000000115257824 */ /* 0x000fe200018e0656 */
[----:B------:R-:W-:Y:S02]  /*4680*/  IADD3 R21, P3, R34, R60, RZ ;  /* 0x0000003c22157210 */ /* 0x000fe40007f7e0ff */
[----:B------:R-:W-:-:S03]  /*4690*/  CS2R R56, SRZ ;  /* 0x0000000000387805 */ /* 0x000fc6000001ff00 */
[----:B------:R-:W-:Y:S01]  /*46a0*/  IMAD.X R36, R91, 0x1, R87, P3 ;  /* 0x000000015b247824 */ /* 0x000fe200018e0657 */
[----:B------:R-:W-:-:S04]  /*46b0*/  LEA R60, P3, R62, UR4, 0x1 ;  /* 0x000000043e3c7c11 */ /* 0x000fc8000f8608ff */
[----:B------:R-:W-:Y:S01]  /*46c0*/  LEA.HI.X R61, R62, UR5, R37, 0x1, P3 ;  /* 0x000000053e3d7c11 */ /* 0x000fe200098f0c25 */
[----:B------:R-:W-:Y:S02]  /*46d0*/  ULDC.64 UR4, c[0x0][0x400] ;  /* 0x0001000000047ab9 */ /* 0x000fe40000000a00 */
[----:B------:R-:W-:-:S04]  /*46e0*/  LEA R62, P3, R21, UR4, 0x1 ;  /* 0x00000004153e7c11 */ /* 0x000fc8000f8608ff */
[----:B------:R-:W-:Y:S02]  /*46f0*/  LEA.HI.X R63, R21, UR5, R36, 0x1, P3 ;  /* 0x00000005153f7c11 */ /* 0x000fe400098f0c24 */
[----:B------:R-:W-:Y:S02]  /*4700*/  ISETP.GE.AND P3, PT, R22, R107, PT ;  /* 0x0000006b1600720c */ /* 0x000fe40003f66270 */
[----:B------:R-:W-:Y:S02]  /*4710*/  CS2R R42, SRZ ;  /* 0x00000000002a7805 */ /* 0x000fe4000001ff00 */
[----:B------:R-:W-:Y:S02]  /*4720*/  CS2R R40, SRZ ;  /* 0x0000000000287805 */ /* 0x000fe4000001ff00 */
[----:B------:R-:W-:Y:S02]  /*4730*/  CS2R R54, SRZ ;  /* 0x0000000000367805 */ /* 0x000fe4000001ff00 */
[----:B------:R-:W-:-:S05]  /*4740*/  CS2R R52, SRZ ;  /* 0x0000000000347805 */ /* 0x000fca000001ff00 */
[----:B------:R0:W5:Y:S04]  /*4750*/  @!P3 LDG.E.128 R44, desc[UR60][R60.64] ;  /* 0x0000003c3c2cb981 */ /* 0x000168000c1e1d00 */
[----:B------:R0:W5:Y:S01]  /*4760*/  @!P3 LDG.E.128 R56, desc[UR60][R62.64] ;  /* 0x0000003c3e38b981 */ /* 0x000162000c1e1d00 */
[----:B------:R-:W-:Y:S02]  /*4770*/  ISETP.GE.AND P3, PT, R0, R107, PT ;  /* 0x0000006b0000720c */ /* 0x000fe40003f66270 */
[----:B------:R-:W-:Y:S02]  /*4780*/  CS2R R38, SRZ ;  /* 0x0000000000267805 */ /* 0x000fe4000001ff00 */
[----:B------:R-:W-:Y:S02]  /*4790*/  CS2R R36, SRZ ;  /* 0x0000000000247805 */ /* 0x000fe4000001ff00 */
[----:B------:R-:W-:-:S02]  /*47a0*/  CS2R R50, SRZ ;  /* 0x0000000000327805 */ /* 0x000fc4000001ff00 */
[----:B------:R-:W-:-:S05]  /*47b0*/  CS2R R48, SRZ ;  /* 0x0000000000307805 */ /* 0x000fca000001ff00 */
[----:B------:R0:W5:Y:S04]  /*47c0*/  @!P3 LDG.E.128 R40, desc[UR60][R60.64+0x20] ;  /* 0x0000203c3c28b981 */ /* 0x000168000c1e1d00 */
[----:B------:R0:W5:Y:S01]  /*47d0*/  @!P3 LDG.E.128 R52, desc[UR60][R62.64+0x20] ;  /* 0x0000203c3e34b981 */ /* 0x000162000c1e1d00 */
[----:B------:R-:W-:-:S13]  /*47e0*/  ISETP.GE.AND P3, PT, R4, R107, PT ;  /* 0x0000006b0400720c */ /* 0x000fda0003f66270 */
[----:B------:R0:W5:Y:S04]  /*47f0*/  @!P3 LDG.E.128 R36, desc[UR60][R60.64+0x40] ;  /* 0x0000403c3c24b981 */ /* 0x000168000c1e1d00 */
[----:B------:R0:W5:Y:S02]  /*4800*/  @!P3 LDG.E.128 R48, desc[UR60][R62.64+0x40] ;  /* 0x0000403c3e30b981 */ /* 0x000164000c1e1d00 */
.L_x_449:
[----:B------:R-:W-:Y:S05]  /*4810*/  BSYNC B1 ;  /* 0x0000000000017941 */ /* 0x000fea0003800000 */
.L_x_448:
[----:B0-----:R-:W2:Y:S01]  /*4820*/  LDL R61, [R1+0x48] ;  /* 0x00004800013d7983 */ /* 0x001ea20000100800 */
[----:B-----5:R-:W-:Y:S02]  /*4830*/  IMAD.MOV.U32 R21, RZ, RZ, R38 ;  /* 0x000000ffff157224 */ /* 0x020fe400078e0026 */
[----:B------:R-:W-:-:S05]  /*4840*/  IMAD.MOV.U32 R60, RZ, RZ, R39 ;  /* 0x000000ffff3c7224 */ /* 0x000fca00078e0027 */
[----:B------:R-:W-:Y:S01]  /*4850*/  PRMT R123, R21, 0x5410, R60 ;  /* 0x00005410157b7816 */ /* 0x000fe2000000003c */
[----:B------:R-:W-:Y:S01]  /*4860*/  IMAD.MOV.U32 R60, RZ, RZ, R37 ;  /* 0x000000ffff3c7224 */ /* 0x000fe200078e0025 */
[----:B------:R-:W-:-:S04]  /*4870*/  MOV R21, R36 ;  /* 0x0000002400157202 */ /* 0x000fc80000000f00 */
[----:B------:R-:W-:Y:S01]  /*4880*/  PRMT R124, R21, 0x5410, R60 ;  /* 0x00005410157c7816 */ /* 0x000fe2000000003c */
[----:B------:R-:W-:Y:S02]  /*4890*/  IMAD.MOV.U32 R21, RZ, RZ, R42 ;  /* 0x000000ffff157224 */ /* 0x000fe400078e002a */
[----:B------:R-:W-:-:S03]  /*48a0*/  IMAD.MOV.U32 R60, RZ, RZ, R43 ;  /* 0x000000ffff3c7224 */ /* 0x000fc600078e002b */
[----:B------:R-:W-:Y:S01]  /*48b0*/  PRMT R127, R127, 0x5410, R21 ;  /* 0x000054107f7f7816 */ /* 0x000fe20000000015 */
[----:B------:R-:W-:Y:S01]  /*48c0*/  IMAD.MOV.U32 R21, RZ, RZ, R40 ;  /* 0x000000ffff157224 */ /* 0x000fe200078e0028 */
[----:B------:R-:W-:Y:S01]  /*48d0*/  PRMT R129, R60, 0x7610, R129 ;  /* 0x000076103c817816 */ /* 0x000fe20000000081 */
[----:B------:R-:W-:-:S03]  /*48e0*/  IMAD.MOV.U32 R60, RZ, RZ, R41 ;  /* 0x000000ffff3c7224 */ /* 0x000fc600078e0029 */
[----:B------:R-:W-:Y:S01]  /*48f0*/  PRMT R128, R21, 0x7610, R128 ;  /* 0x0000761015807816 */ /* 0x000fe20000000080 */
[----:B------:R-:W-:Y:S01]  /*4900*/  IMAD.MOV.U32 R21, RZ, RZ, R46 ;  /* 0x000000ffff157224 */ /* 0x000fe200078e002e */
[----:B------:R-:W-:Y:S01]  /*4910*/  PRMT R130, R60, 0x7610, R130 ;  /* 0x000076103c827816 */ /* 0x000fe20000000082 */
[----:B------:R-:W-:-:S05]  /*4920*/  IMAD.MOV.U32 R60, RZ, RZ, R47 ;  /* 0x000000ffff3c7224 */ /* 0x000fca00078e002f */
[----:B------:R-:W-:Y:S01]  /*4930*/  PRMT R131, R21, 0x5410, R60 ;  /* 0x0000541015837816 */ /* 0x000fe2000000003c */
[----:B------:R-:W-:Y:S02]  /*4940*/  IMAD.MOV.U32 R60, RZ, RZ, R44 ;  /* 0x000000ffff3c7224 */ /* 0x000fe400078e002c */
[----:B------:R-:W-:-:S03]  /*4950*/  IMAD.MOV.U32 R21, RZ, RZ, R45 ;  /* 0x000000ffff157224 */ /* 0x000fc600078e002d */
[----:B------:R-:W-:Y:S01]  /*4960*/  PRMT R132, R60, 0x7610, R132 ;  /* 0x000076103c847816 */ /* 0x000fe20000000084 */
[----:B------:R-:W-:Y:S01]  /*4970*/  IMAD.MOV.U32 R60, RZ, RZ, R50 ;  /* 0x000000ffff3c7224 */ /* 0x000fe200078e0032 */
[----:B------:R-:W-:Y:S01]  /*4980*/  PRMT R121, R21, 0x7610, R121 ;  /* 0x0000761015797816 */ /* 0x000fe20000000079 */
[----:B------:R-:W-:-:S05]  /*4990*/  IMAD.MOV.U32 R21, RZ, RZ, R51 ;  /* 0x000000ffff157224 */ /* 0x000fca00078e0033 */
[----:B------:R-:W-:Y:S01]  /*49a0*/  PRMT R125, R60, 0x5410, R21 ;  /* 0x000054103c7d7816 */ /* 0x000fe20000000015 */
[----:B------:R-:W-:Y:S02]  /*49b0*/  IMAD.MOV.U32 R60, RZ, RZ, R48 ;  /* 0x000000ffff3c7224 */ /* 0x000fe400078e0030 */
[----:B------:R-:W-:-:S05]  /*49c0*/  IMAD.MOV.U32 R21, RZ, RZ, R49 ;  /* 0x000000ffff157224 */ /* 0x000fca00078e0031 */
        /* <DEDUP_REMOVED lines=9> */
[----:B------:R-:W-:Y:S02]  /*4a60*/  PRMT R128, R128, 0x5410, R60 ;  /* 0x0000541080807816 */ /* 0x000fe4000000003c */
[----:B------:R-:W-:Y:S02]  /*4a70*/  MOV R60, R59 ;  /* 0x0000003b003c7202 */ /* 0x000fe40000000f00 */
[----:B------:R-:W-:Y:S01]  /*4a80*/  PRMT R132, R132, 0x5410, R21 ;  /* 0x0000541084847816 */ /* 0x000fe20000000015 */
[----:B------:R-:W-:Y:S01]  /*4a90*/  IMAD.MOV.U32 R21, RZ, RZ, R56 ;  /* 0x000000ffff157224 */ /* 0x000fe200078e0038 */
[----:B------:R-:W-:-:S04]  /*4aa0*/  PRMT R133, R60, 0x7610, R133 ;  /* 0x000076103c857816 */ /* 0x000fc80000000085 */
[----:B------:R-:W-:Y:S01]  /*4ab0*/  PRMT R133, R133, 0x5410, R21 ;  /* 0x0000541085857816 */ /* 0x000fe20000000015 */
[----:B------:R-:W-:-:S05]  /*4ac0*/  IMAD.MOV.U32 R21, RZ, RZ, R57 ;  /* 0x000000ffff157224 */ /* 0x000fca00078e0039 */
[----:B------:R-:W-:Y:S02]  /*4ad0*/  PRMT R118, R21, 0x7610, R118 ;  /* 0x0000761015767816 */ /* 0x000fe40000000076 */
[----:B--2---:R-:W-:-:S13]  /*4ae0*/  ISETP.NE.AND P3, PT, R61, 0x3, PT ;  /* 0x000000033d00780c */ /* 0x004fda0003f65270 */
[----:B------:R-:W-:Y:S05]  /*4af0*/  @!P3 BRA `(.L_x_450) ;  /* 0x000000000004b947 */ /* 0x000fea0003800000 */
[----:B------:R-:W-:Y:S01]  /*4b00*/  BPT.TRAP 0x1 ;  /* 0x000000040000795c */ /* 0x000fe20000300000 */
.L_x_450:
[----:B------:R-:W-:Y:S01]  /*4b10*/  IMAD R21, R17, 0x8, R16 ;  /* 0x0000000811157824 */ /* 0x000fe200078e0210 */
[----:B------:R-:W-:Y:S01]  /*4b20*/  SHF.L.U32 R91, R145, 0x1f, RZ ;  /* 0x0000001f915b7819 */ /* 0x000fe200000006ff */
[----:B------:R-:W-:Y:S03]  /*4b30*/  BSSY B1, `(.L_x_451) ;  /* 0x0000003000017945 */ /* 0x000fe60003800000 */
[----:B------:R-:W0:Y:S02]  /*4b40*/  SYNCS.PHASECHK.TRANS64.TRYWAIT P5, [R21+URZ+0x31c90], R91 ;  /* 0x031c905b150075a7 */ /* 0x000e2400080a017f */
[----:B0-----:R-:W-:Y:S05]  /*4b50*/  @!P5 BRA `(.L_x_452) ;  /* 0x0000019c00a4d947 */ /* 0x001fea0003800000 */
.L_x_709:
[----:B------:R-:W-:Y:S05]  /*4b60*/  BSYNC B1 ;  /* 0x0000000000017941 */ /* 0x000fea0003800000 */
.L_x_451:
[----:B------:R-:W-:Y:S05]  /*4b70*/  @P4 BRA `(.L_x_425) ;  /* 0x0000001800d04947 */ /* 0x000fea0003800000 */
[----:B------:R-:W1:Y:S01]  /*4b80*/  LDC R110, c[0x0][0x2f4] ;  /* 0x0000bd00ff6e7b82 */ /* 0x000e620000000800 */
[----:B------:R-:W-:Y:S01]  /*4b90*/  ISETP.NE.AND P4, PT, R11, RZ, PT ;  /* 0x000000ff0b00720c */ /* 0x000fe20003f85270 */
[----:B------:R-:W-:Y:S01]  /*4ba0*/  ULDC.64 UR4, c[0x0][0x300] ;  /* 0x0000c00000047ab9 */ /* 0x000fe20000000a00 */
[----:B------:R-:W-:Y:S01]  /*4bb0*/  SHF.R.S32.HI R60, RZ, 0x1f, R19 ;  /* 0x0000001fff3c7819 */ /* 0x000fe20000011413 */
[----:B------:R-:W-:Y:S01]  /*4bc0*/  IMAD.MOV.U32 R97, RZ, RZ, R96 ;  /* 0x000000ffff617224 */ /* 0x000fe200078e0060 */
[----:B------:R-:W-:Y:S01]  /*4bd0*/  BSSY B1, `(.L_x_453) ;  /* 0x0000088000017945 */ /* 0x000fe20003800000 */
[----:B------:R-:W-:Y:S02]  /*4be0*/  IMAD.MOV.U32 R96, RZ, RZ, R64 ;  /* 0x000000ffff607224 */ /* 0x000fe400078e0040 */
[----:B------:R-:W-:Y:S02]  /*4bf0*/  IMAD R60, R60, UR4, RZ ;  /* 0x000000043c3c7c24 */ /* 0x000fe4000f8e02ff */
[----:B------:R-:W-:-:S04]  /*4c00*/  IMAD.WIDE.U32 R96, R19, UR4, R96 ;  /* 0x0000000413607c25 */ /* 0x000fc8000f8e0060 */
[----:B------:R-:W-:-:S04]  /*4c10*/  IMAD R60, R19, UR5, R60 ;  /* 0x00000005133c7c24 */ /* 0x000fc8000f8e023c */
[----:B------:R-:W-:Y:S02]  /*4c20*/  IMAD.IADD R114, R60, 0x1, R97 ;  /* 0x000000013c727824 */ /* 0x000fe400078e0261 */
[----:B-1----:R-:W-:Y:S01]  /*4c30*/  IMAD.IADD R116, R110, 0x1, -R108 ;  /* 0x000000016e747824 */ /* 0x002fe200078e0a6c */
[----:B------:R-:W-:Y:S06]  /*4c40*/  @!P4 BRA `(.L_x_454) ;  /* 0x000000080000c947 */ /* 0x000fec0003800000 */
[----:B------:R-:W2:Y:S04]  /*4c50*/  LDL R66, [R1+0x54] ;  /* 0x0000540001427983 */ /* 0x000ea80000100800 */
[----:B------:R-:W3:Y:S04]  /*4c60*/  LDL R62, [R1+0x58] ;  /* 0x00005800013e7983 */ /* 0x000ee80000100800 */
[----:B------:R-:W4:Y:S01]  /*4c70*/  LDL R63, [R1+0x5c] ;  /* 0x00005c00013f7983 */ /* 0x000f220000100800 */
[----:B------:R-:W-:-:S04]  /*4c80*/  SEL R60, R108, R116, !P0 ;  /* 0x000000746c3c7207 */ /* 0x000fc80004000000 */
[----:B------:R-:W-:-:S04]  /*4c90*/  SHF.R.S32.HI R61, RZ, 0x1f, R60 ;  /* 0x0000001fff3d7819 */ /* 0x000fc8000001143c */
[----:B------:R-:W-:-:S04]  /*4ca0*/  LEA.HI R61, R61, R60, RZ, 0x4 ;  /* 0x0000003c3d3d7211 */ /* 0x000fc800078f20ff */
[----:B------:R-:W-:-:S04]  /*4cb0*/  SHF.R.S32.HI R61, RZ, 0x4, R61 ;  /* 0x00000004ff3d7819 */ /* 0x000fc8000001143d */
[----:B------:R-:W-:-:S04]  /*4cc0*/  LEA.HI.SX32 R117, R7, R61, 0x1d ;  /* 0x0000003d07757211 */ /* 0x000fc800078feaff */
[----:B------:R-:W-:-:S04]  /*4cd0*/  SHF.R.S32.HI R61, RZ, 0x1f, R117 ;  /* 0x0000001fff3d7819 */ /* 0x000fc80000011475 */
[----:B------:R-:W-:Y:S01]  /*4ce0*/  LEA.HI R61, R61, R117, RZ, 0x2 ;  /* 0x000000753d3d7211 */ /* 0x000fe200078f10ff */
[----:B------:R-:W-:-:S03]  /*4cf0*/  IMAD.SHL.U32 R117, R117, 0x8, RZ ;  /* 0x0000000875757824 */ /* 0x000fc600078e00ff */
[----:B------:R-:W-:Y:S02]  /*4d00*/  SHF.R.S32.HI R61, RZ, 0x2, R61 ;  /* 0x00000002ff3d7819 */ /* 0x000fe4000001143d */
[----:B------:R-:W-:Y:S01]  /*4d10*/  ISETP.GE.AND P4, PT, R22, R107, PT ;  /* 0x0000006b1600720c */ /* 0x000fe20003f86270 */
[----:B------:R-:W-:Y:S01]  /*4d20*/  BSSY B2, `(.L_x_455) ;  /* 0x0000066000027945 */ /* 0x000fe20003800000 */
[----:B--2---:R-:W-:-:S04]  /*4d30*/  LOP3.LUT R60, R66, 0x18, R117, 0xf8, !PT ;  /* 0x00000018423c7812 */ /* 0x004fc800078ef875 */
[----:B---3--:R-:W-:Y:S01]  /*4d40*/  LOP3.LUT R60, R60, R62, RZ, 0x3c, !PT ;  /* 0x0000003e3c3c7212 */ /* 0x008fe200078e3cff */
[----:B----4-:R-:W-:-:S04]  /*4d50*/  IMAD R61, R61, 0x1200, R63 ;  /* 0x000012003d3d7824 */ /* 0x010fc800078e023f */
[----:B------:R-:W-:-:S04]  /*4d60*/  IMAD.IADD R60, R61, 0x1, R60 ;  /* 0x000000013d3c7824 */ /* 0x000fc800078e023c */
[C---:B------:R-:W-:Y:S02]  /*4d70*/  IMAD R64, R17.reuse, 0x3600, R60 ;  /* 0x0000360011407824 */ /* 0x040fe400078e023c */
[----:B------:R-:W-:Y:S02]  /*4d80*/  IMAD R60, R17, 0x3600, R105 ;  /* 0x00003600113c7824 */ /* 0x000fe400078e0269 */
[--C-:B------:R-:W-:Y:S02]  /*4d90*/  IMAD R64, R64, 0x2, R16.reuse ;  /* 0x0000000240407824 */ /* 0x100fe400078e0210 */
[----:B------:R-:W-:-:S04]  /*4da0*/  IMAD R60, R60, 0x2, R16 ;  /* 0x000000023c3c7824 */ /* 0x000fc800078e0210 */
[----:B------:R-:W1:Y:S04]  /*4db0*/  LDS.128 R64, [R64+0x16a00] ;  /* 0x016a000040407984 */ /* 0x000e680000000c00 */
[----:B------:R-:W2:Y:S01]  /*4dc0*/  LDS.128 R60, [R60+0x16a00] ;  /* 0x016a00003c3c7984 */ /* 0x000ea20000000c00 */
[----:B------:R-:W-:Y:S05]  /*4dd0*/  @P4 BRA `(.L_x_456) ;  /* 0x0000000400684947 */ /* 0x000fea0003800000 */
[----:B-1----:R-:W-:Y:S01]  /*4de0*/  IMAD.MOV.U32 R120, RZ, RZ, R65 ;  /* 0x000000ffff787224 */ /* 0x002fe200078e0041 */
[----:B------:R-:W-:Y:S01]  /*4df0*/  SHF.R.U64 R44, R44, 0x10, R45 ;  /* 0x000000102c2c7819 */ /* 0x000fe2000000122d */
[----:B--2---:R-:W-:Y:S01]  /*4e00*/  IMAD.MOV.U32 R119, RZ, RZ, R61 ;  /* 0x000000ffff777224 */ /* 0x004fe200078e003d */
[----:B------:R-:W-:Y:S01]  /*4e10*/  SHF.R.U32.HI R45, RZ, 0x10, R45 ;  /* 0x00000010ff2d7819 */ /* 0x000fe2000001162d */
[----:B------:R-:W-:Y:S01]  /*4e20*/  HADD2.F32 R118, -RZ, R118.H0_H0 ;  /* 0x20000076ff767230 */ /* 0x000fe20000004100 */
[----:B------:R-:W-:Y:S01]  /*4e30*/  SHF.R.U64 R46, R46, 0x10, R47 ;  /* 0x000000102e2e7819 */ /* 0x000fe2000000122f */
[----:B------:R-:W-:Y:S02]  /*4e40*/  HADD2.F32 R61, -RZ, R120.H0_H0 ;  /* 0x20000078ff3d7230 */ /* 0x000fe40000004100 */
[----:B------:R-:W-:Y:S02]  /*4e50*/  HADD2.F32 R122, -RZ, R119.H0_H0 ;  /* 0x20000077ff7a7230 */ /* 0x000fe40000004100 */
[----:B------:R-:W-:-:S02]  /*4e60*/  HADD2.F32 R121, -RZ, R121.H0_H0 ;  /* 0x20000079ff797230 */ /* 0x000fc40000004100 */
[CC--:B------:R-:W-:Y:S01]  /*4e70*/  FMUL.FTZ R65, R61.reuse, R118.reuse ;  /* 0x000000763d417220 */ /* 0x0c0fe20000410000 */
[----:B------:R-:W-:Y:S02]  /*4e80*/  HADD2.F32 R45, -RZ, R45.H0_H0 ;  /* 0x2000002dff2d7230 */ /* 0x000fe40000004100 */
[C---:B------:R-:W-:Y:S01]  /*4e90*/  FMUL.FTZ R118, R122.reuse, R118 ;  /* 0x000000767a767220 */ /* 0x040fe20000410000 */
[----:B------:R-:W-:Y:S02]  /*4ea0*/  HADD2.F32 R46, -RZ, R46.H0_H0 ;  /* 0x2000002eff2e7230 */ /* 0x000fe40000004100 */
[-C--:B------:R-:W-:Y:S01]  /*4eb0*/  FFMA.FTZ R65, R122, R121.reuse, -R65 ;  /* 0x000000797a417223 */ /* 0x080fe20000010841 */
[----:B------:R-:W-:Y:S01]  /*4ec0*/  FFMA.FTZ R61, R61, R121, R118 ;  /* 0x000000793d3d7223 */ /* 0x000fe20000010076 */
[--C-:B------:R-:W-:Y:S02]  /*4ed0*/  SHF.R.U32.HI R121, RZ, 0x10, R57.reuse ;  /* 0x00000010ff797819 */ /* 0x100fe40000011639 */
[----:B------:R-:W-:Y:S01]  /*4ee0*/  SHF.R.U64 R118, R56, 0x10, R57 ;  /* 0x0000001038767819 */ /* 0x000fe20000001239 */
[----:B------:R-:W-:-:S02]  /*4ef0*/  HADD2.F32 R56, -RZ, R120.H1_H1 ;  /* 0x30000078ff387230 */ /* 0x000fc40000004100 */
[----:B------:R-:W-:Y:S02]  /*4f00*/  HADD2.F32 R121, -RZ, R121.H0_H0 ;  /* 0x20000079ff797230 */ /* 0x000fe40000004100 */
[----:B------:R-:W-:Y:S02]  /*4f10*/  HADD2.F32 R57, -RZ, R119.H1_H1 ;  /* 0x30000077ff397230 */ /* 0x000fe40000004100 */
[----:B------:R-:W-:Y:S02]  /*4f20*/  HADD2.F32 R120, -RZ, R67.H0_H0 ;  /* 0x20000043ff787230 */ /* 0x000fe40000004100 */
[-C--:B------:R-:W-:Y:S01]  /*4f30*/  FMUL.FTZ R119, R56, R121.reuse ;  /* 0x0000007938777220 */ /* 0x080fe20000410000 */
[----:B------:R-:W-:Y:S02]  /*4f40*/  HADD2.F32 R118, -RZ, R118.H0_H0 ;  /* 0x20000076ff767230 */ /* 0x000fe40000004100 */
[C---:B------:R-:W-:Y:S01]  /*4f50*/  FMUL.FTZ R121, R57.reuse, R121 ;  /* 0x0000007939797220 */ /* 0x040fe20000410000 */
[----:B------:R-:W-:Y:S01]  /*4f60*/  FFMA.FTZ R57, R57, R45, -R119 ;  /* 0x0000002d39397223 */ /* 0x000fe20000010877 */
[----:B------:R-:W-:-:S02]  /*4f70*/  HADD2.F32 R119, -RZ, R133.H0_H0 ;  /* 0x20000085ff777230 */ /* 0x000fc40000004100 */
[----:B------:R-:W-:Y:S01]  /*4f80*/  FFMA.FTZ R45, R56, R45, R121 ;  /* 0x0000002d382d7223 */ /* 0x000fe20000010079 */
[----:B------:R-:W-:Y:S02]  /*4f90*/  IMAD.MOV.U32 R56, RZ, RZ, R63 ;  /* 0x000000ffff387224 */ /* 0x000fe400078e003f */
[----:B------:R-:W-:Y:S02]  /*4fa0*/  HADD2.F32 R121, -RZ, R131.H1_H1 ;  /* 0x30000083ff797230 */ /* 0x000fe40000004100 */
[----:B------:R-:W-:Y:S01]  /*4fb0*/  FMUL.FTZ R63, R120, R119 ;  /* 0x00000077783f7220 */ /* 0x000fe20000410000 */
[----:B------:R-:W-:Y:S01]  /*4fc0*/  F2FP.F16.F32.PACK_AB R57, R57, R65 ;  /* 0x000000413939723e */ /* 0x000fe200000000ff */
[--C-:B------:R-:W-:Y:S01]  /*4fd0*/  HADD2.F32 R122, -RZ, R56.reuse.H0_H0 ;  /* 0x20000038ff7a7230 */ /* 0x100fe20000004100 */
[----:B------:R-:W-:Y:S01]  /*4fe0*/  F2FP.F16.F32.PACK_AB R45, R45, R61 ;  /* 0x0000003d2d2d723e */ /* 0x000fe200000000ff */
[----:B------:R-:W-:Y:S02]  /*4ff0*/  HADD2.F32 R56, -RZ, R56.H1_H1 ;  /* 0x30000038ff387230 */ /* 0x000fe40000004100 */
[----:B------:R-:W-:-:S02]  /*5000*/  IMAD.MOV.U32 R61, RZ, RZ, R57 ;  /* 0x000000ffff3d7224 */ /* 0x000fc400078e0039 */
[C---:B------:R-:W-:Y:S01]  /*5010*/  FMUL.FTZ R119, R122.reuse, R119 ;  /* 0x000000777a777220 */ /* 0x040fe20000410000 */
[-C--:B------:R-:W-:Y:S01]  /*5020*/  FFMA.FTZ R63, R122, R121.reuse, -R63 ;  /* 0x000000797a3f7223 */ /* 0x080fe2000001083f */
[----:B------:R-:W-:Y:S02]  /*5030*/  HADD2.F32 R122, -RZ, R133.H1_H1 ;  /* 0x30000085ff7a7230 */ /* 0x000fe40000004100 */
[----:B------:R-:W-:Y:S01]  /*5040*/  FFMA.FTZ R119, R120, R121, R119 ;  /* 0x0000007978777223 */ /* 0x000fe20000010077 */
[----:B------:R-:W-:Y:S01]  /*5050*/  SHF.R.U32.HI R120, RZ, 0x10, R47 ;  /* 0x00000010ff787819 */ /* 0x000fe2000001162f */
[----:B------:R-:W-:Y:S01]  /*5060*/  IMAD.MOV.U32 R65, RZ, RZ, R45 ;  /* 0x000000ffff417224 */ /* 0x000fe200078e002d */
[--C-:B------:R-:W-:Y:S01]  /*5070*/  SHF.R.U64 R47, R58, 0x10, R59.reuse ;  /* 0x000000103a2f7819 */ /* 0x100fe2000000123b */
[----:B------:R-:W-:Y:S01]  /*5080*/  HADD2.F32 R58, -RZ, R67.H1_H1 ;  /* 0x30000043ff3a7230 */ /* 0x000fe20000004100 */
[----:B------:R-:W-:Y:S01]  /*5090*/  SHF.R.U32.HI R59, RZ, 0x10, R59 ;  /* 0x00000010ff3b7819 */ /* 0x000fe2000001163b */
[----:B------:R-:W-:-:S02]  /*50a0*/  HADD2.F32 R120, -RZ, R120.H0_H0 ;  /* 0x20000078ff787230 */ /* 0x000fc40000004100 */
[----:B------:R-:W-:Y:S02]  /*50b0*/  HADD2.F32 R47, -RZ, R47.H0_H0 ;  /* 0x2000002fff2f7230 */ /* 0x000fe40000004100 */
[----:B------:R-:W-:-:S05]  /*50c0*/  HADD2.F32 R59, -RZ, R59.H0_H0 ;  /* 0x2000003bff3b7230 */ /* 0x000fca0000004100 */
[----:B------:R-:W-:-:S04]  /*50d0*/  FMUL.FTZ R67, R58, R59 ;  /* 0x0000003b3a437220 */ /* 0x000fc80000410000 */
[C---:B------:R-:W-:Y:S01]  /*50e0*/  FFMA.FTZ R67, R56.reuse, R120, -R67 ;  /* 0x0000007838437223 */ /* 0x040fe20000010843 */
[----:B------:R-:W-:Y:S01]  /*50f0*/  FMUL.FTZ R56, R56, R59 ;  /* 0x0000003b38387220 */ /* 0x000fe20000410000 */
[----:B------:R-:W-:-:S03]  /*5100*/  HADD2.F32 R59, -RZ, R132.H0_H0 ;  /* 0x20000084ff3b7230 */ /* 0x000fc60000004100 */
[----:B------:R-:W-:Y:S01]  /*5110*/  FFMA.FTZ R56, R58, R120, R56 ;  /* 0x000000783a387223 */ /* 0x000fe20000010038 */
[----:B------:R-:W-:Y:S01]  /*5120*/  HADD2.F32 R58, -RZ, R64.H0_H0 ;  /* 0x20000040ff3a7230 */ /* 0x000fe20000004100 */
[----:B------:R-:W-:Y:S01]  /*5130*/  F2FP.F16.F32.PACK_AB R63, R67, R63 ;  /* 0x0000003f433f723e */ /* 0x000fe200000000ff */
[--C-:B------:R-:W-:Y:S02]  /*5140*/  HADD2.F32 R120, -RZ, R60.reuse.H0_H0 ;  /* 0x2000003cff787230 */ /* 0x100fe40000004100 */
[----:B------:R-:W-:Y:S02]  /*5150*/  HADD2.F32 R60, -RZ, R60.H1_H1 ;  /* 0x3000003cff3c7230 */ /* 0x000fe40000004100 */
[-C--:B------:R-:W-:Y:S01]  /*5160*/  FMUL.FTZ R121, R58, R122.reuse ;  /* 0x0000007a3a797220 */ /* 0x080fe20000410000 */
[----:B------:R-:W-:Y:S01]  /*5170*/  F2FP.F16.F32.PACK_AB R56, R56, R119 ;  /* 0x000000773838723e */ /* 0x000fe200000000ff */
[C---:B------:R-:W-:Y:S02]  /*5180*/  FMUL.FTZ R122, R120.reuse, R122 ;  /* 0x0000007a787a7220 */ /* 0x040fe40000410000 */
[----:B------:R-:W-:Y:S01]  /*5190*/  FFMA.FTZ R121, R120, R59, -R121 ;  /* 0x0000003b78797223 */ /* 0x000fe20000010879 */
[----:B------:R-:W-:-:S02]  /*51a0*/  HADD2.F32 R120, -RZ, R132.H1_H1 ;  /* 0x30000084ff787230 */ /* 0x000fc40000004100 */
[----:B------:R-:W-:Y:S01]  /*51b0*/  FFMA.FTZ R122, R58, R59, R122 ;  /* 0x0000003b3a7a7223 */ /* 0x000fe2000001007a */
[----:B------:R-:W-:Y:S02]  /*51c0*/  HADD2.F32 R58, -RZ, R64.H1_H1 ;  /* 0x30000040ff3a7230 */ /* 0x000fe40000004100 */
[----:B------:R-:W-:Y:S02]  /*51d0*/  HADD2.F32 R59, -RZ, R44.H0_H0 ;  /* 0x2000002cff3b7230 */ /* 0x000fe40000004100 */
[--C-:B------:R-:W-:Y:S02]  /*51e0*/  HADD2.F32 R64, -RZ, R62.reuse.H0_H0 ;  /* 0x2000003eff407230 */ /* 0x100fe40000004100 */
[-C--:B------:R-:W-:Y:S01]  /*51f0*/  FMUL.FTZ R44, R58, R118.reuse ;  /* 0x000000763a2c7220 */ /* 0x080fe20000410000 */
[C---:B------:R-:W-:Y:S01]  /*5200*/  FMUL.FTZ R118, R60.reuse, R118 ;  /* 0x000000763c767220 */ /* 0x040fe20000410000 */
[----:B------:R-:W-:Y:S02]  /*5210*/  HADD2.F32 R62, -RZ, R62.H1_H1 ;  /* 0x3000003eff3e7230 */ /* 0x000fe40000004100 */
[-C--:B------:R-:W-:Y:S01]  /*5220*/  FFMA.FTZ R44, R60, R59.reuse, -R44 ;  /* 0x0000003b3c2c7223 */ /* 0x080fe2000001082c */
[----:B------:R-:W-:Y:S01]  /*5230*/  FFMA.FTZ R58, R58, R59, R118 ;  /* 0x0000003b3a3a7223 */ /* 0x000fe20000010076 */
[----:B------:R-:W-:-:S02]  /*5240*/  HADD2.F32 R59, -RZ, R66.H0_H0 ;  /* 0x20000042ff3b7230 */ /* 0x000fc40000004100 */
[----:B------:R-:W-:Y:S01]  /*5250*/  HADD2.F32 R60, -RZ, R131.H0_H0 ;  /* 0x20000083ff3c7230 */ /* 0x000fe20000004100 */
[----:B------:R-:W-:Y:S01]  /*5260*/  F2FP.F16.F32.PACK_AB R44, R44, R121 ;  /* 0x000000792c2c723e */ /* 0x000fe200000000ff */
[----:B------:R-:W-:Y:S02]  /*5270*/  HADD2.F32 R66, -RZ, R66.H1_H1 ;  /* 0x30000042ff427230 */ /* 0x000fe40000004100 */
[CC--:B------:R-:W-:Y:S01]  /*5280*/  FMUL.FTZ R118, R59.reuse, R120.reuse ;  /* 0x000000783b767220 */ /* 0x0c0fe20000410000 */
[----:B------:R-:W-:Y:S01]  /*5290*/  FMUL.FTZ R120, R64, R120 ;  /* 0x0000007840787220 */ /* 0x000fe20000410000 */
[----:B------:R-:W-:Y:S01]  /*52a0*/  F2FP.F16.F32.PACK_AB R58, R58, R122 ;  /* 0x0000007a3a3a723e */ /* 0x000fe200000000ff */
[----:B------:R-:W-:Y:S02]  /*52b0*/  IMAD.MOV.U32 R67, RZ, RZ, R56 ;  /* 0x000000ffff437224 */ /* 0x000fe400078e0038 */
[-C--:B------:R-:W-:Y:S01]  /*52c0*/  FFMA.FTZ R118, R64, R60.reuse, -R118 ;  /* 0x0000003c40767223 */ /* 0x080fe20000010876 */
[----:B------:R-:W-:Y:S01]  /*52d0*/  FFMA.FTZ R120, R59, R60, R120 ;  /* 0x0000003c3b787223 */ /* 0x000fe20000010078 */
[-C--:B------:R-:W-:Y:S01]  /*52e0*/  FMUL.FTZ R59, R66, R47.reuse ;  /* 0x0000002f423b7220 */ /* 0x080fe20000410000 */
[----:B------:R-:W-:Y:S01]  /*52f0*/  FMUL.FTZ R47, R62, R47 ;  /* 0x0000002f3e2f7220 */ /* 0x000fe20000410000 */
[----:B------:R-:W-:-:S02]  /*5300*/  IMAD.MOV.U32 R60, RZ, RZ, R44 ;  /* 0x000000ffff3c7224 */ /* 0x000fc400078e002c */
[-C--:B------:R-:W-:Y:S01]  /*5310*/  FFMA.FTZ R59, R62, R46.reuse, -R59 ;  /* 0x0000002e3e3b7223 */ /* 0x080fe2000001083b */
[----:B------:R-:W-:Y:S01]  /*5320*/  FFMA.FTZ R47, R66, R46, R47 ;  /* 0x0000002e422f7223 */ /* 0x000fe2000001002f */
[----:B------:R-:W-:-:S03]  /*5330*/  IMAD.MOV.U32 R64, RZ, RZ, R58 ;  /* 0x000000ffff407224 */ /* 0x000fc600078e003a */
[----:B------:R-:W-:Y:S02]  /*5340*/  F2FP.F16.F32.PACK_AB R59, R59, R118 ;  /* 0x000000763b3b723e */ /* 0x000fe400000000ff */
[----:B------:R-:W-:Y:S02]  /*5350*/  F2FP.F16.F32.PACK_AB R47, R47, R120 ;  /* 0x000000782f2f723e */ /* 0x000fe400000000ff */
[----:B------:R-:W-:-:S03]  /*5360*/  MOV R62, R59 ;  /* 0x0000003b003e7202 */ /* 0x000fc60000000f00 */
[----:B------:R-:W-:-:S07]  /*5370*/  IMAD.MOV.U32 R66, RZ, RZ, R47 ;  /* 0x000000ffff427224 */ /* 0x000fce00078e002f */
.L_x_456:
[----:B------:R-:W-:Y:S05]  /*5380*/  BSYNC B2 ;  /* 0x0000000000027941 */ /* 0x000fea0003800000 */
.L_x_455:
[----:B------:R-:W-:-:S13]  /*5390*/  ISETP.GE.AND P4, PT, R117, R110, PT ;  /* 0x0000006e7500720c */ /* 0x000fda0003f86270 */
[--C-:B------:R-:W-:Y:S02]  /*53a0*/  @!P4 SHF.R.S32.HI R47, RZ, 0x1f, R117.reuse ;  /* 0x0000001fff2fc819 */ /* 0x100fe40000011475 */
[----:B------:R-:W-:-:S04]  /*53b0*/  @!P4 IADD3 R117, P5, P6, R28, R96, R117 ;  /* 0x000000601c75c210 */ /* 0x000fc80007ebe075 */
[----:B------:R-:W-:Y:S02]  /*53c0*/  @!P4 IADD3.X R47, R3, R114, R47, P5, P6 ;  /* 0x00000072032fc210 */ /* 0x000fe40002fec42f */
[----:B------:R-:W-:-:S04]  /*53d0*/  IADD3 R45, P5, P6, R28, R96, R80 ;  /* 0x000000601c2d7210 */ /* 0x000fc80007ebe050 */
[----:B------:R-:W-:Y:S02]  /*53e0*/  IADD3.X R46, R3, R114, R102, P5, P6 ;  /* 0x00000072032e7210 */ /* 0x000fe40002fec466 */
[----:B------:R-:W-:-:S04]  /*53f0*/  LEA R44, P5, R45, R94, 0x1 ;  /* 0x0000005e2d2c7211 */ /* 0x000fc800078a08ff */
[----:B------:R-:W-:Y:S02]  /*5400*/  LEA.HI.X R45, R45, R95, R46, 0x1, P5 ;  /* 0x0000005f2d2d7211 */ /* 0x000fe400028f0c2e */
[----:B------:R-:W-:-:S03]  /*5410*/  @!P4 LEA R46, P5, R117, R94, 0x1 ;  /* 0x0000005e752ec211 */ /* 0x000fc600078a08ff */
[----:B--2---:R2:W-:Y:S01]  /*5420*/  STG.E.128 desc[UR60][R44.64], R60 ;  /* 0x0000003c2c007986 */ /* 0x0045e2000c101d3c */
[----:B------:R-:W-:-:S05]  /*5430*/  @!P4 LEA.HI.X R47, R117, R95, R47, 0x1, P5 ;  /* 0x0000005f752fc211 */ /* 0x000fca00028f0c2f */
[----:B-1----:R2:W-:Y:S04]  /*5440*/  @!P4 STG.E.128 desc[UR60][R46.64], R64 ;  /* 0x000000402e00c986 */ /* 0x0025e8000c101d3c */
.L_x_454:
[----:B------:R-:W-:Y:S05]  /*5450*/  BSYNC B1 ;  /* 0x0000000000017941 */ /* 0x000fea0003800000 */
.L_x_453:
[----:B------:R-:W-:Y:S01]  /*5460*/  ISETP.NE.AND P4, PT, R12, RZ, PT ;  /* 0x000000ff0c00720c */ /* 0x000fe20003f85270 */
[----:B------:R-:W-:-:S12]  /*5470*/  BSSY B1, `(.L_x_457) ;  /* 0x000007f000017945 */ /* 0x000fd80003800000 */
[----:B------:R-:W-:Y:S05]  /*5480*/  @!P4 BRA `(.L_x_458) ;  /* 0x0000000400f4c947 */ /* 0x000fea0003800000 */
[----:B------:R-:W3:Y:S04]  /*5490*/  LDL R56, [R1+0x54] ;  /* 0x0000540001387983 */ /* 0x000ee80000100800 */
[----:B--2---:R-:W2:Y:S04]  /*54a0*/  LDL R46, [R1+0x58] ;  /* 0x00005800012e7983 */ /* 0x004ea80000100800 */
        /* <DEDUP_REMOVED lines=12> */
[----:B---3--:R-:W-:-:S04]  /*5570*/  LOP3.LUT R44, R56, 0x18, R60, 0xf8, !PT ;  /* 0x00000018382c7812 */ /* 0x008fc800078ef83c */
[----:B--2---:R-:W-:Y:S01]  /*5580*/  LOP3.LUT R44, R44, R46, RZ, 0x3c, !PT ;  /* 0x0000002e2c2c7212 */ /* 0x004fe200078e3cff */
        /* <DEDUP_REMOVED lines=13> */
[----:B------:R-:W-:Y:S01]  /*5660*/  HADD2.F32 R63, -RZ, R130.H1_H1 ;  /* 0x30000082ff3f7230 */ /* 0x000fe20000004100 */
[----:B------:R-:W-:Y:S01]  /*5670*/  SHF.R.U64 R42, R42, 0x10, R43 ;  /* 0x000000102a2a7819 */ /* 0x000fe2000000122b */
[----:B------:R-:W-:Y:S02]  /*5680*/  HADD2.F32 R45, -RZ, R62.H0_H0 ;  /* 0x2000003eff2d7230 */ /* 0x000fe40000004100 */
[----:B------:R-:W-:Y:S02]  /*5690*/  HADD2.F32 R65, -RZ, R61.H0_H0 ;  /* 0x2000003dff417230 */ /* 0x000fe40000004100 */
[----:B------:R-:W-:-:S02]  /*56a0*/  HADD2.F32 R64, -RZ, R130.H0_H0 ;  /* 0x20000082ff407230 */ /* 0x000fc40000004100 */
[-C--:B------:R-:W-:Y:S01]  /*56b0*/  FMUL.FTZ R57, R45, R63.reuse ;  /* 0x0000003f2d397220 */ /* 0x080fe20000410000 */
[----:B------:R-:W-:Y:S02]  /*56c0*/  HADD2.F32 R62, -RZ, R62.H1_H1 ;  /* 0x3000003eff3e7230 */ /* 0x000fe40000004100 */
[C---:B------:R-:W-:Y:S01]  /*56d0*/  FMUL.FTZ R63, R65.reuse, R63 ;  /* 0x0000003f413f7220 */ /* 0x040fe20000410000 */
[----:B------:R-:W-:Y:S02]  /*56e0*/  HADD2.F32 R41, -RZ, R41.H0_H0 ;  /* 0x20000029ff297230 */ /* 0x000fe40000004100 */
[-C--:B------:R-:W-:Y:S01]  /*56f0*/  FFMA.FTZ R57, R65, R64.reuse, -R57 ;  /* 0x0000004041397223 */ /* 0x080fe20000010839 */
[----:B------:R-:W-:Y:S02]  /*5700*/  HADD2.F32 R40, -RZ, R40.H0_H0 ;  /* 0x20000028ff287230 */ /* 0x000fe40000004100 */
[----:B------:R-:W-:Y:S01]  /*5710*/  FFMA.FTZ R45, R45, R64, R63 ;  /* 0x000000402d2d7223 */ /* 0x000fe2000001003f */
[--C-:B------:R-:W-:Y:S01]  /*5720*/  SHF.R.U32.HI R63, RZ, 0x10, R53.reuse ;  /* 0x00000010ff3f7819 */ /* 0x100fe20000011635 */
[----:B------:R-:W-:Y:S01]  /*5730*/  HADD2.F32 R64, -RZ, R129.H1_H1 ;  /* 0x30000081ff407230 */ /* 0x000fe20000004100 */
[----:B------:R-:W-:Y:S01]  /*5740*/  SHF.R.U64 R53, R52, 0x10, R53 ;  /* 0x0000001034357819 */ /* 0x000fe20000001235 */
[----:B------:R-:W-:-:S02]  /*5750*/  HADD2.F32 R52, -RZ, R61.H1_H1 ;  /* 0x3000003dff347230 */ /* 0x000fc40000004100 */
[----:B------:R-:W-:Y:S02]  /*5760*/  HADD2.F32 R63, -RZ, R63.H0_H0 ;  /* 0x2000003fff3f7230 */ /* 0x000fe40000004100 */
[----:B------:R-:W-:Y:S02]  /*5770*/  HADD2.F32 R53, -RZ, R53.H0_H0 ;  /* 0x20000035ff357230 */ /* 0x000fe40000004100 */
[----:B------:R-:W-:Y:S02]  /*5780*/  HADD2.F32 R42, -RZ, R42.H0_H0 ;  /* 0x2000002aff2a7230 */ /* 0x000fe40000004100 */
[-C--:B------:R-:W-:Y:S01]  /*5790*/  FMUL.FTZ R61, R62, R63.reuse ;  /* 0x0000003f3e3d7220 */ /* 0x080fe20000410000 */
[----:B------:R-:W-:-:S03]  /*57a0*/  FMUL.FTZ R63, R52, R63 ;  /* 0x0000003f343f7220 */ /* 0x000fc60000410000 */
[-C--:B------:R-:W-:Y:S01]  /*57b0*/  FFMA.FTZ R52, R52, R41.reuse, -R61 ;  /* 0x0000002934347223 */ /* 0x080fe2000001083d */
[----:B------:R-:W-:Y:S02]  /*57c0*/  HADD2.F32 R61, -RZ, R59.H0_H0 ;  /* 0x2000003bff3d7230 */ /* 0x000fe40000004100 */
[----:B------:R-:W-:Y:S01]  /*57d0*/  FFMA.FTZ R41, R62, R41, R63 ;  /* 0x000000293e297223 */ /* 0x000fe2000001003f */
[----:B------:R-:W-:Y:S02]  /*57e0*/  HADD2.F32 R62, -RZ, R129.H0_H0 ;  /* 0x20000081ff3e7230 */ /* 0x000fe40000004100 */
[--C-:B------:R-:W-:Y:S02]  /*57f0*/  HADD2.F32 R63, -RZ, R47.reuse.H0_H0 ;  /* 0x2000002fff3f7230 */ /* 0x100fe40000004100 */
[----:B------:R-:W-:Y:S01]  /*5800*/  FMUL.FTZ R65, R61, R64 ;  /* 0x000000403d417220 */ /* 0x000fe20000410000 */
[----:B------:R-:W-:Y:S01]  /*5810*/  HADD2.F32 R47, -RZ, R47.H1_H1 ;  /* 0x3000002fff2f7230 */ /* 0x000fe20000004100 */
[----:B------:R-:W-:-:S02]  /*5820*/  F2FP.F16.F32.PACK_AB R52, R52, R57 ;  /* 0x000000393434723e */ /* 0x000fc400000000ff */
[C---:B------:R-:W-:Y:S01]  /*5830*/  FFMA.FTZ R65, R63.reuse, R62, -R65 ;  /* 0x0000003e3f417223 */ /* 0x040fe20000010841 */
[----:B------:R-:W-:Y:S01]  /*5840*/  FMUL.FTZ R63, R63, R64 ;  /* 0x000000403f3f7220 */ /* 0x000fe20000410000 */
[----:B------:R-:W-:Y:S01]  /*5850*/  F2FP.F16.F32.PACK_AB R41, R41, R45 ;  /* 0x0000002d2929723e */ /* 0x000fe200000000ff */
[----:B------:R-:W-:Y:S02]  /*5860*/  IMAD.MOV.U32 R45, RZ, RZ, R52 ;  /* 0x000000ffff2d7224 */ /* 0x000fe400078e0034 */
[----:B------:R-:W-:Y:S01]  /*5870*/  FFMA.FTZ R63, R61, R62, R63 ;  /* 0x0000003e3d3f7223 */ /* 0x000fe2000001003f */
[----:B------:R-:W-:Y:S01]  /*5880*/  SHF.R.U32.HI R61, RZ, 0x10, R43 ;  /* 0x00000010ff3d7819 */ /* 0x000fe2000001162b */
[----:B------:R-:W-:Y:S01]  /*5890*/  IMAD.MOV.U32 R57, RZ, RZ, R41 ;  /* 0x000000ffff397224 */ /* 0x000fe200078e0029 */
[--C-:B------:R-:W-:Y:S02]  /*58a0*/  SHF.R.U64 R43, R54, 0x10, R55.reuse ;  /* 0x00000010362b7819 */ /* 0x100fe40000001237 */
[----:B------:R-:W-:Y:S01]  /*58b0*/  SHF.R.U32.HI R54, RZ, 0x10, R55 ;  /* 0x00000010ff367819 */ /* 0x000fe20000011637 */
[----:B------:R-:W-:-:S02]  /*58c0*/  HADD2.F32 R55, -RZ, R59.H1_H1 ;  /* 0x3000003bff377230 */ /* 0x000fc40000004100 */
[----:B------:R-:W-:Y:S02]  /*58d0*/  HADD2.F32 R61, -RZ, R61.H0_H0 ;  /* 0x2000003dff3d7230 */ /* 0x000fe40000004100 */
[----:B------:R-:W-:Y:S02]  /*58e0*/  HADD2.F32 R54, -RZ, R54.H0_H0 ;  /* 0x20000036ff367230 */ /* 0x000fe40000004100 */
[----:B------:R-:W-:-:S03]  /*58f0*/  HADD2.F32 R43, -RZ, R43.H0_H0 ;  /* 0x2000002bff2b7230 */ /* 0x000fc60000004100 */
[----:B------:R-:W-:-:S04]  /*5900*/  FMUL.FTZ R59, R55, R54 ;  /* 0x00000036373b7220 */ /* 0x000fc80000410000 */
[CC--:B------:R-:W-:Y:S01]  /*5910*/  FFMA.FTZ R59, R47.reuse, R61.reuse, -R59 ;  /* 0x0000003d2f3b7223 */ /* 0x0c0fe2000001083b */
[----:B------:R-:W-:Y:S01]  /*5920*/  FMUL.FTZ R47, R47, R54 ;  /* 0x000000362f2f7220 */ /* 0x000fe20000410000 */
[--C-:B------:R-:W-:Y:S02]  /*5930*/  HADD2.F32 R54, -RZ, R56.reuse.H0_H0 ;  /* 0x20000038ff367230 */ /* 0x100fe40000004100 */
[----:B------:R-:W-:Y:S02]  /*5940*/  HADD2.F32 R56, -RZ, R56.H1_H1 ;  /* 0x30000038ff387230 */ /* 0x000fe40000004100 */
[----:B------:R-:W-:Y:S01]  /*5950*/  FFMA.FTZ R47, R55, R61, R47 ;  /* 0x0000003d372f7223 */ /* 0x000fe2000001002f */
[----:B------:R-:W-:Y:S01]  /*5960*/  HADD2.F32 R61, -RZ, R128.H1_H1 ;  /* 0x30000080ff3d7230 */ /* 0x000fe20000004100 */
[----:B------:R-:W-:Y:S01]  /*5970*/  F2FP.F16.F32.PACK_AB R59, R59, R65 ;  /* 0x000000413b3b723e */ /* 0x000fe200000000ff */
[----:B------:R-:W-:Y:S02]  /*5980*/  HADD2.F32 R55, -RZ, R44.H0_H0 ;  /* 0x2000002cff377230 */ /* 0x000fe40000004100 */
[----:B------:R-:W-:-:S02]  /*5990*/  HADD2.F32 R128, -RZ, R128.H0_H0 ;  /* 0x20000080ff807230 */ /* 0x000fc40000004100 */
[CC--:B------:R-:W-:Y:S01]  /*59a0*/  FMUL.FTZ R62, R54.reuse, R61.reuse ;  /* 0x0000003d363e7220 */ /* 0x0c0fe20000410000 */
[----:B------:R-:W-:Y:S02]  /*59b0*/  HADD2.F32 R44, -RZ, R44.H1_H1 ;  /* 0x3000002cff2c7230 */ /* 0x000fe40000004100 */
[----:B------:R-:W-:Y:S01]  /*59c0*/  FMUL.FTZ R61, R55, R61 ;  /* 0x0000003d373d7220 */ /* 0x000fe20000410000 */
[----:B------:R-:W-:Y:S01]  /*59d0*/  F2FP.F16.F32.PACK_AB R63, R47, R63 ;  /* 0x0000003f2f3f723e */ /* 0x000fe200000000ff */
[-C--:B------:R-:W-:Y:S01]  /*59e0*/  FFMA.FTZ R62, R55, R128.reuse, -R62 ;  /* 0x00000080373e7223 */ /* 0x080fe2000001083e */
[--C-:B------:R-:W-:Y:S02]  /*59f0*/  HADD2.F32 R55, -RZ, R127.reuse.H0_H0 ;  /* 0x2000007fff377230 */ /* 0x100fe40000004100 */
[----:B------:R-:W-:Y:S01]  /*5a00*/  FFMA.FTZ R61, R54, R128, R61 ;  /* 0x00000080363d7223 */ /* 0x000fe2000001003d */
[-C--:B------:R-:W-:Y:S01]  /*5a10*/  FMUL.FTZ R54, R56, R53.reuse ;  /* 0x0000003538367220 */ /* 0x080fe20000410000 */
[----:B------:R-:W-:Y:S01]  /*5a20*/  FMUL.FTZ R53, R44, R53 ;  /* 0x000000352c357220 */ /* 0x000fe20000410000 */
[----:B------:R-:W-:-:S02]  /*5a30*/  HADD2.F32 R127, -RZ, R127.H1_H1 ;  /* 0x3000007fff7f7230 */ /* 0x000fc40000004100 */
[-C--:B------:R-:W-:Y:S01]  /*5a40*/  FFMA.FTZ R54, R44, R40.reuse, -R54 ;  /* 0x000000282c367223 */ /* 0x080fe20000010836 */
[----:B------:R-:W-:Y:S01]  /*5a50*/  FFMA.FTZ R53, R56, R40, R53 ;  /* 0x0000002838357223 */ /* 0x000fe20000010035 */
[----:B------:R-:W-:Y:S02]  /*5a60*/  HADD2.F32 R40, -RZ, R58.H0_H0 ;  /* 0x2000003aff287230 */ /* 0x000fe40000004100 */
[----:B------:R-:W-:Y:S02]  /*5a70*/  HADD2.F32 R44, -RZ, R46.H0_H0 ;  /* 0x2000002eff2c7230 */ /* 0x000fe40000004100 */
[----:B------:R-:W-:Y:S02]  /*5a80*/  HADD2.F32 R58, -RZ, R58.H1_H1 ;  /* 0x3000003aff3a7230 */ /* 0x000fe40000004100 */
[-C--:B------:R-:W-:Y:S01]  /*5a90*/  FMUL.FTZ R56, R40, R55.reuse ;  /* 0x0000003728387220 */ /* 0x080fe20000410000 */
[----:B------:R-:W-:Y:S02]  /*5aa0*/  HADD2.F32 R46, -RZ, R46.H1_H1 ;  /* 0x3000002eff2e7230 */ /* 0x000fe40000004100 */
[----:B------:R-:W-:Y:S01]  /*5ab0*/  FMUL.FTZ R55, R44, R55 ;  /* 0x000000372c377220 */ /* 0x000fe20000410000 */
[----:B------:R-:W-:-:S02]  /*5ac0*/  IMAD.MOV.U32 R47, RZ, RZ, R59 ;  /* 0x000000ffff2f7224 */ /* 0x000fc400078e003b */
[-C--:B------:R-:W-:Y:S01]  /*5ad0*/  FFMA.FTZ R56, R44, R127.reuse, -R56 ;  /* 0x0000007f2c387223 */ /* 0x080fe20000010838 */
[----:B------:R-:W-:Y:S01]  /*5ae0*/  F2FP.F16.F32.PACK_AB R44, R54, R62 ;  /* 0x0000003e362c723e */ /* 0x000fe200000000ff */
[----:B------:R-:W-:Y:S01]  /*5af0*/  FFMA.FTZ R55, R40, R127, R55 ;  /* 0x0000007f28377223 */ /* 0x000fe20000010037 */
[-C--:B------:R-:W-:Y:S01]  /*5b00*/  FMUL.FTZ R40, R58, R43.reuse ;  /* 0x0000002b3a287220 */ /* 0x080fe20000410000 */
[C---:B------:R-:W-:Y:S01]  /*5b10*/  FMUL.FTZ R43, R46.reuse, R43 ;  /* 0x0000002b2e2b7220 */ /* 0x040fe20000410000 */
[----:B------:R-:W-:Y:S02]  /*5b20*/  IMAD.MOV.U32 R59, RZ, RZ, R63 ;  /* 0x000000ffff3b7224 */ /* 0x000fe400078e003f */
[-C--:B------:R-:W-:Y:S01]  /*5b30*/  FFMA.FTZ R40, R46, R42.reuse, -R40 ;  /* 0x0000002a2e287223 */ /* 0x080fe20000010828 */
[----:B------:R-:W-:Y:S01]  /*5b40*/  FFMA.FTZ R43, R58, R42, R43 ;  /* 0x0000002a3a2b7223 */ /* 0x000fe2000001002b */
[----:B------:R-:W-:-:S03]  /*5b50*/  F2FP.F16.F32.PACK_AB R42, R53, R61 ;  /* 0x0000003d352a723e */ /* 0x000fc600000000ff */
[----:B------:R-:W-:Y:S02]  /*5b60*/  F2FP.F16.F32.PACK_AB R46, R40, R56 ;  /* 0x00000038282e723e */ /* 0x000fe400000000ff */
[----:B------:R-:W-:Y:S01]  /*5b70*/  F2FP.F16.F32.PACK_AB R58, R43, R55 ;  /* 0x000000372b3a723e */ /* 0x000fe200000000ff */
[----:B------:R-:W-:-:S07]  /*5b80*/  IMAD.MOV.U32 R56, RZ, RZ, R42 ;  /* 0x000000ffff387224 */ /* 0x000fce00078e002a */
.L_x_460:
[----:B------:R-:W-:Y:S05]  /*5b90*/  BSYNC B2 ;  /* 0x0000000000027941 */ /* 0x000fea0003800000 */
.L_x_459:
        /* <DEDUP_REMOVED lines=12> */
.L_x_458:
[----:B------:R-:W-:Y:S05]  /*5c60*/  BSYNC B1 ;  /* 0x0000000000017941 */ /* 0x000fea0003800000 */
.L_x_457:
[----:B------:R-:W-:-:S13]  /*5c70*/  ISETP.NE.AND P4, PT, R13, RZ, PT ;  /* 0x000000ff0d00720c */ /* 0x000fda0003f85270 */
[----:B------:R-:W-:Y:S05]  /*5c80*/  @!P4 BRA `(.L_x_425) ;  /* 0x00000008008cc947 */ /* 0x000fea0003800000 */
[----:B---3--:R-:W3:Y:S04]  /*5c90*/  LDL R40, [R1+0x50] ;  /* 0x0000500001287983 */ /* 0x008ee80000100800 */
[----:B------:R-:W2:Y:S04]  /*5ca0*/  LDL R43, [R1+0x54] ;  /* 0x00005400012b7983 */ /* 0x000ea80000100800 */
[----:B------:R-:W4:Y:S04]  /*5cb0*/  LDL R42, [R1+0x5c] ;  /* 0x00005c00012a7983 */ /* 0x000f280000100800 */
[----:B------:R-:W5:Y:S01]  /*5cc0*/  LDL R41, [R1+0x58] ;  /* 0x0000580001297983 */ /* 0x000f620000100800 */
[----:B------:R-:W-:Y:S01]  /*5cd0*/  BSSY B1, `(.L_x_461) ;  /* 0x0000074000017945 */ /* 0x000fe20003800000 */
[----:B---3--:R-:W-:-:S02]  /*5ce0*/  LOP3.LUT P6, RZ, R40, 0x1, RZ, 0xc0, !PT ;  /* 0x0000000128ff7812 */ /* 0x008fc400078cc0ff */
[----:B------:R-:W-:Y:S01]  /*5cf0*/  IADD3 R40, P4, P5, R28, R96, R10 ;  /* 0x000000601c287210 */ /* 0x000fe20007d9e00a */
[----:B--2---:R-:W-:Y:S02]  /*5d00*/  IMAD.MOV.U32 R44, RZ, RZ, R43 ;  /* 0x000000ffff2c7224 */ /* 0x004fe400078e002b */
[----:B----4-:R-:W-:Y:S01]  /*5d10*/  IMAD.MOV.U32 R43, RZ, RZ, R42 ;  /* 0x000000ffff2b7224 */ /* 0x010fe200078e002a */
[----:B------:R-:W-:Y:S01]  /*5d20*/  SEL R116, R108, R116, !P6 ;  /* 0x000000746c747207 */ /* 0x000fe20007000000 */
[----:B-----5:R-:W-:Y:S01]  /*5d30*/  IMAD.MOV.U32 R42, RZ, RZ, R41 ;  /* 0x000000ffff2a7224 */ /* 0x020fe200078e0029 */
[----:B------:R-:W-:Y:S02]  /*5d40*/  IADD3.X R41, R3, R114, R100, P4, P5 ;  /* 0x0000007203297210 */ /* 0x000fe400027ea464 */
[----:B------:R-:W-:-:S04]  /*5d50*/  LEA R52, P4, R40, R94, 0x1 ;  /* 0x0000005e28347211 */ /* 0x000fc800078808ff */
[----:B------:R-:W-:Y:S02]  /*5d60*/  LEA.HI.X R53, R40, R95, R41, 0x1, P4 ;  /* 0x0000005f28357211 */ /* 0x000fe400020f0c29 */
[----:B------:R-:W-:-:S04]  /*5d70*/  SHF.R.S32.HI R41, RZ, 0x1f, R116 ;  /* 0x0000001fff297819 */ /* 0x000fc80000011474 */
[----:B------:R-:W-:-:S04]  /*5d80*/  LEA.HI R41, R41, R116, RZ, 0x4 ;  /* 0x0000007429297211 */ /* 0x000fc800078f20ff */
[----:B------:R-:W-:-:S04]  /*5d90*/  SHF.R.S32.HI R40, RZ, 0x4, R41 ;  /* 0x00000004ff287819 */ /* 0x000fc80000011429 */
[----:B------:R-:W-:-:S04]  /*5da0*/  LEA.HI.SX32 R40, R9, R40, 0x1d ;  /* 0x0000002809287211 */ /* 0x000fc800078feaff */
[----:B------:R-:W-:Y:S01]  /*5db0*/  SHF.R.S32.HI R41, RZ, 0x1f, R40 ;  /* 0x0000001fff297819 */ /* 0x000fe20000011428 */
[----:B------:R-:W-:-:S03]  /*5dc0*/  IMAD.SHL.U32 R55, R40, 0x8, RZ ;  /* 0x0000000828377824 */ /* 0x000fc600078e00ff */
[----:B------:R-:W-:Y:S02]  /*5dd0*/  LEA.HI R41, R41, R40, RZ, 0x2 ;  /* 0x0000002829297211 */ /* 0x000fe400078f10ff */
[----:B------:R-:W-:Y:S02]  /*5de0*/  LOP3.LUT R40, R44, 0x18, R55, 0xf8, !PT ;  /* 0x000000182c287812 */ /* 0x000fe400078ef837 */
[----:B------:R-:W-:Y:S02]  /*5df0*/  SHF.R.S32.HI R41, RZ, 0x2, R41 ;  /* 0x00000002ff297819 */ /* 0x000fe40000011429 */
[----:B------:R-:W-:-:S03]  /*5e00*/  LOP3.LUT R40, R40, R42, RZ, 0x3c, !PT ;  /* 0x0000002a28287212 */ /* 0x000fc600078e3cff */
[----:B------:R-:W-:-:S04]  /*5e10*/  IMAD R41, R41, 0x1200, R43 ;  /* 0x0000120029297824 */ /* 0x000fc800078e022b */
[----:B------:R-:W-:Y:S02]  /*5e20*/  IMAD.IADD R40, R41, 0x1, R40 ;  /* 0x0000000129287824 */ /* 0x000fe400078e0228 */
[C---:B------:R-:W-:Y:S02]  /*5e30*/  IMAD R41, R17.reuse, 0x3600, R103 ;  /* 0x0000360011297824 */ /* 0x040fe400078e0267 */
[----:B------:R-:W-:-:S03]  /*5e40*/  IMAD R43, R17, 0x3600, R40 ;  /* 0x00003600112b7824 */ /* 0x000fc600078e0228 */
[----:B------:R-:W-:Y:S01]  /*5e50*/  LEA R41, R41, R16, 0x1 ;  /* 0x0000001029297211 */ /* 0x000fe200078e08ff */
[----:B------:R-:W-:-:S05]  /*5e60*/  IMAD R44, R43, 0x2, R16 ;  /* 0x000000022b2c7824 */ /* 0x000fca00078e0210 */
[----:B------:R-:W1:Y:S04]  /*5e70*/  LDS.128 R40, [R41+0x16a00] ;  /* 0x016a000029287984 */ /* 0x000e680000000c00 */
[----:B------:R-:W2:Y:S01]  /*5e80*/  LDS.128 R44, [R44+0x16a00] ;  /* 0x016a00002c2c7984 */ /* 0x000ea20000000c00 */
[----:B------:R-:W-:-:S13]  /*5e90*/  ISETP.GE.AND P4, PT, R4, R107, PT ;  /* 0x0000006b0400720c */ /* 0x000fda0003f86270 */
[----:B------:R-:W-:Y:S05]  /*5ea0*/  @P4 BRA `(.L_x_462) ;  /* 0x0000000400584947 */ /* 0x000fea0003800000 */
[----:B------:R-:W-:Y:S01]  /*5eb0*/  HADD2.F32 R59, -RZ, R126.H1_H1 ;  /* 0x3000007eff3b7230 */ /* 0x000fe20000004100 */
[----:B------:R-:W-:Y:S01]  /*5ec0*/  SHF.R.U32.HI R60, RZ, 0x10, R49 ;  /* 0x00000010ff3c7819 */ /* 0x000fe20000011631 */
[----:B--2---:R-:W-:Y:S01]  /*5ed0*/  HADD2.F32 R54, -RZ, R45.H0_H0 ;  /* 0x2000002dff367230 */ /* 0x004fe20000004100 */
[----:B------:R-:W-:Y:S01]  /*5ee0*/  SHF.R.U32.HI R58, RZ, 0x10, R37 ;  /* 0x00000010ff3a7819 */ /* 0x000fe20000011625 */
[----:B-1----:R-:W-:Y:S01]  /*5ef0*/  HADD2.F32 R56, -RZ, R41.H0_H0 ;  /* 0x20000029ff387230 */ /* 0x002fe20000004100 */
[----:B------:R-:W-:Y:S01]  /*5f00*/  SHF.R.U64 R48, R48, 0x10, R49 ;  /* 0x0000001030307819 */ /* 0x000fe20000001231 */
[----:B------:R-:W-:Y:S02]  /*5f10*/  HADD2.F32 R57, -RZ, R124.H1_H1 ;  /* 0x3000007cff397230 */ /* 0x000fe40000004100 */
[-C--:B------:R-:W-:Y:S01]  /*5f20*/  FMUL.FTZ R61, R54, R59.reuse ;  /* 0x0000003b363d7220 */ /* 0x080fe20000410000 */
[----:B------:R-:W-:Y:S02]  /*5f30*/  HADD2.F32 R60, -RZ, R60.H0_H0 ;  /* 0x2000003cff3c7230 */ /* 0x000fe40000004100 */
[----:B------:R-:W-:Y:S01]  /*5f40*/  FMUL.FTZ R59, R56, R59 ;  /* 0x0000003b383b7220 */ /* 0x000fe20000410000 */
[----:B------:R-:W-:-:S02]  /*5f50*/  HADD2.F32 R58, -RZ, R58.H0_H0 ;  /* 0x2000003aff3a7230 */ /* 0x000fc40000004100 */
[-C--:B------:R-:W-:Y:S01]  /*5f60*/  FFMA.FTZ R56, R56, R57.reuse, -R61 ;  /* 0x0000003938387223 */ /* 0x080fe2000001083d */
[----:B------:R-:W-:Y:S01]  /*5f70*/  SHF.R.U64 R49, R36, 0x10, R37 ;  /* 0x0000001024317819 */ /* 0x000fe20000001225 */
[----:B------:R-:W-:Y:S01]  /*5f80*/  FFMA.FTZ R54, R54, R57, R59 ;  /* 0x0000003936367223 */ /* 0x000fe2000001003b */
[----:B------:R-:W-:Y:S01]  /*5f90*/  HADD2.F32 R57, -RZ, R45.H1_H1 ;  /* 0x3000002dff397230 */ /* 0x000fe20000004100 */
[----:B------:R-:W-:Y:S01]  /*5fa0*/  SHF.R.U64 R38, R38, 0x10, R39 ;  /* 0x0000001026267819 */ /* 0x000fe20000001227 */
[----:B------:R-:W-:Y:S01]  /*5fb0*/  HADD2.F32 R45, -RZ, R41.H1_H1 ;  /* 0x30000029ff2d7230 */ /* 0x000fe20000004100 */
[----:B------:R-:W-:Y:S01]  /*5fc0*/  SHF.R.U64 R50, R50, 0x10, R51 ;  /* 0x0000001032327819 */ /* 0x000fe20000001233 */
[----:B------:R-:W-:Y:S02]  /*5fd0*/  HADD2.F32 R59, -RZ, R125.H1_H1 ;  /* 0x3000007dff3b7230 */ /* 0x000fe40000004100 */
[----:B------:R-:W-:Y:S01]  /*5fe0*/  FMUL.FTZ R62, R57, R60 ;  /* 0x0000003c393e7220 */ /* 0x000fe20000410000 */
[----:B------:R-:W-:-:S02]  /*5ff0*/  HADD2.F32 R37, -RZ, R48.H0_H0 ;  /* 0x20000030ff257230 */ /* 0x000fc40000004100 */
[C---:B------:R-:W-:Y:S01]  /*6000*/  FMUL.FTZ R60, R45.reuse, R60 ;  /* 0x0000003c2d3c7220 */ /* 0x040fe20000410000 */
[----:B------:R-:W-:Y:S02]  /*6010*/  HADD2.F32 R36, -RZ, R40.H1_H1 ;  /* 0x30000028ff247230 */ /* 0x000fe40000004100 */
[-C--:B------:R-:W-:Y:S01]  /*6020*/  FFMA.FTZ R45, R45, R58.reuse, -R62 ;  /* 0x0000003a2d2d7223 */ /* 0x080fe2000001083e */
[----:B------:R-:W-:Y:S02]  /*6030*/  HADD2.F32 R126, -RZ, R126.H0_H0 ;  /* 0x2000007eff7e7230 */ /* 0x000fe40000004100 */
[----:B------:R-:W-:Y:S01]  /*6040*/  FFMA.FTZ R41, R57, R58, R60 ;  /* 0x0000003a39297223 */ /* 0x000fe2000001003c */
[----:B------:R-:W-:Y:S02]  /*6050*/  HADD2.F32 R58, -RZ, R43.H0_H0 ;  /* 0x2000002bff3a7230 */ /* 0x000fe40000004100 */
[----:B------:R-:W-:Y:S01]  /*6060*/  HADD2.F32 R57, -RZ, R47.H0_H0 ;  /* 0x2000002fff397230 */ /* 0x000fe20000004100 */
[----:B------:R-:W-:Y:S01]  /*6070*/  F2FP.F16.F32.PACK_AB R45, R45, R56 ;  /* 0x000000382d2d723e */ /* 0x000fe200000000ff */
[----:B------:R-:W-:-:S02]  /*6080*/  HADD2.F32 R60, -RZ, R123.H1_H1 ;  /* 0x3000007bff3c7230 */ /* 0x000fc40000004100 */
[CC--:B------:R-:W-:Y:S01]  /*6090*/  FMUL.FTZ R62, R58.reuse, R59.reuse ;  /* 0x0000003b3a3e7220 */ /* 0x0c0fe20000410000 */
[----:B------:R-:W-:Y:S02]  /*60a0*/  HADD2.F32 R47, -RZ, R47.H1_H1 ;  /* 0x3000002fff2f7230 */ /* 0x000fe40000004100 */
[C---:B------:R-:W-:Y:S01]  /*60b0*/  FMUL.FTZ R61, R57.reuse, R59 ;  /* 0x0000003b393d7220 */ /* 0x040fe20000410000 */
[----:B------:R-:W-:Y:S01]  /*60c0*/  SHF.R.U32.HI R59, RZ, 0x10, R39 ;  /* 0x00000010ff3b7819 */ /* 0x000fe20000011627 */
[-C--:B------:R-:W-:Y:S01]  /*60d0*/  FFMA.FTZ R62, R57, R60.reuse, R62 ;  /* 0x0000003c393e7223 */ /* 0x080fe2000001003e */
[----:B------:R-:W-:Y:S01]  /*60e0*/  SHF.R.U32.HI R57, RZ, 0x10, R51 ;  /* 0x00000010ff397819 */ /* 0x000fe20000011633 */
[----:B------:R-:W-:Y:S01]  /*60f0*/  FFMA.FTZ R61, R58, R60, -R61 ;  /* 0x0000003c3a3d7223 */ /* 0x000fe2000001083d */
[----:B------:R-:W-:Y:S02]  /*6100*/  HADD2.F32 R58, -RZ, R43.H1_H1 ;  /* 0x3000002bff3a7230 */ /* 0x000fe40000004100 */
[----:B------:R-:W-:Y:S01]  /*6110*/  FMUL.FTZ R51, R36, R37 ;  /* 0x0000002524337220 */ /* 0x000fe20000410000 */
[----:B------:R-:W-:Y:S01]  /*6120*/  HADD2.F32 R43, -RZ, R59.H0_H0 ;  /* 0x2000003bff2b7230 */ /* 0x000fe20000004100 */
[----:B------:R-:W-:Y:S01]  /*6130*/  F2FP.F16.F32.PACK_AB R54, R41, R54 ;  /* 0x000000362936723e */ /* 0x000fe200000000ff */
[----:B------:R-:W-:-:S02]  /*6140*/  HADD2.F32 R57, -RZ, R57.H0_H0 ;  /* 0x20000039ff397230 */ /* 0x000fc40000004100 */
[----:B------:R-:W-:Y:S02]  /*6150*/  HADD2.F32 R39, -RZ, R49.H0_H0 ;  /* 0x20000031ff277230 */ /* 0x000fe40000004100 */
[----:B------:R-:W-:Y:S02]  /*6160*/  HADD2.F32 R48, -RZ, R125.H0_H0 ;  /* 0x2000007dff307230 */ /* 0x000fe40000004100 */
[CC--:B------:R-:W-:Y:S01]  /*6170*/  FMUL.FTZ R59, R47.reuse, R57.reuse ;  /* 0x000000392f3b7220 */ /* 0x0c0fe20000410000 */
[C---:B------:R-:W-:Y:S01]  /*6180*/  FMUL.FTZ R60, R58.reuse, R57 ;  /* 0x000000393a3c7220 */ /* 0x040fe20000410000 */
[--C-:B------:R-:W-:Y:S02]  /*6190*/  HADD2.F32 R57, -RZ, R44.reuse.H0_H0 ;  /* 0x2000002cff397230 */ /* 0x100fe40000004100 */
[----:B------:R-:W-:Y:S02]  /*61a0*/  HADD2.F32 R44, -RZ, R44.H1_H1 ;  /* 0x3000002cff2c7230 */ /* 0x000fe40000004100 */
[-C--:B------:R-:W-:Y:S01]  /*61b0*/  FFMA.FTZ R58, R58, R43.reuse, -R59 ;  /* 0x0000002b3a3a7223 */ /* 0x080fe2000001083b */
[----:B------:R-:W-:Y:S01]  /*61c0*/  FFMA.FTZ R43, R47, R43, R60 ;  /* 0x0000002b2f2b7223 */ /* 0x000fe2000001003c */
[----:B------:R-:W-:-:S02]  /*61d0*/  HADD2.F32 R47, -RZ, R40.H0_H0 ;  /* 0x20000028ff2f7230 */ /* 0x000fc40000004100 */
[-C--:B------:R-:W-:Y:S01]  /*61e0*/  FMUL.FTZ R60, R57, R126.reuse ;  /* 0x0000007e393c7220 */ /* 0x080fe20000410000 */
[C---:B------:R-:W-:Y:S01]  /*61f0*/  FMUL.FTZ R49, R44.reuse, R37 ;  /* 0x000000252c317220 */ /* 0x040fe20000410000 */
[----:B------:R-:W-:Y:S02]  /*6200*/  HADD2.F32 R37, -RZ, R46.H0_H0 ;  /* 0x2000002eff257230 */ /* 0x000fe40000004100 */
[-C--:B------:R-:W-:Y:S01]  /*6210*/  FFMA.FTZ R40, R44, R39.reuse, R51 ;  /* 0x000000272c287223 */ /* 0x080fe20000010033 */
[----:B------:R-:W-:Y:S02]  /*6220*/  HADD2.F32 R124, -RZ, R124.H0_H0 ;  /* 0x2000007cff7c7230 */ /* 0x000fe40000004100 */
[----:B------:R-:W-:Y:S01]  /*6230*/  FFMA.FTZ R36, R36, R39, -R49 ;  /* 0x0000002724247223 */ /* 0x000fe20000010831 */
[----:B------:R-:W-:Y:S02]  /*6240*/  HADD2.F32 R39, -RZ, R42.H0_H0 ;  /* 0x2000002aff277230 */ /* 0x000fe40000004100 */
[----:B------:R-:W-:Y:S01]  /*6250*/  FMUL.FTZ R126, R47, R126 ;  /* 0x0000007e2f7e7220 */ /* 0x000fe20000410000 */
[----:B------:R-:W-:-:S02]  /*6260*/  HADD2.F32 R51, -RZ, R50.H0_H0 ;  /* 0x20000032ff337230 */ /* 0x000fc40000004100 */
[----:B------:R-:W-:Y:S01]  /*6270*/  FMUL.FTZ R50, R37, R48 ;  /* 0x0000003025327220 */ /* 0x000fe20000410000 */
[----:B------:R-:W-:Y:S02]  /*6280*/  HADD2.F32 R46, -RZ, R46.H1_H1 ;  /* 0x3000002eff2e7230 */ /* 0x000fe40000004100 */
[----:B------:R-:W-:Y:S01]  /*6290*/  FFMA.FTZ R47, R47, R124, -R60 ;  /* 0x0000007c2f2f7223 */ /* 0x000fe2000001083c */
[----:B------:R-:W-:Y:S02]  /*62a0*/  HADD2.F32 R42, -RZ, R42.H1_H1 ;  /* 0x3000002aff2a7230 */ /* 0x000fe40000004100 */
[----:B------:R-:W-:Y:S01]  /*62b0*/  FMUL.FTZ R48, R39, R48 ;  /* 0x0000003027307220 */ /* 0x000fe20000410000 */
[----:B------:R-:W-:Y:S02]  /*62c0*/  HADD2.F32 R44, -RZ, R123.H0_H0 ;  /* 0x2000007bff2c7230 */ /* 0x000fe40000004100 */
[----:B------:R-:W-:Y:S01]  /*62d0*/  FFMA.FTZ R57, R57, R124, R126 ;  /* 0x0000007c39397223 */ /* 0x000fe2000001007e */
[----:B------:R-:W-:-:S02]  /*62e0*/  HADD2.F32 R49, -RZ, R38.H0_H0 ;  /* 0x20000026ff317230 */ /* 0x000fc40000004100 */
[-C--:B------:R-:W-:Y:S01]  /*62f0*/  FMUL.FTZ R59, R46, R51.reuse ;  /* 0x000000332e3b7220 */ /* 0x080fe20000410000 */
[----:B------:R-:W-:Y:S01]  /*6300*/  FMUL.FTZ R51, R42, R51 ;  /* 0x000000332a337220 */ /* 0x000fe20000410000 */
[-C--:B------:R-:W-:Y:S01]  /*6310*/  FFMA.FTZ R39, R39, R44.reuse, -R50 ;  /* 0x0000002c27277223 */ /* 0x080fe20000010832 */
[----:B------:R-:W-:Y:S01]  /*6320*/  FFMA.FTZ R48, R37, R44, R48 ;  /* 0x0000002c25307223 */ /* 0x000fe20000010030 */
[----:B------:R-:W-:Y:S01]  /*6330*/  F2FP.F16.F32.PACK_AB R44, R36, R47 ;  /* 0x0000002f242c723e */ /* 0x000fe200000000ff */
[-C--:B------:R-:W-:Y:S01]  /*6340*/  FFMA.FTZ R42, R42, R49.reuse, -R59 ;  /* 0x000000312a2a7223 */ /* 0x080fe2000001083b */
[----:B------:R-:W-:Y:S01]  /*6350*/  FFMA.FTZ R51, R46, R49, R51 ;  /* 0x000000312e337223 */ /* 0x000fe20000010033 */
[----:B------:R-:W-:Y:S01]  /*6360*/  F2FP.F16.F32.PACK_AB R58, R58, R61 ;  /* 0x0000003d3a3a723e */ /* 0x000fe200000000ff */
[----:B------:R-:W-:Y:S01]  /*6370*/  IMAD.MOV.U32 R41, RZ, RZ, R45 ;  /* 0x000000ffff297224 */ /* 0x000fe200078e002d */
[----:B------:R-:W-:Y:S01]  /*6380*/  F2FP.F16.F32.PACK_AB R62, R43, R62 ;  /* 0x0000003e2b3e723e */ /* 0x000fe200000000ff */
[----:B------:R-:W-:Y:S01]  /*6390*/  IMAD.MOV.U32 R45, RZ, RZ, R54 ;  /* 0x000000ffff2d7224 */ /* 0x000fe200078e0036 */
[----:B------:R-:W-:Y:S01]  /*63a0*/  F2FP.F16.F32.PACK_AB R57, R40, R57 ;  /* 0x000000392839723e */ /* 0x000fe200000000ff */
[----:B------:R-:W-:Y:S01]  /*63b0*/  IMAD.MOV.U32 R40, RZ, RZ, R44 ;  /* 0x000000ffff287224 */ /* 0x000fe200078e002c */
[----:B------:R-:W-:Y:S01]  /*63c0*/  F2FP.F16.F32.PACK_AB R42, R42, R39 ;  /* 0x000000272a2a723e */ /* 0x000fe200000000ff */
[----:B------:R-:W-:Y:S01]  /*63d0*/  IMAD.MOV.U32 R43, RZ, RZ, R58 ;  /* 0x000000ffff2b7224 */ /* 0x000fe200078e003a */
[----:B------:R-:W-:Y:S01]  /*63e0*/  F2FP.F16.F32.PACK_AB R46, R51, R48 ;  /* 0x00000030332e723e */ /* 0x000fe200000000ff */
[----:B------:R-:W-:-:S02]  /*63f0*/  IMAD.MOV.U32 R44, RZ, RZ, R57 ;  /* 0x000000ffff2c7224 */ /* 0x000fc400078e0039 */
[----:B------:R-:W-:-:S07]  /*6400*/  IMAD.MOV.U32 R47, RZ, RZ, R62 ;  /* 0x000000ffff2f7224 */ /* 0x000fce00078e003e */
.L_x_462:
[----:B------:R-:W-:Y:S05]  /*6410*/  BSYNC B1 ;  /* 0x0000000000017941 */ /* 0x000fea0003800000 */
.L_x_461:
[----:B-1----:R4:W-:Y:S01]  /*6420*/  STG.E.128 desc[UR60][R52.64], R40 ;  /* 0x0000002834007986 */ /* 0x0029e2000c101d3c */
[----:B------:R-:W-:-:S13]  /*6430*/  ISETP.GE.AND P4, PT, R55, R110, PT ;  /* 0x0000006e3700720c */ /* 0x000fda0003f86270 */
[----:B------:R-:W-:Y:S05]  /*6440*/  @P4 BRA `(.L_x_425) ;  /* 0x00000000009c4947 */ /* 0x000fea0003800000 */
[--C-:B------:R-:W-:Y:S02]  /*6450*/  SHF.R.S32.HI R36, RZ, 0x1f, R55.reuse ;  /* 0x0000001fff247819 */ /* 0x100fe40000011437 */
[----:B------:R-:W-:-:S04]  /*6460*/  IADD3 R55, P4, P5, R28, R96, R55 ;  /* 0x000000601c377210 */ /* 0x000fc80007d9e037 */
[----:B------:R-:W-:Y:S02]  /*6470*/  IADD3.X R36, R3, R114, R36, P4, P5 ;  /* 0x0000007203247210 */ /* 0x000fe400027ea424 */
[----:B------:R-:W-:-:S04]  /*6480*/  LEA R94, P4, R55, R94, 0x1 ;  /* 0x0000005e375e7211 */ /* 0x000fc800078808ff */
[----:B------:R-:W-:-:S05]  /*6490*/  LEA.HI.X R95, R55, R95, R36, 0x1, P4 ;  /* 0x0000005f375f7211 */ /* 0x000fca00020f0c24 */
[----:B--2---:R1:W-:Y:S01]  /*64a0*/  STG.E.128 desc[UR60][R94.64], R44 ;  /* 0x0000002c5e007986 */ /* 0x0043e2000c101d3c */
[----:B------:R-:W-:Y:S05]  /*64b0*/  BRA `(.L_x_425) ;  /* 0x0000000000807947 */ /* 0x000fea0003800000 */
.L_x_418:
[----:B------:R-:W2:Y:S02]  /*64c0*/  LDL R36, [R1+0x48] ;  /* 0x0000480001247983 */ /* 0x000ea40000100800 */
[----:B--2---:R-:W-:-:S13]  /*64d0*/  ISETP.NE.AND P3, PT, R36, 0x3, PT ;  /* 0x000000032400780c */ /* 0x004fda0003f65270 */
[----:B------:R-:W-:Y:S05]  /*64e0*/  @!P3 BRA `(.L_x_463) ;  /* 0x000000000004b947 */ /* 0x000fea0003800000 */
[----:B------:R-:W-:Y:S01]  /*64f0*/  BPT.TRAP 0x1 ;  /* 0x000000040000795c */ /* 0x000fe20000300000 */
.L_x_463:
[----:B------:R-:W-:Y:S01]  /*6500*/  IMAD R21, R17, 0x8, R16 ;  /* 0x0000000811157824 */ /* 0x000fe200078e0210 */
[----:B------:R-:W-:Y:S01]  /*6510*/  SHF.L.U32 R91, R145, 0x1f, RZ ;  /* 0x0000001f915b7819 */ /* 0x000fe200000006ff */
[----:B------:R-:W-:Y:S01]  /*6520*/  IMAD R90, R24, -0x90, R2 ;  /* 0xffffff70185a7824 */ /* 0x000fe200078e0202 */
[----:B------:R-:W-:Y:S02]  /*6530*/  BSSY B1, `(.L_x_464) ;  /* 0x0000004000017945 */ /* 0x000fe40003800000 */
[----:B------:R-:W0:Y:S02]  /*6540*/  SYNCS.PHASECHK.TRANS64.TRYWAIT P4, [R21+URZ+0x31c90], R91 ;  /* 0x031c905b150075a7 */ /* 0x000e24000808017f */
[----:B------:R-:W-:Y:S01]  /*6550*/  VIMNMX R90, R90, 0x90, PT ;  /* 0x000000905a5a7848 */ /* 0x000fe20003fe0100 */
[----:B0-----:R-:W-:Y:S06]  /*6560*/  @!P4 BRA `(.L_x_465) ;  /* 0x000001840034c947 */ /* 0x001fec0003800000 */
.L_x_710:
[----:B------:R-:W-:Y:S05]  /*6570*/  BSYNC B1 ;  /* 0x0000000000017941 */ /* 0x000fea0003800000 */
.L_x_464:
[----:B------:R-:W-:-:S13]  /*6580*/  ISETP.GE.AND P4, PT, R19, R90, PT ;  /* 0x0000005a1300720c */ /* 0x000fda0003f86270 */
[----:B------:R-:W-:Y:S05]  /*6590*/  @P4 BRA `(.L_x_425) ;  /* 0x0000000000484947 */ /* 0x000fea0003800000 */
[----:B------:R-:W-:-:S13]  /*65a0*/  ISETP.NE.AND P4, PT, R11, RZ, PT ;  /* 0x000000ff0b00720c */ /* 0x000fda0003f85270 */
[----:B------:R-:W1:Y:S04]  /*65b0*/  @P4 LDS.128 R36, [R83+0x16800] ;  /* 0x0168000053244984 */ /* 0x000e680000000c00 */
[----:B-1----:R-:W-:Y:S01]  /*65c0*/  @P4 STG.E.128 desc[UR60][R40.64], R36 ;  /* 0x0000002428004986 */ /* 0x002fe2000c101d3c */
        /* <DEDUP_REMOVED lines=14> */
[----:B-1----:R1:W-:Y:S02]  /*66b0*/  @P4 STG.E.128 desc[UR60][R40.64+0xa0], R36 ;  /* 0x0000a02428004986 */ /* 0x0023e4000c101d3c */
.L_x_425:
[----:B------:R-:W-:Y:S05]  /*66c0*/  BSYNC B0 ;  /* 0x0000000000007941 */ /* 0x000fea0003800000 */
.L_x_417:
[----:B-1234-:R-:W1:Y:S01]  /*66d0*/  S2R R36, SR_TID.X ;  /* 0x0000000000247919 */ /* 0x01ee620000002100 */
[----:B------:R-:W-:Y:S01]  /*66e0*/  @!PT LDS RZ, [RZ] ;  /* 0x00000000fffff984 */ /* 0x000fe20000000800 */
[----:B------:R-:W-:Y:S01]  /*66f0*/  @!PT LDS RZ, [RZ] ;  /* 0x00000000fffff984 */ /* 0x000fe20000000800 */
[----:B------:R-:W-:Y:S01]  /*6700*/  @!PT LDS RZ, [RZ] ;  /* 0x00000000fffff984 */ /* 0x000fe20000000800 */
[----:B------:R-:W-:Y:S01]  /*6710*/  @!PT LDS RZ, [RZ] ;  /* 0x00000000fffff984 */ /* 0x000fe20000000800 */
[----:B------:R2:W-:Y:S06]  /*6720*/  MEMBAR.ALL.CTA ;  /* 0x0000000000007992 */ /* 0x0005ec0000008000 */
[----:B--2---:R-:W2:Y:S01]  /*6730*/  FENCE.VIEW.ASYNC.S ;  /* 0x00000000000073c6 */ /* 0x004ea20000000000 */
[----:B------:R-:W-:Y:S05]  /*6740*/  WARPSYNC.ALL ;  /* 0x0000000000007948 */ /* 0x000fea0003800000 */
[----:B------:R-:W-:Y:S01]  /*6750*/  BSSY B0, `(.L_x_466) ;  /* 0x0000009000007945 */ /* 0x000fe20003800000 */
[----:B-1----:R-:W-:Y:S01]  /*6760*/  LOP3.LUT R36, R36, 0x7f, RZ, 0xc0, !PT ;  /* 0x0000007f24247812 */ /* 0x002fe200078ec0ff */
[----:B--2---:R1:W-:Y:S03]  /*6770*/  BAR.SYNC.DEFER_BLOCKING R113, 0x80 ;  /* 0x000200710000751d */ /* 0x0043e60000010000 */
[----:B------:R-:W-:-:S13]  /*6780*/  ISETP.NE.AND P4, PT, R36, RZ, PT ;  /* 0x000000ff2400720c */ /* 0x000fda0003f85270 */
[----:B------:R-:W-:-:S05]  /*6790*/  @!P4 VIADD R36, R21, 0x31ca0 ;  /* 0x00031ca01524c836 */ /* 0x000fca0000000000 */
[----:B------:R-:W-:-:S04]  /*67a0*/  @!P4 PRMT R36, RZ, 0x654, R36 ;  /* 0x00000654ff24c816 */ /* 0x000fc80000000024 */
[----:B------:R1:W-:Y:S01]  /*67b0*/  @!P4 SYNCS.ARRIVE.TRANS64.RED.A1T0 RZ, [R36+URZ], RZ ;  /* 0x000000ff24ffc9a7 */ /* 0x0003e2000810043f */
[----:B------:R-:W-:Y:S05]  /*67c0*/  @!P3 BRA `(.L_x_467) ;  /* 0x000000000004b947 */ /* 0x000fea0003800000 */
[----:B------:R-:W-:Y:S01]  /*67d0*/  BPT.TRAP 0x1 ;  /* 0x000000040000795c */ /* 0x000fe20000300000 */
.L_x_467:
[----:B------:R-:W-:Y:S05]  /*67e0*/  BSYNC B0 ;  /* 0x0000000000007941 */ /* 0x000fea0003800000 */
.L_x_466:
[----:B------:R-:W2:Y:S01]  /*67f0*/  SYNCS.PHASECHK.TRANS64.TRYWAIT P3, [R21+URZ+0x31cb0], R91 ;  /* 0x031cb05b150075a7 */ /* 0x000ea2000806017f */
[----:B------:R-:W-:Y:S04]  /*6800*/  BSSY B0, `(.L_x_468) ;  /* 0x0000002000007945 */ /* 0x000fe80003800000 */
[----:B--2---:R-:W-:Y:S05]  /*6810*/  @!P3 BRA `(.L_x_469) ;  /* 0x00000180009cb947 */ /* 0x004fea0003800000 */
.L_x_711:
[----:B------:R-:W-:Y:S05]  /*6820*/  BSYNC B0 ;  /* 0x0000000000007941 */ /* 0x000fea0003800000 */
.L_x_468:
[----:B------:R-:W-:Y:S01]  /*6830*/  ISETP.GE.AND P3, PT, R19, R90, PT ;  /* 0x0000005a1300720c */ /* 0x000fe20003f66270 */
[----:B------:R-:W-:-:S12]  /*6840*/  BSSY B0, `(.L_x_470) ;  /* 0x0000020000007945 */ /* 0x000fd80003800000 */
[----:B------:R-:W-:Y:S05]  /*6850*/  @P3 BRA `(.L_x_471) ;  /* 0x0000000000783947 */ /* 0x000fea0003800000 */
[----:B------:R-:W-:Y:S01]  /*6860*/  IMAD.WIDE R38, R24, 0x90, R78 ;  /* 0x0000009018267825 */ /* 0x000fe200078e024e */
[----:B------:R-:W-:-:S03]  /*6870*/  ULDC.64 UR4, c[0x0][0x328] ;  /* 0x0000ca0000047ab9 */ /* 0x000fc60000000a00 */
[----:B------:R-:W-:Y:S02]  /*6880*/  IMAD R39, R39, UR4, RZ ;  /* 0x0000000427277c24 */ /* 0x000fe4000f8e02ff */
[----:B-1----:R-:W-:Y:S02]  /*6890*/  IMAD.MOV.U32 R36, RZ, RZ, R30 ;  /* 0x000000ffff247224 */ /* 0x002fe400078e001e */
[----:B------:R-:W-:Y:S02]  /*68a0*/  IMAD.MOV.U32 R37, RZ, RZ, R88 ;  /* 0x000000ffff257224 */ /* 0x000fe400078e0058 */
[C---:B------:R-:W-:Y:S02]  /*68b0*/  IMAD R39, R38.reuse, UR5, R39 ;  /* 0x0000000526277c24 */ /* 0x040fe4000f8e0227 */
[----:B------:R-:W-:Y:S01]  /*68c0*/  IMAD.WIDE.U32 R36, R38, UR4, R36 ;  /* 0x0000000426247c25 */ /* 0x000fe2000f8e0024 */
[----:B------:R-:W-:-:S03]  /*68d0*/  ULDC.64 UR4, c[0x0][0x318] ;  /* 0x0000c60000047ab9 */ /* 0x000fc60000000a00 */
[----:B------:R-:W-:Y:S01]  /*68e0*/  IMAD.IADD R37, R37, 0x1, R39 ;  /* 0x0000000125257824 */ /* 0x000fe200078e0227 */
[----:B------:R-:W-:Y:S01]  /*68f0*/  LEA R40, P3, R36, UR4, 0x1 ;  /* 0x0000000424287c11 */ /* 0x000fe2000f8608ff */
[----:B------:R-:W-:-:S03]  /*6900*/  ULDC UR4, c[0x0][0x2f4] ;  /* 0x0000bd0000047ab9 */ /* 0x000fc60000000800 */
[----:B------:R-:W-:Y:S02]  /*6910*/  LEA.HI.X R41, R36, UR5, R37, 0x1, P3 ;  /* 0x0000000524297c11 */ /* 0x000fe400098f0c25 */
[----:B------:R-:W-:-:S13]  /*6920*/  ISETP.GE.AND P3, PT, R22, UR4, PT ;  /* 0x0000000416007c0c */ /* 0x000fda000bf66270 */
[----:B------:R-:W1:Y:S04]  /*6930*/  @!P3 LDS.128 R36, [R83] ;  /* 0x000000005324b984 */ /* 0x000e680000000c00 */
[----:B-1----:R-:W-:Y:S01]  /*6940*/  @!P3 STG.E.128 desc[UR60][R40.64], R36 ;  /* 0x000000242800b986 */ /* 0x002fe2000c101d3c */
[----:B------:R-:W-:-:S13]  /*6950*/  ISETP.GE.AND P3, PT, R4, UR4, PT ;  /* 0x0000000404007c0c */ /* 0x000fda000bf66270 */
[----:B------:R-:W1:Y:S04]  /*6960*/  @!P3 LDS.128 R36, [R83+0x2400] ;  /* 0x002400005324b984 */ /* 0x000e680000000c00 */
[----:B-1----:R-:W-:Y:S01]  /*6970*/  @!P3 STG.E.128 desc[UR60][R40.64+0x40], R36 ;  /* 0x000040242800b986 */ /* 0x002fe2000c101d3c */
[----:B------:R-:W-:-:S13]  /*6980*/  ISETP.GE.AND P3, PT, R6, UR4, PT ;  /* 0x0000000406007c0c */ /* 0x000fda000bf66270 */
[----:B------:R-:W1:Y:S04]  /*6990*/  @!P3 LDS.128 R36, [R83+0x4800] ;  /* 0x004800005324b984 */ /* 0x000e680000000c00 */
[----:B-1----:R-:W-:Y:S01]  /*69a0*/  @!P3 STG.E.128 desc[UR60][R40.64+0x80], R36 ;  /* 0x000080242800b986 */ /* 0x002fe2000c101d3c */
        /* <DEDUP_REMOVED lines=8> */
[----:B-1----:R3:W-:Y:S02]  /*6a30*/  @!P3 STG.E.128 desc[UR60][R40.64+0xa0], R36 ;  /* 0x0000a0242800b986 */ /* 0x0027e4000c101d3c */
.L_x_471:
[----:B------:R-:W-:Y:S05]  /*6a40*/  BSYNC B0 ;  /* 0x0000000000007941 */ /* 0x000fea0003800000 */
.L_x_470:
[----:B------:R-:W-:Y:S01]  /*6a50*/  @!PT LDS RZ, [RZ] ;  /* 0x00000000fffff984 */ /* 0x000fe20000000800 */
[----:B------:R-:W-:Y:S01]  /*6a60*/  @!PT LDS RZ, [RZ] ;  /* 0x00000000fffff984 */ /* 0x000fe20000000800 */
[----:B------:R-:W-:Y:S01]  /*6a70*/  @!PT LDS RZ, [RZ] ;  /* 0x00000000fffff984 */ /* 0x000fe20000000800 */
[----:B------:R-:W-:Y:S01]  /*6a80*/  @!PT LDS RZ, [RZ] ;  /* 0x00000000fffff984 */ /* 0x000fe20000000800 */
[----:B------:R4:W-:Y:S06]  /*6a90*/  MEMBAR.ALL.CTA ;  /* 0x0000000000007992 */ /* 0x0009ec0000008000 */
[----:B----4-:R-:W4:Y:S01]  /*6aa0*/  FENCE.VIEW.ASYNC.S ;  /* 0x00000000000073c6 */ /* 0x010f220000000000 */
[----:B------:R-:W-:Y:S02]  /*6ab0*/  VIADD R17, R17, 0x1 ;  /* 0x0000000111117836 */ /* 0x000fe40000000000 */
[----:B0-2---:R-:W-:Y:S01]  /*6ac0*/  @!P4 VIADD R21, R21, 0x31cc0 ;  /* 0x00031cc01515c836 */ /* 0x005fe20000000000 */
[----:B----4-:R0:W-:Y:S02]  /*6ad0*/  BAR.SYNC.DEFER_BLOCKING R113, 0x80 ;  /* 0x000200710000751d */ /* 0x0101e40000010000 */
[----:B------:R-:W-:-:S02]  /*6ae0*/  ISETP.NE.AND P3, PT, R17, 0x2, PT ;  /* 0x000000021100780c */ /* 0x000fc40003f65270 */
[----:B------:R-:W-:Y:S02]  /*6af0*/  @!P4 PRMT R21, RZ, 0x654, R21 ;  /* 0x00000654ff15c816 */ /* 0x000fe40000000015 */
[----:B------:R-:W-:Y:S02]  /*6b00*/  SEL R26, RZ, 0x1, P3 ;  /* 0x00000001ff1a7807 */ /* 0x000fe40001800000 */
[----:B------:R-:W-:Y:S02]  /*6b10*/  SEL R17, R17, RZ, P3 ;  /* 0x000000ff11117207 */ /* 0x000fe40001800000 */
[----:B------:R-:W-:Y:S01]  /*6b20*/  LOP3.LUT R145, R145, R26, RZ, 0x3c, !PT ;  /* 0x0000001a91917212 */ /* 0x000fe200078e3cff */
[----:B------:R0:W-:Y:S01]  /*6b30*/  @!P4 SYNCS.ARRIVE.TRANS64.RED.A1T0 RZ, [R21+URZ], RZ ;  /* 0x000000ff15ffc9a7 */ /* 0x0001e2000810043f */
[----:B------:R-:W-:Y:S05]  /*6b40*/  @P2 BRA `(.L_x_472) ;  /* 0xffffffbc003c2947 */ /* 0x000fea000383ffff */
[----:B-1-3--:R-:W1:Y:S01]  /*6b50*/  S2R R36, SR_TID.X ;  /* 0x0000000000247919 */ /* 0x00ae620000002100 */
[----:B------:R-:W-:Y:S02]  /*6b60*/  PLOP3.LUT P0, PT, PT, PT, PT, 0x8, 0x0 ;  /* 0x000000000000781c */ /* 0x000fe40003f0e170 */
[----:B-1----:R-:W-:-:S04]  /*6b70*/  SHF.R.U32.HI R36, RZ, 0x7, R36 ;  /* 0x00000007ff247819 */ /* 0x002fc80000011624 */
[----:B------:R-:W-:-:S13]  /*6b80*/  ISETP.NE.AND P5, PT, R36, 0x1, PT ;  /* 0x000000012400780c */ /* 0x000fda0003fa5270 */
[----:B------:R-:W-:Y:S06]  /*6b90*/  @!P5 BAR.ARV 0x9, 0x100 ;  /* 0x024400000000db1d */ /* 0x000fec0000002000 */
.L_x_412:
[----:B------:R-:W-:Y:S02]  /*6ba0*/  ISETP.GE.AND P2, PT, R112, 0x1, PT ;  /* 0x000000017000780c */ /* 0x000fe40003f46270 */
[----:B------:R-:W-:Y:S02]  /*6bb0*/  CS2R R2, SRZ ;  /* 0x0000000000027805 */ /* 0x000fe4000001ff00 */
[----:B------:R-:W-:Y:S01]  /*6bc0*/  PLOP3.LUT P1, PT, PT, PT, PT, 0x80, 0x0 ;  /* 0x000000000000781c */ /* 0x000fe20003f2f070 */
[----:B------:R-:W-:Y:S01]  /*6bd0*/  IMAD.MOV.U32 R0, RZ, RZ, RZ ;  /* 0x000000ffff007224 */ /* 0x000fe200078e00ff */
[----:B------:R-:W-:Y:S02]  /*6be0*/  CS2R R46, SRZ ;  /* 0x00000000002e7805 */ /* 0x000fe4000001ff00 */
[----:B------:R-:W-:Y:S02]  /*6bf0*/  CS2R R34, SRZ ;  /* 0x0000000000227805 */ /* 0x000fe4000001ff00 */
[----:B------:R-:W-:-:S02]  /*6c00*/  CS2R R52, SRZ ;  /* 0x0000000000347805 */ /* 0x000fc4000001ff00 */
[----:B------:R-:W-:Y:S01]  /*6c10*/  CS2R R28, SRZ ;  /* 0x00000000001c7805 */ /* 0x000fe2000001ff00 */
[----:B------:R-:W-:Y:S01]  /*6c20*/  IMAD.MOV.U32 R43, RZ, RZ, RZ ;  /* 0x000000ffff2b7224 */ /* 0x000fe200078e00ff */
        /* <DEDUP_REMOVED lines=8> */
[----:B------:R-:W-:Y:S01]  /*6cb0*/  CS2R R78, SRZ ;  /* 0x00000000004e7805 */ /* 0x000fe2000001ff00 */
[----:B------:R-:W-:Y:S01]  /*6cc0*/  IMAD.MOV.U32 R41, RZ, RZ, RZ ;  /* 0x000000ffff297224 */ /* 0x000fe200078e00ff */
[----:B------:R-:W-:Y:S02]  /*6cd0*/  CS2R R64, SRZ ;  /* 0x0000000000407805 */ /* 0x000fe4000001ff00 */
[----:B------:R-:W-:-:S02]  /*6ce0*/  CS2R R26, SRZ ;  /* 0x00000000001a7805 */ /* 0x000fc4000001ff00 */
[----:B------:R-:W-:Y:S02]  /*6cf0*/  CS2R R74, SRZ ;  /* 0x00000000004a7805 */ /* 0x000fe4000001ff00 */
[----:B------:R-:W-:Y:S01]  /*6d00*/  CS2R R72, SRZ ;  /* 0x0000000000487805 */ /* 0x000fe2000001ff00 */
[----:B------:R-:W-:Y:S01]  /*6d10*/  IMAD.MOV.U32 R84, RZ, RZ, RZ ;  /* 0x000000ffff547224 */ /* 0x000fe200078e00ff */
[----:B------:R-:W-:Y:S02]  /*6d20*/  CS2R R80, SRZ ;  /* 0x0000000000507805 */ /* 0x000fe4000001ff00 */
[----:B------:R-:W-:Y:S02]  /*6d30*/  CS2R R68, SRZ ;  /* 0x0000000000447805 */ /* 0x000fe4000001ff00 */
[----:B------:R-:W-:Y:S01]  /*6d40*/  MOV R88, RZ ;  /* 0x000000ff00587202 */ /* 0x000fe20000000f00 */
[----:B------:R-:W-:Y:S02]  /*6d50*/  IMAD.MOV.U32 R6, RZ, RZ, RZ ;  /* 0x000000ffff067224 */ /* 0x000fe400078e00ff */
[----:B------:R-:W-:-:S02]  /*6d60*/  IMAD.MOV.U32 R86, RZ, RZ, RZ ;  /* 0x000000ffff567224 */ /* 0x000fc400078e00ff */
[----:B------:R-:W-:Y:S01]  /*6d70*/  IMAD.MOV.U32 R83, RZ, RZ, RZ ;  /* 0x000000ffff537224 */ /* 0x000fe200078e00ff */
[----:B------:R-:W-:Y:S06]  /*6d80*/  @P0 BRA `(.L_x_473) ;  /* 0x00000000000c0947 */ /* 0x000fec0003800000 */
[----:B------:R-:W1:Y:S01]  /*6d90*/  FENCE.VIEW.ASYNC.G ;  /* 0x00000000000073c6 */ /* 0x000e620000000100 */
[----:B------:R-:W-:Y:S05]  /*6da0*/  WARPSYNC.ALL ;  /* 0x0000000000007948 */ /* 0x000fea0003800000 */
[----:B-1----:R-:W-:Y:S06]  /*6db0*/  BAR.ARV 0xc, 0x200 ;  /* 0x0308000000007b1d */ /* 0x002fec0000002000 */
.L_x_473:
[----:B------:R-:W-:Y:S02]  /*6dc0*/  IMAD.MOV.U32 R82, RZ, RZ, RZ ;  /* 0x000000ffff527224 */ /* 0x000fe400078e00ff */
[----:B------:R-:W-:Y:S01]  /*6dd0*/  IMAD.MOV.U32 R7, RZ, RZ, RZ ;  /* 0x000000ffff077224 */ /* 0x000fe200078e00ff */
[----:B------:R-:W-:Y:S06]  /*6de0*/  @!P2 BRA `(.L_x_474) ;  /* 0x000000e80034a947 */ /* 0x000fec0003800000 */
[----:B------:R-:W-:-:S03]  /*6df0*/  UMOV UR4, 0xffffffff ;  /* 0xffffffff00047882 */ /* 0x000fc60000000000 */
[----:B------:R-:W-:Y:S05]  /*6e00*/  BRA.DIV UR4, `(.L_x_475) ;  /* 0x0000017e04347947 */ /* 0x000fea000b800000 */
[----:B------:R-:W1:Y:S02]  /*6e10*/  S2R R0, SR_TID.X ;  /* 0x0000000000007919 */ /* 0x000e640000002100 */
[----:B-1----:R-:W-:-:S05]  /*6e20*/  VIADD R2, R0, 0xffffff80 ;  /* 0xffffff8000027836 */ /* 0x002fca0000000000 */
[----:B------:R-:W-:-:S04]  /*6e30*/  SHF.R.S32.HI R0, RZ, 0x1f, R2 ;  /* 0x0000001fff007819 */ /* 0x000fc80000011402 */
[----:B------:R-:W-:-:S04]  /*6e40*/  LEA.HI R0, R0, R2, RZ, 0x7 ;  /* 0x0000000200007211 */ /* 0x000fc800078f38ff */
[----:B------:R-:W-:-:S06]  /*6e50*/  SHF.R.S32.HI R0, RZ, 0x7, R0 ;  /* 0x00000007ff007819 */ /* 0x000fcc0000011400 */
[----:B------:R-:W1:Y:S04]  /*6e60*/  SHFL.IDX PT, R0, R0, RZ, 0x1f ;  /* 0x00001fff00007589 */ /* 0x000e6800000e0000 */
[----:B-1----:R1:W-:Y:S02]  /*6e70*/  STL [R1+0x78], R0 ;  /* 0x0000780001007387 */ /* 0x0023e40000100800 */
.L_x_714:
[----:B------:R-:W1:Y:S01]  /*6e80*/  LDL R3, [R1+0x78] ;  /* 0x0000780001037983 */ /* 0x000e620000100800 */
[----:B------:R-:W-:Y:S01]  /*6e90*/  BSSY B6, `(.L_x_476) ;  /* 0x000001b000067945 */ /* 0x000fe20003800000 */
[----:B-1----:R-:W-:-:S05]  /*6ea0*/  IMAD.HI R0, R3, 0x55555556, RZ ;  /* 0x5555555603007827 */ /* 0x002fca00078e02ff */
[----:B------:R-:W-:-:S05]  /*6eb0*/  LEA.HI R2, R0, R0, RZ, 0x1 ;  /* 0x0000000000027211 */ /* 0x000fca00078f08ff */
[----:B------:R-:W-:Y:S02]  /*6ec0*/  IMAD R2, R2, -0x3, R3 ;  /* 0xfffffffd02027824 */ /* 0x000fe400078e0203 */
[----:B------:R-:W-:-:S04]  /*6ed0*/  VIADD R3, R16, 0x24300 ;  /* 0x0002430010037836 */ /* 0x000fc80000000000 */
[----:B------:R-:W-:Y:S01]  /*6ee0*/  IMAD R0, R2, 0x800, R3 ;  /* 0x0000080002007824 */ /* 0x000fe200078e0203 */
[----:B------:R-:W-:-:S04]  /*6ef0*/  LOP3.LUT P0, RZ, R3, 0x9f, RZ, 0xc0, !PT ;  /* 0x0000009f03ff7812 */ /* 0x000fc8000780c0ff */
[----:B------:R-:W-:-:S04]  /*6f00*/  SHF.R.U32.HI R0, RZ, 0x4, R0 ;  /* 0x00000004ff007819 */ /* 0x000fc80000011600 */
[----:B------:R-:W-:-:S05]  /*6f10*/  LOP3.LUT R0, R0, 0x3fff, RZ, 0xc0, !PT ;  /* 0x00003fff00007812 */ /* 0x000fca00078ec0ff */
[----:B------:R1:W-:Y:S01]  /*6f20*/  STL [R1+0x80], R0 ;  /* 0x0000800001007387 */ /* 0x0003e20000100800 */
[----:B------:R-:W-:Y:S05]  /*6f30*/  @!P0 BRA `(.L_x_477) ;  /* 0x0000000000408947 */ /* 0x000fea0003800000 */
[----:B-1----:R-:W-:Y:S01]  /*6f40*/  MOV R0, 0x0 ;  /* 0x0000000000007802 */ /* 0x002fe20000000f00 */
[----:B------:R-:W-:Y:S01]  /*6f50*/  ULDC.64 UR4, c[0x4][0xa8] ;  /* 0x01002a0000047ab9 */ /* 0x000fe20000000a00 */
[----:B------:R-:W-:Y:S01]  /*6f60*/  ULDC.64 UR6, c[0x4][0xb0] ;  /* 0x01002c0000067ab9 */ /* 0x000fe20000000a00 */
[----:B------:R-:W-:Y:S01]  /*6f70*/  IMAD.U32 R4, RZ, RZ, UR4 ;  /* 0x00000004ff047e24 */ /* 0x000fe2000f8e00ff */
[----:B0-----:R0:W1:Y:S01]  /*6f80*/  LDC.64 R14, c[0x4][R0] ;  /* 0x01000000000e7b82 */ /* 0x0010620000000a00 */
        /* <DEDUP_REMOVED lines=11> */
.L_x_477:
[----:B------:R-:W-:Y:S05]  /*7040*/  BSYNC B6 ;  /* 0x0000000000067941 */ /* 0x000fea0003800000 */
.L_x_476:
[----:B------:R-:W-:Y:S02]  /*7050*/  ULDC UR4, c[0x0][0x3f4] ;  /* 0x0000fd0000047ab9 */ /* 0x000fe40000000800 */
[----:B------:R-:W-:-:S13]  /*7060*/  ISETP.LT.AND P0, PT, RZ, UR4, PT ;  /* 0x00000004ff007c0c */ /* 0x000fda000bf01270 */
[----:B------:R-:W-:Y:S05]  /*7070*/  @P0 BRA `(.L_x_478) ;  /* 0x0000000000400947 */ /* 0x000fea0003800000 */
[----:B------:R-:W1:Y:S02]  /*7080*/  LDL R20, [R1+0x98] ;  /* 0x0000980001147983 */ /* 0x000e640000100800 */
[----:B-1----:R-:W-:-:S04]  /*7090*/  LEA.HI R0, R20, R20, RZ, 0x1 ;  /* 0x0000001414007211 */ /* 0x002fc800078f08ff */
[----:B------:R-:W-:-:S05]  /*70a0*/  LOP3.LUT R0, R0, 0xfffffffe, RZ, 0xc0, !PT ;  /* 0xfffffffe00007812 */ /* 0x000fca00078ec0ff */
[----:B------:R-:W-:-:S05]  /*70b0*/  IMAD.IADD R0, R20, 0x1, -R0 ;  /* 0x0000000114007824 */ /* 0x000fca00078e0a00 */
[----:B------:R-:W-:-:S04]  /*70c0*/  SHF.L.U32 R3, R0, 0x1f, RZ ;  /* 0x0000001f00037819 */ /* 0x000fc800000006ff */
[----:B------:R1:W2:Y:S03]  /*70d0*/  SYNCS.PHASECHK.TRANS64.TRYWAIT P0, [R16+URZ+0x31c00], R3 ;  /* 0x031c0003100075a7 */ /* 0x0002a6000800017f */
[----:B--2---:R-:W-:Y:S05]  /*70e0*/  @!P0 NANOSLEEP.SYNCS 0x989680 ;  /* 0x009896800000895d */ /* 0x004fea0003900000 */
[----:B------:R-:W2:Y:S01]  /*70f0*/  @!P0 SYNCS.PHASECHK.TRANS64 P0, [R16+URZ+0x31c00], R3 ;  /* 0x031c0003100085a7 */ /* 0x000ea2000800007f */
[----:B------:R-:W-:Y:S04]  /*7100*/  BSSY B0, `(.L_x_479) ;  /* 0x0000006000007945 */ /* 0x000fe80003800000 */
[----:B--2---:R-:W-:Y:S05]  /*7110*/  @P0 BRA `(.L_x_480) ;  /* 0x0000000000100947 */ /* 0x004fea0003800000 */
.L_x_481:
[----:B--2---:R2:W3:Y:S02]  /*7120*/  SYNCS.PHASECHK.TRANS64.TRYWAIT P0, [R16+URZ+0x31c00], R3 ;  /* 0x031c0003100075a7 */ /* 0x0044e4000800017f */
[----:B---3--:R-:W-:Y:S05]  /*7130*/  @!P0 NANOSLEEP.SYNCS 0x989680 ;  /* 0x009896800000895d */ /* 0x008fea0003900000 */
[----:B------:R-:W3:Y:S02]  /*7140*/  @!P0 SYNCS.PHASECHK.TRANS64 P0, [R16+URZ+0x31c00], R3 ;  /* 0x031c0003100085a7 */ /* 0x000ee4000800007f */
[----:B---3--:R-:W-:Y:S05]  /*7150*/  @!P0 BRA `(.L_x_481) ;  /* 0xfffffffc00f08947 */ /* 0x008fea000383ffff */
.L_x_480:
[----:B------:R-:W-:Y:S05]  /*7160*/  BSYNC B0 ;  /* 0x0000000000007941 */ /* 0x000fea0003800000 */
.L_x_479:
[----:B------:R-:W-:Y:S05]  /*7170*/  BRA `(.L_x_482) ;  /* 0x0000003800607947 */ /* 0x000fea0003800000 */
.L_x_478:
[----:B------:R-:W2:Y:S01]  /*7180*/  LDL R6, [R1+0xb0] ;  /* 0x0000b00001067983 */ /* 0x000ea20000100800 */
[----:B-1---5:R-:W-:Y:S01]  /*7190*/  SHF.R.S32.HI R0, RZ, 0x1f, R106 ;  /* 0x0000001fff007819 */ /* 0x022fe2000001146a */
[----:B------:R-:W-:Y:S01]  /*71a0*/  ULDC.64 UR4, c[0x0][0x3f8] ;  /* 0x0000fe0000047ab9 */ /* 0x000fe20000000a00 */
[----:B------:R-:W-:Y:S01]  /*71b0*/  ULDC.64 UR6, c[0x0][0x408] ;  /* 0x0001020000067ab9 */ /* 0x000fe20000000a00 */
[----:B------:R-:W-:-:S04]  /*71c0*/  IMAD.WIDE.U32 R4, R106, UR4, RZ ;  /* 0x000000046a047c25 */ /* 0x000fc8000f8e00ff */
[C---:B------:R-:W-:Y:S02]  /*71d0*/  IMAD R3, R0.reuse, UR4, RZ ;  /* 0x0000000400037c24 */ /* 0x040fe4000f8e02ff */
[----:B------:R-:W-:Y:S02]  /*71e0*/  IMAD R7, R0, UR6, RZ ;  /* 0x0000000600077c24 */ /* 0x000fe4000f8e02ff */
[C---:B------:R-:W-:Y:S01]  /*71f0*/  IMAD R3, R106.reuse, UR5, R3 ;  /* 0x000000056a037c24 */ /* 0x040fe2000f8e0203 */
[----:B------:R-:W-:Y:S01]  /*7200*/  ULDC.64 UR4, c[0x0][0x3e8] ;  /* 0x0000fa0000047ab9 */ /* 0x000fe20000000a00 */
[----:B------:R-:W-:Y:S01]  /*7210*/  IMAD R7, R106, UR7, R7 ;  /* 0x000000076a077c24 */ /* 0x000fe2000f8e0207 */
[----:B------:R-:W-:Y:S01]  /*7220*/  LEA R24, P1, R4, UR4, 0x1 ;  /* 0x0000000404187c11 */ /* 0x000fe2000f8208ff */
[----:B------:R-:W-:Y:S01]  /*7230*/  IMAD.WIDE.U32 R106, R106, UR6, RZ ;  /* 0x000000066a6a7c25 */ /* 0x000fe2000f8e00ff */
[----:B------:R-:W-:Y:S01]  /*7240*/  ULDC.64 UR6, c[0x0][0x400] ;  /* 0x0001000000067ab9 */ /* 0x000fe20000000a00 */
[----:B------:R-:W-:-:S02]  /*7250*/  IADD3 R25, R3, R5, RZ ;  /* 0x0000000503197210 */ /* 0x000fc40007ffe0ff */
[----:B------:R-:W-:Y:S01]  /*7260*/  IMAD.IADD R27, R7, 0x1, R107 ;  /* 0x00000001071b7824 */ /* 0x000fe200078e026b */
[----:B------:R-:W-:Y:S02]  /*7270*/  LEA R26, P2, R106, UR6, 0x1 ;  /* 0x000000066a1a7c11 */ /* 0x000fe4000f8408ff */
[----:B------:R-:W-:Y:S02]  /*7280*/  LEA.HI.X R25, R4, UR5, R25, 0x1, P1 ;  /* 0x0000000504197c11 */ /* 0x000fe400088f0c19 */
[----:B------:R-:W-:Y:S02]  /*7290*/  LEA.HI.X R27, R106, UR7, R27, 0x1, P2 ;  /* 0x000000076a1b7c11 */ /* 0x000fe400090f0c1b */
[----:B--2---:R-:W-:-:S13]  /*72a0*/  LOP3.LUT P0, RZ, R6, 0x1bf, RZ, 0xc0, !PT ;  /* 0x000001bf06ff7812 */ /* 0x004fda000780c0ff */
[----:B------:R-:W-:Y:S05]  /*72b0*/  @!P0 BRA `(.L_x_483) ;  /* 0x0000000000408947 */ /* 0x000fea0003800000 */
[----:B------:R-:W-:Y:S01]  /*72c0*/  MOV R0, 0x0 ;  /* 0x0000000000007802 */ /* 0x000fe20000000f00 */
        /* <DEDUP_REMOVED lines=15> */
.L_x_483:
[----:B------:R-:W-:Y:S01]  /*73c0*/  ULDC.U8 UR4, c[0x0][0x410] ;  /* 0x0001040000047ab9 */ /* 0x000fe20000000000 */
[----:B------:R-:W-:Y:S01]  /*73d0*/  BSSY B0, `(.L_x_484) ;  /* 0x000036a000007945 */ /* 0x000fe20003800000 */
[----:B------:R-:W-:Y:S01]  /*73e0*/  ISETP.NE.AND P0, PT, RZ, UR4, PT ;  /* 0x00000004ff007c0c */ /* 0x000fe2000bf05270 */
[----:B------:R-:W-:-:S12]  /*73f0*/  IMAD R6, R109, 0xc0, R19 ;  /* 0x000000c06d067824 */ /* 0x000fd800078e0213 */
[----:B------:R-:W-:Y:S05]  /*7400*/  @!P0 BRA `(.L_x_485) ;  /* 0x0000001800ec8947 */ /* 0x000fea0003800000 */
[----:B------:R-:W-:-:S03]  /*7410*/  UMOV UR4, 0xffffffff ;  /* 0xffffffff00047882 */ /* 0x000fc60000000000 */
[----:B------:R-:W-:Y:S05]  /*7420*/  BRA.DIV UR4, `(.L_x_486) ;  /* 0x0000017604ec7947 */ /* 0x000fea000b800000 */
[----:B------:R1:W2:Y:S04]  /*7430*/  SHFL.IDX PT, R3, R25, RZ, 0x1e1f ;  /* 0x001e1fff19037589 */ /* 0x0002a800000e0000 */
[----:B------:R1:W3:Y:S04]  /*7440*/  SHFL.IDX PT, R0, R24, RZ, 0x1e1f ;  /* 0x001e1fff18007589 */ /* 0x0002e800000e0000 */
[----:B------:R1:W4:Y:S04]  /*7450*/  SHFL.IDX PT, R5, R27, RZ, 0x1e1f ;  /* 0x001e1fff1b057589 */ /* 0x00032800000e0000 */
[----:B0-----:R1:W0:Y:S02]  /*7460*/  SHFL.IDX PT, R14, R26, RZ, 0x1e1f ;  /* 0x001e1fff1a0e7589 */ /* 0x00122400000e0000 */
.L_x_720:
[----:B------:R-:W5:Y:S01]  /*7470*/  LDL R53, [R1+0x98] ;  /* 0x0000980001357983 */ /* 0x000f620000100800 */
[----:B------:R-:W-:Y:S01]  /*7480*/  ULDC UR4, c[0x0][0x448] ;  /* 0x0001120000047ab9 */ /* 0x000fe20000000800 */
[----:B------:R-:W-:Y:S01]  /*7490*/  BSSY B1, `(.L_x_487) ;  /* 0x0000061000017945 */ /* 0x000fe20003800000 */
[----:B------:R-:W-:Y:S01]  /*74a0*/  IMAD R111, R111, UR4, RZ ;  /* 0x000000046f6f7c24 */ /* 0x000fe2000f8e02ff */
[----:B------:R-:W-:Y:S02]  /*74b0*/  CS2R R38, SRZ ;  /* 0x0000000000267805 */ /* 0x000fe4000001ff00 */
[----:B------:R-:W-:Y:S02]  /*74c0*/  CS2R R34, SRZ ;  /* 0x0000000000227805 */ /* 0x000fe4000001ff00 */
[----:B------:R-:W-:Y:S01]  /*74d0*/  CS2R R30, SRZ ;  /* 0x00000000001e7805 */ /* 0x000fe2000001ff00 */
[----:B------:R-:W-:Y:S01]  /*74e0*/  IMAD R4, R109, -0xc0, R111 ;  /* 0xffffff406d047824 */ /* 0x000fe200078e026f */
[----:B------:R-:W-:-:S02]  /*74f0*/  ISETP.GE.AND P1, PT, R6, R111, PT ;  /* 0x0000006f0600720c */ /* 0x000fc40003f26270 */
[----:B-1----:R-:W-:Y:S02]  /*7500*/  CS2R R24, SRZ ;  /* 0x0000000000187805 */ /* 0x002fe4000001ff00 */
[----:B------:R-:W-:Y:S02]  /*7510*/  CS2R R12, SRZ ;  /* 0x00000000000c7805 */ /* 0x000fe4000001ff00 */
[----:B------:R-:W-:Y:S02]  /*7520*/  CS2R R8, SRZ ;  /* 0x0000000000087805 */ /* 0x000fe4000001ff00 */
[----:B------:R-:W-:Y:S02]  /*7530*/  VIMNMX R4, R4, 0xc0, PT ;  /* 0x000000c004047848 */ /* 0x000fe40003fe0100 */
[----:B------:R-:W-:Y:S02]  /*7540*/  CS2R R36, SRZ ;  /* 0x0000000000247805 */ /* 0x000fe4000001ff00 */
[----:B------:R-:W-:-:S02]  /*7550*/  CS2R R32, SRZ ;  /* 0x0000000000207805 */ /* 0x000fc4000001ff00 */
[----:B------:R-:W-:Y:S02]  /*7560*/  CS2R R28, SRZ ;  /* 0x00000000001c7805 */ /* 0x000fe4000001ff00 */
[----:B------:R-:W-:Y:S02]  /*7570*/  ISETP.GE.AND P0, PT, R19, R4, PT ;  /* 0x000000041300720c */ /* 0x000fe40003f06270 */
[----:B------:R-:W-:Y:S02]  /*7580*/  CS2R R26, SRZ ;  /* 0x00000000001a7805 */ /* 0x000fe4000001ff00 */
[----:B------:R-:W-:Y:S02]  /*7590*/  CS2R R20, SRZ ;  /* 0x0000000000147805 */ /* 0x000fe4000001ff00 */
[----:B------:R-:W-:Y:S02]  /*75a0*/  CS2R R10, SRZ ;  /* 0x00000000000a7805 */ /* 0x000fe4000001ff00 */
[----:B-----5:R-:W-:Y:S01]  /*75b0*/  LEA.HI R52, R53, R53, RZ, 0x1 ;  /* 0x0000003535347211 */ /* 0x020fe200078f08ff */
[----:B------:R-:W-:Y:S06]  /*75c0*/  @P1 BRA `(.L_x_488) ;  /* 0x0000000400341947 */ /* 0x000fec0003800000 */
[----:B------:R-:W2:Y:S01]  /*75d0*/  LDL R7, [R1+0x64] ;  /* 0x0000640001077983 */ /* 0x000ea20000100800 */
[----:B------:R-:W-:-:S03]  /*75e0*/  ULDC UR4, c[0x0][0x3f4] ;  /* 0x0000fd0000047ab9 */ /* 0x000fc60000000800 */
[----:B------:R-:W3:Y:S04]  /*75f0*/  LDL R41, [R1+0x6c] ;  /* 0x00006c0001297983 */ /* 0x000ee80000100800 */
[----:B------:R-:W4:Y:S04]  /*7600*/  LDL R40, [R1+0x70] ;  /* 0x0000700001287983 */ /* 0x000f280000100800 */
[----:B------:R-:W4:Y:S04]  /*7610*/  LDL R15, [R1+0x68] ;  /* 0x00006800010f7983 */ /* 0x000f280000100800 */
[----:B------:R-:W4:Y:S04]  /*7620*/  LDL.64 R50, [R1+0x40] ;  /* 0x0000400001327983 */ /* 0x000f280000100a00 */
[----:B------:R-:W4:Y:S01]  /*7630*/  LDL R12, [R1+0x74] ;  /* 0x00007400010c7983 */ /* 0x000f220000100800 */
        /* <DEDUP_REMOVED lines=9> */
[C---:B--2---:R-:W-:Y:S01]  /*76d0*/  ISETP.GE.AND P4, PT, R7.reuse, UR4, PT ;  /* 0x0000000407007c0c */ /* 0x044fe2000bf86270 */
[----:B------:R-:W-:Y:S01]  /*76e0*/  IMAD.SHL.U32 R9, R7, 0x2, RZ ;  /* 0x0000000207097824 */ /* 0x000fe200078e00ff */
[----:B------:R-:W-:Y:S02]  /*76f0*/  SHF.R.S32.HI R4, RZ, 0x1f, R7 ;  /* 0x0000001fff047819 */ /* 0x000fe40000011407 */
[----:B---3--:R-:W-:Y:S02]  /*7700*/  ISETP.GE.AND P3, PT, R41, UR4, PT ;  /* 0x0000000429007c0c */ /* 0x008fe4000bf66270 */
[----:B------:R-:W-:-:S07]  /*7710*/  SHF.L.U64.HI R4, R7, 0x1, R4 ;  /* 0x0000000107047819 */ /* 0x000fce0000010204 */
[-C--:B0-----:R-:W-:Y:S02]  /*7720*/  @!P4 IADD3 R8, P2, R14, R9.reuse, RZ ;  /* 0x000000090e08c210 */ /* 0x081fe40007f5e0ff */
[----:B------:R-:W-:-:S03]  /*7730*/  @!P4 IADD3 R6, P1, R0, R9, RZ ;  /* 0x000000090006c210 */ /* 0x000fc60007f3e0ff */
[--C-:B----4-:R-:W-:Y:S01]  /*7740*/  @!P4 IMAD.X R9, R5, 0x1, R4.reuse, P2 ;  /* 0x000000010509c824 */ /* 0x110fe200010e0604 */
[C---:B------:R-:W-:Y:S01]  /*7750*/  ISETP.GE.AND P2, PT, R40.reuse, UR4, PT ;  /* 0x0000000428007c0c */ /* 0x040fe2000bf46270 */
[----:B------:R-:W-:Y:S01]  /*7760*/  @!P4 IMAD.X R7, R3, 0x1, R4, P1 ;  /* 0x000000010307c824 */ /* 0x000fe200008e0604 */
[----:B------:R-:W-:Y:S01]  /*7770*/  SHF.R.S32.HI R4, RZ, 0x1f, R41 ;  /* 0x0000001fff047819 */ /* 0x000fe20000011429 */
[----:B------:R-:W-:Y:S01]  /*7780*/  IMAD.SHL.U32 R49, R41, 0x2, RZ ;  /* 0x0000000229317824 */ /* 0x000fe200078e00ff */
[----:B------:R-:W5:Y:S01]  /*7790*/  @!P4 LD.E.64 R34, desc[UR60][R8.64] ;  /* 0x0000003c0822c980 */ /* 0x000f62000c101b00 */
[----:B------:R-:W-:Y:S01]  /*77a0*/  ISETP.GE.AND P1, PT, R15, UR4, PT ;  /* 0x000000040f007c0c */ /* 0x000fe2000bf26270 */
[----:B------:R-:W-:Y:S01]  /*77b0*/  IMAD.SHL.U32 R45, R40, 0x2, RZ ;  /* 0x00000002282d7824 */ /* 0x000fe200078e00ff */
[----:B------:R-:W-:Y:S01]  /*77c0*/  SHF.L.U64.HI R4, R41, 0x1, R4 ;  /* 0x0000000129047819 */ /* 0x000fe20000010204 */
[----:B------:R0:W5:Y:S01]  /*77d0*/  @!P4 LD.E.64 R32, desc[UR60][R6.64] ;  /* 0x0000003c0620c980 */ /* 0x000162000c101b00 */
[----:B------:R-:W-:-:S02]  /*77e0*/  @!P3 IADD3 R48, P4, R14, R49, RZ ;  /* 0x000000310e30b210 */ /* 0x000fc40007f9e0ff */
[----:B------:R-:W-:Y:S02]  /*77f0*/  SHF.R.S32.HI R10, RZ, 0x1f, R40 ;  /* 0x0000001fff0a7819 */ /* 0x000fe40000011428 */
[----:B------:R-:W-:Y:S01]  /*7800*/  @!P3 IADD3 R46, P5, R0, R49, RZ ;  /* 0x00000031002eb210 */ /* 0x000fe20007fbe0ff */
[----:B------:R-:W-:Y:S01]  /*7810*/  @!P3 IMAD.X R49, R5, 0x1, R4, P4 ;  /* 0x000000010531b824 */ /* 0x000fe200020e0604 */
[----:B------:R-:W-:Y:S02]  /*7820*/  SHF.L.U64.HI R10, R40, 0x1, R10 ;  /* 0x00000001280a7819 */ /* 0x000fe4000001020a */
[-C--:B------:R-:W-:Y:S01]  /*7830*/  @!P2 IADD3 R44, P4, R14, R45.reuse, RZ ;  /* 0x0000002d0e2ca210 */ /* 0x080fe20007f9e0ff */
[----:B0-----:R-:W-:Y:S01]  /*7840*/  IMAD.SHL.U32 R7, R15, 0x2, RZ ;  /* 0x000000020f077824 */ /* 0x001fe200078e00ff */
[----:B------:R-:W-:Y:S01]  /*7850*/  SHF.R.S32.HI R11, RZ, 0x1f, R15 ;  /* 0x0000001fff0b7819 */ /* 0x000fe2000001140f */
[----:B------:R-:W-:Y:S01]  /*7860*/  @!P3 IMAD.X R47, R3, 0x1, R4, P5 ;  /* 0x00000001032fb824 */ /* 0x000fe200028e0604 */
[C---:B------:R-:W-:Y:S01]  /*7870*/  @!P2 IADD3 R42, P5, R0.reuse, R45, RZ ;  /* 0x0000002d002aa210 */ /* 0x040fe20007fbe0ff */
[----:B------:R-:W-:Y:S01]  /*7880*/  @!P2 IMAD.X R45, R5, 0x1, R10, P4 ;  /* 0x00000001052da824 */ /* 0x000fe200020e060a */
[----:B------:R-:W-:Y:S01]  /*7890*/  SHF.L.U64.HI R4, R15, 0x1, R11 ;  /* 0x000000010f047819 */ /* 0x000fe2000001020b */
[----:B------:R-:W5:Y:S01]  /*78a0*/  @!P3 LD.E.64 R30, desc[UR60][R48.64] ;  /* 0x0000003c301eb980 */ /* 0x000f62000c101b00 */
[----:B------:R-:W-:-:S02]  /*78b0*/  @!P1 IADD3 R40, P4, R0, R7, RZ ;  /* 0x0000000700289210 */ /* 0x000fc40007f9e0ff */
[C---:B------:R-:W-:Y:S01]  /*78c0*/  @!P2 IADD3.X R43, R3.reuse, R10, RZ, P5, !PT ;  /* 0x0000000a032ba210 */ /* 0x040fe20002ffe4ff */
[----:B------:R-:W5:Y:S01]  /*78d0*/  @!P3 LD.E.64 R28, desc[UR60][R46.64] ;  /* 0x0000003c2e1cb980 */ /* 0x000f62000c101b00 */
[----:B------:R-:W-:Y:S01]  /*78e0*/  ISETP.GE.AND P5, PT, R50, UR4, PT ;  /* 0x0000000432007c0c */ /* 0x000fe2000bfa6270 */
[--C-:B------:R-:W-:Y:S01]  /*78f0*/  @!P1 IMAD.X R41, R3, 0x1, R4.reuse, P4 ;  /* 0x0000000103299824 */ /* 0x100fe200020e0604 */
[----:B------:R-:W-:Y:S01]  /*7900*/  @!P1 IADD3 R6, P4, R14, R7, RZ ;  /* 0x000000070e069210 */ /* 0x000fe20007f9e0ff */
[C---:B------:R-:W-:Y:S01]  /*7910*/  IMAD.SHL.U32 R15, R12.reuse, 0x2, RZ ;  /* 0x000000020c0f7824 */ /* 0x040fe200078e00ff */
[----:B------:R-:W5:Y:S03]  /*7920*/  @!P2 LD.E.64 R26, desc[UR60][R42.64] ;  /* 0x0000003c2a1aa980 */ /* 0x000f66000c101b00 */
[----:B------:R-:W-:Y:S01]  /*7930*/  @!P1 IMAD.X R7, R5, 0x1, R4, P4 ;  /* 0x0000000105079824 */ /* 0x000fe200020e0604 */
[----:B------:R-:W-:Y:S01]  /*7940*/  ISETP.GE.AND P4, PT, R12, UR4, PT ;  /* 0x000000040c007c0c */ /* 0x000fe2000bf86270 */
[----:B------:R-:W5:Y:S04]  /*7950*/  @!P2 LD.E.64 R24, desc[UR60][R44.64] ;  /* 0x0000003c2c18a980 */ /* 0x000f68000c101b00 */
[----:B------:R-:W-:Y:S01]  /*7960*/  @!P5 IMAD.MOV.U32 R8, RZ, RZ, R0 ;  /* 0x000000ffff08d224 */ /* 0x000fe200078e0000 */
[----:B------:R-:W5:Y:S01]  /*7970*/  @!P1 LD.E.64 R20, desc[UR60][R40.64] ;  /* 0x0000003c28149980 */ /* 0x000f62000c101b00 */
[----:B------:R-:W-:-:S02]  /*7980*/  @!P5 IMAD.MOV.U32 R9, RZ, RZ, R3 ;  /* 0x000000ffff09d224 */ /* 0x000fc400078e0003 */
[----:B------:R-:W-:Y:S02]  /*7990*/  @!P5 IMAD.MOV.U32 R4, RZ, RZ, R14 ;  /* 0x000000ffff04d224 */ /* 0x000fe400078e000e */
[----:B------:R-:W-:-:S04]  /*79a0*/  @!P5 IMAD.WIDE R8, R50, 0x2, R8 ;  /* 0x000000023208d825 */ /* 0x000fc800078e0208 */
[----:B------:R-:W-:Y:S01]  /*79b0*/  @!P5 IMAD.WIDE R10, R50, 0x2, R4 ;  /* 0x00000002320ad825 */ /* 0x000fe200078e0204 */
[----:B------:R-:W-:Y:S01]  /*79c0*/  SHF.R.S32.HI R4, RZ, 0x1f, R12 ;  /* 0x0000001fff047819 */ /* 0x000fe2000001140c */
[----:B------:R0:W5:Y:S03]  /*79d0*/  @!P5 LD.E.64 R36, desc[UR60][R8.64] ;  /* 0x0000003c0824d980 */ /* 0x000166000c101b00 */
[----:B------:R-:W-:Y:S01]  /*79e0*/  SHF.L.U64.HI R4, R12, 0x1, R4 ;  /* 0x000000010c047819 */ /* 0x000fe20000010204 */
[----:B------:R1:W5:Y:S01]  /*79f0*/  @!P5 LD.E.64 R38, desc[UR60][R10.64] ;  /* 0x0000003c0a26d980 */ /* 0x000362000c101b00 */
[----:B------:R-:W-:-:S05]  /*7a00*/  @!P4 IADD3 R50, P5, R0, R15, RZ ;  /* 0x0000000f0032c210 */ /* 0x000fca0007fbe0ff */
[--C-:B------:R-:W-:Y:S01]  /*7a10*/  @!P4 IMAD.X R51, R3, 0x1, R4.reuse, P5 ;  /* 0x000000010333c824 */ /* 0x100fe200028e0604 */
[----:B------:R-:W-:Y:S02]  /*7a20*/  @!P4 IADD3 R14, P5, R14, R15, RZ ;  /* 0x0000000f0e0ec210 */ /* 0x000fe40007fbe0ff */
[----:B------:R-:W-:Y:S02]  /*7a30*/  CS2R R12, SRZ ;  /* 0x00000000000c7805 */ /* 0x000fe4000001ff00 */
[----:B0-----:R-:W-:Y:S02]  /*7a40*/  CS2R R8, SRZ ;  /* 0x0000000000087805 */ /* 0x001fe4000001ff00 */
[----:B-1----:R-:W-:Y:S01]  /*7a50*/  CS2R R10, SRZ ;  /* 0x00000000000a7805 */ /* 0x002fe2000001ff00 */
[----:B------:R-:W-:Y:S01]  /*7a60*/  @!P4 IMAD.X R15, R5, 0x1, R4, P5 ;  /* 0x00000001050fc824 */ /* 0x000fe200028e0604 */
[----:B------:R1:W5:Y:S04]  /*7a70*/  @!P1 LD.E.64 R12, desc[UR60][R6.64] ;  /* 0x0000003c060c9980 */ /* 0x000368000c101b00 */
[----:B------:R1:W5:Y:S04]  /*7a80*/  @!P4 LD.E.64 R10, desc[UR60][R50.64] ;  /* 0x0000003c320ac980 */ /* 0x000368000c101b00 */
[----:B------:R1:W5:Y:S02]  /*7a90*/  @!P4 LD.E.64 R8, desc[UR60][R14.64] ;  /* 0x0000003c0e08c980 */ /* 0x000364000c101b00 */
.L_x_488:
[----:B------:R-:W-:Y:S05]  /*7aa0*/  BSYNC B1 ;  /* 0x0000000000017941 */ /* 0x000fea0003800000 */
.L_x_487:
[----:B--2--5:R-:W-:Y:S01]  /*7ab0*/  IMAD.MOV.U32 R3, RZ, RZ, R39 ;  /* 0x000000ffff037224 */ /* 0x024fe200078e0027 */
[----:B------:R-:W-:Y:S01]  /*7ac0*/  LOP3.LUT R52, R52, 0xfffffffe, RZ, 0xc0, !PT ;  /* 0xfffffffe34347812 */ /* 0x000fe200078ec0ff */
[----:B---3--:R-:W-:Y:S01]  /*7ad0*/  IMAD.MOV.U32 R0, RZ, RZ, R38 ;  /* 0x000000ffff007224 */ /* 0x008fe200078e0026 */
[----:B------:R-:W-:Y:S01]  /*7ae0*/  BSSY B1, `(.L_x_489) ;  /* 0x000002b000017945 */ /* 0x000fe20003800000 */
[----:B------:R-:W-:Y:S01]  /*7af0*/  IMAD.MOV.U32 R4, RZ, RZ, R34 ;  /* 0x000000ffff047224 */ /* 0x000fe200078e0022 */
[----:B------:R-:W-:Y:S01]  /*7b00*/  PRMT R45, R45, 0x5410, R3 ;  /* 0x000054102d2d7816 */ /* 0x000fe20000000003 */
[----:B------:R-:W-:Y:S01]  /*7b10*/  IMAD.IADD R3, R53, 0x1, -R52 ;  /* 0x0000000135037824 */ /* 0x000fe200078e0a34 */
[----:B------:R-:W-:Y:S01]  /*7b20*/  PRMT R48, R0, 0x7610, R48 ;  /* 0x0000761000307816 */ /* 0x000fe20000000030 */
[----:B------:R-:W-:Y:S01]  /*7b30*/  IMAD.MOV.U32 R0, RZ, RZ, R35 ;  /* 0x000000ffff007224 */ /* 0x000fe200078e0023 */
[----:B------:R-:W-:Y:S01]  /*7b40*/  PRMT R56, R4, 0x7610, R56 ;  /* 0x0000761004387816 */ /* 0x000fe20000000038 */
[----:B------:R-:W-:Y:S01]  /*7b50*/  IMAD.MOV.U32 R4, RZ, RZ, R30 ;  /* 0x000000ffff047224 */ /* 0x000fe200078e001e */
[----:B------:R-:W-:Y:S01]  /*7b60*/  SHF.L.U32 R3, R3, 0x1f, RZ ;  /* 0x0000001f03037819 */ /* 0x000fe200000006ff */
[----:B----4-:R-:W-:Y:S01]  /*7b70*/  IMAD.MOV.U32 R5, RZ, RZ, R31 ;  /* 0x000000ffff057224 */ /* 0x010fe200078e001f */
[----:B------:R-:W-:Y:S01]  /*7b80*/  PRMT R56, R56, 0x5410, R0 ;  /* 0x0000541038387816 */ /* 0x000fe20000000000 */
[----:B------:R-:W-:Y:S01]  /*7b90*/  IMAD.MOV.U32 R0, RZ, RZ, R24 ;  /* 0x000000ffff007224 */ /* 0x000fe200078e0018 */
[----:B------:R-:W2:Y:S01]  /*7ba0*/  SYNCS.PHASECHK.TRANS64.TRYWAIT P1, [R16+URZ+0x31c00], R3 ;  /* 0x031c0003100075a7 */ /* 0x000ea2000802017f */
[----:B------:R-:W-:Y:S01]  /*7bb0*/  PRMT R45, R4, 0x7610, R45 ;  /* 0x00007610042d7816 */ /* 0x000fe2000000002d */
[----:B------:R-:W-:Y:S01]  /*7bc0*/  IMAD.MOV.U32 R4, RZ, RZ, R25 ;  /* 0x000000ffff047224 */ /* 0x000fe200078e0019 */
[----:B------:R-:W-:Y:S01]  /*7bd0*/  PRMT R44, R44, 0x5410, R5 ;  /* 0x000054102c2c7816 */ /* 0x000fe20000000005 */
[----:B-1----:R-:W-:Y:S01]  /*7be0*/  IMAD.MOV.U32 R6, RZ, RZ, R13 ;  /* 0x000000ffff067224 */ /* 0x002fe200078e000d */
[----:B------:R-:W-:-:S02]  /*7bf0*/  MOV R5, R12 ;  /* 0x0000000c00057202 */ /* 0x000fc40000000f00 */
[----:B------:R-:W-:Y:S01]  /*7c00*/  PRMT R42, R0, 0x5410, R4 ;  /* 0x00005410002a7816 */ /* 0x000fe20000000004 */
[----:B------:R-:W-:Y:S01]  /*7c10*/  IMAD.MOV.U32 R0, RZ, RZ, R8 ;  /* 0x000000ffff007224 */ /* 0x000fe200078e0008 */
[----:B------:R-:W-:Y:S01]  /*7c20*/  PRMT R40, R5, 0x5410, R6 ;  /* 0x0000541005287816 */ /* 0x000fe20000000006 */
[----:B------:R-:W-:Y:S02]  /*7c30*/  IMAD.MOV.U32 R4, RZ, RZ, R9 ;  /* 0x000000ffff047224 */ /* 0x000fe400078e0009 */
[----:B------:R-:W-:Y:S02]  /*7c40*/  IMAD.MOV.U32 R5, RZ, RZ, R36 ;  /* 0x000000ffff057224 */ /* 0x000fe400078e0024 */
[----:B------:R-:W-:Y:S01]  /*7c50*/  IMAD.MOV.U32 R6, RZ, RZ, R37 ;  /* 0x000000ffff067224 */ /* 0x000fe200078e0025 */
[----:B0-----:R-:W-:Y:S01]  /*7c60*/  PRMT R14, R0, 0x5410, R4 ;  /* 0x00005410000e7816 */ /* 0x001fe20000000004 */
[----:B------:R-:W-:Y:S01]  /*7c70*/  IMAD.MOV.U32 R0, RZ, RZ, R32 ;  /* 0x000000ffff007224 */ /* 0x000fe200078e0020 */
[----:B------:R-:W-:Y:S01]  /*7c80*/  PRMT R46, R5, 0x7610, R46 ;  /* 0x00007610052e7816 */ /* 0x000fe2000000002e */
[----:B------:R-:W-:Y:S01]  /*7c90*/  IMAD.MOV.U32 R4, RZ, RZ, R33 ;  /* 0x000000ffff047224 */ /* 0x000fe200078e0021 */
[----:B------:R-:W-:Y:S01]  /*7ca0*/  PRMT R57, R6, 0x7610, R57 ;  /* 0x0000761006397816 */ /* 0x000fe20000000039 */
[----:B------:R-:W-:-:S02]  /*7cb0*/  IMAD.MOV.U32 R5, RZ, RZ, R28 ;  /* 0x000000ffff057224 */ /* 0x000fc400078e001c */
[----:B------:R-:W-:Y:S01]  /*7cc0*/  IMAD.MOV.U32 R6, RZ, RZ, R29 ;  /* 0x000000ffff067224 */ /* 0x000fe200078e001d */
[----:B------:R-:W-:Y:S01]  /*7cd0*/  PRMT R57, R57, 0x5410, R0 ;  /* 0x0000541039397816 */ /* 0x000fe20000000000 */
[----:B------:R-:W-:Y:S01]  /*7ce0*/  IMAD.MOV.U32 R0, RZ, RZ, R26 ;  /* 0x000000ffff007224 */ /* 0x000fe200078e001a */
[----:B------:R-:W-:Y:S01]  /*7cf0*/  PRMT R58, R4, 0x5410, R5 ;  /* 0x00005410043a7816 */ /* 0x000fe20000000005 */
        /* <DEDUP_REMOVED lines=8> */
[----:B--2---:R-:W-:Y:S06]  /*7d80*/  @!P1 BRA `(.L_x_490) ;  /* 0x0000017000049947 */ /* 0x004fec0003800000 */
.L_x_721:
[----:B------:R-:W-:Y:S05]  /*7d90*/  BSYNC B1 ;  /* 0x0000000000017941 */ /* 0x000fea0003800000 */
.L_x_489:
[----:B------:R-:W-:Y:S01]  /*7da0*/  PRMT R15, R0, 0x5410, R4 ;  /* 0x00005410000f7816 */ /* 0x000fe20000000004 */
[----:B------:R-:W-:Y:S06]  /*7db0*/  @P0 BRA `(.L_x_491) ;  /* 0x0000002c002c0947 */ /* 0x000fec0003800000 */
[----:B------:R-:W2:Y:S01]  /*7dc0*/  LDL.64 R52, [R1+0x40] ;  /* 0x0000400001347983 */ /* 0x000ea20000100a00 */
[----:B------:R-:W2:Y:S03]  /*7dd0*/  LDC R0, c[0x0][0x3f4] ;  /* 0x0000fd00ff007b82 */ /* 0x000ea60000000800 */
[----:B------:R-:W0:Y:S04]  /*7de0*/  LDL R51, [R1+0x84] ;  /* 0x0000840001337983 */ /* 0x000e280000100800 */
[----:B------:R-:W3:Y:S04]  /*7df0*/  LDL R50, [R1+0x64] ;  /* 0x0000640001327983 */ /* 0x000ee80000100800 */
[----:B------:R-:W4:Y:S04]  /*7e00*/  LDL R49, [R1+0x6c] ;  /* 0x00006c0001317983 */ /* 0x000f280000100800 */
[----:B------:R-:W5:Y:S04]  /*7e10*/  LDL R47, [R1+0x70] ;  /* 0x00007000012f7983 */ /* 0x000f680000100800 */
[----:B------:R-:W5:Y:S04]  /*7e20*/  LDL R7, [R1+0x68] ;  /* 0x0000680001077983 */ /* 0x000f680000100800 */
[----:B------:R-:W5:Y:S04]  /*7e30*/  LDL R6, [R1+0x74] ;  /* 0x0000740001067983 */ /* 0x000f680000100800 */
[----:B------:R-:W5:Y:S01]  /*7e40*/  LDL R5, [R1+0x88] ;  /* 0x0000880001057983 */ /* 0x000f620000100800 */
[----:B------:R-:W-:Y:S01]  /*7e50*/  BSSY B1, `(.L_x_492) ;  /* 0x0000035000017945 */ /* 0x000fe20003800000 */
[-C--:B--2---:R-:W-:Y:S01]  /*7e60*/  ISETP.GE.AND P6, PT, R52, R0.reuse, PT ;  /* 0x000000003400720c */ /* 0x084fe20003fc6270 */
[----:B0-----:R-:W-:Y:S01]  /*7e70*/  IMAD R3, R51, 0x2, R16 ;  /* 0x0000000233037824 */ /* 0x001fe200078e0210 */
[----:B---3--:R-:W-:-:S02]  /*7e80*/  ISETP.GE.AND P0, PT, R50, R0, PT ;  /* 0x000000003200720c */ /* 0x008fc40003f06270 */
[-C--:B----4-:R-:W-:Y:S02]  /*7e90*/  ISETP.GE.AND P1, PT, R49, R0.reuse, PT ;  /* 0x000000003100720c */ /* 0x090fe40003f26270 */
[-C--:B-----5:R-:W-:Y:S02]  /*7ea0*/  ISETP.GE.AND P2, PT, R47, R0.reuse, PT ;  /* 0x000000002f00720c */ /* 0x0a0fe40003f46270 */
[-C--:B------:R-:W-:Y:S02]  /*7eb0*/  ISETP.GE.AND P3, PT, R7, R0.reuse, PT ;  /* 0x000000000700720c */ /* 0x080fe40003f66270 */
[----:B------:R-:W-:Y:S01]  /*7ec0*/  ISETP.GE.AND P4, PT, R6, R0, PT ;  /* 0x000000000600720c */ /* 0x000fe20003f86270 */
[----:B------:R-:W-:Y:S01]  /*7ed0*/  VIADD R0, R3, 0x20 ;  /* 0x0000002003007836 */ /* 0x000fe20000000000 */
[----:B------:R-:W-:Y:S01]  /*7ee0*/  LOP3.LUT P5, RZ, R5, 0x2, RZ, 0xc0, !PT ;  /* 0x0000000205ff7812 */ /* 0x000fe200078ac0ff */
[----:B------:R-:W-:-:S12]  /*7ef0*/  @P6 BRA `(.L_x_493) ;  /* 0x0000000000a86947 */ /* 0x000fd80003800000 */
[----:B------:R-:W0:Y:S01]  /*7f00*/  LDS.128 R4, [R3+0xda00] ;  /* 0x00da000003047984 */ /* 0x000e220000000c00 */
[----:B------:R-:W-:Y:S01]  /*7f10*/  SHF.R.U32.HI R47, RZ, 0x10, R37 ;  /* 0x00000010ff2f7819 */ /* 0x000fe20000011625 */
[----:B------:R-:W-:Y:S01]  /*7f20*/  HADD2.F32 R48, -RZ, R48.H0_H0 ;  /* 0x20000030ff307230 */ /* 0x000fe20000004100 */
[--C-:B------:R-:W-:Y:S01]  /*7f30*/  SHF.R.U32.HI R49, RZ, 0x10, R39.reuse ;  /* 0x00000010ff317819 */ /* 0x100fe20000011627 */
[----:B------:R-:W-:Y:S01]  /*7f40*/  HADD2.F32 R46, -RZ, R46.H0_H0 ;  /* 0x2000002eff2e7230 */ /* 0x000fe20000004100 */
[----:B------:R-:W-:Y:S01]  /*7f50*/  SHF.R.U64 R53, R38, 0x10, R39 ;  /* 0x0000001026357819 */ /* 0x000fe20000001227 */
[----:B------:R-:W-:Y:S01]  /*7f60*/  HADD2.F32 R47, -RZ, R47.H0_H0 ;  /* 0x2000002fff2f7230 */ /* 0x000fe20000004100 */
[----:B------:R-:W-:Y:S01]  /*7f70*/  SHF.R.U64 R55, R36, 0x10, R37 ;  /* 0x0000001024377819 */ /* 0x000fe20000001225 */
[----:B------:R-:W-:Y:S02]  /*7f80*/  HADD2.F32 R49, -RZ, R49.H0_H0 ;  /* 0x20000031ff317230 */ /* 0x000fe40000004100 */
[----:B0-----:R-:W-:-:S02]  /*7f90*/  HADD2.F32 R38, -RZ, R7.H0_H0 ;  /* 0x20000007ff267230 */ /* 0x001fc40000004100 */
[----:B------:R-:W-:Y:S02]  /*7fa0*/  HADD2.F32 R39, -RZ, R7.H1_H1 ;  /* 0x30000007ff277230 */ /* 0x000fe40000004100 */
[--C-:B------:R-:W-:Y:S02]  /*7fb0*/  HADD2.F32 R7, -RZ, R4.reuse.H0_H0 ;  /* 0x20000004ff077230 */ /* 0x100fe40000004100 */
[----:B------:R-:W-:Y:S02]  /*7fc0*/  HADD2.F32 R4, -RZ, R4.H1_H1 ;  /* 0x30000004ff047230 */ /* 0x000fe40000004100 */
[C---:B------:R-:W-:Y:S01]  /*7fd0*/  FMUL.FTZ R52, R39.reuse, R47 ;  /* 0x0000002f27347220 */ /* 0x040fe20000410000 */
[-C--:B------:R-:W-:Y:S01]  /*7fe0*/  FMUL.FTZ R51, R39, R49.reuse ;  /* 0x0000003127337220 */ /* 0x080fe20000410000 */
[--C-:B------:R-:W-:Y:S02]  /*7ff0*/  HADD2.F32 R36, -RZ, R6.reuse.H0_H0 ;  /* 0x20000006ff247230 */ /* 0x100fe40000004100 */
[----:B------:R-:W-:Y:S01]  /*8000*/  FMUL.FTZ R50, R4, R48 ;  /* 0x0000003004327220 */ /* 0x000fe20000410000 */
[----:B------:R-:W-:Y:S01]  /*8010*/  FFMA.FTZ R54, R38, R49, R52 ;  /* 0x0000003126367223 */ /* 0x000fe20000010034 */
[----:B------:R-:W-:-:S02]  /*8020*/  HADD2.F32 R37, -RZ, R6.H1_H1 ;  /* 0x30000006ff257230 */ /* 0x000fc40000004100 */
[-C--:B------:R-:W-:Y:S01]  /*8030*/  FMUL.FTZ R52, R4, R46.reuse ;  /* 0x0000002e04347220 */ /* 0x080fe20000410000 */
[C---:B------:R-:W-:Y:S01]  /*8040*/  FFMA.FTZ R50, R7.reuse, R46, -R50 ;  /* 0x0000002e07327223 */ /* 0x040fe20000010832 */
[----:B------:R-:W-:Y:S02]  /*8050*/  HADD2.F32 R6, -RZ, R5.H0_H0 ;  /* 0x20000005ff067230 */ /* 0x000fe40000004100 */
[----:B------:R-:W-:Y:S01]  /*8060*/  FFMA.FTZ R51, R38, R47, -R51 ;  /* 0x0000002f26337223 */ /* 0x000fe20000010833 */
[----:B------:R-:W-:Y:S02]  /*8070*/  HADD2.F32 R46, -RZ, R45.H1_H1 ;  /* 0x3000002dff2e7230 */ /* 0x000fe40000004100 */
[----:B------:R-:W-:Y:S01]  /*8080*/  FFMA.FTZ R47, R7, R48, R52 ;  /* 0x00000030072f7223 */ /* 0x000fe20000010034 */
[----:B------:R-:W-:Y:S02]  /*8090*/  HADD2.F32 R5, -RZ, R5.H1_H1 ;  /* 0x30000005ff057230 */ /* 0x000fe40000004100 */
[----:B------:R-:W-:-:S02]  /*80a0*/  HADD2.F32 R38, -RZ, R57.H0_H0 ;  /* 0x20000039ff267230 */ /* 0x000fc40000004100 */
[C---:B------:R-:W-:Y:S01]  /*80b0*/  FMUL.FTZ R49, R37.reuse, R46 ;  /* 0x0000002e25317220 */ /* 0x040fe20000410000 */
[----:B------:R-:W-:Y:S02]  /*80c0*/  HADD2.F32 R39, -RZ, R53.H0_H0 ;  /* 0x20000035ff277230 */ /* 0x000fe40000004100 */
[----:B------:R-:W-:Y:S02]  /*80d0*/  HADD2.F32 R4, -RZ, R55.H0_H0 ;  /* 0x20000037ff047230 */ /* 0x000fe40000004100 */
[-C--:B------:R-:W-:Y:S01]  /*80e0*/  FMUL.FTZ R37, R37, R38.reuse ;  /* 0x0000002625257220 */ /* 0x080fe20000410000 */
[C---:B------:R-:W-:Y:S01]  /*80f0*/  FFMA.FTZ R49, R36.reuse, R38, -R49 ;  /* 0x0000002624317223 */ /* 0x040fe20000010831 */
[C---:B------:R-:W-:Y:S01]  /*8100*/  FMUL.FTZ R7, R5.reuse, R39 ;  /* 0x0000002705077220 */ /* 0x040fe20000410000 */
[----:B------:R-:W-:Y:S01]  /*8110*/  FMUL.FTZ R48, R5, R4 ;  /* 0x0000000405307220 */ /* 0x000fe20000410000 */
[----:B------:R-:W-:Y:S02]  /*8120*/  FFMA.FTZ R36, R36, R46, R37 ;  /* 0x0000002e24247223 */ /* 0x000fe40000010025 */
[----:B------:R-:W-:Y:S01]  /*8130*/  FFMA.FTZ R5, R6, R4, -R7 ;  /* 0x0000000406057223 */ /* 0x000fe20000010807 */
[----:B------:R-:W-:Y:S01]  /*8140*/  F2FP.F16.F32.PACK_AB R7, R54, R51 ;  /* 0x000000333607723e */ /* 0x000fe200000000ff */
[----:B------:R-:W-:Y:S01]  /*8150*/  FFMA.FTZ R48, R6, R39, R48 ;  /* 0x0000002706307223 */ /* 0x000fe20000010030 */
[----:B------:R-:W-:-:S02]  /*8160*/  F2FP.F16.F32.PACK_AB R4, R47, R50 ;  /* 0x000000322f04723e */ /* 0x000fc400000000ff */
[----:B------:R-:W-:Y:S02]  /*8170*/  F2FP.F16.F32.PACK_AB R6, R36, R49 ;  /* 0x000000312406723e */ /* 0x000fe400000000ff */
[----:B------:R-:W-:-:S05]  /*8180*/  F2FP.F16.F32.PACK_AB R5, R48, R5 ;  /* 0x000000053005723e */ /* 0x000fca00000000ff */
[----:B------:R0:W-:Y:S02]  /*8190*/  STS.128 [R3+0xda00], R4 ;  /* 0x00da000403007388 */ /* 0x0001e40000000c00 */
.L_x_493:
[----:B------:R-:W-:Y:S05]  /*81a0*/  BSYNC B1 ;  /* 0x0000000000017941 */ /* 0x000fea0003800000 */
.L_x_492:
[----:B------:R-:W-:Y:S01]  /*81b0*/  BSSY B1, `(.L_x_494) ;  /* 0x000002d000017945 */ /* 0x000fe20003800000 */
[----:B------:R-:W-:-:S03]  /*81c0*/  @P5 VIADD R0, R3, 0xffffffe0 ;  /* 0xffffffe003005836 */ /* 0x000fc60000000000 */
[----:B------:R-:W-:Y:S05]  /*81d0*/  @P0 BRA `(.L_x_495) ;  /* 0x0000000000a80947 */ /* 0x000fea0003800000 */
[----:B0-----:R-:W0:Y:S01]  /*81e0*/  LDS.128 R4, [R0+0xda00] ;  /* 0x00da000000047984 */ /* 0x001e220000000c00 */
[----:B------:R-:W-:Y:S01]  /*81f0*/  SHF.R.U32.HI R37, RZ, 0x10, R33 ;  /* 0x00000010ff257819 */ /* 0x000fe20000011621 */
[----:B------:R-:W-:Y:S01]  /*8200*/  HADD2.F32 R38, -RZ, R56.H0_H0 ;  /* 0x20000038ff267230 */ /* 0x000fe20000004100 */
[--C-:B------:R-:W-:Y:S01]  /*8210*/  SHF.R.U32.HI R39, RZ, 0x10, R35.reuse ;  /* 0x00000010ff277819 */ /* 0x100fe20000011623 */
[----:B------:R-:W-:Y:S01]  /*8220*/  HADD2.F32 R36, -RZ, R57.H1_H1 ;  /* 0x30000039ff247230 */ /* 0x000fe20000004100 */
        /* <DEDUP_REMOVED lines=16> */
[--C-:B------:R-:W-:Y:S02]  /*8330*/  HADD2.F32 R6, -RZ, R5.reuse.H0_H0 ;  /* 0x20000005ff067230 */ /* 0x100fe40000004100 */
        /* <DEDUP_REMOVED lines=20> */
.L_x_495:
[----:B------:R-:W-:Y:S05]  /*8480*/  BSYNC B1 ;  /* 0x0000000000017941 */ /* 0x000fea0003800000 */
.L_x_494:
[----:B------:R-:W-:Y:S04]  /*8490*/  BSSY B1, `(.L_x_496) ;  /* 0x000002c000017945 */ /* 0x000fe80003800000 */
[----:B------:R-:W-:Y:S05]  /*84a0*/  @P1 BRA `(.L_x_497) ;  /* 0x0000000000a81947 */ /* 0x000fea0003800000 */
[----:B01----:R-:W0:Y:S01]  /*84b0*/  LDS.128 R4, [R3+0x10a00] ;  /* 0x010a000003047984 */ /* 0x003e220000000c00 */
[----:B------:R-:W-:Y:S01]  /*84c0*/  SHF.R.U32.HI R34, RZ, 0x10, R31 ;  /* 0x00000010ff227819 */ /* 0x000fe2000001161f */
[----:B------:R-:W-:Y:S01]  /*84d0*/  HADD2.F32 R32, -RZ, R58.H1_H1 ;  /* 0x3000003aff207230 */ /* 0x000fe20000004100 */
[----:B------:R-:W-:Y:S01]  /*84e0*/  SHF.R.U32.HI R33, RZ, 0x10, R29 ;  /* 0x00000010ff217819 */ /* 0x000fe2000001161d */
[----:B------:R-:W-:Y:S01]  /*84f0*/  HADD2.F32 R45, -RZ, R45.H0_H0 ;  /* 0x2000002dff2d7230 */ /* 0x000fe20000004100 */
[----:B------:R-:W-:Y:S01]  /*8500*/  SHF.R.U64 R37, R30, 0x10, R31 ;  /* 0x000000101e257819 */ /* 0x000fe2000000121f */
[----:B------:R-:W-:Y:S01]  /*8510*/  HADD2.F32 R34, -RZ, R34.H0_H0 ;  /* 0x20000022ff227230 */ /* 0x000fe20000004100 */
[----:B------:R-:W-:Y:S01]  /*8520*/  SHF.R.U64 R39, R28, 0x10, R29 ;  /* 0x000000101c277819 */ /* 0x000fe2000000121d */
[----:B------:R-:W-:Y:S02]  /*8530*/  HADD2.F32 R33, -RZ, R33.H0_H0 ;  /* 0x20000021ff217230 */ /* 0x000fe40000004100 */
[----:B0-----:R-:W-:-:S02]  /*8540*/  HADD2.F32 R31, -RZ, R7.H1_H1 ;  /* 0x30000007ff1f7230 */ /* 0x001fc40000004100 */
[----:B------:R-:W-:Y:S02]  /*8550*/  HADD2.F32 R30, -RZ, R7.H0_H0 ;  /* 0x20000007ff1e7230 */ /* 0x000fe40000004100 */
[--C-:B------:R-:W-:Y:S02]  /*8560*/  HADD2.F32 R7, -RZ, R4.reuse.H0_H0 ;  /* 0x20000004ff077230 */ /* 0x100fe40000004100 */
[CC--:B------:R-:W-:Y:S01]  /*8570*/  FMUL.FTZ R35, R31.reuse, R34.reuse ;  /* 0x000000221f237220 */ /* 0x0c0fe20000410000 */
[----:B------:R-:W-:Y:S01]  /*8580*/  FMUL.FTZ R31, R31, R33 ;  /* 0x000000211f1f7220 */ /* 0x000fe20000410000 */
[----:B------:R-:W-:Y:S02]  /*8590*/  HADD2.F32 R4, -RZ, R4.H1_H1 ;  /* 0x30000004ff047230 */ /* 0x000fe40000004100 */
[--C-:B------:R-:W-:Y:S02]  /*85a0*/  HADD2.F32 R28, -RZ, R6.reuse.H0_H0 ;  /* 0x20000006ff1c7230 */ /* 0x100fe40000004100 */
[----:B------:R-:W-:Y:S01]  /*85b0*/  FFMA.FTZ R38, R30, R34, R31 ;  /* 0x000000221e267223 */ /* 0x000fe2000001001f */
[----:B------:R-:W-:-:S02]  /*85c0*/  HADD2.F32 R29, -RZ, R6.H1_H1 ;  /* 0x30000006ff1d7230 */ /* 0x000fc40000004100 */
[----:B------:R-:W-:Y:S01]  /*85d0*/  FMUL.FTZ R36, R4, R45 ;  /* 0x0000002d04247220 */ /* 0x000fe20000410000 */
[--C-:B------:R-:W-:Y:S02]  /*85e0*/  HADD2.F32 R31, -RZ, R44.reuse.H1_H1 ;  /* 0x3000002cff1f7230 */ /* 0x100fe40000004100 */
[----:B------:R-:W-:Y:S01]  /*85f0*/  FFMA.FTZ R35, R30, R33, -R35 ;  /* 0x000000211e237223 */ /* 0x000fe20000010823 */
[--C-:B------:R-:W-:Y:S02]  /*8600*/  HADD2.F32 R6, -RZ, R5.reuse.H0_H0 ;  /* 0x20000005ff067230 */ /* 0x100fe40000004100 */
[-C--:B------:R-:W-:Y:S01]  /*8610*/  FMUL.FTZ R34, R4, R32.reuse ;  /* 0x0000002004227220 */ /* 0x080fe20000410000 */
[----:B------:R-:W-:Y:S02]  /*8620*/  HADD2.F32 R44, -RZ, R44.H0_H0 ;  /* 0x2000002cff2c7230 */ /* 0x000fe40000004100 */
[----:B------:R-:W-:Y:S01]  /*8630*/  FFMA.FTZ R36, R7, R32, -R36 ;  /* 0x0000002007247223 */ /* 0x000fe20000010824 */
[----:B------:R-:W-:-:S02]  /*8640*/  HADD2.F32 R5, -RZ, R5.H1_H1 ;  /* 0x30000005ff057230 */ /* 0x000fc40000004100 */
[----:B------:R-:W-:Y:S01]  /*8650*/  FFMA.FTZ R45, R7, R45, R34 ;  /* 0x0000002d072d7223 */ /* 0x000fe20000010022 */
[----:B------:R-:W-:Y:S02]  /*8660*/  HADD2.F32 R30, -RZ, R37.H0_H0 ;  /* 0x20000025ff1e7230 */ /* 0x000fe40000004100 */
[CC--:B------:R-:W-:Y:S01]  /*8670*/  FMUL.FTZ R33, R29.reuse, R31.reuse ;  /* 0x0000001f1d217220 */ /* 0x0c0fe20000410000 */
[----:B------:R-:W-:Y:S02]  /*8680*/  HADD2.F32 R4, -RZ, R39.H0_H0 ;  /* 0x20000027ff047230 */ /* 0x000fe40000004100 */
[----:B------:R-:W-:Y:S01]  /*8690*/  FMUL.FTZ R32, R29, R44 ;  /* 0x0000002c1d207220 */ /* 0x000fe20000410000 */
[C---:B------:R-:W-:Y:S01]  /*86a0*/  FMUL.FTZ R7, R5.reuse, R30 ;  /* 0x0000001e05077220 */ /* 0x040fe20000410000 */
[C---:B------:R-:W-:Y:S01]  /*86b0*/  FFMA.FTZ R33, R28.reuse, R44, -R33 ;  /* 0x0000002c1c217223 */ /* 0x040fe20000010821 */
[-C--:B------:R-:W-:Y:S01]  /*86c0*/  FMUL.FTZ R29, R5, R4.reuse ;  /* 0x00000004051d7220 */ /* 0x080fe20000410000 */
[----:B------:R-:W-:Y:S01]  /*86d0*/  FFMA.FTZ R32, R28, R31, R32 ;  /* 0x0000001f1c207223 */ /* 0x000fe20000010020 */
[----:B------:R-:W-:Y:S01]  /*86e0*/  FFMA.FTZ R5, R6, R4, -R7 ;  /* 0x0000000406057223 */ /* 0x000fe20000010807 */
[----:B------:R-:W-:Y:S01]  /*86f0*/  F2FP.F16.F32.PACK_AB R7, R38, R35 ;  /* 0x000000232607723e */ /* 0x000fe200000000ff */
[----:B------:R-:W-:Y:S01]  /*8700*/  FFMA.FTZ R30, R6, R30, R29 ;  /* 0x0000001e061e7223 */ /* 0x000fe2000001001d */
[----:B------:R-:W-:-:S02]  /*8710*/  F2FP.F16.F32.PACK_AB R4, R45, R36 ;  /* 0x000000242d04723e */ /* 0x000fc400000000ff */
[----:B------:R-:W-:Y:S02]  /*8720*/  F2FP.F16.F32.PACK_AB R6, R32, R33 ;  /* 0x000000212006723e */ /* 0x000fe400000000ff */
[----:B------:R-:W-:-:S05]  /*8730*/  F2FP.F16.F32.PACK_AB R5, R30, R5 ;  /* 0x000000051e05723e */ /* 0x000fca00000000ff */
[----:B------:R2:W-:Y:S02]  /*8740*/  STS.128 [R3+0x10a00], R4 ;  /* 0x010a000403007388 */ /* 0x0005e40000000c00 */
.L_x_497:
[----:B------:R-:W-:Y:S05]  /*8750*/  BSYNC B1 ;  /* 0x0000000000017941 */ /* 0x000fea0003800000 */
.L_x_496:
[----:B------:R-:W-:Y:S04]  /*8760*/  BSSY B1, `(.L_x_498) ;  /* 0x000002c000017945 */ /* 0x000fe80003800000 */
[----:B------:R-:W-:Y:S05]  /*8770*/  @P2 BRA `(.L_x_499) ;  /* 0x0000000000a82947 */ /* 0x000fea0003800000 */
[----:B012---:R-:W0:Y:S01]  /*8780*/  LDS.128 R4, [R0+0x10a00] ;  /* 0x010a000000047984 */ /* 0x007e220000000c00 */
[----:B------:R-:W-:Y:S01]  /*8790*/  SHF.R.U32.HI R29, RZ, 0x10, R27 ;  /* 0x00000010ff1d7819 */ /* 0x000fe2000001161b */
[----:B------:R-:W-:Y:S01]  /*87a0*/  HADD2.F32 R28, -RZ, R43.H0_H0 ;  /* 0x2000002bff1c7230 */ /* 0x000fe20000004100 */
[----:B------:R-:W-:Y:S01]  /*87b0*/  SHF.R.U32.HI R31, RZ, 0x10, R25 ;  /* 0x00000010ff1f7819 */ /* 0x000fe20000011619 */
[--C-:B------:R-:W-:Y:S01]  /*87c0*/  HADD2.F32 R30, -RZ, R42.reuse.H0_H0 ;  /* 0x2000002aff1e7230 */ /* 0x100fe20000004100 */
[----:B------:R-:W-:Y:S01]  /*87d0*/  SHF.R.U64 R37, R26, 0x10, R27 ;  /* 0x000000101a257819 */ /* 0x000fe2000000121b */
[----:B------:R-:W-:Y:S01]  /*87e0*/  HADD2.F32 R29, -RZ, R29.H0_H0 ;  /* 0x2000001dff1d7230 */ /* 0x000fe20000004100 */
[----:B------:R-:W-:Y:S01]  /*87f0*/  SHF.R.U64 R35, R24, 0x10, R25 ;  /* 0x0000001018237819 */ /* 0x000fe20000001219 */
[----:B------:R-:W-:Y:S02]  /*8800*/  HADD2.F32 R31, -RZ, R31.H0_H0 ;  /* 0x2000001fff1f7230 */ /* 0x000fe40000004100 */
[----:B------:R-:W-:-:S02]  /*8810*/  HADD2.F32 R42, -RZ, R42.H1_H1 ;  /* 0x3000002aff2a7230 */ /* 0x000fc40000004100 */
[----:B------:R-:W-:Y:S02]  /*8820*/  HADD2.F32 R43, -RZ, R43.H1_H1 ;  /* 0x3000002bff2b7230 */ /* 0x000fe40000004100 */
[--C-:B0-----:R-:W-:Y:S02]  /*8830*/  HADD2.F32 R27, -RZ, R7.reuse.H1_H1 ;  /* 0x30000007ff1b7230 */ /* 0x101fe40000004100 */
[----:B------:R-:W-:Y:S02]  /*8840*/  HADD2.F32 R26, -RZ, R7.H0_H0 ;  /* 0x20000007ff1a7230 */ /* 0x000fe40000004100 */
[--C-:B------:R-:W-:Y:S02]  /*8850*/  HADD2.F32 R7, -RZ, R4.reuse.H0_H0 ;  /* 0x20000004ff077230 */ /* 0x100fe40000004100 */
[C---:B------:R-:W-:Y:S01]  /*8860*/  FMUL.FTZ R34, R27.reuse, R29 ;  /* 0x0000001d1b227220 */ /* 0x040fe20000410000 */
[----:B------:R-:W-:Y:S02]  /*8870*/  HADD2.F32 R4, -RZ, R4.H1_H1 ;  /* 0x30000004ff047230 */ /* 0x000fe40000004100 */
[----:B------:R-:W-:Y:S01]  /*8880*/  FMUL.FTZ R33, R27, R31 ;  /* 0x0000001f1b217220 */ /* 0x000fe20000410000 */
[----:B------:R-:W-:-:S02]  /*8890*/  HADD2.F32 R24, -RZ, R6.H0_H0 ;  /* 0x20000006ff187230 */ /* 0x000fc40000004100 */
[----:B------:R-:W-:Y:S01]  /*88a0*/  FFMA.FTZ R36, R26, R31, R34 ;  /* 0x0000001f1a247223 */ /* 0x000fe20000010022 */
[----:B------:R-:W-:Y:S02]  /*88b0*/  HADD2.F32 R25, -RZ, R6.H1_H1 ;  /* 0x30000006ff197230 */ /* 0x000fe40000004100 */
[----:B------:R-:W-:Y:S01]  /*88c0*/  FMUL.FTZ R32, R4, R30 ;  /* 0x0000001e04207220 */ /* 0x000fe20000410000 */
[--C-:B------:R-:W-:Y:S02]  /*88d0*/  HADD2.F32 R6, -RZ, R5.reuse.H0_H0 ;  /* 0x20000005ff067230 */ /* 0x100fe40000004100 */
[----:B------:R-:W-:Y:S01]  /*88e0*/  FFMA.FTZ R33, R26, R29, -R33 ;  /* 0x0000001d1a217223 */ /* 0x000fe20000010821 */
[-C--:B------:R-:W-:Y:S01]  /*88f0*/  FMUL.FTZ R34, R4, R28.reuse ;  /* 0x0000001c04227220 */ /* 0x080fe20000410000 */
[----:B------:R-:W-:Y:S02]  /*8900*/  HADD2.F32 R5, -RZ, R5.H1_H1 ;  /* 0x30000005ff057230 */ /* 0x000fe40000004100 */
[----:B------:R-:W-:Y:S01]  /*8910*/  FFMA.FTZ R32, R7, R28, -R32 ;  /* 0x0000001c07207223 */ /* 0x000fe20000010820 */
[----:B------:R-:W-:-:S02]  /*8920*/  HADD2.F32 R26, -RZ, R35.H0_H0 ;  /* 0x20000023ff1a7230 */ /* 0x000fc40000004100 */
[----:B------:R-:W-:Y:S01]  /*8930*/  FFMA.FTZ R27, R7, R30, R34 ;  /* 0x0000001e071b7223 */ /* 0x000fe20000010022 */
[----:B------:R-:W-:Y:S02]  /*8940*/  HADD2.F32 R4, -RZ, R37.H0_H0 ;  /* 0x20000025ff047230 */ /* 0x000fe40000004100 */
[C---:B------:R-:W-:Y:S01]  /*8950*/  FMUL.FTZ R29, R25.reuse, R42 ;  /* 0x0000002a191d7220 */ /* 0x040fe20000410000 */
[-C--:B------:R-:W-:Y:S01]  /*8960*/  FMUL.FTZ R31, R25, R43.reuse ;  /* 0x0000002b191f7220 */ /* 0x080fe20000410000 */
[C---:B------:R-:W-:Y:S01]  /*8970*/  FMUL.FTZ R7, R5.reuse, R26 ;  /* 0x0000001a05077220 */ /* 0x040fe20000410000 */
[----:B------:R-:W-:Y:S01]  /*8980*/  FMUL.FTZ R25, R5, R4 ;  /* 0x0000000405197220 */ /* 0x000fe20000410000 */
[C---:B------:R-:W-:Y:S01]  /*8990*/  FFMA.FTZ R29, R24.reuse, R43, -R29 ;  /* 0x0000002b181d7223 */ /* 0x040fe2000001081d */
[----:B------:R-:W-:Y:S01]  /*89a0*/  FFMA.FTZ R24, R24, R42, R31 ;  /* 0x0000002a18187223 */ /* 0x000fe2000001001f */
[C---:B------:R-:W-:Y:S01]  /*89b0*/  FFMA.FTZ R5, R6.reuse, R4, -R7 ;  /* 0x0000000406057223 */ /* 0x040fe20000010807 */
[----:B------:R-:W-:Y:S01]  /*89c0*/  FFMA.FTZ R26, R6, R26, R25 ;  /* 0x0000001a061a7223 */ /* 0x000fe20000010019 */
[----:B------:R-:W-:-:S02]  /*89d0*/  F2FP.F16.F32.PACK_AB R7, R36, R33 ;  /* 0x000000212407723e */ /* 0x000fc400000000ff */
[----:B------:R-:W-:Y:S02]  /*89e0*/  F2FP.F16.F32.PACK_AB R6, R24, R29 ;  /* 0x0000001d1806723e */ /* 0x000fe400000000ff */
[----:B------:R-:W-:Y:S02]  /*89f0*/  F2FP.F16.F32.PACK_AB R4, R27, R32 ;  /* 0x000000201b04723e */ /* 0x000fe400000000ff */
[----:B------:R-:W-:-:S05]  /*8a00*/  F2FP.F16.F32.PACK_AB R5, R26, R5 ;  /* 0x000000051a05723e */ /* 0x000fca00000000ff */
[----:B------:R3:W-:Y:S02]  /*8a10*/  STS.128 [R0+0x10a00], R4 ;  /* 0x010a000400007388 */ /* 0x0007e40000000c00 */
.L_x_499:
[----:B------:R-:W-:Y:S05]  /*8a20*/  BSYNC B1 ;  /* 0x0000000000017941 */ /* 0x000fea0003800000 */
.L_x_498:
[----:B------:R-:W-:Y:S04]  /*8a30*/  BSSY B1, `(.L_x_500) ;  /* 0x000002c000017945 */ /* 0x000fe80003800000 */
[----:B------:R-:W-:Y:S05]  /*8a40*/  @P3 BRA `(.L_x_501) ;  /* 0x0000000000a83947 */ /* 0x000fea0003800000 */
[----:B0123--:R-:W0:Y:S01]  /*8a50*/  LDS.128 R4, [R3+0x13a00] ;  /* 0x013a000003047984 */ /* 0x00fe220000000c00 */
        /* <DEDUP_REMOVED lines=41> */
.L_x_501:
[----:B------:R-:W-:Y:S05]  /*8cf0*/  BSYNC B1 ;  /* 0x0000000000017941 */ /* 0x000fea0003800000 */
.L_x_500:
[----:B------:R-:W-:Y:S05]  /*8d00*/  @P4 BRA `(.L_x_491) ;  /* 0x0000001c00584947 */ /* 0x000fea0003800000 */
[----:B01234-:R-:W0:Y:S01]  /*8d10*/  LDS.128 R4, [R0+0x13a00] ;  /* 0x013a000000047984 */ /* 0x01fe220000000c00 */
[----:B------:R-:W-:Y:S01]  /*8d20*/  SHF.R.U32.HI R20, RZ, 0x10, R9 ;  /* 0x00000010ff147819 */ /* 0x000fe20000011609 */
[--C-:B------:R-:W-:Y:S01]  /*8d30*/  HADD2.F32 R13, -RZ, R14.reuse.H0_H0 ;  /* 0x2000000eff0d7230 */ /* 0x100fe20000004100 */
[--C-:B------:R-:W-:Y:S01]  /*8d40*/  SHF.R.U32.HI R12, RZ, 0x10, R11.reuse ;  /* 0x00000010ff0c7819 */ /* 0x100fe2000001160b */
[----:B------:R-:W-:Y:S01]  /*8d50*/  HADD2.F32 R14, -RZ, R14.H1_H1 ;  /* 0x3000000eff0e7230 */ /* 0x000fe20000004100 */
[----:B------:R-:W-:Y:S01]  /*8d60*/  SHF.R.U64 R26, R10, 0x10, R11 ;  /* 0x000000100a1a7819 */ /* 0x000fe2000000120b */
[----:B------:R-:W-:Y:S01]  /*8d70*/  HADD2.F32 R20, -RZ, R20.H0_H0 ;  /* 0x20000014ff147230 */ /* 0x000fe20000004100 */
[----:B------:R-:W-:Y:S01]  /*8d80*/  SHF.R.U64 R25, R8, 0x10, R9 ;  /* 0x0000001008197819 */ /* 0x000fe20000001209 */
[----:B------:R-:W-:Y:S02]  /*8d90*/  HADD2.F32 R12, -RZ, R12.H0_H0 ;  /* 0x2000000cff0c7230 */ /* 0x000fe40000004100 */
[----:B------:R-:W-:-:S02]  /*8da0*/  HADD2.F32 R11, -RZ, R15.H0_H0 ;  /* 0x2000000fff0b7230 */ /* 0x000fc40000004100 */
[----:B------:R-:W-:Y:S02]  /*8db0*/  HADD2.F32 R15, -RZ, R15.H1_H1 ;  /* 0x3000000fff0f7230 */ /* 0x000fe40000004100 */
[--C-:B0-----:R-:W-:Y:S02]  /*8dc0*/  HADD2.F32 R10, -RZ, R7.reuse.H1_H1 ;  /* 0x30000007ff0a7230 */ /* 0x101fe40000004100 */
[--C-:B------:R-:W-:Y:S02]  /*8dd0*/  HADD2.F32 R3, -RZ, R4.reuse.H0_H0 ;  /* 0x20000004ff037230 */ /* 0x100fe40000004100 */
[----:B------:R-:W-:Y:S02]  /*8de0*/  HADD2.F32 R9, -RZ, R7.H0_H0 ;  /* 0x20000007ff097230 */ /* 0x000fe40000004100 */
[C---:B------:R-:W-:Y:S01]  /*8df0*/  FMUL.FTZ R24, R10.reuse, R20 ;  /* 0x000000140a187220 */ /* 0x040fe20000410000 */
[----:B------:R-:W-:Y:S02]  /*8e00*/  HADD2.F32 R4, -RZ, R4.H1_H1 ;  /* 0x30000004ff047230 */ /* 0x000fe40000004100 */
[----:B------:R-:W-:Y:S01]  /*8e10*/  FMUL.FTZ R21, R10, R12 ;  /* 0x0000000c0a157220 */ /* 0x000fe20000410000 */
[----:B------:R-:W-:-:S02]  /*8e20*/  HADD2.F32 R7, -RZ, R6.H0_H0 ;  /* 0x20000006ff077230 */ /* 0x000fc40000004100 */
[C---:B------:R-:W-:Y:S01]  /*8e30*/  FFMA.FTZ R24, R9.reuse, R12, -R24 ;  /* 0x0000000c09187223 */ /* 0x040fe20000010818 */
[----:B------:R-:W-:Y:S02]  /*8e40*/  HADD2.F32 R8, -RZ, R6.H1_H1 ;  /* 0x30000006ff087230 */ /* 0x000fe40000004100 */
[C---:B------:R-:W-:Y:S01]  /*8e50*/  FMUL.FTZ R10, R4.reuse, R13 ;  /* 0x0000000d040a7220 */ /* 0x040fe20000410000 */
[--C-:B------:R-:W-:Y:S02]  /*8e60*/  HADD2.F32 R6, -RZ, R5.reuse.H0_H0 ;  /* 0x20000005ff067230 */ /* 0x100fe40000004100 */
[----:B------:R-:W-:Y:S01]  /*8e70*/  FFMA.FTZ R21, R9, R20, R21 ;  /* 0x0000001409157223 */ /* 0x000fe20000010015 */
[-C--:B------:R-:W-:Y:S01]  /*8e80*/  FMUL.FTZ R12, R4, R11.reuse ;  /* 0x0000000b040c7220 */ /* 0x080fe20000410000 */
[----:B------:R-:W-:Y:S02]  /*8e90*/  HADD2.F32 R5, -RZ, R5.H1_H1 ;  /* 0x30000005ff057230 */ /* 0x000fe40000004100 */
[----:B------:R-:W-:Y:S01]  /*8ea0*/  FFMA.FTZ R10, R3, R11, -R10 ;  /* 0x0000000b030a7223 */ /* 0x000fe2000001080a */
[----:B------:R-:W-:-:S02]  /*8eb0*/  HADD2.F32 R9, -RZ, R25.H0_H0 ;  /* 0x20000019ff097230 */ /* 0x000fc40000004100 */
[----:B------:R-:W-:Y:S01]  /*8ec0*/  FFMA.FTZ R3, R3, R13, R12 ;  /* 0x0000000d03037223 */ /* 0x000fe2000001000c */
[----:B------:R-:W-:Y:S02]  /*8ed0*/  HADD2.F32 R4, -RZ, R26.H0_H0 ;  /* 0x2000001aff047230 */ /* 0x000fe40000004100 */
[C---:B------:R-:W-:Y:S01]  /*8ee0*/  FMUL.FTZ R12, R8.reuse, R14 ;  /* 0x0000000e080c7220 */ /* 0x040fe20000410000 */
[----:B------:R-:W-:Y:S01]  /*8ef0*/  FMUL.FTZ R13, R8, R15 ;  /* 0x0000000f080d7220 */ /* 0x000fe20000410000 */
        /* <DEDUP_REMOVED lines=10> */
[----:B------:R0:W-:Y:S01]  /*8fa0*/  STS.128 [R0+0x13a00], R4 ;  /* 0x013a000400007388 */ /* 0x0001e20000000c00 */
[----:B------:R-:W-:Y:S05]  /*8fb0*/  BRA `(.L_x_491) ;  /* 0x0000001800ac7947 */ /* 0x000fea0003800000 */
.L_x_485:
[----:B------:R-:W-:-:S03]  /*8fc0*/  UMOV UR4, 0xffffffff ;  /* 0xffffffff00047882 */ /* 0x000fc60000000000 */
[----:B------:R-:W-:Y:S05]  /*8fd0*/  BRA.DIV UR4, `(.L_x_502) ;  /* 0x0000015e04847947 */ /* 0x000fea000b800000 */
[----:B------:R-:W1:Y:S04]  /*8fe0*/  SHFL.IDX PT, R3, R25, RZ, 0x1e1f ;  /* 0x001e1fff19037589 */ /* 0x000e6800000e0000 */
[----:B------:R-:W2:Y:S04]  /*8ff0*/  SHFL.IDX PT, R0, R24, RZ, 0x1e1f ;  /* 0x001e1fff18007589 */ /* 0x000ea800000e0000 */
[----:B------:R3:W4:Y:S04]  /*9000*/  SHFL.IDX PT, R5, R27, RZ, 0x1e1f ;  /* 0x001e1fff1b057589 */ /* 0x00072800000e0000 */
[----:B0-----:R3:W0:Y:S01]  /*9010*/  SHFL.IDX PT, R14, R26, RZ, 0x1e1f ;  /* 0x001e1fff1a0e7589 */ /* 0x00162200000e0000 */
[----:B-1----:R-:W-:Y:S01]  /*9020*/  IMAD.MOV.U32 R21, RZ, RZ, R3 ;  /* 0x000000ffff157224 */ /* 0x002fe200078e0003 */
[----:B--23--:R-:W-:-:S07]  /*9030*/  MOV R20, R0 ;  /* 0x0000000000147202 */ /* 0x00cfce0000000f00 */
.L_x_727:
[----:B------:R-:W2:Y:S01]  /*9040*/  LDL R46, [R1+0x98] ;  /* 0x00009800012e7983 */ /* 0x000ea20000100800 */
[----:B------:R-:W-:Y:S01]  /*9050*/  ULDC UR4, c[0x0][0x448] ;  /* 0x0001120000047ab9 */ /* 0x000fe20000000800 */
[----:B------:R-:W-:Y:S01]  /*9060*/  BSSY B1, `(.L_x_503) ;  /* 0x0000038000017945 */ /* 0x000fe20003800000 */
[----:B------:R-:W-:Y:S01]  /*9070*/  IMAD R111, R111, UR4, RZ ;  /* 0x000000046f6f7c24 */ /* 0x000fe2000f8e02ff */
[----:B------:R-:W-:Y:S01]  /*9080*/  CS2R R8, SRZ ;  /* 0x0000000000087805 */ /* 0x000fe2000001ff00 */
[----:B0-----:R-:W-:Y:S01]  /*9090*/  IMAD.MOV.U32 R44, RZ, RZ, R14 ;  /* 0x000000ffff2c7224 */ /* 0x001fe200078e000e */
[----:B------:R-:W-:Y:S01]  /*90a0*/  CS2R R10, SRZ ;  /* 0x00000000000a7805 */ /* 0x000fe2000001ff00 */
[----:B------:R-:W-:Y:S01]  /*90b0*/  IMAD R0, R109, -0xc0, R111 ;  /* 0xffffff406d007824 */ /* 0x000fe200078e026f */
[----:B------:R-:W-:Y:S01]  /*90c0*/  ISETP.GE.AND P1, PT, R6, R111, PT ;  /* 0x0000006f0600720c */ /* 0x000fe20003f26270 */
[----:B----4-:R-:W-:Y:S01]  /*90d0*/  IMAD.MOV.U32 R45, RZ, RZ, R5 ;  /* 0x000000ffff2d7224 */ /* 0x010fe200078e0005 */
[----:B------:R-:W-:-:S02]  /*90e0*/  CS2R R4, SRZ ;  /* 0x0000000000047805 */ /* 0x000fc4000001ff00 */
[----:B------:R-:W-:Y:S02]  /*90f0*/  CS2R R6, SRZ ;  /* 0x0000000000067805 */ /* 0x000fe4000001ff00 */
[----:B------:R-:W-:Y:S02]  /*9100*/  VIMNMX R0, R0, 0xc0, PT ;  /* 0x000000c000007848 */ /* 0x000fe40003fe0100 */
[----:B------:R-:W-:Y:S02]  /*9110*/  CS2R R12, SRZ ;  /* 0x00000000000c7805 */ /* 0x000fe4000001ff00 */
[----:B------:R-:W-:Y:S02]  /*9120*/  CS2R R14, SRZ ;  /* 0x00000000000e7805 */ /* 0x000fe4000001ff00 */
[----:B------:R-:W-:Y:S02]  /*9130*/  CS2R R24, SRZ ;  /* 0x0000000000187805 */ /* 0x000fe4000001ff00 */
[----:B------:R-:W-:-:S02]  /*9140*/  ISETP.GE.AND P0, PT, R19, R0, PT ;  /* 0x000000001300720c */ /* 0x000fc40003f06270 */
[----:B------:R-:W-:Y:S02]  /*9150*/  CS2R R26, SRZ ;  /* 0x00000000001a7805 */ /* 0x000fe4000001ff00 */
[----:B------:R-:W-:Y:S02]  /*9160*/  CS2R R28, SRZ ;  /* 0x00000000001c7805 */ /* 0x000fe4000001ff00 */
[----:B------:R-:W-:Y:S02]  /*9170*/  CS2R R30, SRZ ;  /* 0x00000000001e7805 */ /* 0x000fe4000001ff00 */
[----:B------:R-:W-:Y:S02]  /*9180*/  CS2R R32, SRZ ;  /* 0x0000000000207805 */ /* 0x000fe4000001ff00 */
[----:B------:R-:W-:Y:S02]  /*9190*/  CS2R R34, SRZ ;  /* 0x0000000000227805 */ /* 0x000fe4000001ff00 */
[----:B--2---:R-:W-:Y:S01]  /*91a0*/  LEA.HI R0, R46, R46, RZ, 0x1 ;  /* 0x0000002e2e007211 */ /* 0x004fe200078f08ff */
[----:B------:R-:W-:Y:S06]  /*91b0*/  @P1 BRA `(.L_x_504) ;  /* 0x0000000000881947 */ /* 0x000fec0003800000 */
[----:B------:R-:W2:Y:S04]  /*91c0*/  LDL R37, [R1+0x9c] ;  /* 0x00009c0001257983 */ /* 0x000ea80000100800 */
[----:B------:R-:W3:Y:S01]  /*91d0*/  LDL R36, [R1+0xa0] ;  /* 0x0000a00001247983 */ /* 0x000ee20000100800 */
[C---:B------:R-:W-:Y:S01]  /*91e0*/  VIADD R3, R22.reuse, 0x10 ;  /* 0x0000001016037836 */ /* 0x040fe20000000000 */
[----:B------:R-:W-:Y:S01]  /*91f0*/  ULDC UR4, c[0x0][0x3f4] ;  /* 0x0000fd0000047ab9 */ /* 0x000fe20000000800 */
[C---:B------:R-:W-:Y:S01]  /*9200*/  VIADD R4, R22.reuse, 0x20 ;  /* 0x0000002016047836 */ /* 0x040fe20000000000 */
[----:B------:R-:W-:Y:S02]  /*9210*/  ISETP.GE.AND P1, PT, R22, UR4, PT ;  /* 0x0000000416007c0c */ /* 0x000fe4000bf26270 */
[----:B------:R-:W-:-:S02]  /*9220*/  CS2R R24, SRZ ;  /* 0x0000000000187805 */ /* 0x000fc4000001ff00 */
[----:B------:R-:W-:Y:S02]  /*9230*/  ISETP.GE.AND P2, PT, R3, UR4, PT ;  /* 0x0000000403007c0c */ /* 0x000fe4000bf46270 */
[----:B------:R-:W-:Y:S02]  /*9240*/  CS2R R26, SRZ ;  /* 0x00000000001a7805 */ /* 0x000fe4000001ff00 */
[----:B------:R-:W-:Y:S02]  /*9250*/  ISETP.GE.AND P3, PT, R4, UR4, PT ;  /* 0x0000000404007c0c */ /* 0x000fe4000bf66270 */
[----:B------:R-:W-:Y:S02]  /*9260*/  CS2R R4, SRZ ;  /* 0x0000000000047805 */ /* 0x000fe4000001ff00 */
[----:B------:R-:W-:Y:S02]  /*9270*/  CS2R R6, SRZ ;  /* 0x0000000000067805 */ /* 0x000fe4000001ff00 */
[----:B------:R-:W-:Y:S01]  /*9280*/  CS2R R28, SRZ ;  /* 0x00000000001c7805 */ /* 0x000fe2000001ff00 */
[----:B------:R-:W-:Y:S01]  /*9290*/  @!P1 IMAD.WIDE R12, R22, 0x2, R20 ;  /* 0x00000002160c9825 */ /* 0x000fe200078e0214 */
[----:B------:R-:W-:-:S02]  /*92a0*/  CS2R R30, SRZ ;  /* 0x00000000001e7805 */ /* 0x000fc4000001ff00 */
[----:B------:R-:W-:Y:S02]  /*92b0*/  CS2R R8, SRZ ;  /* 0x0000000000087805 */ /* 0x000fe4000001ff00 */
[----:B------:R-:W-:Y:S02]  /*92c0*/  CS2R R10, SRZ ;  /* 0x00000000000a7805 */ /* 0x000fe4000001ff00 */
[----:B------:R-:W-:Y:S01]  /*92d0*/  CS2R R32, SRZ ;  /* 0x0000000000207805 */ /* 0x000fe2000001ff00 */
[----:B------:R0:W5:Y:S01]  /*92e0*/  @!P1 LD.E.128 R24, desc[UR60][R12.64] ;  /* 0x0000003c0c189980 */ /* 0x000162000c101d00 */
[----:B------:R-:W-:Y:S02]  /*92f0*/  CS2R R34, SRZ ;  /* 0x0000000000227805 */ /* 0x000fe4000001ff00 */
[----:B------:R-:W-:Y:S02]  /*9300*/  CS2R R14, SRZ ;  /* 0x00000000000e7805 */ /* 0x000fe4000001ff00 */
[----:B0-----:R-:W-:Y:S01]  /*9310*/  CS2R R12, SRZ ;  /* 0x00000000000c7805 */ /* 0x001fe2000001ff00 */
[----:B--2---:R-:W-:-:S02]  /*9320*/  @!P2 IMAD.SHL.U32 R39, R37, 0x8, RZ ;  /* 0x000000082527a824 */ /* 0x004fc400078e00ff */
[----:B---3--:R-:W-:Y:S02]  /*9330*/  @!P3 IMAD.SHL.U32 R43, R36, 0x8, RZ ;  /* 0x00000008242bb824 */ /* 0x008fe400078e00ff */
[----:B------:R-:W-:-:S04]  /*9340*/  @!P2 IMAD.WIDE R36, R39, 0x2, R20 ;  /* 0x000000022724a825 */ /* 0x000fc800078e0214 */
[----:B------:R-:W-:Y:S01]  /*9350*/  @!P3 IMAD.WIDE R40, R43, 0x2, R20 ;  /* 0x000000022b28b825 */ /* 0x000fe200078e0214 */
[----:B------:R0:W5:Y:S03]  /*9360*/  @!P2 LD.E.128 R28, desc[UR60][R36.64] ;  /* 0x0000003c241ca980 */ /* 0x000166000c101d00 */
[--C-:B------:R-:W-:Y:S01]  /*9370*/  @!P2 IMAD.WIDE R38, R39, 0x2, R44.reuse ;  /* 0x000000022726a825 */ /* 0x100fe200078e022c */
[----:B------:R0:W5:Y:S03]  /*9380*/  @!P3 LD.E.128 R32, desc[UR60][R40.64] ;  /* 0x0000003c2820b980 */ /* 0x000166000c101d00 */
[--C-:B------:R-:W-:Y:S01]  /*9390*/  @!P3 IMAD.WIDE R42, R43, 0x2, R44.reuse ;  /* 0x000000022b2ab825 */ /* 0x100fe200078e022c */
[----:B------:R0:W5:Y:S03]  /*93a0*/  @!P2 LD.E.128 R8, desc[UR60][R38.64] ;  /* 0x0000003c2608a980 */ /* 0x000166000c101d00 */
[----:B------:R-:W-:Y:S01]  /*93b0*/  @!P1 IMAD.WIDE R20, R22, 0x2, R44 ;  /* 0x0000000216149825 */ /* 0x000fe200078e022c */
[----:B------:R0:W5:Y:S04]  /*93c0*/  @!P3 LD.E.128 R12, desc[UR60][R42.64] ;  /* 0x0000003c2a0cb980 */ /* 0x000168000c101d00 */
[----:B------:R0:W5:Y:S02]  /*93d0*/  @!P1 LD.E.128 R4, desc[UR60][R20.64] ;  /* 0x0000003c14049980 */ /* 0x000164000c101d00 */
.L_x_504:
[----:B------:R-:W-:Y:S05]  /*93e0*/  BSYNC B1 ;  /* 0x0000000000017941 */ /* 0x000fea0003800000 */
.L_x_503:
[----:B------:R-:W-:Y:S01]  /*93f0*/  LOP3.LUT R0, R0, 0xfffffffe, RZ, 0xc0, !PT ;  /* 0xfffffffe00007812 */ /* 0x000fe200078ec0ff */
[----:B-----5:R-:W-:Y:S01]  /*9400*/  IMAD.MOV.U32 R3, RZ, RZ, R4 ;  /* 0x000000ffff037224 */ /* 0x020fe200078e0004 */
[----:B------:R-:W-:Y:S01]  /*9410*/  BSSY B1, `(.L_x_505) ;  /* 0x000002f000017945 */ /* 0x000fe20003800000 */
[----:B0-----:R-:W-:Y:S02]  /*9420*/  IMAD.MOV.U32 R20, RZ, RZ, R5 ;  /* 0x000000ffff147224 */ /* 0x001fe400078e0005 */
[----:B------:R-:W-:Y:S01]  /*9430*/  IMAD.IADD R0, R46, 0x1, -R0 ;  /* 0x000000012e007824 */ /* 0x000fe200078e0a00 */
[----:B------:R-:W-:Y:S01]  /*9440*/  PRMT R58, R3, 0x7610, R58 ;  /* 0x00007610033a7816 */ /* 0x000fe2000000003a */
[----:B------:R-:W-:Y:S01]  /*9450*/  IMAD.MOV.U32 R21, RZ, RZ, R6 ;  /* 0x000000ffff157224 */ /* 0x000fe200078e0006 */
[----:B------:R-:W-:Y:S01]  /*9460*/  PRMT R55, R20, 0x7610, R55 ;  /* 0x0000761014377816 */ /* 0x000fe20000000037 */
[----:B------:R-:W-:Y:S01]  /*9470*/  IMAD.MOV.U32 R20, RZ, RZ, R7 ;  /* 0x000000ffff147224 */ /* 0x000fe200078e0007 */
[----:B------:R-:W-:Y:S01]  /*9480*/  SHF.L.U32 R3, R0, 0x1f, RZ ;  /* 0x0000001f00037819 */ /* 0x000fe200000006ff */
[----:B------:R-:W-:Y:S01]  /*9490*/  IMAD.MOV.U32 R36, RZ, RZ, R9 ;  /* 0x000000ffff247224 */ /* 0x000fe200078e0009 */
[----:B------:R-:W-:Y:S01]  /*94a0*/  PRMT R59, R21, 0x7610, R59 ;  /* 0x00007610153b7816 */ /* 0x000fe2000000003b */
[----:B------:R-:W-:Y:S01]  /*94b0*/  IMAD.MOV.U32 R21, RZ, RZ, R8 ;  /* 0x000000ffff157224 */ /* 0x000fe200078e0008 */
[----:B------:R-:W0:Y:S01]  /*94c0*/  SYNCS.PHASECHK.TRANS64.TRYWAIT P1, [R16+URZ+0x31c00], R3 ;  /* 0x031c0003100075a7 */ /* 0x000e22000802017f */
[----:B------:R-:W-:Y:S01]  /*94d0*/  IMAD.MOV.U32 R0, RZ, RZ, R10 ;  /* 0x000000ffff007224 */ /* 0x000fe200078e000a */
[----:B------:R-:W-:Y:S01]  /*94e0*/  PRMT R59, R59, 0x5410, R20 ;  /* 0x000054103b3b7816 */ /* 0x000fe20000000014 */
[----:B------:R-:W-:Y:S01]  /*94f0*/  IMAD.MOV.U32 R20, RZ, RZ, R11 ;  /* 0x000000ffff147224 */ /* 0x000fe200078e000b */
[----:B------:R-:W-:Y:S01]  /*9500*/  PRMT R47, R21, 0x7610, R47 ;  /* 0x00007610152f7816 */ /* 0x000fe2000000002f */
[----:B------:R-:W-:Y:S01]  /*9510*/  IMAD.MOV.U32 R21, RZ, RZ, R12 ;  /* 0x000000ffff157224 */ /* 0x000fe200078e000c */
[----:B------:R-:W-:Y:S01]  /*9520*/  PRMT R50, R36, 0x7610, R50 ;  /* 0x0000761024327816 */ /* 0x000fe20000000032 */
[----:B------:R-:W-:Y:S01]  /*9530*/  IMAD.MOV.U32 R37, RZ, RZ, R25 ;  /* 0x000000ffff257224 */ /* 0x000fe200078e0019 */
[----:B------:R-:W-:-:S02]  /*9540*/  MOV R36, R13 ;  /* 0x0000000d00247202 */ /* 0x000fc40000000f00 */
[----:B------:R-:W-:Y:S01]  /*9550*/  PRMT R47, R47, 0x5410, R0 ;  /* 0x000054102f2f7816 */ /* 0x000fe20000000000 */
[----:B------:R-:W-:Y:S01]  /*9560*/  IMAD.MOV.U32 R0, RZ, RZ, R14 ;  /* 0x000000ffff007224 */ /* 0x000fe200078e000e */
        /* <DEDUP_REMOVED lines=21> */
[----:B------:R-:W-:-:S02]  /*96c0*/  IMAD.MOV.U32 R0, RZ, RZ, R34 ;  /* 0x000000ffff007224 */ /* 0x000fc400078e0022 */
[----:B------:R-:W-:Y:S01]  /*96d0*/  IMAD.MOV.U32 R20, RZ, RZ, R35 ;  /* 0x000000ffff147224 */ /* 0x000fe200078e0023 */
[----:B------:R-:W-:Y:S01]  /*96e0*/  PRMT R45, R36, 0x5410, R37 ;  /* 0x00005410242d7816 */ /* 0x000fe20000000025 */
[----:B0-----:R-:W-:Y:S06]  /*96f0*/  @!P1 BRA `(.L_x_506) ;  /* 0x0000015800349947 */ /* 0x001fec0003800000 */
.L_x_728:
[----:B------:R-:W-:Y:S05]  /*9700*/  BSYNC B1 ;  /* 0x0000000000017941 */ /* 0x000fea0003800000 */
.L_x_505:
[----:B------:R-:W-:Y:S01]  /*9710*/  PRMT R46, R0, 0x5410, R20 ;  /* 0x00005410002e7816 */ /* 0x000fe20000000014 */
[----:B------:R-:W-:Y:S06]  /*9720*/  @P0 BRA `(.L_x_491) ;  /* 0x0000001000d00947 */ /* 0x000fec0003800000 */
[----:B------:R1:W5:Y:S01]  /*9730*/  LDL R69, [R1+0x54] ;  /* 0x0000540001457983 */ /* 0x0003620000100800 */
[----:B0-----:R-:W0:Y:S03]  /*9740*/  LDC R3, c[0x0][0x3f4] ;  /* 0x0000fd00ff037b82 */ /* 0x001e260000000800 */
[----:B------:R1:W5:Y:S04]  /*9750*/  LDL R68, [R1+0x5c] ;  /* 0x00005c0001447983 */ /* 0x0003680000100800 */
[----:B------:R1:W5:Y:S01]  /*9760*/  LDL R67, [R1+0x58] ;  /* 0x0000580001437983 */ /* 0x0003620000100800 */
[C---:B------:R-:W-:Y:S01]  /*9770*/  VIADD R0, R22.reuse, 0x10 ;  /* 0x0000001016007836 */ /* 0x040fe20000000000 */
[----:B------:R-:W-:Y:S01]  /*9780*/  BSSY B1, `(.L_x_507) ;  /* 0x000006a000017945 */ /* 0x000fe20003800000 */
[C---:B------:R-:W-:Y:S01]  /*9790*/  VIADD R20, R22.reuse, 0x20 ;  /* 0x0000002016147836 */ /* 0x040fe20000000000 */
[----:B0-----:R-:W-:-:S02]  /*97a0*/  ISETP.GE.AND P0, PT, R22, R3, PT ;  /* 0x000000031600720c */ /* 0x001fc40003f06270 */
[-C--:B------:R-:W-:Y:S02]  /*97b0*/  ISETP.GE.AND P1, PT, R0, R3.reuse, PT ;  /* 0x000000030000720c */ /* 0x080fe40003f26270 */
[----:B------:R-:W-:-:S09]  /*97c0*/  ISETP.GE.AND P2, PT, R20, R3, PT ;  /* 0x000000031400720c */ /* 0x000fd20003f46270 */
[----:B-1----:R-:W-:Y:S05]  /*97d0*/  @P0 BRA `(.L_x_508) ;  /* 0x0000000400900947 */ /* 0x002fea0003800000 */
[----:B------:R-:W2:Y:S01]  /*97e0*/  LDL R70, [R1+0xac] ;  /* 0x0000ac0001467983 */ /* 0x000ea20000100800 */
[----:B------:R-:W0:Y:S02]  /*97f0*/  S2R R36, SR_TID.X ;  /* 0x0000000000247919 */ /* 0x000e240000002100 */
[----:B0-----:R-:W-:-:S05]  /*9800*/  VIADD R37, R36, 0xffffff80 ;  /* 0xffffff8024257836 */ /* 0x001fca0000000000 */
[----:B------:R-:W-:-:S04]  /*9810*/  LEA.HI R36, R37, R37, RZ, 0x1 ;  /* 0x0000002525247211 */ /* 0x000fc800078f08ff */
[----:B------:R-:W-:-:S04]  /*9820*/  LOP3.LUT R36, R36, 0xfffffffe, RZ, 0xc0, !PT ;  /* 0xfffffffe24247812 */ /* 0x000fc800078ec0ff */
[----:B------:R-:W-:-:S04]  /*9830*/  IADD3 R36, R37, -R36, RZ ;  /* 0x8000002425247210 */ /* 0x000fc80007ffe0ff */
[----:B------:R-:W-:-:S04]  /*9840*/  LEA.HI R0, R3, R36, RZ, 0x1d ;  /* 0x0000002403007211 */ /* 0x000fc800078fe8ff */
[----:B------:R-:W-:-:S04]  /*9850*/  SHF.R.S32.HI R37, RZ, 0x1f, R0 ;  /* 0x0000001fff257819 */ /* 0x000fc80000011400 */
[----:B------:R-:W-:Y:S01]  /*9860*/  LEA.HI R37, R37, R0, RZ, 0x2 ;  /* 0x0000000025257211 */ /* 0x000fe200078f10ff */
[----:B------:R-:W-:-:S03]  /*9870*/  IMAD.SHL.U32 R0, R0, 0x8, RZ ;  /* 0x0000000800007824 */ /* 0x000fc600078e00ff */
[----:B------:R-:W-:Y:S02]  /*9880*/  SHF.R.S32.HI R37, RZ, 0x2, R37 ;  /* 0x00000002ff257819 */ /* 0x000fe40000011425 */
[----:B-----5:R-:W-:-:S03]  /*9890*/  LOP3.LUT R0, R69, 0x18, R0, 0xf8, !PT ;  /* 0x0000001845007812 */ /* 0x020fc600078ef800 */
[----:B------:R-:W-:Y:S01]  /*98a0*/  IMAD R20, R37, 0x1800, R68 ;  /* 0x0000180025147824 */ /* 0x000fe200078e0244 */
[----:B------:R-:W-:-:S05]  /*98b0*/  LOP3.LUT R41, R0, R67, RZ, 0x3c, !PT ;  /* 0x0000004300297212 */ /* 0x000fca00078e3cff */
[----:B------:R-:W-:-:S04]  /*98c0*/  IMAD.IADD R41, R20, 0x1, R41 ;  /* 0x0000000114297824 */ /* 0x000fc800078e0229 */
[----:B------:R-:W-:-:S05]  /*98d0*/  IMAD R0, R41, 0x2, R16 ;  /* 0x0000000229007824 */ /* 0x000fca00078e0210 */
[----:B------:R-:W0:Y:S01]  /*98e0*/  LDS.128 R40, [R0+0xda00] ;  /* 0x00da000000287984 */ /* 0x000e220000000c00 */
[----:B------:R-:W-:Y:S02]  /*98f0*/  SHF.R.U64 R20, R24, 0x10, R25 ;  /* 0x0000001018147819 */ /* 0x000fe40000001219 */
[--C-:B------:R-:W-:Y:S02]  /*9900*/  SHF.R.U64 R24, R4, 0x10, R5.reuse ;  /* 0x0000001004187819 */ /* 0x100fe40000001205 */
[----:B------:R-:W-:Y:S01]  /*9910*/  SHF.R.U32.HI R60, RZ, 0x10, R5 ;  /* 0x00000010ff3c7819 */ /* 0x000fe20000011605 */
[----:B------:R-:W-:Y:S01]  /*9920*/  HADD2.F32 R55, -RZ, R55.H0_H0 ;  /* 0x20000037ff377230 */ /* 0x000fe20000004100 */
[----:B------:R-:W-:Y:S01]  /*9930*/  SHF.R.U64 R5, R6, 0x10, R7 ;  /* 0x0000001006057819 */ /* 0x000fe20000001207 */
[----:B------:R-:W-:Y:S01]  /*9940*/  HADD2.F32 R54, -RZ, R54.H0_H0 ;  /* 0x20000036ff367230 */ /* 0x000fe20000004100 */
[----:B------:R-:W-:Y:S01]  /*9950*/  SHF.R.U32.HI R57, RZ, 0x10, R25 ;  /* 0x00000010ff397819 */ /* 0x000fe20000011619 */
[----:B------:R-:W-:-:S02]  /*9960*/  HADD2.F32 R60, -RZ, R60.H0_H0 ;  /* 0x2000003cff3c7230 */ /* 0x000fc40000004100 */
[----:B------:R-:W-:Y:S01]  /*9970*/  HADD2.F32 R58, -RZ, R58.H0_H0 ;  /* 0x2000003aff3a7230 */ /* 0x000fe20000004100 */
[----:B------:R-:W-:Y:S02]  /*9980*/  SHF.R.U32.HI R63, RZ, 0x10, R7 ;  /* 0x00000010ff3f7819 */ /* 0x000fe40000011607 */
[----:B------:R-:W-:Y:S01]  /*9990*/  SHF.R.U32.HI R65, RZ, 0x10, R27 ;  /* 0x00000010ff417819 */ /* 0x000fe2000001161b */
[--C-:B0-----:R-:W-:Y:S02]  /*99a0*/  HADD2.F32 R6, -RZ, R41.reuse.H0_H0 ;  /* 0x20000029ff067230 */ /* 0x101fe40000004100 */
[----:B------:R-:W-:-:S03]  /*99b0*/  HADD2.F32 R51, -RZ, R41.H1_H1 ;  /* 0x30000029ff337230 */ /* 0x000fc60000004100 */
[C---:B------:R-:W-:Y:S01]  /*99c0*/  FMUL.FTZ R56, R6.reuse, R55 ;  /* 0x0000003706387220 */ /* 0x040fe20000410000 */
[----:B------:R-:W-:Y:S01]  /*99d0*/  FMUL.FTZ R62, R6, R54 ;  /* 0x00000036063e7220 */ /* 0x000fe20000410000 */
[----:B------:R-:W-:Y:S02]  /*99e0*/  HADD2.F32 R41, -RZ, R40.H0_H0 ;  /* 0x20000028ff297230 */ /* 0x000fe40000004100 */
[----:B------:R-:W-:Y:S01]  /*99f0*/  FMUL.FTZ R64, R51, R60 ;  /* 0x0000003c33407220 */ /* 0x000fe20000410000 */
[----:B------:R-:W-:Y:S02]  /*9a00*/  HADD2.F32 R52, -RZ, R42.H0_H0 ;  /* 0x2000002aff347230 */ /* 0x000fe40000004100 */
[--C-:B------:R-:W-:Y:S01]  /*9a10*/  HADD2.F32 R53, -RZ, R43.reuse.H0_H0 ;  /* 0x2000002bff357230 */ /* 0x100fe20000004100 */
[----:B------:R-:W-:Y:S01]  /*9a20*/  SHF.R.U64 R4, R26, 0x10, R27 ;  /* 0x000000101a047819 */ /* 0x000fe2000000121b */
[----:B------:R-:W-:Y:S02]  /*9a30*/  HADD2.F32 R43, -RZ, R43.H1_H1 ;  /* 0x3000002bff2b7230 */ /* 0x000fe40000004100 */
[----:B------:R-:W-:-:S02]  /*9a40*/  HADD2.F32 R40, -RZ, R40.H1_H1 ;  /* 0x30000028ff287230 */ /* 0x000fc40000004100 */
[----:B------:R-:W-:Y:S01]  /*9a50*/  HADD2.F32 R42, -RZ, R42.H1_H1 ;  /* 0x3000002aff2a7230 */ /* 0x000fe20000004100 */
[----:B--2---:R-:W0:Y:S02]  /*9a60*/  LDS.128 R36, [R70] ;  /* 0x0000000046247984 */ /* 0x004e240000000c00 */
[--C-:B0-----:R-:W-:Y:S02]  /*9a70*/  HADD2.F32 R25, -RZ, R37.reuse.H0_H0 ;  /* 0x20000025ff197230 */ /* 0x101fe40000004100 */
[----:B------:R-:W-:-:S03]  /*9a80*/  HADD2.F32 R37, -RZ, R37.H1_H1 ;  /* 0x30000025ff257230 */ /* 0x000fc60000004100 */
[C---:B------:R-:W-:Y:S01]  /*9a90*/  FFMA.FTZ R6, R25.reuse, R54, -R56 ;  /* 0x0000003619067223 */ /* 0x040fe20000010838 */
[----:B------:R-:W-:Y:S02]  /*9aa0*/  HADD2.F32 R56, -RZ, R57.H0_H0 ;  /* 0x20000039ff387230 */ /* 0x000fe40000004100 */
[----:B------:R-:W-:Y:S01]  /*9ab0*/  FFMA.FTZ R25, R25, R55, R62 ;  /* 0x0000003719197223 */ /* 0x000fe2000001003e */
[----:B------:R-:W-:Y:S02]  /*9ac0*/  HADD2.F32 R54, -RZ, R61.H0_H0 ;  /* 0x2000003dff367230 */ /* 0x000fe40000004100 */
[----:B------:R-:W-:Y:S02]  /*9ad0*/  HADD2.F32 R7, -RZ, R36.H0_H0 ;  /* 0x20000024ff077230 */ /* 0x000fe40000004100 */
[-C--:B------:R-:W-:Y:S01]  /*9ae0*/  FMUL.FTZ R62, R51, R56.reuse ;  /* 0x00000038333e7220 */ /* 0x080fe20000410000 */
[----:B------:R-:W-:Y:S01]  /*9af0*/  FFMA.FTZ R57, R37, R56, -R64 ;  /* 0x0000003825397223 */ /* 0x000fe20000010840 */
[C---:B------:R-:W-:Y:S01]  /*9b00*/  FMUL.FTZ R56, R41.reuse, R58 ;  /* 0x0000003a29387220 */ /* 0x040fe20000410000 */
[----:B------:R-:W-:Y:S01]  /*9b10*/  FMUL.FTZ R55, R41, R54 ;  /* 0x0000003629377220 */ /* 0x000fe20000410000 */
[----:B------:R-:W-:Y:S01]  /*9b20*/  FFMA.FTZ R62, R37, R60, R62 ;  /* 0x0000003c253e7223 */ /* 0x000fe2000001003e */
[----:B------:R-:W-:-:S02]  /*9b30*/  HADD2.F32 R51, -RZ, R59.H0_H0 ;  /* 0x2000003bff337230 */ /* 0x000fc40000004100 */
[C---:B------:R-:W-:Y:S01]  /*9b40*/  FFMA.FTZ R41, R7.reuse, R54, -R56 ;  /* 0x0000003607297223 */ /* 0x040fe20000010838 */
[----:B------:R-:W-:Y:S02]  /*9b50*/  HADD2.F32 R37, -RZ, R61.H1_H1 ;  /* 0x3000003dff257230 */ /* 0x000fe40000004100 */
[----:B------:R-:W-:Y:S02]  /*9b60*/  HADD2.F32 R56, -RZ, R59.H1_H1 ;  /* 0x3000003bff387230 */ /* 0x000fe40000004100 */
[----:B------:R-:W-:Y:S02]  /*9b70*/  HADD2.F32 R54, -RZ, R66.H0_H0 ;  /* 0x20000042ff367230 */ /* 0x000fe40000004100 */
[----:B------:R-:W-:Y:S01]  /*9b80*/  FFMA.FTZ R55, R7, R58, R55 ;  /* 0x0000003a07377223 */ /* 0x000fe20000010037 */
[----:B------:R-:W-:Y:S02]  /*9b90*/  HADD2.F32 R26, -RZ, R38.H0_H0 ;  /* 0x20000026ff1a7230 */ /* 0x000fe40000004100 */
[----:B------:R-:W-:Y:S01]  /*9ba0*/  FMUL.FTZ R7, R52, R51 ;  /* 0x0000003334077220 */ /* 0x000fe20000410000 */
[----:B------:R-:W-:-:S02]  /*9bb0*/  HADD2.F32 R27, -RZ, R39.H0_H0 ;  /* 0x20000027ff1b7230 */ /* 0x000fc40000004100 */
[-C--:B------:R-:W-:Y:S01]  /*9bc0*/  FMUL.FTZ R61, R52, R37.reuse ;  /* 0x00000025343d7220 */ /* 0x080fe20000410000 */
[C---:B------:R-:W-:Y:S01]  /*9bd0*/  FMUL.FTZ R60, R53.reuse, R56 ;  /* 0x00000038353c7220 */ /* 0x040fe20000410000 */
[----:B------:R-:W-:Y:S02]  /*9be0*/  HADD2.F32 R58, -RZ, R63.H0_H0 ;  /* 0x2000003fff3a7230 */ /* 0x000fe40000004100 */
[-C--:B------:R-:W-:Y:S01]  /*9bf0*/  FMUL.FTZ R53, R53, R54.reuse ;  /* 0x0000003635357220 */ /* 0x080fe20000410000 */
[----:B------:R-:W-:Y:S02]  /*9c00*/  HADD2.F32 R52, -RZ, R65.H0_H0 ;  /* 0x20000041ff347230 */ /* 0x000fe40000004100 */
[----:B------:R-:W-:Y:S01]  /*9c10*/  FFMA.FTZ R59, R26, R37, -R7 ;  /* 0x000000251a3b7223 */ /* 0x000fe20000010807 */
[----:B------:R-:W-:Y:S02]  /*9c20*/  HADD2.F32 R39, -RZ, R39.H1_H1 ;  /* 0x30000027ff277230 */ /* 0x000fe40000004100 */
[C---:B------:R-:W-:Y:S01]  /*9c30*/  FFMA.FTZ R60, R27.reuse, R54, -R60 ;  /* 0x000000361b3c7223 */ /* 0x040fe2000001083c */
[----:B------:R-:W-:Y:S01]  /*9c40*/  FFMA.FTZ R53, R27, R56, R53 ;  /* 0x000000381b357223 */ /* 0x000fe20000010035 */
[C---:B------:R-:W-:Y:S01]  /*9c50*/  FMUL.FTZ R64, R43.reuse, R58 ;  /* 0x0000003a2b407220 */ /* 0x040fe20000410000 */
[----:B------:R-:W-:Y:S01]  /*9c60*/  FMUL.FTZ R54, R43, R52 ;  /* 0x000000342b367220 */ /* 0x000fe20000410000 */
[----:B------:R-:W-:-:S02]  /*9c70*/  HADD2.F32 R27, -RZ, R24.H0_H0 ;  /* 0x20000018ff1b7230 */ /* 0x000fc40000004100 */
[----:B------:R-:W-:Y:S02]  /*9c80*/  HADD2.F32 R37, -RZ, R5.H0_H0 ;  /* 0x20000005ff257230 */ /* 0x000fe40000004100 */
[----:B------:R-:W-:Y:S02]  /*9c90*/  HADD2.F32 R7, -RZ, R20.H0_H0 ;  /* 0x20000014ff077230 */ /* 0x000fe40000004100 */
[----:B------:R-:W-:Y:S02]  /*9ca0*/  HADD2.F32 R5, -RZ, R4.H0_H0 ;  /* 0x20000004ff057230 */ /* 0x000fe40000004100 */
[----:B------:R-:W-:Y:S01]  /*9cb0*/  FFMA.FTZ R26, R26, R51, R61 ;  /* 0x000000331a1a7223 */ /* 0x000fe2000001003d */
[----:B------:R-:W-:Y:S02]  /*9cc0*/  HADD2.F32 R36, -RZ, R36.H1_H1 ;  /* 0x30000024ff247230 */ /* 0x000fe40000004100 */
[----:B------:R-:W-:Y:S01]  /*9cd0*/  FFMA.FTZ R51, R39, R52, -R64 ;  /* 0x0000003427337223 */ /* 0x000fe20000010840 */
[----:B------:R-:W-:-:S02]  /*9ce0*/  HADD2.F32 R38, -RZ, R38.H1_H1 ;  /* 0x30000026ff267230 */ /* 0x000fc40000004100 */
[----:B------:R-:W-:Y:S01]  /*9cf0*/  FFMA.FTZ R54, R39, R58, R54 ;  /* 0x0000003a27367223 */ /* 0x000fe20000010036 */
[----:B------:R-:W-:Y:S01]  /*9d00*/  FMUL.FTZ R39, R40, R27 ;  /* 0x0000001b28277220 */ /* 0x000fe20000410000 */
[----:B------:R-:W-:Y:S01]  /*9d10*/  FMUL.FTZ R43, R42, R37 ;  /* 0x000000252a2b7220 */ /* 0x000fe20000410000 */
[----:B------:R-:W-:Y:S01]  /*9d20*/  FMUL.FTZ R40, R40, R7 ;  /* 0x0000000728287220 */ /* 0x000fe20000410000 */
[----:B------:R-:W-:Y:S01]  /*9d30*/  FMUL.FTZ R42, R42, R5 ;  /* 0x000000052a2a7220 */ /* 0x000fe20000410000 */
[----:B------:R-:W-:Y:S01]  /*9d40*/  FFMA.FTZ R4, R36, R7, -R39 ;  /* 0x0000000724047223 */ /* 0x000fe20000010827 */
[----:B------:R-:W-:Y:S01]  /*9d50*/  FFMA.FTZ R20, R38, R5, -R43 ;  /* 0x0000000526147223 */ /* 0x000fe2000001082b */
[----:B------:R-:W-:Y:S01]  /*9d60*/  FFMA.FTZ R24, R36, R27, R40 ;  /* 0x0000001b24187223 */ /* 0x000fe20000010028 */
[----:B------:R-:W-:Y:S01]  /*9d70*/  FFMA.FTZ R37, R38, R37, R42 ;  /* 0x0000002526257223 */ /* 0x000fe2000001002a */
[----:B------:R-:W-:Y:S02]  /*9d80*/  F2FP.F16.F32.PACK_AB R5, R57, R6 ;  /* 0x000000063905723e */ /* 0x000fe400000000ff */
[----:B------:R-:W-:-:S02]  /*9d90*/  F2FP.F16.F32.PACK_AB R7, R51, R60 ;  /* 0x0000003c3307723e */ /* 0x000fc400000000ff */
[----:B------:R-:W-:Y:S02]  /*9da0*/  F2FP.F16.F32.PACK_AB R4, R4, R41 ;  /* 0x000000290404723e */ /* 0x000fe400000000ff */
[----:B------:R-:W-:Y:S02]  /*9db0*/  F2FP.F16.F32.PACK_AB R6, R20, R59 ;  /* 0x0000003b1406723e */ /* 0x000fe400000000ff */
[----:B------:R-:W-:Y:S02]  /*9dc0*/  F2FP.F16.F32.PACK_AB R27, R54, R53 ;  /* 0x00000035361b723e */ /* 0x000fe400000000ff */
[----:B------:R-:W-:Y:S02]  /*9dd0*/  F2FP.F16.F32.PACK_AB R25, R62, R25 ;  /* 0x000000193e19723e */ /* 0x000fe400000000ff */
[----:B------:R-:W-:Y:S02]  /*9de0*/  F2FP.F16.F32.PACK_AB R24, R24, R55 ;  /* 0x000000371818723e */ /* 0x000fe400000000ff */
[----:B------:R-:W-:Y:S01]  /*9df0*/  F2FP.F16.F32.PACK_AB R26, R37, R26 ;  /* 0x0000001a251a723e */ /* 0x000fe200000000ff */
[----:B------:R0:W-:Y:S04]  /*9e00*/  STS.128 [R70], R4 ;  /* 0x0000000446007388 */ /* 0x0001e80000000c00 */
[----:B------:R0:W-:Y:S02]  /*9e10*/  STS.128 [R0+0xda00], R24 ;  /* 0x00da001800007388 */ /* 0x0001e40000000c00 */
.L_x_508:
[----:B------:R-:W-:Y:S05]  /*9e20*/  BSYNC B1 ;  /* 0x0000000000017941 */ /* 0x000fea0003800000 */
.L_x_507:
[----:B------:R-:W-:Y:S04]  /*9e30*/  BSSY B1, `(.L_x_509) ;  /* 0x0000062000017945 */ /* 0x000fe80003800000 */
[----:B------:R-:W-:Y:S05]  /*9e40*/  @P1 BRA `(.L_x_510) ;  /* 0x0000000400801947 */ /* 0x000fea0003800000 */
[----:B0-----:R-:W2:Y:S04]  /*9e50*/  LDL R0, [R1+0x9c] ;  /* 0x00009c0001007983 */ /* 0x001ea80000100800 */
[----:B------:R-:W3:Y:S01]  /*9e60*/  LDL R55, [R1+0xa8] ;  /* 0x0000a80001377983 */ /* 0x000ee20000100800 */
[----:B------:R-:W-:Y:S01]  /*9e70*/  SHF.R.U64 R54, R28, 0x10, R29 ;  /* 0x000000101c367819 */ /* 0x000fe2000000121d */
[--C-:B------:R-:W-:Y:S01]  /*9e80*/  HADD2.F32 R37, -RZ, R50.reuse.H0_H0 ;  /* 0x20000032ff257230 */ /* 0x100fe20000004100 */
[----:B------:R-:W-:Y:S02]  /*9e90*/  SHF.R.U32.HI R36, RZ, 0x10, R9 ;  /* 0x00000010ff247819 */ /* 0x000fe40000011609 */
[--C-:B------:R-:W-:Y:S02]  /*9ea0*/  SHF.R.U64 R53, R30, 0x10, R31.reuse ;  /* 0x000000101e357819 */ /* 0x100fe4000000121f */
[----:B------:R-:W-:Y:S01]  /*9eb0*/  SHF.R.U32.HI R43, RZ, 0x10, R31 ;  /* 0x00000010ff2b7819 */ /* 0x000fe2000001161f */
[----:B------:R-:W-:Y:S01]  /*9ec0*/  HADD2.F32 R31, -RZ, R50.H1_H1 ;  /* 0x30000032ff1f7230 */ /* 0x000fe20000004100 */
[----:B------:R-:W-:Y:S01]  /*9ed0*/  SHF.R.U64 R52, R8, 0x10, R9 ;  /* 0x0000001008347819 */ /* 0x000fe20000001209 */
[----:B------:R-:W-:Y:S01]  /*9ee0*/  HADD2.F32 R36, -RZ, R36.H0_H0 ;  /* 0x20000024ff247230 */ /* 0x000fe20000004100 */
[----:B------:R-:W-:-:S02]  /*9ef0*/  SHF.R.U32.HI R38, RZ, 0x10, R29 ;  /* 0x00000010ff267819 */ /* 0x000fc4000001161d */
[--C-:B------:R-:W-:Y:S02]  /*9f00*/  SHF.R.U64 R51, R10, 0x10, R11.reuse ;  /* 0x000000100a337819 */ /* 0x100fe4000000120b */
[----:B------:R-:W-:Y:S02]  /*9f10*/  SHF.R.U32.HI R42, RZ, 0x10, R11 ;  /* 0x00000010ff2a7819 */ /* 0x000fe4000001160b */
[----:B--2---:R-:W-:-:S04]  /*9f20*/  LEA.HI R0, R3, R0, RZ, 0x1d ;  /* 0x0000000003007211 */ /* 0x004fc800078fe8ff */
[----:B------:R-:W-:-:S04]  /*9f30*/  SHF.R.S32.HI R5, RZ, 0x1f, R0 ;  /* 0x0000001fff057819 */ /* 0x000fc80000011400 */
[----:B------:R-:W-:Y:S01]  /*9f40*/  LEA.HI R5, R5, R0, RZ, 0x2 ;  /* 0x0000000005057211 */ /* 0x000fe200078f10ff */
[----:B------:R-:W-:-:S03]  /*9f50*/  IMAD.SHL.U32 R0, R0, 0x8, RZ ;  /* 0x0000000800007824 */ /* 0x000fc600078e00ff */
[----:B------:R-:W-:Y:S02]  /*9f60*/  SHF.R.S32.HI R5, RZ, 0x2, R5 ;  /* 0x00000002ff057819 */ /* 0x000fe40000011405 */
[----:B-----5:R-:W-:-:S03]  /*9f70*/  LOP3.LUT R0, R69, 0x18, R0, 0xf8, !PT ;  /* 0x0000001845007812 */ /* 0x020fc600078ef800 */
[----:B------:R-:W-:Y:S01]  /*9f80*/  IMAD R20, R5, 0x1800, R68 ;  /* 0x0000180005147824 */ /* 0x000fe200078e0244 */
[----:B------:R-:W-:Y:S01]  /*9f90*/  LOP3.LUT R25, R0, R67, RZ, 0x3c, !PT ;  /* 0x0000004300197212 */ /* 0x000fe200078e3cff */
[----:B---3--:R-:W0:Y:S04]  /*9fa0*/  LDS.128 R4, [R55] ;  /* 0x0000000037047984 */ /* 0x008e280000000c00 */
[----:B------:R-:W-:-:S04]  /*9fb0*/  IMAD.IADD R25, R20, 0x1, R25 ;  /* 0x0000000114197824 */ /* 0x000fc800078e0219 */
[----:B------:R-:W-:-:S05]  /*9fc0*/  IMAD R0, R25, 0x2, R16 ;  /* 0x0000000219007824 */ /* 0x000fca00078e0210 */
[----:B------:R-:W1:Y:S01]  /*9fd0*/  LDS.128 R24, [R0+0xda00] ;  /* 0x00da000000187984 */ /* 0x000e620000000c00 */
[--C-:B0-----:R-:W-:Y:S02]  /*9fe0*/  HADD2.F32 R8, -RZ, R5.reuse.H0_H0 ;  /* 0x20000005ff087230 */ /* 0x101fe40000004100 */
[----:B------:R-:W-:Y:S02]  /*9ff0*/  HADD2.F32 R9, -RZ, R5.H1_H1 ;  /* 0x30000005ff097230 */ /* 0x000fe40000004100 */
[----:B------:R-:W-:Y:S02]  /*a000*/  HADD2.F32 R5, -RZ, R4.H0_H0 ;  /* 0x20000004ff057230 */ /* 0x000fe40000004100 */
[----:B------:R-:W-:Y:S02]  /*a010*/  HADD2.F32 R10, -RZ, R6.H0_H0 ;  /* 0x20000006ff0a7230 */ /* 0x000fe40000004100 */
[--C-:B------:R-:W-:Y:S02]  /*a020*/  HADD2.F32 R11, -RZ, R7.reuse.H0_H0 ;  /* 0x20000007ff0b7230 */ /* 0x100fe40000004100 */
[----:B------:R-:W-:-:S02]  /*a030*/  HADD2.F32 R7, -RZ, R7.H1_H1 ;  /* 0x30000007ff077230 */ /* 0x000fc40000004100 */
[----:B------:R-:W-:Y:S02]  /*a040*/  HADD2.F32 R4, -RZ, R4.H1_H1 ;  /* 0x30000004ff047230 */ /* 0x000fe40000004100 */
[--C-:B-1----:R-:W-:Y:S02]  /*a050*/  HADD2.F32 R28, -RZ, R25.reuse.H0_H0 ;  /* 0x20000019ff1c7230 */ /* 0x102fe40000004100 */
[----:B------:R-:W-:Y:S02]  /*a060*/  HADD2.F32 R25, -RZ, R25.H1_H1 ;  /* 0x30000019ff197230 */ /* 0x000fe40000004100 */
[----:B------:R-:W-:Y:S02]  /*a070*/  HADD2.F32 R20, -RZ, R24.H0_H0 ;  /* 0x20000018ff147230 */ /* 0x000fe40000004100 */
[C---:B------:R-:W-:Y:S01]  /*a080*/  FMUL.FTZ R39, R28.reuse, R37 ;  /* 0x000000251c277220 */ /* 0x040fe20000410000 */
[----:B------:R-:W-:Y:S01]  /*a090*/  FMUL.FTZ R41, R28, R31 ;  /* 0x0000001f1c297220 */ /* 0x000fe20000410000 */
[----:B------:R-:W-:-:S02]  /*a0a0*/  HADD2.F32 R28, -RZ, R38.H0_H0 ;  /* 0x20000026ff1c7230 */ /* 0x000fc40000004100 */
[C---:B------:R-:W-:Y:S01]  /*a0b0*/  FMUL.FTZ R38, R25.reuse, R36 ;  /* 0x0000002419267220 */ /* 0x040fe20000410000 */
[C---:B------:R-:W-:Y:S01]  /*a0c0*/  FFMA.FTZ R39, R8.reuse, R31, -R39 ;  /* 0x0000001f08277223 */ /* 0x040fe20000010827 */
[----:B------:R-:W-:Y:S02]  /*a0d0*/  HADD2.F32 R31, -RZ, R47.H0_H0 ;  /* 0x2000002fff1f7230 */ /* 0x000fe40000004100 */
[----:B------:R-:W-:Y:S01]  /*a0e0*/  FFMA.FTZ R41, R8, R37, R41 ;  /* 0x0000002508297223 */ /* 0x000fe20000010029 */
[----:B------:R-:W-:Y:S02]  /*a0f0*/  HADD2.F32 R8, -RZ, R49.H0_H0 ;  /* 0x20000031ff087230 */ /* 0x000fe40000004100 */
[-C--:B------:R-:W-:Y:S01]  /*a100*/  FMUL.FTZ R40, R25, R28.reuse ;  /* 0x0000001c19287220 */ /* 0x080fe20000410000 */
[----:B------:R-:W-:Y:S01]  /*a110*/  FFMA.FTZ R38, R9, R28, -R38 ;  /* 0x0000001c09267223 */ /* 0x000fe20000010826 */
[----:B------:R-:W-:Y:S01]  /*a120*/  FMUL.FTZ R28, R20, R31 ;  /* 0x0000001f141c7220 */ /* 0x000fe20000410000 */
[----:B------:R-:W-:-:S02]  /*a130*/  HADD2.F32 R29, -RZ, R26.H0_H0 ;  /* 0x2000001aff1d7230 */ /* 0x000fc40000004100 */
[-C--:B------:R-:W-:Y:S01]  /*a140*/  FMUL.FTZ R20, R20, R8.reuse ;  /* 0x0000000814147220 */ /* 0x080fe20000410000 */
[----:B------:R-:W-:Y:S02]  /*a150*/  HADD2.F32 R47, -RZ, R47.H1_H1 ;  /* 0x3000002fff2f7230 */ /* 0x000fe40000004100 */
[C---:B------:R-:W-:Y:S01]  /*a160*/  FFMA.FTZ R28, R5.reuse, R8, -R28 ;  /* 0x00000008051c7223 */ /* 0x040fe2000001081c */
[----:B------:R-:W-:Y:S02]  /*a170*/  HADD2.F32 R8, -RZ, R48.H1_H1 ;  /* 0x30000030ff087230 */ /* 0x000fe40000004100 */
[----:B------:R-:W-:Y:S01]  /*a180*/  FFMA.FTZ R31, R5, R31, R20 ;  /* 0x0000001f051f7223 */ /* 0x000fe20000010014 */
[----:B------:R-:W-:Y:S02]  /*a190*/  HADD2.F32 R30, -RZ, R27.H0_H0 ;  /* 0x2000001bff1e7230 */ /* 0x000fe40000004100 */
[----:B------:R-:W-:Y:S01]  /*a1a0*/  FMUL.FTZ R5, R29, R47 ;  /* 0x0000002f1d057220 */ /* 0x000fe20000410000 */
[----:B------:R-:W-:-:S02]  /*a1b0*/  HADD2.F32 R49, -RZ, R49.H1_H1 ;  /* 0x30000031ff317230 */ /* 0x000fc40000004100 */
[----:B------:R-:W-:Y:S01]  /*a1c0*/  FFMA.FTZ R40, R9, R36, R40 ;  /* 0x0000002409287223 */ /* 0x000fe20000010028 */
[----:B------:R-:W-:Y:S02]  /*a1d0*/  HADD2.F32 R48, -RZ, R48.H0_H0 ;  /* 0x20000030ff307230 */ /* 0x000fe40000004100 */
[-C--:B------:R-:W-:Y:S01]  /*a1e0*/  FMUL.FTZ R9, R29, R8.reuse ;  /* 0x000000081d097220 */ /* 0x080fe20000410000 */
[----:B------:R-:W-:Y:S01]  /*a1f0*/  FFMA.FTZ R29, R10, R8, -R5 ;  /* 0x000000080a1d7223 */ /* 0x000fe20000010805 */
[----:B------:R-:W-:Y:S02]  /*a200*/  HADD2.F32 R27, -RZ, R27.H1_H1 ;  /* 0x3000001bff1b7230 */ /* 0x000fe40000004100 */
[C---:B------:R-:W-:Y:S01]  /*a210*/  FMUL.FTZ R5, R30.reuse, R49 ;  /* 0x000000311e057220 */ /* 0x040fe20000410000 */
[----:B------:R-:W-:Y:S02]  /*a220*/  HADD2.F32 R20, -RZ, R42.H0_H0 ;  /* 0x2000002aff147230 */ /* 0x000fe40000004100 */
[----:B------:R-:W-:Y:S01]  /*a230*/  FMUL.FTZ R36, R30, R48 ;  /* 0x000000301e247220 */ /* 0x000fe20000410000 */
[----:B------:R-:W-:-:S02]  /*a240*/  HADD2.F32 R8, -RZ, R43.H0_H0 ;  /* 0x2000002bff087230 */ /* 0x000fc40000004100 */
[C---:B------:R-:W-:Y:S01]  /*a250*/  FFMA.FTZ R48, R11.reuse, R48, R5 ;  /* 0x000000300b307223 */ /* 0x040fe20000010005 */
[----:B------:R-:W-:Y:S02]  /*a260*/  HADD2.F32 R24, -RZ, R24.H1_H1 ;  /* 0x30000018ff187230 */ /* 0x000fe40000004100 */
[----:B------:R-:W-:Y:S01]  /*a270*/  FFMA.FTZ R36, R11, R49, -R36 ;  /* 0x000000310b247223 */ /* 0x000fe20000010824 */
[----:B------:R-:W-:Y:S02]  /*a280*/  HADD2.F32 R26, -RZ, R26.H1_H1 ;  /* 0x3000001aff1a7230 */ /* 0x000fe40000004100 */
[----:B------:R-:W-:Y:S01]  /*a290*/  FFMA.FTZ R10, R10, R47, R9 ;  /* 0x0000002f0a0a7223 */ /* 0x000fe20000010009 */
[C---:B------:R-:W-:Y:S01]  /*a2a0*/  FMUL.FTZ R30, R27.reuse, R20 ;  /* 0x000000141b1e7220 */ /* 0x040fe20000410000 */
[----:B------:R-:W-:Y:S01]  /*a2b0*/  FMUL.FTZ R42, R27, R8 ;  /* 0x000000081b2a7220 */ /* 0x000fe20000410000 */
[----:B------:R-:W-:Y:S02]  /*a2c0*/  HADD2.F32 R11, -RZ, R52.H0_H0 ;  /* 0x20000034ff0b7230 */ /* 0x000fe40000004100 */
[----:B------:R-:W-:-:S02]  /*a2d0*/  HADD2.F32 R25, -RZ, R51.H0_H0 ;  /* 0x20000033ff197230 */ /* 0x000fc40000004100 */
[C---:B------:R-:W-:Y:S01]  /*a2e0*/  FFMA.FTZ R43, R7.reuse, R8, -R30 ;  /* 0x00000008072b7223 */ /* 0x040fe2000001081e */
[----:B------:R-:W-:Y:S02]  /*a2f0*/  HADD2.F32 R5, -RZ, R54.H0_H0 ;  /* 0x20000036ff057230 */ /* 0x000fe40000004100 */
[----:B------:R-:W-:Y:S01]  /*a300*/  FFMA.FTZ R47, R7, R20, R42 ;  /* 0x00000014072f7223 */ /* 0x000fe2000001002a */
[----:B------:R-:W-:Y:S02]  /*a310*/  HADD2.F32 R9, -RZ, R53.H0_H0 ;  /* 0x20000035ff097230 */ /* 0x000fe40000004100 */
[----:B------:R-:W-:Y:S01]  /*a320*/  FMUL.FTZ R7, R24, R11 ;  /* 0x0000000b18077220 */ /* 0x000fe20000410000 */
[----:B------:R-:W-:Y:S02]  /*a330*/  HADD2.F32 R6, -RZ, R6.H1_H1 ;  /* 0x30000006ff067230 */ /* 0x000fe40000004100 */
[----:B------:R-:W-:Y:S01]  /*a340*/  FMUL.FTZ R37, R26, R25 ;  /* 0x000000191a257220 */ /* 0x000fe20000410000 */
[----:B------:R-:W-:Y:S01]  /*a350*/  FMUL.FTZ R24, R24, R5 ;  /* 0x0000000518187220 */ /* 0x000fe20000410000 */
[----:B------:R-:W-:Y:S01]  /*a360*/  FMUL.FTZ R26, R26, R9 ;  /* 0x000000091a1a7220 */ /* 0x000fe20000410000 */
[----:B------:R-:W-:Y:S01]  /*a370*/  FFMA.FTZ R27, R4, R5, -R7 ;  /* 0x00000005041b7223 */ /* 0x000fe20000010807 */
[----:B------:R-:W-:Y:S01]  /*a380*/  FFMA.FTZ R20, R6, R9, -R37 ;  /* 0x0000000906147223 */ /* 0x000fe20000010825 */
[----:B------:R-:W-:Y:S01]  /*a390*/  FFMA.FTZ R8, R4, R11, R24 ;  /* 0x0000000b04087223 */ /* 0x000fe20000010018 */
[----:B------:R-:W-:Y:S01]  /*a3a0*/  FFMA.FTZ R25, R6, R25, R26 ;  /* 0x0000001906197223 */ /* 0x000fe2000001001a */
[----:B------:R-:W-:-:S02]  /*a3b0*/  F2FP.F16.F32.PACK_AB R7, R43, R36 ;  /* 0x000000242b07723e */ /* 0x000fc400000000ff */
[----:B------:R-:W-:Y:S02]  /*a3c0*/  F2FP.F16.F32.PACK_AB R5, R38, R39 ;  /* 0x000000272605723e */ /* 0x000fe400000000ff */
[----:B------:R-:W-:Y:S02]  /*a3d0*/  F2FP.F16.F32.PACK_AB R4, R27, R28 ;  /* 0x0000001c1b04723e */ /* 0x000fe400000000ff */
[----:B------:R-:W-:Y:S02]  /*a3e0*/  F2FP.F16.F32.PACK_AB R6, R20, R29 ;  /* 0x0000001d1406723e */ /* 0x000fe400000000ff */
[----:B------:R-:W-:Y:S02]  /*a3f0*/  F2FP.F16.F32.PACK_AB R11, R47, R48 ;  /* 0x000000302f0b723e */ /* 0x000fe400000000ff */
[----:B------:R-:W-:Y:S01]  /*a400*/  F2FP.F16.F32.PACK_AB R9, R40, R41 ;  /* 0x000000292809723e */ /* 0x000fe200000000ff */
[----:B------:R1:W-:Y:S01]  /*a410*/  STS.128 [R55], R4 ;  /* 0x0000000437007388 */ /* 0x0003e20000000c00 */
[----:B------:R-:W-:-:S02]  /*a420*/  F2FP.F16.F32.PACK_AB R8, R8, R31 ;  /* 0x0000001f0808723e */ /* 0x000fc400000000ff */
[----:B------:R-:W-:-:S05]  /*a430*/  F2FP.F16.F32.PACK_AB R10, R25, R10 ;  /* 0x0000000a190a723e */ /* 0x000fca00000000ff */
[----:B------:R1:W-:Y:S02]  /*a440*/  STS.128 [R0+0xda00], R8 ;  /* 0x00da000800007388 */ /* 0x0003e40000000c00 */
.L_x_510:
[----:B------:R-:W-:Y:S05]  /*a450*/  BSYNC B1 ;  /* 0x0000000000017941 */ /* 0x000fea0003800000 */
.L_x_509:
[----:B------:R-:W-:Y:S05]  /*a460*/  @P2 BRA `(.L_x_491) ;  /* 0x0000000400802947 */ /* 0x000fea0003800000 */
[----:B01----:R-:W2:Y:S04]  /*a470*/  LDL R0, [R1+0xa0] ;  /* 0x0000a00001007983 */ /* 0x003ea80000100800 */
[----:B------:R-:W3:Y:S01]  /*a480*/  LDL R39, [R1+0xa4] ;  /* 0x0000a40001277983 */ /* 0x000ee20000100800 */
[--C-:B------:R-:W-:Y:S01]  /*a490*/  SHF.R.U64 R38, R32, 0x10, R33.reuse ;  /* 0x0000001020267819 */ /* 0x100fe20000001221 */
[----:B------:R-:W-:Y:S01]  /*a4a0*/  HADD2.F32 R27, -RZ, R21.H1_H1 ;  /* 0x30000015ff1b7230 */ /* 0x000fe20000004100 */
[----:B------:R-:W-:Y:S01]  /*a4b0*/  SHF.R.U32.HI R30, RZ, 0x10, R33 ;  /* 0x00000010ff1e7819 */ /* 0x000fe20000011621 */
[----:B------:R-:W-:Y:S01]  /*a4c0*/  HADD2.F32 R26, -RZ, R45.H1_H1 ;  /* 0x3000002dff1a7230 */ /* 0x000fe20000004100 */
[--C-:B------:R-:W-:Y:S01]  /*a4d0*/  SHF.R.U64 R33, R14, 0x10, R15.reuse ;  /* 0x000000100e217819 */ /* 0x100fe2000000120f */
[----:B------:R-:W-:Y:S01]  /*a4e0*/  HADD2.F32 R21, -RZ, R21.H0_H0 ;  /* 0x20000015ff157230 */ /* 0x000fe20000004100 */
[----:B------:R-:W-:Y:S01]  /*a4f0*/  SHF.R.U32.HI R32, RZ, 0x10, R15 ;  /* 0x00000010ff207819 */ /* 0x000fe2000001160f */
[----:B------:R-:W-:Y:S01]  /*a500*/  HADD2.F32 R45, -RZ, R45.H0_H0 ;  /* 0x2000002dff2d7230 */ /* 0x000fe20000004100 */
[----:B------:R-:W-:-:S02]  /*a510*/  SHF.R.U32.HI R28, RZ, 0x10, R13 ;  /* 0x00000010ff1c7819 */ /* 0x000fc4000001160d */
[----:B------:R-:W-:Y:S02]  /*a520*/  SHF.R.U64 R36, R12, 0x10, R13 ;  /* 0x000000100c247819 */ /* 0x000fe4000000120d */
[--C-:B------:R-:W-:Y:S01]  /*a530*/  SHF.R.U64 R37, R34, 0x10, R35.reuse ;  /* 0x0000001022257819 */ /* 0x100fe20000001223 */
[----:B------:R-:W-:Y:S01]  /*a540*/  HADD2.F32 R28, -RZ, R28.H0_H0 ;  /* 0x2000001cff1c7230 */ /* 0x000fe20000004100 */
[----:B------:R-:W-:Y:S02]  /*a550*/  SHF.R.U32.HI R34, RZ, 0x10, R35 ;  /* 0x00000010ff227819 */ /* 0x000fe40000011623 */
[----:B--2---:R-:W-:-:S04]  /*a560*/  LEA.HI R3, R3, R0, RZ, 0x1d ;  /* 0x0000000003037211 */ /* 0x004fc800078fe8ff */
[----:B------:R-:W-:Y:S01]  /*a570*/  SHF.R.S32.HI R0, RZ, 0x1f, R3 ;  /* 0x0000001fff007819 */ /* 0x000fe20000011403 */
[----:B---3--:R-:W0:Y:S03]  /*a580*/  LDS.128 R4, [R39] ;  /* 0x0000000027047984 */ /* 0x008e260000000c00 */
        /* <DEDUP_REMOVED lines=16> */
[----:B------:R-:W-:Y:S02]  /*a690*/  HADD2.F32 R6, -RZ, R6.H1_H1 ;  /* 0x30000006ff067230 */ /* 0x000fe40000004100 */
[--C-:B-1----:R-:W-:Y:S02]  /*a6a0*/  HADD2.F32 R15, -RZ, R9.reuse.H0_H0 ;  /* 0x20000009ff0f7230 */ /* 0x102fe40000004100 */
[----:B------:R-:W-:Y:S02]  /*a6b0*/  HADD2.F32 R20, -RZ, R9.H1_H1 ;  /* 0x30000009ff147230 */ /* 0x000fe40000004100 */
[----:B------:R-:W-:Y:S02]  /*a6c0*/  HADD2.F32 R9, -RZ, R8.H0_H0 ;  /* 0x20000008ff097230 */ /* 0x000fe40000004100 */
[C---:B------:R-:W-:Y:S01]  /*a6d0*/  FMUL.FTZ R29, R15.reuse, R27 ;  /* 0x0000001b0f1d7220 */ /* 0x040fe20000410000 */
[----:B------:R-:W-:Y:S01]  /*a6e0*/  FMUL.FTZ R31, R15, R26 ;  /* 0x0000001a0f1f7220 */ /* 0x000fe20000410000 */
[----:B------:R-:W-:-:S02]  /*a6f0*/  HADD2.F32 R15, -RZ, R30.H0_H0 ;  /* 0x2000001eff0f7230 */ /* 0x000fc40000004100 */
[----:B------:R-:W-:Y:S01]  /*a700*/  FFMA.FTZ R29, R12, R26, -R29 ;  /* 0x0000001a0c1d7223 */ /* 0x000fe2000001081d */
[-C--:B------:R-:W-:Y:S01]  /*a710*/  FMUL.FTZ R26, R20, R28.reuse ;  /* 0x0000001c141a7220 */ /* 0x080fe20000410000 */
[----:B------:R-:W-:Y:S01]  /*a720*/  FFMA.FTZ R31, R12, R27, R31 ;  /* 0x0000001b0c1f7223 */ /* 0x000fe2000001001f */
[-C--:B------:R-:W-:Y:S01]  /*a730*/  FMUL.FTZ R30, R20, R15.reuse ;  /* 0x0000000f141e7220 */ /* 0x080fe20000410000 */
[----:B------:R-:W-:Y:S02]  /*a740*/  HADD2.F32 R24, -RZ, R10.H0_H0 ;  /* 0x2000000aff187230 */ /* 0x000fe40000004100 */
[----:B------:R-:W-:Y:S01]  /*a750*/  FFMA.FTZ R26, R5, R15, -R26 ;  /* 0x0000000f051a7223 */ /* 0x000fe2000001081a */
[C---:B------:R-:W-:Y:S01]  /*a760*/  FMUL.FTZ R15, R9.reuse, R21 ;  /* 0x00000015090f7220 */ /* 0x040fe20000410000 */
[----:B------:R-:W-:Y:S02]  /*a770*/  HADD2.F32 R12, -RZ, R44.H0_H0 ;  /* 0x2000002cff0c7230 */ /* 0x000fe40000004100 */
[----:B------:R-:W-:Y:S01]  /*a780*/  FMUL.FTZ R20, R9, R45 ;  /* 0x0000002d09147220 */ /* 0x000fe20000410000 */
[----:B------:R-:W-:Y:S01]  /*a790*/  FFMA.FTZ R30, R5, R28, R30 ;  /* 0x0000001c051e7223 */ /* 0x000fe2000001001e */
[----:B------:R-:W-:-:S02]  /*a7a0*/  HADD2.F32 R5, -RZ, R46.H0_H0 ;  /* 0x2000002eff057230 */ /* 0x000fc40000004100 */
[C---:B------:R-:W-:Y:S01]  /*a7b0*/  FFMA.FTZ R15, R0.reuse, R45, -R15 ;  /* 0x0000002d000f7223 */ /* 0x040fe2000001080f */
[----:B------:R-:W-:Y:S01]  /*a7c0*/  FFMA.FTZ R21, R0, R21, R20 ;  /* 0x0000001500157223 */ /* 0x000fe20000010014 */
[CC--:B------:R-:W-:Y:S01]  /*a7d0*/  FMUL.FTZ R0, R24.reuse, R12.reuse ;  /* 0x0000000c18007220 */ /* 0x0c0fe20000410000 */
[--C-:B------:R-:W-:Y:S02]  /*a7e0*/  HADD2.F32 R25, -RZ, R11.reuse.H0_H0 ;  /* 0x2000000bff197230 */ /* 0x100fe40000004100 */
[-C--:B------:R-:W-:Y:S01]  /*a7f0*/  FMUL.FTZ R28, R24, R5.reuse ;  /* 0x00000005181c7220 */ /* 0x080fe20000410000 */
[----:B------:R-:W-:Y:S02]  /*a800*/  HADD2.F32 R44, -RZ, R44.H1_H1 ;  /* 0x3000002cff2c7230 */ /* 0x000fe40000004100 */
[C---:B------:R-:W-:Y:S01]  /*a810*/  FFMA.FTZ R24, R13.reuse, R5, -R0 ;  /* 0x000000050d187223 */ /* 0x040fe20000010800 */
[----:B------:R-:W-:Y:S02]  /*a820*/  HADD2.F32 R11, -RZ, R11.H1_H1 ;  /* 0x3000000bff0b7230 */ /* 0x000fe40000004100 */
[----:B------:R-:W-:Y:S01]  /*a830*/  FFMA.FTZ R28, R13, R12, R28 ;  /* 0x0000000c0d1c7223 */ /* 0x000fe2000001001c */
[----:B------:R-:W-:-:S02]  /*a840*/  HADD2.F32 R46, -RZ, R46.H1_H1 ;  /* 0x3000002eff2e7230 */ /* 0x000fc40000004100 */
[C---:B------:R-:W-:Y:S01]  /*a850*/  FMUL.FTZ R5, R25.reuse, R44 ;  /* 0x0000002c19057220 */ /* 0x040fe20000410000 */
[----:B------:R-:W-:Y:S02]  /*a860*/  HADD2.F32 R20, -RZ, R32.H0_H0 ;  /* 0x20000020ff147230 */ /* 0x000fe40000004100 */
[----:B------:R-:W-:Y:S02]  /*a870*/  HADD2.F32 R0, -RZ, R34.H0_H0 ;  /* 0x20000022ff007230 */ /* 0x000fe40000004100 */
[----:B------:R-:W-:Y:S01]  /*a880*/  FMUL.FTZ R25, R25, R46 ;  /* 0x0000002e19197220 */ /* 0x000fe20000410000 */
[----:B------:R-:W-:Y:S02]  /*a890*/  HADD2.F32 R8, -RZ, R8.H1_H1 ;  /* 0x30000008ff087230 */ /* 0x000fe40000004100 */
[C---:B------:R-:W-:Y:S01]  /*a8a0*/  FMUL.FTZ R12, R11.reuse, R20 ;  /* 0x000000140b0c7220 */ /* 0x040fe20000410000 */
[----:B------:R-:W-:Y:S02]  /*a8b0*/  HADD2.F32 R10, -RZ, R10.H1_H1 ;  /* 0x3000000aff0a7230 */ /* 0x000fe40000004100 */
[----:B------:R-:W-:Y:S01]  /*a8c0*/  FMUL.FTZ R32, R11, R0 ;  /* 0x000000000b207220 */ /* 0x000fe20000410000 */
[----:B------:R-:W-:Y:S01]  /*a8d0*/  FFMA.FTZ R46, R14, R46, -R5 ;  /* 0x0000002e0e2e7223 */ /* 0x000fe20000010805 */
[----:B------:R-:W-:-:S02]  /*a8e0*/  HADD2.F32 R11, -RZ, R36.H0_H0 ;  /* 0x20000024ff0b7230 */ /* 0x000fc40000004100 */
[----:B------:R-:W-:Y:S01]  /*a8f0*/  FFMA.FTZ R14, R14, R44, R25 ;  /* 0x0000002c0e0e7223 */ /* 0x000fe20000010019 */
[----:B------:R-:W-:Y:S02]  /*a900*/  HADD2.F32 R13, -RZ, R33.H0_H0 ;  /* 0x20000021ff0d7230 */ /* 0x000fe40000004100 */
[C---:B------:R-:W-:Y:S01]  /*a910*/  FFMA.FTZ R27, R7.reuse, R0, -R12 ;  /* 0x00000000071b7223 */ /* 0x040fe2000001080c */
[----:B------:R-:W-:Y:S02]  /*a920*/  HADD2.F32 R5, -RZ, R38.H0_H0 ;  /* 0x20000026ff057230 */ /* 0x000fe40000004100 */
[----:B------:R-:W-:Y:S01]  /*a930*/  FFMA.FTZ R33, R7, R20, R32 ;  /* 0x0000001407217223 */ /* 0x000fe20000010020 */
[----:B------:R-:W-:Y:S02]  /*a940*/  HADD2.F32 R9, -RZ, R37.H0_H0 ;  /* 0x20000025ff097230 */ /* 0x000fe40000004100 */
        /* <DEDUP_REMOVED lines=18> */
.L_x_491:
[----:B------:R-:W-:Y:S05]  /*aa70*/  BSYNC B0 ;  /* 0x0000000000007941 */ /* 0x000fea0003800000 */
.L_x_484:
[----:B------:R-:W-:Y:S01]  /*aa80*/  @!PT LDS RZ, [RZ] ;  /* 0x00000000fffff984 */ /* 0x000fe20000000800 */
[----:B------:R-:W-:Y:S01]  /*aa90*/  @!PT LDS RZ, [RZ] ;  /* 0x00000000fffff984 */ /* 0x000fe20000000800 */
[----:B------:R-:W-:Y:S01]  /*aaa0*/  @!PT LDS RZ, [RZ] ;  /* 0x00000000fffff984 */ /* 0x000fe20000000800 */
[----:B------:R-:W-:Y:S01]  /*aab0*/  @!PT LDS RZ, [RZ] ;  /* 0x00000000fffff984 */ /* 0x000fe20000000800 */
[----:B------:R1:W-:Y:S06]  /*aac0*/  MEMBAR.ALL.CTA ;  /* 0x0000000000007992 */ /* 0x0003ec0000008000 */
[----:B-1----:R-:W1:Y:S01]  /*aad0*/  FENCE.VIEW.ASYNC.S ;  /* 0x00000000000073c6 */ /* 0x002e620000000000 */
[----:B------:R-:W-:Y:S05]  /*aae0*/  WARPSYNC.ALL ;  /* 0x0000000000007948 */ /* 0x000fea0003800000 */
[----:B-1----:R-:W-:Y:S06]  /*aaf0*/  BAR.SYNC.DEFER_BLOCKING 0xd, 0x180 ;  /* 0x0346000000007b1d */ /* 0x002fec0000010000 */
.L_x_482:
[----:B0--3--:R-:W3:Y:S02]  /*ab00*/  LDL R0, [R1+0x48] ;  /* 0x0000480001007983 */ /* 0x009ee40000100800 */
[----:B---3--:R-:W-:-:S13]  /*ab10*/  ISETP.NE.AND P0, PT, R0, 0x3, PT ;  /* 0x000000030000780c */ /* 0x008fda0003f05270 */
[----:B------:R-:W-:Y:S05]  /*ab20*/  @!P0 BRA `(.L_x_511) ;  /* 0x0000000000048947 */ /* 0x000fea0003800000 */
[----:B------:R-:W-:Y:S01]  /*ab30*/  BPT.TRAP 0x1 ;  /* 0x000000040000795c */ /* 0x000fe20000300000 */
.L_x_511:
[----:B-12-4-:R-:W2:Y:S01]  /*ab40*/  LDL R3, [R1+0x60] ;  /* 0x0000600001037983 */ /* 0x016ea20000100800 */
[----:B------:R-:W-:Y:S01]  /*ab50*/  IMAD R0, R144, 0x8, R16 ;  /* 0x0000000890007824 */ /* 0x000fe200078e0210 */
[----:B--2---:R-:W-:-:S04]  /*ab60*/  SHF.L.U32 R5, R3, 0x1f, RZ ;  /* 0x0000001f03057819 */ /* 0x004fc800000006ff */
[----:B------:R0:W1:Y:S01]  /*ab70*/  SYNCS.PHASECHK.TRANS64.TRYWAIT P1, [R0+URZ+0x31c30], R5 ;  /* 0x031c3005000075a7 */ /* 0x000062000802017f */
[----:B------:R-:W-:Y:S05]  /*ab80*/  @!P0 BRA `(.L_x_512) ;  /* 0x0000000000048947 */ /* 0x000fea0003800000 */
[----:B------:R-:W-:Y:S01]  /*ab90*/  BPT.TRAP 0x1 ;  /* 0x000000040000795c */ /* 0x000fe20000300000 */
.L_x_512:
[----:B------:R-:W-:Y:S02]  /*aba0*/  IMAD R2, R2, 0x1000, R16 ;  /* 0x0000100002027824 */ /* 0x000fe400078e0210 */
[----:B------:R-:W-:Y:S02]  /*abb0*/  VIADD R4, R16, 0x16a00 ;  /* 0x00016a0010047836 */ /* 0x000fe40000000000 */
[----:B------:R-:W-:-:S03]  /*abc0*/  VIADD R3, R2, 0xda00 ;  /* 0x0000da0002037836 */ /* 0x000fc60000000000 */
[----:B------:R-:W-:Y:S02]  /*abd0*/  SHF.R.U32.HI R2, RZ, 0x4, R4 ;  /* 0x00000004ff027819 */ /* 0x000fe40000011604 */
[----:B------:R-:W-:Y:S02]  /*abe0*/  SHF.R.U32.HI R3, RZ, 0x4, R3 ;  /* 0x00000004ff037819 */ /* 0x000fe40000011603 */
[----:B------:R-:W-:Y:S02]  /*abf0*/  LOP3.LUT R2, R2, 0x3fff, RZ, 0xc0, !PT ;  /* 0x00003fff02027812 */ /* 0x000fe400078ec0ff */
[----:B------:R-:W-:Y:S02]  /*ac00*/  LOP3.LUT R3, R3, 0x3fff, RZ, 0xc0, !PT ;  /* 0x00003fff03037812 */ /* 0x000fe400078ec0ff */
[----:B------:R-:W-:-:S05]  /*ac10*/  LOP3.LUT R2, R2, 0x10000, RZ, 0xfc, !PT ;  /* 0x0001000002027812 */ /* 0x000fca00078efcff */
[----:B------:R2:W-:Y:S01]  /*ac20*/  STL [R1+0x7c], R2 ;  /* 0x00007c0201007387 */ /* 0x0005e20000100800 */
[----:B-1----:R-:W-:Y:S05]  /*ac30*/  @P1 BRA `(.L_x_513) ;  /* 0x0000000000081947 */ /* 0x002fea0003800000 */
[----:B------:R-:W1:Y:S02]  /*ac40*/  SYNCS.PHASECHK.TRANS64.TRYWAIT P1, [R0+URZ+0x31c30], R5 ;  /* 0x031c3005000075a7 */ /* 0x000e64000802017f */
[----:B-1----:R-:W-:Y:S05]  /*ac50*/  @!P1 BRA `(.L_x_514) ;  /* 0x0000014000f09947 */ /* 0x002fea0003800000 */
.L_x_513:
[----:B------:R-:W3:Y:S01]  /*ac60*/  LDL R4, [R1+0x7c] ;  /* 0x00007c0001047983 */ /* 0x000ee20000100800 */
[----:B--2---:R-:W-:Y:S01]  /*ac70*/  LOP3.LUT R2, R3, 0x10000, RZ, 0xfc, !PT ;  /* 0x0001000003027812 */ /* 0x004fe200078efcff */
[----:B------:R-:W-:Y:S02]  /*ac80*/  IMAD.MOV.U32 R15, RZ, RZ, -0x7fffffe0 ;  /* 0x80000020ff0f7424 */ /* 0x000fe400078e00ff */
[----:B------:R-:W-:Y:S01]  /*ac90*/  IMAD.MOV.U32 R3, RZ, RZ, -0x7fffffe0 ;  /* 0x80000020ff037424 */ /* 0x000fe200078e00ff */
[----:B------:R-:W-:Y:S05]  /*aca0*/  WARPSYNC.ALL ;  /* 0x0000000000007948 */ /* 0x000fea0003800000 */
[----:B------:R-:W-:Y:S01]  /*acb0*/  R2UR UR7, R15 ;  /* 0x000000000f0772ca */ /* 0x000fe200000e0000 */
[----:B------:R-:W2:Y:S01]  /*acc0*/  LDL R99, [R1+0xb8] ;  /* 0x0000b80001637983 */ /* 0x000ea20000100800 */
[----:B------:R-:W-:-:S02]  /*acd0*/  R2UR UR4, R2 ;  /* 0x00000000020472ca */ /* 0x000fc400000e0000 */
[C---:B------:R-:W-:Y:S01]  /*ace0*/  R2UR UR5, R3.reuse ;  /* 0x00000000030572ca */ /* 0x040fe200000e0000 */
[----:B------:R-:W-:Y:S01]  /*acf0*/  WARPGROUP.ARRIVE ;  /* 0x00000000000079c5 */ /* 0x000fe20000000000 */
[----:B01----:R-:W-:Y:S01]  /*ad00*/  MOV R5, 0x80000020 ;  /* 0x8000002000057802 */ /* 0x003fe20000000f00 */
[----:B------:R-:W-:Y:S01]  /*ad10*/  IMAD.MOV.U32 R7, RZ, RZ, -0x7fffffe0 ;  /* 0x80000020ff077424 */ /* 0x000fe200078e00ff */
[C---:B------:R-:W-:Y:S02]  /*ad20*/  R2UR UR8, R2.reuse ;  /* 0x00000000020872ca */ /* 0x040fe400000e0000 */
[----:B------:R-:W-:Y:S02]  /*ad30*/  R2UR UR9, R3 ;  /* 0x00000000030972ca */ /* 0x000fe400000e0000 */
[----:B------:R-:W-:Y:S02]  /*ad40*/  R2UR UR11, R7 ;  /* 0x00000000070b72ca */ /* 0x000fe400000e0000 */
[----:B------:R-:W-:-:S02]  /*ad50*/  R2UR UR12, R2 ;  /* 0x00000000020c72ca */ /* 0x000fc400000e0000 */
[C---:B------:R-:W-:Y:S01]  /*ad60*/  R2UR UR13, R3.reuse ;  /* 0x00000000030d72ca */ /* 0x040fe200000e0000 */
[----:B------:R-:W-:Y:S01]  /*ad70*/  IMAD.MOV.U32 R9, RZ, RZ, -0x7fffffe0 ;  /* 0x80000020ff097424 */ /* 0x000fe200078e00ff */
[----:B------:R-:W-:Y:S02]  /*ad80*/  R2UR UR16, R2 ;  /* 0x00000000021072ca */ /* 0x000fe400000e0000 */
[----:B------:R-:W-:Y:S02]  /*ad90*/  R2UR UR17, R3 ;  /* 0x00000000031172ca */ /* 0x000fe400000e0000 */
[----:B------:R-:W-:Y:S01]  /*ada0*/  R2UR UR19, R9 ;  /* 0x00000000091372ca */ /* 0x000fe200000e0000 */
[----:B---3--:R-:W-:-:S05]  /*adb0*/  IMAD R14, R144, 0x6c0, R4 ;  /* 0x000006c0900e7824 */ /* 0x008fca00078e0204 */
[----:B------:R-:W-:-:S13]  /*adc0*/  R2UR UR6, R14 ;  /* 0x000000000e0672ca */ /* 0x000fda00000e0000 */
[----:B------:R-:W-:Y:S01]  /*add0*/  HGMMA.64x16x16.F32 R88, gdesc[UR4], RZ, !UPT, gsb0 ;  /* 0x00200000045879f0 */ /* 0x000fe2000c0008ff */
[----:B------:R-:W-:Y:S01]  /*ade0*/  VIADD R4, R14, 0x40 ;  /* 0x000000400e047836 */ /* 0x000fe20000000000 */
[----:B------:R-:W-:Y:S02]  /*adf0*/  R2UR UR7, R5 ;  /* 0x00000000050772ca */ /* 0x000fe400000e0000 */
[----:B------:R-:W-:Y:S02]  /*ae00*/  R2UR UR4, R2 ;  /* 0x00000000020472ca */ /* 0x000fe400000e0000 */
[----:B------:R-:W-:Y:S02]  /*ae10*/  R2UR UR6, R4 ;  /* 0x00000000040672ca */ /* 0x000fe400000e0000 */
[----:B------:R-:W-:Y:S01]  /*ae20*/  R2UR UR5, R3 ;  /* 0x00000000030572ca */ /* 0x000fe200000e0000 */
[----:B------:R-:W-:Y:S02]  /*ae30*/  WARPGROUP.DEPBAR.LE gsb0, 0x0 ;  /* 0x00008000000079c5 */ /* 0x000fe40000010000 */
[----:B------:R-:W-:-:S10]  /*ae40*/  WARPGROUP.ARRIVE ;  /* 0x00000000000079c5 */ /* 0x000fd40000000000 */
[----:B------:R-:W-:Y:S01]  /*ae50*/  HGMMA.64x16x16.F32 R80, gdesc[UR4], RZ, !UPT, gsb0 ;  /* 0x00200000045079f0 */ /* 0x000fe2000c0008ff */
[----:B------:R-:W-:-:S05]  /*ae60*/  VIADD R6, R14, 0x80 ;  /* 0x000000800e067836 */ /* 0x000fca0000000000 */
[----:B------:R-:W-:Y:S01]  /*ae70*/  R2UR UR10, R6 ;  /* 0x00000000060a72ca */ /* 0x000fe200000e0000 */
[----:B------:R-:W-:Y:S02]  /*ae80*/  WARPGROUP.DEPBAR.LE gsb0, 0x0 ;  /* 0x00008000000079c5 */ /* 0x000fe40000010000 */
[----:B------:R-:W-:-:S10]  /*ae90*/  WARPGROUP.ARRIVE ;  /* 0x00000000000079c5 */ /* 0x000fd40000000000 */
[----:B------:R-:W-:Y:S01]  /*aea0*/  HGMMA.64x16x16.F32 R72, gdesc[UR8], RZ, !UPT, gsb0 ;  /* 0x00200000084879f0 */ /* 0x000fe2000c0008ff */
[----:B------:R-:W-:Y:S02]  /*aeb0*/  VIADD R4, R14, 0xc0 ;  /* 0x000000c00e047836 */ /* 0x000fe40000000000 */
[----:B------:R-:W-:-:S03]  /*aec0*/  IMAD.MOV.U32 R5, RZ, RZ, -0x7fffffe0 ;  /* 0x80000020ff057424 */ /* 0x000fc600078e00ff */
[----:B------:R-:W-:Y:S02]  /*aed0*/  R2UR UR14, R4 ;  /* 0x00000000040e72ca */ /* 0x000fe400000e0000 */
[----:B------:R-:W-:Y:S01]  /*aee0*/  R2UR UR15, R5 ;  /* 0x00000000050f72ca */ /* 0x000fe200000e0000 */
[----:B------:R-:W-:Y:S02]  /*aef0*/  WARPGROUP.DEPBAR.LE gsb0, 0x0 ;  /* 0x00008000000079c5 */ /* 0x000fe40000010000 */
[----:B-----5:R-:W-:-:S10]  /*af00*/  WARPGROUP.ARRIVE ;  /* 0x00000000000079c5 */ /* 0x020fd40000000000 */
[----:B------:R-:W-:Y:S01]  /*af10*/  HGMMA.64x16x16.F32 R64, gdesc[UR12], RZ, !UPT, gsb0 ;  /* 0x002000000c4079f0 */ /* 0x000fe2000c0008ff */
[----:B------:R-:W-:-:S05]  /*af20*/  VIADD R8, R14, 0x100 ;  /* 0x000001000e087836 */ /* 0x000fca0000000000 */
[----:B------:R-:W-:Y:S01]  /*af30*/  R2UR UR18, R8 ;  /* 0x00000000081272ca */ /* 0x000fe200000e0000 */
[----:B------:R-:W-:Y:S02]  /*af40*/  WARPGROUP.DEPBAR.LE gsb0, 0x0 ;  /* 0x00008000000079c5 */ /* 0x000fe40000010000 */
[----:B------:R-:W-:-:S10]  /*af50*/  WARPGROUP.ARRIVE ;  /* 0x00000000000079c5 */ /* 0x000fd40000000000 */
[----:B------:R-:W-:Y:S01]  /*af60*/  HGMMA.64x16x16.F32 R56, gdesc[UR16], RZ, !UPT, gsb0 ;  /* 0x00200000103879f0 */ /* 0x000fe2000c0008ff */
[----:B------:R-:W-:Y:S02]  /*af70*/  VIADD R6, R14, 0x140 ;  /* 0x000001400e067836 */ /* 0x000fe40000000000 */
[----:B------:R-:W-:Y:S01]  /*af80*/  IMAD.MOV.U32 R7, RZ, RZ, -0x7fffffe0 ;  /* 0x80000020ff077424 */ /* 0x000fe200078e00ff */
[----:B------:R-:W-:Y:S02]  /*af90*/  R2UR UR20, R2 ;  /* 0x00000000021472ca */ /* 0x000fe400000e0000 */
[----:B------:R-:W-:Y:S02]  /*afa0*/  R2UR UR22, R6 ;  /* 0x00000000061672ca */ /* 0x000fe400000e0000 */
[----:B------:R-:W-:Y:S02]  /*afb0*/  R2UR UR23, R7 ;  /* 0x00000000071772ca */ /* 0x000fe400000e0000 */
[----:B------:R-:W-:Y:S01]  /*afc0*/  R2UR UR21, R3 ;  /* 0x00000000031572ca */ /* 0x000fe200000e0000 */
[----:B------:R-:W-:-:S02]  /*afd0*/  WARPGROUP.DEPBAR.LE gsb0, 0x0 ;  /* 0x00008000000079c5 */ /* 0x000fc40000010000 */
        /* <DEDUP_REMOVED lines=30> */
[----:B------:R-:W-:Y:S02]  /*b1c0*/  IMAD.MOV.U32 R5, RZ, RZ, -0x7fffffe0 ;  /* 0x80000020ff057424 */ /* 0x000fe400078e00ff */
[----:B------:R-:W-:Y:S02]  /*b1d0*/  VIADD R8, R2, 0x2 ;  /* 0x0000000202087836 */ /* 0x000fe40000000000 */
[----:B------:R-:W-:Y:S01]  /*b1e0*/  IMAD.MOV.U32 R9, RZ, RZ, -0x7fffffe0 ;  /* 0x80000020ff097424 */ /* 0x000fe200078e00ff */
[----:B------:R-:W-:Y:S02]  /*b1f0*/  R2UR UR38, R4 ;  /* 0x00000000042672ca */ /* 0x000fe400000e0000 */
[----:B------:R-:W-:-:S02]  /*b200*/  R2UR UR39, R5 ;  /* 0x00000000052772ca */ /* 0x000fc400000e0000 */
[----:B------:R-:W-:Y:S02]  /*b210*/  R2UR UR36, R8 ;  /* 0x00000000082472ca */ /* 0x000fe400000e0000 */
[----:B------:R-:W-:Y:S01]  /*b220*/  R2UR UR37, R9 ;  /* 0x00000000092572ca */ /* 0x000fe200000e0000 */
[----:B------:R-:W-:Y:S02]  /*b230*/  WARPGROUP.DEPBAR.LE gsb0, 0x0 ;  /* 0x00008000000079c5 */ /* 0x000fe40000010000 */
[----:B------:R-:W-:-:S10]  /*b240*/  WARPGROUP.ARRIVE ;  /* 0x00000000000079c5 */ /* 0x000fd40000000000 */
[----:B------:R-:W-:Y:S01]  /*b250*/  HGMMA.64x16x16.F32 R88, gdesc[UR36], R88, gsb0 ;  /* 0x00200000245879f0 */ /* 0x000fe20008000858 */
[----:B------:R-:W-:Y:S01]  /*b260*/  IMAD.MOV.U32 R7, RZ, RZ, -0x7fffffe0 ;  /* 0x80000020ff077424 */ /* 0x000fe200078e00ff */
[----:B------:R-:W-:Y:S02]  /*b270*/  IADD3 R6, R14, 0x42, RZ ;  /* 0x000000420e067810 */ /* 0x000fe40007ffe0ff */
[----:B------:R-:W-:Y:S02]  /*b280*/  R2UR UR4, R8 ;  /* 0x00000000080472ca */ /* 0x000fe400000e0000 */
[----:B------:R-:W-:Y:S02]  /*b290*/  R2UR UR6, R6 ;  /* 0x00000000060672ca */ /* 0x000fe400000e0000 */
[----:B------:R-:W-:Y:S02]  /*b2a0*/  R2UR UR7, R7 ;  /* 0x00000000070772ca */ /* 0x000fe400000e0000 */
[----:B------:R-:W-:Y:S01]  /*b2b0*/  R2UR UR5, R9 ;  /* 0x00000000090572ca */ /* 0x000fe200000e0000 */
[----:B------:R-:W-:-:S02]  /*b2c0*/  WARPGROUP.DEPBAR.LE gsb0, 0x0 ;  /* 0x00008000000079c5 */ /* 0x000fc40000010000 */
[----:B------:R-:W-:-:S10]  /*b2d0*/  WARPGROUP.ARRIVE ;  /* 0x00000000000079c5 */ /* 0x000fd40000000000 */
[----:B------:R-:W-:Y:S01]  /*b2e0*/  HGMMA.64x16x16.F32 R80, gdesc[UR4], R80, gsb0 ;  /* 0x00200000045079f0 */ /* 0x000fe20008000850 */
        /* <DEDUP_REMOVED lines=63> */
[----:B------:R-:W-:Y:S01]  /*b6e0*/  VIADD R6, R14, 0x240 ;  /* 0x000002400e067836 */ /* 0x000fe20000000000 */
[----:B------:R-:W-:Y:S01]  /*b6f0*/  IADD3 R12, R2, 0x300, RZ ;  /* 0x00000300020c7810 */ /* 0x000fe20007ffe0ff */
[----:B------:R-:W-:Y:S02]  /*b700*/  IMAD.MOV.U32 R7, RZ, RZ, -0x7fffffe0 ;  /* 0x80000020ff077424 */ /* 0x000fe400078e00ff */
[----:B------:R-:W-:Y:S01]  /*b710*/  IMAD.MOV.U32 R13, RZ, RZ, -0x7fffffe0 ;  /* 0x80000020ff0d7424 */ /* 0x000fe200078e00ff */
[----:B------:R-:W-:Y:S02]  /*b720*/  R2UR UR38, R6 ;  /* 0x00000000062672ca */ /* 0x000fe400000e0000 */
[----:B------:R-:W-:Y:S02]  /*b730*/  R2UR UR39, R7 ;  /* 0x00000000072772ca */ /* 0x000fe400000e0000 */
[----:B------:R-:W-:-:S02]  /*b740*/  R2UR UR36, R12 ;  /* 0x000000000c2472ca */ /* 0x000fc400000e0000 */
[----:B------:R-:W-:Y:S01]  /*b750*/  R2UR UR37, R13 ;  /* 0x000000000d2572ca */ /* 0x000fe200000e0000 */
[----:B------:R-:W-:Y:S02]  /*b760*/  WARPGROUP.DEPBAR.LE gsb0, 0x0 ;  /* 0x00008000000079c5 */ /* 0x000fe40000010000 */
        /* <DEDUP_REMOVED lines=66> */
[----:B------:R-:W-:Y:S02]  /*bb90*/  MOV R5, 0x80000020 ;  /* 0x8000002000057802 */ /* 0x000fe40000000f00 */
        /* <DEDUP_REMOVED lines=90> */
[----:B------:R-:W-:Y:S01]  /*c140*/  IMAD.MOV.U32 R7, RZ, RZ, -0x7fffffe0 ;  /* 0x80000020ff077424 */ /* 0x000fe200078e00ff */
[----:B------:R-:W-:-:S04]  /*c150*/  IADD3 R6, R14, 0x480, RZ ;  /* 0x000004800e067810 */ /* 0x000fc80007ffe0ff */
[----:B------:R-:W-:Y:S01]  /*c160*/  R2UR UR38, R6 ;  /* 0x00000000062672ca */ /* 0x000fe200000e0000 */
[----:B------:R-:W-:Y:S01]  /*c170*/  VIADD R6, R2, 0x600 ;  /* 0x0000060002067836 */ /* 0x000fe20000000000 */
[----:B------:R-:W-:Y:S01]  /*c180*/  R2UR UR39, R7 ;  /* 0x00000000072772ca */ /* 0x000fe200000e0000 */
[----:B------:R-:W-:-:S03]  /*c190*/  IMAD.MOV.U32 R7, RZ, RZ, -0x7fffffe0 ;  /* 0x80000020ff077424 */ /* 0x000fc600078e00ff */
        /* <DEDUP_REMOVED lines=78> */
[----:B------:R-:W-:Y:S02]  /*c680*/  VIADD R4, R2, 0x602 ;  /* 0x0000060202047836 */ /* 0x000fe40000000000 */
[----:B------:R-:W-:Y:S02]  /*c690*/  IMAD.MOV.U32 R97, RZ, RZ, -0x7fffffe0 ;  /* 0x80000020ff617424 */ /* 0x000fe400078e00ff */
        /* <DEDUP_REMOVED lines=18> */
[----:B------:R-:W-:Y:S01]  /*c7c0*/  R2UR UR8, R4 ;  /* 0x00000000040872ca */ /* 0x000fe200000e0000 */
[----:B------:R-:W-:Y:S01]  /*c7d0*/  IMAD.MOV.U32 R21, RZ, RZ, -0x7fffffe0 ;  /* 0x80000020ff157424 */ /* 0x000fe200078e00ff */
[----:B------:R-:W-:Y:S01]  /*c7e0*/  R2UR UR9, R5 ;  /* 0x00000000050972ca */ /* 0x000fe200000e0000 */
[----:B------:R-:W-:Y:S01]  /*c7f0*/  ULDC UR4, c[0x0][0x9d8] ;  /* 0x0002760000047ab9 */ /* 0x000fe20000000800 */
[----:B------:R-:W-:Y:S01]  /*c800*/  R2UR UR10, R20 ;  /* 0x00000000140a72ca */ /* 0x000fe200000e0000 */
[----:B--2---:R-:W-:Y:S01]  /*c810*/  IMAD.IADD R100, R99, 0x1, R112 ;  /* 0x0000000163647824 */ /* 0x004fe200078e0270 */
[----:B------:R-:W-:Y:S01]  /*c820*/  R2UR UR11, R21 ;  /* 0x00000000150b72ca */ /* 0x000fe200000e0000 */
[----:B------:R-:W-:Y:S01]  /*c830*/  ULDC UR5, c[0x0][0x988] ;  /* 0x0002620000057ab9 */ /* 0x000fe20000000800 */
[----:B------:R-:W-:-:S02]  /*c840*/  WARPGROUP.DEPBAR.LE gsb0, 0x0 ;  /* 0x00008000000079c5 */ /* 0x000fc40000010000 */
[----:B------:R-:W-:-:S09]  /*c850*/  WARPGROUP.ARRIVE ;  /* 0x00000000000079c5 */ /* 0x000fd20000000000 */
        /* <DEDUP_REMOVED lines=39> */
[----:B------:R-:W-:Y:S01]  /*cad0*/  R2UR UR8, R4 ;  /* 0x00000000040872ca */ /* 0x000fe200000e0000 */
[----:B------:R-:W-:Y:S01]  /*cae0*/  FMUL.FTZ R15, R88, UR4 ;  /* 0x00000004580f7c20 */ /* 0x000fe20008410000 */
[----:B------:R-:W-:Y:S02]  /*caf0*/  R2UR UR10, R20 ;  /* 0x00000000140a72ca */ /* 0x000fe400000e0000 */
[----:B------:R-:W-:Y:S02]  /*cb00*/  R2UR UR11, R21 ;  /* 0x00000000150b72ca */ /* 0x000fe400000e0000 */
[----:B------:R-:W-:Y:S01]  /*cb10*/  R2UR UR9, R5 ;  /* 0x00000000050972ca */ /* 0x000fe200000e0000 */
[----:B------:R-:W-:Y:S01]  /*cb20*/  FMUL.FTZ R88, R89, UR4 ;  /* 0x0000000459587c20 */ /* 0x000fe20008410000 */
[----:B------:R-:W-:Y:S01]  /*cb30*/  FMUL.FTZ R89, R90, UR4 ;  /* 0x000000045a597c20 */ /* 0x000fe20008410000 */
[----:B------:R-:W-:Y:S01]  /*cb40*/  FMUL.FTZ R90, R91, UR4 ;  /* 0x000000045b5a7c20 */ /* 0x000fe20008410000 */
[----:B------:R-:W-:Y:S01]  /*cb50*/  FMUL.FTZ R91, R92, UR4 ;  /* 0x000000045c5b7c20 */ /* 0x000fe20008410000 */
[----:B------:R-:W-:Y:S01]  /*cb60*/  FMUL.FTZ R92, R93, UR4 ;  /* 0x000000045d5c7c20 */ /* 0x000fe20008410000 */
[----:B------:R-:W-:Y:S01]  /*cb70*/  FMUL.FTZ R93, R94, UR4 ;  /* 0x000000045e5d7c20 */ /* 0x000fe20008410000 */
[----:B------:R-:W-:Y:S01]  /*cb80*/  FMUL.FTZ R94, R95, UR4 ;  /* 0x000000045f5e7c20 */ /* 0x000fe20008410000 */
[----:B------:R-:W-:Y:S01]  /*cb90*/  FMUL.FTZ R74, R74, UR4 ;  /* 0x000000044a4a7c20 */ /* 0x000fe20008410000 */
[----:B------:R-:W-:Y:S08]  /*cba0*/  MUFU.TANH R15, R15 ;  /* 0x0000000f000f7308 */ /* 0x000ff00000002400 */
[----:B------:R-:W-:Y:S08]  /*cbb0*/  MUFU.TANH R92, R92 ;  /* 0x0000005c005c7308 */ /* 0x000ff00000002400 */
[----:B------:R-:W0:Y:S01]  /*cbc0*/  MUFU.TANH R94, R94 ;  /* 0x0000005e005e7308 */ /* 0x000e220000002400 */
[----:B------:R-:W-:Y:S01]  /*cbd0*/  FMUL.FTZ R80, R80, UR4 ;  /* 0x0000000450507c20 */ /* 0x000fe20008410000 */
[----:B------:R-:W-:-:S02]  /*cbe0*/  WARPGROUP.DEPBAR.LE gsb0, 0x0 ;  /* 0x00008000000079c5 */ /* 0x000fc40000010000 */
[----:B------:R-:W-:-:S04]  /*cbf0*/  WARPGROUP.ARRIVE ;  /* 0x00000000000079c5 */ /* 0x000fc80000000000 */
[----:B------:R-:W1:Y:S02]  /*cc00*/  MUFU.TANH R88, R88 ;  /* 0x0000005800587308 */ /* 0x000e640000002400 */
[----:B------:R-:W-:Y:S01]  /*cc10*/  HGMMA.64x16x16.F32 R32, gdesc[UR8], R32, gsb0 ;  /* 0x00200000082079f0 */ /* 0x000fe20008000820 */
[----:B------:R-:W-:-:S05]  /*cc20*/  FMUL.FTZ R95, R40, UR4 ;  /* 0x00000004285f7c20 */ /* 0x000fca0008410000 */
[----:B------:R-:W-:Y:S01]  /*cc30*/  MUFU.TANH R74, R74 ;  /* 0x0000004a004a7308 */ /* 0x000fe20000002400 */
[----:B------:R-:W-:Y:S02]  /*cc40*/  VIADD R40, R14, 0x682 ;  /* 0x000006820e287836 */ /* 0x000fe40000000000 */
[----:B------:R-:W-:-:S05]  /*cc50*/  IMAD R14, R115, -0x90, R100 ;  /* 0xffffff70730e7824 */ /* 0x000fca00078e0264 */
[----:B------:R-:W2:Y:S01]  /*cc60*/  MUFU.TANH R91, R91 ;  /* 0x0000005b005b7308 */ /* 0x000ea20000002400 */
[----:B------:R-:W-:Y:S01]  /*cc70*/  FMUL.FTZ R81, R81, UR4 ;  /* 0x0000000451517c20 */ /* 0x000fe20008410000 */
[----:B------:R-:W-:Y:S01]  /*cc80*/  FMUL.FTZ R98, R55, UR4 ;  /* 0x0000000437627c20 */ /* 0x000fe20008410000 */
[C---:B------:R-:W-:Y:S01]  /*cc90*/  ISETP.GT.AND P3, PT, R14.reuse, 0x9, PT ;  /* 0x000000090e00780c */ /* 0x040fe20003f64270 */
[----:B------:R-:W-:Y:S01]  /*cca0*/  FMUL.FTZ R55, R41, UR4 ;  /* 0x0000000429377c20 */ /* 0x000fe20008410000 */
[----:B------:R-:W-:Y:S01]  /*ccb0*/  IMAD.MOV.U32 R41, RZ, RZ, -0x7fffffe0 ;  /* 0x80000020ff297424 */ /* 0x000fe200078e00ff */
[C---:B------:R-:W-:Y:S02]  /*ccc0*/  ISETP.GT.AND P5, PT, R14.reuse, RZ, PT ;  /* 0x000000ff0e00720c */ /* 0x040fe40003fa4270 */
[----:B------:R-:W3:Y:S01]  /*ccd0*/  MUFU.TANH R89, R89 ;  /* 0x0000005900597308 */ /* 0x000ee20000002400 */
[----:B------:R-:W-:Y:S01]  /*cce0*/  ISETP.GT.AND P1, PT, R14, 0x1, PT ;  /* 0x000000010e00780c */ /* 0x000fe20003f24270 */
[----:B------:R-:W-:Y:S01]  /*ccf0*/  FMUL.FTZ R84, R84, UR4 ;  /* 0x0000000454547c20 */ /* 0x000fe20008410000 */
[----:B------:R-:W-:Y:S01]  /*cd00*/  FMUL.FTZ R96, R53, UR4 ;  /* 0x0000000435607c20 */ /* 0x000fe20008410000 */
[----:B------:R-:W-:Y:S01]  /*cd10*/  FMUL.FTZ R53, R42, UR4 ;  /* 0x000000042a357c20 */ /* 0x000fe20008410000 */
[----:B0-----:R-:W-:-:S03]  /*cd20*/  FSEL R94, R94, -INF , P3 ;  /* 0xff8000005e5e7808 */ /* 0x001fc60001800000 */
[----:B------:R-:W0:Y:S01]  /*cd30*/  MUFU.TANH R80, R80 ;  /* 0x0000005000507308 */ /* 0x000e220000002400 */
[----:B------:R-:W-:Y:S02]  /*cd40*/  FSEL R92, R92, -INF , P3 ;  /* 0xff8000005c5c7808 */ /* 0x000fe40001800000 */
[C---:B------:R-:W-:Y:S01]  /*cd50*/  ISETP.GT.AND P3, PT, R14.reuse, 0x20, PT ;  /* 0x000000200e00780c */ /* 0x040fe20003f64270 */
[----:B------:R-:W-:Y:S01]  /*cd60*/  FMUL.FTZ R85, R85, UR4 ;  /* 0x0000000455557c20 */ /* 0x000fe20008410000 */
[----:B------:R-:W-:-:S03]  /*cd70*/  ISETP.GT.AND P2, PT, R14, 0x8, PT ;  /* 0x000000080e00780c */ /* 0x000fc60003f44270 */
[----:B------:R-:W4:Y:S01]  /*cd80*/  MUFU.TANH R90, R90 ;  /* 0x0000005a005a7308 */ /* 0x000f220000002400 */
[----:B------:R-:W-:Y:S02]  /*cd90*/  FSEL R21, R15, -INF , P5 ;  /* 0xff8000000f157808 */ /* 0x000fe40002800000 */
[----:B-1----:R-:W-:Y:S02]  /*cda0*/  FSEL R88, R88, -INF , P1 ;  /* 0xff80000058587808 */ /* 0x002fe40000800000 */
[----:B------:R-:W-:-:S03]  /*cdb0*/  R2UR UR15, R41 ;  /* 0x00000000290f72ca */ /* 0x000fc600000e0000 */
[----:B------:R-:W1:Y:S01]  /*cdc0*/  MUFU.TANH R81, R81 ;  /* 0x0000005100517308 */ /* 0x000e620000002400 */
[----:B------:R-:W-:Y:S01]  /*cdd0*/  FMUL.FTZ R82, R82, UR4 ;  /* 0x0000000452527c20 */ /* 0x000fe20008410000 */
[----:B--2---:R-:W-:Y:S01]  /*cde0*/  FSEL R91, R91, -INF , P2 ;  /* 0xff8000005b5b7808 */ /* 0x004fe20001000000 */
[----:B------:R-:W-:Y:S01]  /*cdf0*/  FMUL.FTZ R72, R72, UR4 ;  /* 0x0000000448487c20 */ /* 0x000fe20008410000 */
[----:B------:R-:W-:-:S04]  /*ce00*/  R2UR UR14, R40 ;  /* 0x00000000280e72ca */ /* 0x000fc800000e0000 */
[----:B------:R-:W2:Y:S01]  /*ce10*/  MUFU.TANH R93, R93 ;  /* 0x0000005d005d7308 */ /* 0x000ea20000002400 */
[----:B------:R-:W-:Y:S01]  /*ce20*/  FMUL.FTZ R83, R83, UR4 ;  /* 0x0000000453537c20 */ /* 0x000fe20008410000 */
[----:B------:R-:W-:-:S06]  /*ce30*/  ISETP.GT.AND P4, PT, R14, 0x10, PT ;  /* 0x000000100e00780c */ /* 0x000fcc0003f84270 */
[----:B------:R3:W-:Y:S01]  /*ce40*/  MUFU.TANH R41, R53 ;  /* 0x0000003500297308 */ /* 0x0007e20000002400 */
[----:B------:R-:W-:-:S07]  /*ce50*/  FMUL.FTZ R73, R73, UR4 ;  /* 0x0000000449497c20 */ /* 0x000fce0008410000 */
[----:B------:R-:W2:Y:S01]  /*ce60*/  MUFU.TANH R84, R84 ;  /* 0x0000005400547308 */ /* 0x000ea20000002400 */
[----:B---3--:R-:W-:Y:S02]  /*ce70*/  FSEL R53, R74, -INF , P3 ;  /* 0xff8000004a357808 */ /* 0x008fe40001800000 */
[----:B------:R-:W-:-:S05]  /*ce80*/  FMNMX.FTZ R74, R21, R88, !PT ;  /* 0x00000058154a7209 */ /* 0x000fca0007810000 */
[----:B------:R-:W3:Y:S01]  /*ce90*/  MUFU.TANH R85, R85 ;  /* 0x0000005500557308 */ /* 0x000ee20000002400 */
[----:B------:R-:W-:Y:S01]  /*cea0*/  FSEL R89, R89, -INF , P5 ;  /* 0xff80000059597808 */ /* 0x000fe20002800000 */
[----:B------:R-:W-:Y:S01]  /*ceb0*/  FMUL.FTZ R86, R86, UR4 ;  /* 0x0000000456567c20 */ /* 0x000fe20008410000 */
[----:B------:R-:W-:-:S05]  /*cec0*/  ISETP.GT.AND P5, PT, R14, 0x11, PT ;  /* 0x000000110e00780c */ /* 0x000fca0003fa4270 */
[----:B------:R4:W-:Y:S01]  /*ced0*/  MUFU.TANH R40, R55 ;  /* 0x0000003700287308 */ /* 0x0009e20000002400 */
[----:B0-----:R-:W-:Y:S01]  /*cee0*/  FSEL R80, R80, -INF , P4 ;  /* 0xff80000050507808 */ /* 0x001fe20002000000 */
[----:B------:R-:W-:Y:S01]  /*cef0*/  FMUL.FTZ R76, R76, UR4 ;  /* 0x000000044c4c7c20 */ /* 0x000fe20008410000 */
[----:B----4-:R-:W-:-:S05]  /*cf00*/  FMNMX.FTZ R55, R91, R74, !PT ;  /* 0x0000004a5b377209 */ /* 0x010fca0007810000 */
[----:B------:R-:W0:Y:S01]  /*cf10*/  MUFU.TANH R82, R82 ;  /* 0x0000005200527308 */ /* 0x000e220000002400 */
[----:B------:R-:W-:-:S07]  /*cf20*/  FMNMX.FTZ R55, R92, R55, !PT ;  /* 0x000000375c377209 */ /* 0x000fce0007810000 */
[----:B------:R-:W4:Y:S01]  /*cf30*/  MUFU.TANH R72, R72 ;  /* 0x0000004800487308 */ /* 0x000f220000002400 */
[----:B------:R-:W-:Y:S01]  /*cf40*/  FSEL R90, R90, -INF , P1 ;  /* 0xff8000005a5a7808 */ /* 0x000fe20000800000 */
[----:B------:R-:W-:Y:S01]  /*cf50*/  FMUL.FTZ R87, R87, UR4 ;  /* 0x0000000457577c20 */ /* 0x000fe20008410000 */
[----:B------:R-:W-:Y:S01]  /*cf60*/  ISETP.GT.AND P1, PT, R14, 0x18, PT ;  /* 0x000000180e00780c */ /* 0x000fe20003f24270 */
[----:B------:R-:W-:Y:S01]  /*cf70*/  FMUL.FTZ R77, R77, UR4 ;  /* 0x000000044d4d7c20 */ /* 0x000fe20008410000 */
[----:B-1----:R-:W-:-:S03]  /*cf80*/  FSEL R81, R81, -INF , P5 ;  /* 0xff80000051517808 */ /* 0x002fc60002800000 */
[----:B------:R-:W1:Y:S01]  /*cf90*/  MUFU.TANH R83, R83 ;  /* 0x0000005300537308 */ /* 0x000e620000002400 */
[----:B------:R-:W-:Y:S02]  /*cfa0*/  FMNMX.FTZ R74, R80, R55, !PT ;  /* 0x00000037504a7209 */ /* 0x000fe40007810000 */
[----:B--2---:R-:W-:-:S05]  /*cfb0*/  FSEL R93, R93, -INF , P2 ;  /* 0xff8000005d5d7808 */ /* 0x004fca0001000000 */
[----:B------:R-:W2:Y:S01]  /*cfc0*/  MUFU.TANH R73, R73 ;  /* 0x0000004900497308 */ /* 0x000ea20000002400 */
[----:B------:R-:W-:Y:S01]  /*cfd0*/  ISETP.GT.AND P2, PT, R14, 0x19, PT ;  /* 0x000000190e00780c */ /* 0x000fe20003f44270 */
[----:B------:R-:W-:Y:S01]  /*cfe0*/  FMUL.FTZ R64, R64, UR4 ;  /* 0x0000000440407c20 */ /* 0x000fe20008410000 */
[----:B------:R-:W-:Y:S02]  /*cff0*/  FSEL R84, R84, -INF , P1 ;  /* 0xff80000054547808 */ /* 0x000fe40000800000 */
[----:B------:R-:W-:-:S03]  /*d000*/  FMNMX.FTZ R55, R81, R74, !PT ;  /* 0x0000004a51377209 */ /* 0x000fc60007810000 */
[----:B------:R-:W2:Y:S01]  /*d010*/  MUFU.TANH R86, R86 ;  /* 0x0000005600567308 */ /* 0x000ea20000002400 */
[----:B------:R-:W-:Y:S01]  /*d020*/  FMUL.FTZ R75, R75, UR4 ;  /* 0x000000044b4b7c20 */ /* 0x000fe20008410000 */
[----:B---3--:R-:W-:-:S06]  /*d030*/  FSEL R85, R85, -INF , P2 ;  /* 0xff80000055557808 */ /* 0x008fcc0001000000 */
[----:B------:R-:W3:Y:S01]  /*d040*/  MUFU.TANH R76, R76 ;  /* 0x0000004c004c7308 */ /* 0x000ee20000002400 */
[----:B------:R-:W-:Y:S01]  /*d050*/  FMNMX.FTZ R74, R84, R55, !PT ;  /* 0x00000037544a7209 */ /* 0x000fe20007810000 */
[----:B------:R-:W-:Y:S01]  /*d060*/  FMUL.FTZ R65, R65, UR4 ;  /* 0x0000000441417c20 */ /* 0x000fe20008410000 */
[----:B------:R-:W-:-:S05]  /*d070*/  R2UR UR12, R4 ;  /* 0x00000000040c72ca */ /* 0x000fca00000e0000 */
[----:B------:R-:W3:Y:S01]  /*d080*/  MUFU.TANH R87, R87 ;  /* 0x0000005700577308 */ /* 0x000ee20000002400 */
[----:B------:R-:W-:Y:S01]  /*d090*/  R2UR UR13, R5 ;  /* 0x00000000050d72ca */ /* 0x000fe200000e0000 */
[----:B------:R-:W-:Y:S01]  /*d0a0*/  FMUL.FTZ R78, R78, UR4 ;  /* 0x000000044e4e7c20 */ /* 0x000fe20008410000 */
[----:B0-----:R-:W-:-:S05]  /*d0b0*/  FSEL R82, R82, -INF , P4 ;  /* 0xff80000052527808 */ /* 0x001fca0002000000 */
[----:B------:R-:W0:Y:S01]  /*d0c0*/  MUFU.TANH R77, R77 ;  /* 0x0000004d004d7308 */ /* 0x000e220000002400 */
[----:B------:R-:W-:Y:S01]  /*d0d0*/  ISETP.GT.AND P4, PT, R14, 0x21, PT ;  /* 0x000000210e00780c */ /* 0x000fe20003f84270 */
[----:B------:R-:W-:Y:S01]  /*d0e0*/  FMUL.FTZ R68, R68, UR4 ;  /* 0x0000000444447c20 */ /* 0x000fe20008410000 */
[----:B----4-:R-:W-:Y:S02]  /*d0f0*/  FSEL R72, R72, -INF , P3 ;  /* 0xff80000048487808 */ /* 0x010fe40001800000 */
[----:B------:R-:W-:-:S03]  /*d100*/  FMNMX.FTZ R55, R85, R74, !PT ;  /* 0x0000004a55377209 */ /* 0x000fc60007810000 */
[----:B------:R-:W4:Y:S01]  /*d110*/  MUFU.TANH R64, R64 ;  /* 0x0000004000407308 */ /* 0x000f220000002400 */
[----:B-1----:R-:W-:Y:S01]  /*d120*/  FSEL R83, R83, -INF , P5 ;  /* 0xff80000053537808 */ /* 0x002fe20002800000 */
[----:B------:R-:W-:Y:S01]  /*d130*/  FMUL.FTZ R79, R79, UR4 ;  /* 0x000000044f4f7c20 */ /* 0x000fe20008410000 */
[----:B------:R-:W-:Y:S02]  /*d140*/  WARPGROUP.DEPBAR.LE gsb0, 0x0 ;  /* 0x00008000000079c5 */ /* 0x000fe40000010000 */
[----:B------:R-:W-:-:S03]  /*d150*/  ISETP.GT.AND P5, PT, R14, 0x28, PT ;  /* 0x000000280e00780c */ /* 0x000fc60003fa4270 */
[----:B------:R-:W1:Y:S01]  /*d160*/  MUFU.TANH R75, R75 ;  /* 0x0000004b004b7308 */ /* 0x000e620000002400 */
[----:B--2---:R-:W-:Y:S01]  /*d170*/  FSEL R73, R73, -INF , P4 ;  /* 0xff80000049497808 */ /* 0x004fe20002000000 */
[----:B------:R-:W-:Y:S01]  /*d180*/  FMUL.FTZ R69, R69, UR4 ;  /* 0x0000000445457c20 */ /* 0x000fe20008410000 */
[----:B------:R-:W-:Y:S01]  /*d190*/  FMNMX.FTZ R74, R72, R55, !PT ;  /* 0x00000037484a7209 */ /* 0x000fe20007810000 */
[----:B------:R-:W-:-:S04]  /*d1a0*/  WARPGROUP.ARRIVE ;  /* 0x00000000000079c5 */ /* 0x000fc80000000000 */
[----:B------:R-:W2:Y:S01]  /*d1b0*/  MUFU.TANH R65, R65 ;  /* 0x0000004100417308 */ /* 0x000ea20000002400 */
[----:B------:R-:W-:Y:S01]  /*d1c0*/  FSEL R86, R86, -INF , P1 ;  /* 0xff80000056567808 */ /* 0x000fe20000800000 */
[----:B------:R-:W-:Y:S01]  /*d1d0*/  FMUL.FTZ R66, R66, UR4 ;  /* 0x0000000442427c20 */ /* 0x000fe20008410000 */
[----:B------:R-:W-:Y:S01]  /*d1e0*/  ISETP.GT.AND P1, PT, R14, 0x29, PT ;  /* 0x000000290e00780c */ /* 0x000fe20003f24270 */
[----:B------:R-:W-:Y:S01]  /*d1f0*/  FMUL.FTZ R56, R56, UR4 ;  /* 0x0000000438387c20 */ /* 0x000fe20008410000 */
[----:B---3--:R-:W-:Y:S01]  /*d200*/  FSEL R76, R76, -INF , P5 ;  /* 0xff8000004c4c7808 */ /* 0x008fe20002800000 */
[----:B------:R-:W-:Y:S02]  /*d210*/  HGMMA.64x16x16.F32 R24, gdesc[UR12], R24, gsb0 ;  /* 0x002000000c1879f0 */ /* 0x000fe40008000818 */
[----:B------:R-:W3:Y:S01]  /*d220*/  MUFU.TANH R78, R78 ;  /* 0x0000004e004e7308 */ /* 0x000ee20000002400 */
[----:B------:R-:W-:Y:S01]  /*d230*/  FMNMX.FTZ R55, R73, R74, !PT ;  /* 0x0000004a49377209 */ /* 0x000fe20007810000 */
[----:B------:R-:W-:Y:S01]  /*d240*/  FMUL.FTZ R67, R67, UR4 ;  /* 0x0000000443437c20 */ /* 0x000fe20008410000 */
[----:B------:R-:W-:-:S05]  /*d250*/  FSEL R87, R87, -INF , P2 ;  /* 0xff80000057577808 */ /* 0x000fca0001000000 */
[----:B------:R-:W3:Y:S01]  /*d260*/  MUFU.TANH R68, R68 ;  /* 0x0000004400447308 */ /* 0x000ee20000002400 */
[----:B------:R-:W-:Y:S01]  /*d270*/  ISETP.GT.AND P2, PT, R14, 0x30, PT ;  /* 0x000000300e00780c */ /* 0x000fe20003f44270 */
[----:B------:R-:W-:Y:S01]  /*d280*/  FMUL.FTZ R57, R57, UR4 ;  /* 0x0000000439397c20 */ /* 0x000fe20008410000 */
[----:B0-----:R-:W-:Y:S02]  /*d290*/  FSEL R77, R77, -INF , P1 ;  /* 0xff8000004d4d7808 */ /* 0x001fe40000800000 */
[----:B------:R-:W-:-:S03]  /*d2a0*/  FMNMX.FTZ R74, R76, R55, !PT ;  /* 0x000000374c4a7209 */ /* 0x000fc60007810000 */
[----:B------:R-:W0:Y:S01]  /*d2b0*/  MUFU.TANH R79, R79 ;  /* 0x0000004f004f7308 */ /* 0x000e220000002400 */
[----:B------:R-:W-:Y:S01]  /*d2c0*/  FMUL.FTZ R70, R70, UR4 ;  /* 0x0000000446467c20 */ /* 0x000fe20008410000 */
[----:B------:R-:W-:-:S06]  /*d2d0*/  ISETP.GT.AND P3, PT, R14, 0x31, PT ;  /* 0x000000310e00780c */ /* 0x000fcc0003f64270 */
[----:B------:R-:W0:Y:S01]  /*d2e0*/  MUFU.TANH R69, R69 ;  /* 0x0000004500457308 */ /* 0x000e220000002400 */
[----:B----4-:R-:W-:Y:S01]  /*d2f0*/  FSEL R64, R64, -INF , P2 ;  /* 0xff80000040407808 */ /* 0x010fe20001000000 */
[----:B------:R-:W-:Y:S01]  /*d300*/  FMUL.FTZ R60, R60, UR4 ;  /* 0x000000043c3c7c20 */ /* 0x000fe20008410000 */
[----:B------:R-:W-:-:S05]  /*d310*/  FMNMX.FTZ R55, R77, R74, !PT ;  /* 0x0000004a4d377209 */ /* 0x000fca0007810000 */
[----:B------:R-:W4:Y:S01]  /*d320*/  MUFU.TANH R66, R66 ;  /* 0x0000004200427308 */ /* 0x000f220000002400 */
[----:B-1----:R-:W-:Y:S01]  /*d330*/  FSEL R75, R75, -INF , P4 ;  /* 0xff8000004b4b7808 */ /* 0x002fe20002000000 */
[----:B------:R-:W-:Y:S01]  /*d340*/  FMUL.FTZ R71, R71, UR4 ;  /* 0x0000000447477c20 */ /* 0x000fe20008410000 */
[----:B------:R-:W-:-:S05]  /*d350*/  ISETP.GT.AND P4, PT, R14, 0x38, PT ;  /* 0x000000380e00780c */ /* 0x000fca0003f84270 */
[----:B------:R-:W1:Y:S01]  /*d360*/  MUFU.TANH R56, R56 ;  /* 0x0000003800387308 */ /* 0x000e620000002400 */
[----:B--2---:R-:W-:Y:S01]  /*d370*/  FSEL R65, R65, -INF , P3 ;  /* 0xff80000041417808 */ /* 0x004fe20001800000 */
[----:B------:R-:W-:Y:S01]  /*d380*/  FMUL.FTZ R61, R61, UR4 ;  /* 0x000000043d3d7c20 */ /* 0x000fe20008410000 */
[----:B------:R-:W-:-:S05]  /*d390*/  FMNMX.FTZ R74, R64, R55, !PT ;  /* 0x00000037404a7209 */ /* 0x000fca0007810000 */
[----:B------:R-:W2:Y:S01]  /*d3a0*/  MUFU.TANH R67, R67 ;  /* 0x0000004300437308 */ /* 0x000ea20000002400 */
[----:B---3--:R-:W-:Y:S01]  /*d3b0*/  FSEL R78, R78, -INF , P5 ;  /* 0xff8000004e4e7808 */ /* 0x008fe20002800000 */
[----:B------:R-:W-:Y:S01]  /*d3c0*/  FMUL.FTZ R58, R58, UR4 ;  /* 0x000000043a3a7c20 */ /* 0x000fe20008410000 */
[----:B------:R-:W-:-:S05]  /*d3d0*/  ISETP.GT.AND P5, PT, R14, 0x39, PT ;  /* 0x000000390e00780c */ /* 0x000fca0003fa4270 */
[----:B------:R-:W3:Y:S01]  /*d3e0*/  MUFU.TANH R57, R57 ;  /* 0x0000003900397308 */ /* 0x000ee20000002400 */
[----:B------:R-:W-:Y:S01]  /*d3f0*/  FSEL R68, R68, -INF , P4 ;  /* 0xff80000044447808 */ /* 0x000fe20002000000 */
[----:B------:R-:W-:Y:S01]  /*d400*/  FMUL.FTZ R48, R48, UR4 ;  /* 0x0000000430307c20 */ /* 0x000fe20008410000 */
[----:B------:R-:W-:-:S05]  /*d410*/  FMNMX.FTZ R55, R65, R74, !PT ;  /* 0x0000004a41377209 */ /* 0x000fca0007810000 */
[----:B------:R-:W3:Y:S01]  /*d420*/  MUFU.TANH R70, R70 ;  /* 0x0000004600467308 */ /* 0x000ee20000002400 */
[----:B0-----:R-:W-:Y:S01]  /*d430*/  FSEL R79, R79, -INF , P1 ;  /* 0xff8000004f4f7808 */ /* 0x001fe20000800000 */
[----:B------:R-:W-:Y:S01]  /*d440*/  FMUL.FTZ R59, R59, UR4 ;  /* 0x000000043b3b7c20 */ /* 0x000fe20008410000 */
[----:B------:R-:W-:-:S05]  /*d450*/  ISETP.GT.AND P1, PT, R14, 0x40, PT ;  /* 0x000000400e00780c */ /* 0x000fca0003f24270 */
[----:B------:R-:W0:Y:S01]  /*d460*/  MUFU.TANH R60, R60 ;  /* 0x0000003c003c7308 */ /* 0x000e220000002400 */
[----:B------:R-:W-:Y:S01]  /*d470*/  FSEL R69, R69, -INF , P5 ;  /* 0xff80000045457808 */ /* 0x000fe20002800000 */
[----:B------:R-:W-:Y:S01]  /*d480*/  FMUL.FTZ R49, R49, UR4 ;  /* 0x0000000431317c20 */ /* 0x000fe20008410000 */
[----:B----4-:R-:W-:-:S05]  /*d490*/  FSEL R66, R66, -INF , P2 ;  /* 0xff80000042427808 */ /* 0x010fca0001000000 */
[----:B------:R-:W4:Y:S01]  /*d4a0*/  MUFU.TANH R71, R71 ;  /* 0x0000004700477308 */ /* 0x000f220000002400 */
[----:B------:R-:W-:Y:S01]  /*d4b0*/  FMUL.FTZ R62, R62, UR4 ;  /* 0x000000043e3e7c20 */ /* 0x000fe20008410000 */
[----:B------:R-:W-:-:S06]  /*d4c0*/  ISETP.GT.AND P2, PT, R14, 0x41, PT ;  /* 0x000000410e00780c */ /* 0x000fcc0003f44270 */
[----:B------:R2:W-:Y:S01]  /*d4d0*/  MUFU.TANH R15, R95 ;  /* 0x0000005f000f7308 */ /* 0x0005e20000002400 */
[----:B-1----:R-:W-:Y:S01]  /*d4e0*/  FSEL R56, R56, -INF , P1 ;  /* 0xff80000038387808 */ /* 0x002fe20000800000 */
[----:B------:R-:W-:-:S06]  /*d4f0*/  FMUL.FTZ R52, R52, UR4 ;  /* 0x0000000434347c20 */ /* 0x000fcc0008410000 */
[----:B------:R-:W1:Y:S01]  /*d500*/  MUFU.TANH R61, R61 ;  /* 0x0000003d003d7308 */ /* 0x000e620000002400 */
[----:B--2---:R-:W-:Y:S01]  /*d510*/  FMUL.FTZ R95, R34, UR4 ;  /* 0x00000004225f7c20 */ /* 0x004fe20008410000 */
[----:B------:R-:W-:Y:S01]  /*d520*/  FMNMX.FTZ R34, R68, R55, !PT ;  /* 0x0000003744227209 */ /* 0x000fe20007810000 */
[----:B------:R-:W-:-:S03]  /*d530*/  FMUL.FTZ R97, R54, UR4 ;  /* 0x0000000436617c20 */ /* 0x000fc60008410000 */
[----:B------:R-:W-:Y:S02]  /*d540*/  FMNMX.FTZ R55, R69, R34, !PT ;  /* 0x0000002245377209 */ /* 0x000fe40007810000 */
[----:B------:R-:W2:Y:S01]  /*d550*/  MUFU.TANH R58, R58 ;  /* 0x0000003a003a7308 */ /* 0x000ea20000002400 */
[----:B------:R-:W-:Y:S01]  /*d560*/  FSEL R67, R67, -INF , P3 ;  /* 0xff80000043437808 */ /* 0x000fe20001800000 */
[----:B------:R-:W-:Y:S01]  /*d570*/  FMUL.FTZ R63, R63, UR4 ;  /* 0x000000043f3f7c20 */ /* 0x000fe20008410000 */
[----:B------:R-:W-:-:S05]  /*d580*/  ISETP.GT.AND P3, PT, R14, 0x48, PT ;  /* 0x000000480e00780c */ /* 0x000fca0003f64270 */
[----:B------:R-:W2:Y:S01]  /*d590*/  MUFU.TANH R48, R48 ;  /* 0x0000003000307308 */ /* 0x000ea20000002400 */
[----:B---3--:R-:W-:Y:S02]  /*d5a0*/  FSEL R57, R57, -INF , P2 ;  /* 0xff80000039397808 */ /* 0x008fe40001000000 */
[----:B------:R-:W-:Y:S01]  /*d5b0*/  FMNMX.FTZ R34, R56, R55, !PT ;  /* 0x0000003738227209 */ /* 0x000fe20007810000 */
[----:B------:R-:W-:-:S04]  /*d5c0*/  FMUL.FTZ R54, R43, UR4 ;  /* 0x000000042b367c20 */ /* 0x000fc80008410000 */
[----:B------:R-:W3:Y:S01]  /*d5d0*/  MUFU.TANH R59, R59 ;  /* 0x0000003b003b7308 */ /* 0x000ee20000002400 */
[----:B------:R-:W-:Y:S01]  /*d5e0*/  FSEL R70, R70, -INF , P4 ;  /* 0xff80000046467808 */ /* 0x000fe20002000000 */
[----:B------:R-:W-:Y:S01]  /*d5f0*/  FMUL.FTZ R50, R50, UR4 ;  /* 0x0000000432327c20 */ /* 0x000fe20008410000 */
[----:B------:R-:W-:-:S05]  /*d600*/  ISETP.GT.AND P4, PT, R14, 0x49, PT ;  /* 0x000000490e00780c */ /* 0x000fca0003f84270 */
[----:B------:R-:W3:Y:S01]  /*d610*/  MUFU.TANH R49, R49 ;  /* 0x0000003100317308 */ /* 0x000ee20000002400 */
[----:B0-----:R-:W-:Y:S01]  /*d620*/  FSEL R60, R60, -INF , P3 ;  /* 0xff8000003c3c7808 */ /* 0x001fe20001800000 */
[----:B------:R-:W-:Y:S01]  /*d630*/  FMUL.FTZ R51, R51, UR4 ;  /* 0x0000000433337c20 */ /* 0x000fe20008410000 */
[----:B----4-:R-:W-:-:S05]  /*d640*/  FSEL R71, R71, -INF , P5 ;  /* 0xff80000047477808 */ /* 0x010fca0002800000 */
[----:B------:R-:W0:Y:S01]  /*d650*/  MUFU.TANH R62, R62 ;  /* 0x0000003e003e7308 */ /* 0x000e220000002400 */
[----:B------:R-:W-:Y:S02]  /*d660*/  ISETP.GT.AND P5, PT, R14, 0x50, PT ;  /* 0x000000500e00780c */ /* 0x000fe40003fa4270 */
[----:B-1----:R-:W-:-:S05]  /*d670*/  FSEL R61, R61, -INF , P4 ;  /* 0xff8000003d3d7808 */ /* 0x002fca0002000000 */
[----:B------:R-:W1:Y:S08]  /*d680*/  MUFU.TANH R52, R52 ;  /* 0x0000003400347308 */ /* 0x000e700000002400 */
[----:B------:R4:W-:Y:S01]  /*d690*/  MUFU.TANH R43, R97 ;  /* 0x00000061002b7308 */ /* 0x0009e20000002400 */
[----:B--2---:R-:W-:Y:S01]  /*d6a0*/  FSEL R58, R58, -INF , P1 ;  /* 0xff8000003a3a7808 */ /* 0x004fe20000800000 */
[----:B------:R-:W-:Y:S01]  /*d6b0*/  FMUL.FTZ R55, R37, UR4 ;  /* 0x0000000425377c20 */ /* 0x000fe20008410000 */
[----:B----4-:R-:W-:-:S05]  /*d6c0*/  FMNMX.FTZ R97, R57, R34, !PT ;  /* 0x0000002239617209 */ /* 0x010fca0007810000 */
[----:B------:R-:W2:Y:S01]  /*d6d0*/  MUFU.TANH R63, R63 ;  /* 0x0000003f003f7308 */ /* 0x000ea20000002400 */
[----:B------:R-:W-:-:S07]  /*d6e0*/  FMNMX.FTZ R34, R60, R97, !PT ;  /* 0x000000613c227209 */ /* 0x000fce0007810000 */
[----:B------:R-:W4:Y:S01]  /*d6f0*/  MUFU.TANH R42, R96 ;  /* 0x00000060002a7308 */ /* 0x000f220000002400 */
[----:B------:R-:W-:Y:S01]  /*d700*/  ISETP.GT.AND P1, PT, R14, 0x51, PT ;  /* 0x000000510e00780c */ /* 0x000fe20003f24270 */
[----:B------:R-:W-:Y:S01]  /*d710*/  FMUL.FTZ R44, R44, UR4 ;  /* 0x000000042c2c7c20 */ /* 0x000fe20008410000 */
[----:B------:R-:W-:Y:S02]  /*d720*/  FSEL R48, R48, -INF , P5 ;  /* 0xff80000030307808 */ /* 0x000fe40002800000 */
[----:B------:R-:W-:-:S03]  /*d730*/  FMNMX.FTZ R37, R61, R34, !PT ;  /* 0x000000223d257209 */ /* 0x000fc60007810000 */
[----:B------:R-:W4:Y:S01]  /*d740*/  MUFU.TANH R50, R50 ;  /* 0x0000003200327308 */ /* 0x000f220000002400 */
[----:B---3--:R-:W-:Y:S01]  /*d750*/  FSEL R59, R59, -INF , P2 ;  /* 0xff8000003b3b7808 */ /* 0x008fe20001000000 */
[----:B------:R-:W-:Y:S01]  /*d760*/  FMUL.FTZ R45, R45, UR4 ;  /* 0x000000042d2d7c20 */ /* 0x000fe20008410000 */
[----:B------:R-:W-:Y:S02]  /*d770*/  ISETP.GT.AND P2, PT, R14, 0x58, PT ;  /* 0x000000580e00780c */ /* 0x000fe40003f44270 */
[----:B------:R-:W-:-:S03]  /*d780*/  FSEL R49, R49, -INF , P1 ;  /* 0xff80000031317808 */ /* 0x000fc60000800000 */
[----:B------:R-:W3:Y:S01]  /*d790*/  MUFU.TANH R51, R51 ;  /* 0x0000003300337308 */ /* 0x000ee20000002400 */
[----:B------:R-:W-:Y:S02]  /*d7a0*/  FMNMX.FTZ R34, R48, R37, !PT ;  /* 0x0000002530227209 */ /* 0x000fe40007810000 */
[----:B0-----:R-:W-:Y:S01]  /*d7b0*/  FSEL R62, R62, -INF , P3 ;  /* 0xff8000003e3e7808 */ /* 0x001fe20001800000 */
[----:B------:R-:W-:Y:S01]  /*d7c0*/  FMUL.FTZ R32, R32, UR4 ;  /* 0x0000000420207c20 */ /* 0x000fe20008410000 */
[----:B------:R-:W-:Y:S02]  /*d7d0*/  ISETP.GT.AND P3, PT, R14, 0x59, PT ;  /* 0x000000590e00780c */ /* 0x000fe40003f64270 */
[----:B-1----:R-:W-:Y:S01]  /*d7e0*/  FSEL R52, R52, -INF , P2 ;  /* 0xff80000034347808 */ /* 0x002fe20001000000 */
[----:B------:R-:W0:Y:S01]  /*d7f0*/  MUFU.TANH R44, R44 ;  /* 0x0000002c002c7308 */ /* 0x000e220000002400 */
[----:B------:R-:W-:Y:S02]  /*d800*/  FMNMX.FTZ R37, R49, R34, !PT ;  /* 0x0000002231257209 */ /* 0x000fe40007810000 */
[----:B--2---:R-:W-:Y:S01]  /*d810*/  FSEL R63, R63, -INF , P4 ;  /* 0xff8000003f3f7808 */ /* 0x004fe20002000000 */
[----:B------:R-:W-:Y:S01]  /*d820*/  FMUL.FTZ R33, R33, UR4 ;  /* 0x0000000421217c20 */ /* 0x000fe20008410000 */
[----:B------:R-:W-:-:S03]  /*d830*/  ISETP.GT.AND P4, PT, R14, 0x60, PT ;  /* 0x000000600e00780c */ /* 0x000fc60003f84270 */
[----:B------:R-:W1:Y:S01]  /*d840*/  MUFU.TANH R20, R98 ;  /* 0x0000006200147308 */ /* 0x000e620000002400 */
[----:B----4-:R-:W-:Y:S02]  /*d850*/  FSEL R42, R42, -INF , P3 ;  /* 0xff8000002a2a7808 */ /* 0x010fe40001800000 */
[----:B------:R-:W-:Y:S01]  /*d860*/  FMNMX.FTZ R37, R52, R37, !PT ;  /* 0x0000002534257209 */ /* 0x000fe20007810000 */
[----:B------:R-:W-:-:S04]  /*d870*/  WARPGROUP.DEPBAR.LE gsb0, 0x0 ;  /* 0x00008000000079c5 */ /* 0x000fc80000010000 */
[----:B------:R-:W2:Y:S01]  /*d880*/  MUFU.TANH R45, R45 ;  /* 0x0000002d002d7308 */ /* 0x000ea20000002400 */
[----:B------:R-:W-:Y:S01]  /*d890*/  FSEL R50, R50, -INF , P5 ;  /* 0xff80000032327808 */ /* 0x000fe20002800000 */
[----:B------:R-:W-:Y:S01]  /*d8a0*/  FMUL.FTZ R34, R24, UR4 ;  /* 0x0000000418227c20 */ /* 0x000fe20008410000 */
[----:B------:R-:W-:Y:S01]  /*d8b0*/  FMUL.FTZ R46, R46, UR4 ;  /* 0x000000042e2e7c20 */ /* 0x000fe20008410000 */
[----:B------:R-:W-:Y:S01]  /*d8c0*/  FMUL.FTZ R47, R47, UR4 ;  /* 0x000000042f2f7c20 */ /* 0x000fe20008410000 */
[----:B------:R-:W-:Y:S01]  /*d8d0*/  ISETP.GT.AND P5, PT, R14, 0x61, PT ;  /* 0x000000610e00780c */ /* 0x000fe20003fa4270 */
[----:B------:R-:W-:Y:S01]  /*d8e0*/  FMUL.FTZ R74, R36, UR4 ;  /* 0x00000004244a7c20 */ /* 0x000fe20008410000 */
[----:B------:R-:W-:Y:S01]  /*d8f0*/  FSEL R24, R15, -INF , P4 ;  /* 0xff8000000f187808 */ /* 0x000fe20002000000 */
[----:B------:R-:W-:Y:S01]  /*d900*/  MUFU.TANH R32, R32 ;  /* 0x0000002000207308 */ /* 0x000fe20000002400 */
[----:B------:R-:W-:Y:S02]  /*d910*/  FMNMX.FTZ R37, R42, R37, !PT ;  /* 0x000000252a257209 */ /* 0x000fe40007810000 */
[----:B---3--:R-:W-:-:S02]  /*d920*/  FSEL R51, R51, -INF , P1 ;  /* 0xff80000033337808 */ /* 0x008fc40000800000 */
[----:B------:R-:W-:-:S03]  /*d930*/  ISETP.GT.AND P1, PT, R14, 0x68, PT ;  /* 0x000000680e00780c */ /* 0x000fc60003f24270 */
[----:B------:R-:W3:Y:S01]  /*d940*/  MUFU.TANH R54, R54 ;  /* 0x0000003600367308 */ /* 0x000ee20000002400 */
[----:B------:R-:W-:Y:S02]  /*d950*/  FSEL R40, R40, -INF , P5 ;  /* 0xff80000028287808 */ /* 0x000fe40002800000 */
[----:B------:R-:W-:-:S05]  /*d960*/  FMNMX.FTZ R37, R24, R37, !PT ;  /* 0x0000002518257209 */ /* 0x000fca0007810000 */
[----:B------:R-:W4:Y:S01]  /*d970*/  MUFU.TANH R33, R33 ;  /* 0x0000002100217308 */ /* 0x000f220000002400 */
[----:B------:R-:W-:Y:S02]  /*d980*/  FSEL R43, R43, -INF , P2 ;  /* 0xff8000002b2b7808 */ /* 0x000fe40001000000 */
[----:B------:R-:W-:Y:S02]  /*d990*/  ISETP.GT.AND P2, PT, R14, 0x69, PT ;  /* 0x000000690e00780c */ /* 0x000fe40003f44270 */
[----:B0-----:R-:W-:-:S03]  /*d9a0*/  FSEL R44, R44, -INF , P1 ;  /* 0xff8000002c2c7808 */ /* 0x001fc60000800000 */
[----:B------:R-:W0:Y:S01]  /*d9b0*/  MUFU.TANH R46, R46 ;  /* 0x0000002e002e7308 */ /* 0x000e220000002400 */
[----:B------:R-:W-:Y:S01]  /*d9c0*/  FMNMX.FTZ R37, R40, R37, !PT ;  /* 0x0000002528257209 */ /* 0x000fe20007810000 */
[----:B------:R-:W-:Y:S01]  /*d9d0*/  FMUL.FTZ R35, R35, UR4 ;  /* 0x0000000423237c20 */ /* 0x000fe20008410000 */
[----:B-1----:R-:W-:-:S05]  /*d9e0*/  FSEL R20, R20, -INF , P3 ;  /* 0xff80000014147808 */ /* 0x002fca0001800000 */
[----:B------:R-:W1:Y:S01]  /*d9f0*/  MUFU.TANH R47, R47 ;  /* 0x0000002f002f7308 */ /* 0x000e620000002400 */
[----:B------:R-:W-:Y:S01]  /*da00*/  FMUL.FTZ R36, R38, UR4 ;  /* 0x0000000426247c20 */ /* 0x000fe20008410000 */
[----:B------:R-:W-:-:S06]  /*da10*/  ISETP.GT.AND P3, PT, R14, 0x70, PT ;  /* 0x000000700e00780c */ /* 0x000fcc0003f64270 */
[----:B------:R-:W1:Y:S01]  /*da20*/  MUFU.TANH R74, R74 ;  /* 0x0000004a004a7308 */ /* 0x000e620000002400 */
[----:B--2---:R-:W-:Y:S01]  /*da30*/  FSEL R45, R45, -INF , P2 ;  /* 0xff8000002d2d7808 */ /* 0x004fe20001000000 */
[----:B------:R-:W-:Y:S01]  /*da40*/  FMUL.FTZ R38, R25, UR4 ;  /* 0x0000000419267c20 */ /* 0x000fe20008410000 */
[----:B------:R-:W-:-:S05]  /*da50*/  FMNMX.FTZ R96, R44, R37, !PT ;  /* 0x000000252c607209 */ /* 0x000fca0007810000 */
[----:B------:R-:W2:Y:S01]  /*da60*/  MUFU.TANH R55, R55 ;  /* 0x0000003700377308 */ /* 0x000ea20000002400 */
[----:B------:R-:W-:Y:S02]  /*da70*/  FSEL R41, R41, -INF , P4 ;  /* 0xff80000029297808 */ /* 0x000fe40002000000 */
[----:B------:R-:W-:Y:S02]  /*da80*/  ISETP.GT.AND P4, PT, R14, 0x71, PT ;  /* 0x000000710e00780c */ /* 0x000fe40003f84270 */
[----:B------:R-:W-:-:S03]  /*da90*/  FMNMX.FTZ R25, R45, R96, !PT ;  /* 0x000000602d197209 */ /* 0x000fc60007810000 */
[----:B------:R-:W2:Y:S01]  /*daa0*/  MUFU.TANH R95, R95 ;  /* 0x0000005f005f7308 */ /* 0x000ea20000002400 */
[----:B---3--:R-:W-:Y:S01]  /*dab0*/  FSEL R54, R54, -INF , P5 ;  /* 0xff80000036367808 */ /* 0x008fe20002800000 */
[----:B------:R-:W-:Y:S01]  /*dac0*/  FMUL.FTZ R28, R28, UR4 ;  /* 0x000000041c1c7c20 */ /* 0x000fe20008410000 */
[----:B------:R-:W-:-:S05]  /*dad0*/  ISETP.GT.AND P5, PT, R14, 0x78, PT ;  /* 0x000000780e00780c */ /* 0x000fca0003fa4270 */
[----:B------:R3:W2:Y:S01]  /*dae0*/  MUFU.TANH R15, R34 ;  /* 0x00000022000f7308 */ /* 0x0006a20000002400 */
[----:B----4-:R-:W-:Y:S02]  /*daf0*/  FSEL R33, R33, -INF , P4 ;  /* 0xff80000021217808 */ /* 0x010fe40002000000 */
[----:B---3--:R-:W-:-:S05]  /*db00*/  FSEL R34, R32, -INF , P3 ;  /* 0xff80000020227808 */ /* 0x008fca0001800000 */
[----:B------:R-:W3:Y:S01]  /*db10*/  MUFU.TANH R35, R35 ;  /* 0x0000002300237308 */ /* 0x000ee20000002400 */
[----:B------:R-:W-:Y:S01]  /*db20*/  FMNMX.FTZ R32, R34, R25, !PT ;  /* 0x0000001922207209 */ /* 0x000fe20007810000 */
[----:B------:R-:W-:-:S06]  /*db30*/  FMUL.FTZ R25, R29, UR4 ;  /* 0x000000041d197c20 */ /* 0x000fcc0008410000 */
[----:B------:R-:W4:Y:S01]  /*db40*/  MUFU.TANH R38, R38 ;  /* 0x0000002600267308 */ /* 0x000f220000002400 */
[----:B0-----:R-:W-:Y:S02]  /*db50*/  FSEL R46, R46, -INF , P1 ;  /* 0xff8000002e2e7808 */ /* 0x001fe40000800000 */
[----:B-1----:R-:W-:Y:S02]  /*db60*/  FSEL R29, R47, -INF , P2 ;  /* 0xff8000002f1d7808 */ /* 0x002fe40001000000 */
[----:B------:R-:W-:-:S03]  /*db70*/  ISETP.GT.AND P1, PT, R14, 0x79, PT ;  /* 0x000000790e00780c */ /* 0x000fc60003f24270 */
[----:B------:R-:W0:Y:S01]  /*db80*/  MUFU.TANH R36, R36 ;  /* 0x0000002400247308 */ /* 0x000e220000002400 */
[----:B------:R-:W-:Y:S02]  /*db90*/  FSEL R74, R74, -INF , P5 ;  /* 0xff8000004a4a7808 */ /* 0x000fe40002800000 */
[----:B------:R-:W-:-:S05]  /*dba0*/  FMNMX.FTZ R47, R33, R32, !PT ;  /* 0x00000020212f7209 */ /* 0x000fca0007810000 */
[----:B------:R3:W1:Y:S01]  /*dbb0*/  MUFU.TANH R37, R28 ;  /* 0x0000001c00257308 */ /* 0x0006620000002400 */
[----:B------:R-:W-:Y:S02]  /*dbc0*/  ISETP.GT.AND P2, PT, R14, 0x80, PT ;  /* 0x000000800e00780c */ /* 0x000fe40003f44270 */
[----:B--2---:R-:W-:Y:S02]  /*dbd0*/  FSEL R55, R55, -INF , P1 ;  /* 0xff80000037377808 */ /* 0x004fe40000800000 */
[----:B------:R-:W-:-:S03]  /*dbe0*/  FMNMX.FTZ R98, R74, R47, !PT ;  /* 0x0000002f4a627209 */ /* 0x000fc60007810000 */
[----:B------:R0:W2:Y:S01]  /*dbf0*/  MUFU.TANH R96, R25 ;  /* 0x0000001900607308 */ /* 0x0000a20000002400 */
[----:B------:R-:W-:Y:S02]  /*dc00*/  FSEL R32, R95, -INF , P3 ;  /* 0xff8000005f207808 */ /* 0x000fe40001800000 */
[C---:B------:R-:W-:Y:S02]  /*dc10*/  ISETP.GT.AND P3, PT, R14.reuse, 0x81, PT ;  /* 0x000000810e00780c */ /* 0x040fe40003f64270 */
[----:B------:R-:W-:Y:S02]  /*dc20*/  FSEL R47, R15, -INF , P2 ;  /* 0xff8000000f2f7808 */ /* 0x000fe40001000000 */
[----:B------:R-:W-:Y:S02]  /*dc30*/  FMNMX.FTZ R98, R55, R98, !PT ;  /* 0x0000006237627209 */ /* 0x000fe40007810000 */
[----:B---3--:R-:W-:Y:S02]  /*dc40*/  FSEL R28, R35, -INF , P4 ;  /* 0xff800000231c7808 */ /* 0x008fe40002000000 */
[----:B------:R-:W-:-:S02]  /*dc50*/  ISETP.GT.AND P4, PT, R14, 0x88, PT ;  /* 0x000000880e00780c */ /* 0x000fc40003f84270 */
[----:B----4-:R-:W-:Y:S02]  /*dc60*/  FSEL R38, R38, -INF , P3 ;  /* 0xff80000026267808 */ /* 0x010fe40001800000 */
[----:B------:R-:W-:Y:S02]  /*dc70*/  FMNMX.FTZ R15, R47, R98, !PT ;  /* 0x000000622f0f7209 */ /* 0x000fe40007810000 */
[----:B0-----:R-:W-:Y:S02]  /*dc80*/  FSEL R25, R36, -INF , P5 ;  /* 0xff80000024197808 */ /* 0x001fe40002800000 */
[----:B------:R-:W-:Y:S02]  /*dc90*/  ISETP.GT.AND P5, PT, R14, 0x89, PT ;  /* 0x000000890e00780c */ /* 0x000fe40003fa4270 */
[----:B-1----:R-:W-:Y:S02]  /*dca0*/  FSEL R37, R37, -INF , P4 ;  /* 0xff80000025257808 */ /* 0x002fe40002000000 */
[----:B------:R-:W-:-:S02]  /*dcb0*/  FMNMX.FTZ R14, R38, R15, !PT ;  /* 0x0000000f260e7209 */ /* 0x000fc40007810000 */
[----:B--2---:R-:W-:Y:S02]  /*dcc0*/  FSEL R35, R96, -INF , P5 ;  /* 0xff80000060237808 */ /* 0x004fe40002800000 */
[----:B------:R-:W-:-:S04]  /*dcd0*/  FMNMX.FTZ R14, R37, R14, !PT ;  /* 0x0000000e250e7209 */ /* 0x000fc80007810000 */
[----:B------:R-:W-:-:S05]  /*dce0*/  FMNMX.FTZ R95, R35, R14, !PT ;  /* 0x0000000e235f7209 */ /* 0x000fca0007810000 */
[----:B------:R-:W0:Y:S02]  /*dcf0*/  SHFL.BFLY PT, R14, R95, 0x2, 0x1f ;  /* 0x0c401f005f0e7f89 */ /* 0x000e2400000e0000 */
[----:B0-----:R-:W-:-:S05]  /*dd00*/  FMNMX.FTZ R98, R95, R14, !PT ;  /* 0x0000000e5f627209 */ /* 0x001fca0007810000 */
[----:B------:R-:W0:Y:S01]  /*dd10*/  SHFL.BFLY PT, R15, R98, 0x1, 0x1f ;  /* 0x0c201f00620f7f89 */ /* 0x000e2200000e0000 */
[----:B------:R-:W-:Y:S01]  /*dd20*/  FMUL.FTZ R97, R26, UR4 ;  /* 0x000000041a617c20 */ /* 0x000fe20008410000 */
[----:B0-----:R-:W-:Y:S01]  /*dd30*/  FMNMX.FTZ R14, R98, R15, !PT ;  /* 0x0000000f620e7209 */ /* 0x001fe20007810000 */
[----:B------:R-:W-:-:S03]  /*dd40*/  IMAD.U32 R15, RZ, RZ, UR5 ;  /* 0x00000005ff0f7e24 */ /* 0x000fc6000f8e00ff */
[C---:B------:R-:W-:Y:S01]  /*dd50*/  FSETP.NEU.FTZ.AND P6, PT, R14.reuse, -INF , PT ;  /* 0xff8000000e00780b */ /* 0x040fe20003fdd000 */
[----:B------:R-:W-:Y:S01]  /*dd60*/  FMUL.FTZ R36, R14, R15 ;  /* 0x0000000f0e247220 */ /* 0x000fe20000410000 */
[----:B------:R-:W-:-:S04]  /*dd70*/  FMUL.FTZ R98, R27, UR4 ;  /* 0x000000041b627c20 */ /* 0x000fc80008410000 */
[----:B------:R-:W-:-:S05]  /*dd80*/  FSEL R36, R36, RZ, P6 ;  /* 0x000000ff24247208 */ /* 0x000fca0003000000 */
[-CC-:B------:R-:W-:Y:S01]  /*dd90*/  FFMA.FTZ R27, R88, R15.reuse, -R36.reuse ;  /* 0x0000000f581b7223 */ /* 0x180fe20000010824 */
[----:B------:R-:W-:Y:S01]  /*dda0*/  FMNMX.FTZ R88, R89, R90, !PT ;  /* 0x0000005a59587209 */ /* 0x000fe20007810000 */
[----:B------:R-:W-:-:S03]  /*ddb0*/  FFMA.FTZ R26, R21, R15, -R36 ;  /* 0x0000000f151a7223 */ /* 0x000fc60000010824 */
[----:B------:R-:W-:-:S04]  /*ddc0*/  FMNMX.FTZ R21, R93, R88, !PT ;  /* 0x000000585d157209 */ /* 0x000fc80007810000 */
[----:B------:R-:W-:-:S04]  /*ddd0*/  FMNMX.FTZ R21, R94, R21, !PT ;  /* 0x000000155e157209 */ /* 0x000fc80007810000 */
[----:B------:R-:W-:-:S04]  /*dde0*/  FMNMX.FTZ R88, R82, R21, !PT ;  /* 0x0000001552587209 */ /* 0x000fc80007810000 */
[----:B------:R-:W-:Y:S01]  /*ddf0*/  FMNMX.FTZ R21, R83, R88, !PT ;  /* 0x0000005853157209 */ /* 0x000fe20007810000 */
[----:B------:R-:W-:-:S03]  /*de00*/  FMUL.FTZ R96, R39, UR4 ;  /* 0x0000000427607c20 */ /* 0x000fc60008410000 */
[----:B------:R-:W-:Y:S01]  /*de10*/  FMNMX.FTZ R88, R86, R21, !PT ;  /* 0x0000001556587209 */ /* 0x000fe20007810000 */
[----:B------:R-:W-:-:S03]  /*de20*/  FFMA.FTZ R39, R72, R15, -R36 ;  /* 0x0000000f48277223 */ /* 0x000fc60000010824 */
[----:B------:R-:W-:-:S04]  /*de30*/  FMNMX.FTZ R72, R87, R88, !PT ;  /* 0x0000005857487209 */ /* 0x000fc80007810000 */
[----:B------:R-:W-:-:S04]  /*de40*/  FMNMX.FTZ R72, R53, R72, !PT ;  /* 0x0000004835487209 */ /* 0x000fc80007810000 */
[----:B------:R-:W-:-:S04]  /*de50*/  FMNMX.FTZ R21, R75, R72, !PT ;  /* 0x000000484b157209 */ /* 0x000fc80007810000 */
[----:B------:R-:W-:-:S04]  /*de60*/  FMNMX.FTZ R72, R78, R21, !PT ;  /* 0x000000154e487209 */ /* 0x000fc80007810000 */
[----:B------:R-:W-:-:S04]  /*de70*/  FMNMX.FTZ R21, R79, R72, !PT ;  /* 0x000000484f157209 */ /* 0x000fc80007810000 */
[----:B------:R-:W-:-:S04]  /*de80*/  FMNMX.FTZ R72, R66, R21, !PT ;  /* 0x0000001542487209 */ /* 0x000fc80007810000 */
[----:B------:R-:W-:-:S04]  /*de90*/  FMNMX.FTZ R21, R67, R72, !PT ;  /* 0x0000004843157209 */ /* 0x000fc80007810000 */
[----:B------:R-:W-:Y:S01]  /*dea0*/  FMNMX.FTZ R72, R70, R21, !PT ;  /* 0x0000001546487209 */ /* 0x000fe20007810000 */
[----:B------:R0:W-:Y:S03]  /*deb0*/  MUFU.EX2 R88, R39 ;  /* 0x0000002700587308 */ /* 0x0001e60000000800 */
[----:B------:R-:W-:Y:S01]  /*dec0*/  FMNMX.FTZ R21, R71, R72, !PT ;  /* 0x0000004847157209 */ /* 0x000fe20007810000 */
[----:B0-----:R-:W-:-:S03]  /*ded0*/  FFMA.FTZ R39, R64, R15, -R36 ;  /* 0x0000000f40277223 */ /* 0x001fc60000010824 */
[----:B------:R-:W-:-:S04]  /*dee0*/  FMNMX.FTZ R64, R58, R21, !PT ;  /* 0x000000153a407209 */ /* 0x000fc80007810000 */
[----:B------:R-:W-:Y:S01]  /*def0*/  FMNMX.FTZ R21, R59, R64, !PT ;  /* 0x000000403b157209 */ /* 0x000fe20007810000 */
[----:B------:R-:W-:-:S03]  /*df00*/  FMUL.FTZ R99, R30, UR4 ;  /* 0x000000041e637c20 */ /* 0x000fc60008410000 */
[----:B------:R-:W-:Y:S01]  /*df10*/  FMNMX.FTZ R72, R62, R21, !PT ;  /* 0x000000153e487209 */ /* 0x000fe20007810000 */
[-CC-:B------:R-:W-:Y:S01]  /*df20*/  FFMA.FTZ R30, R91, R15.reuse, -R36.reuse ;  /* 0x0000000f5b1e7223 */ /* 0x180fe20000010824 */
[-CC-:B------:R-:W-:Y:S02]  /*df30*/  FFMA.FTZ R91, R73, R15.reuse, -R36.reuse ;  /* 0x0000000f495b7223 */ /* 0x180fe40000010824 */
[----:B------:R-:W-:Y:S01]  /*df40*/  FMNMX.FTZ R21, R63, R72, !PT ;  /* 0x000000483f157209 */ /* 0x000fe20007810000 */
[-CC-:B------:R-:W-:Y:S01]  /*df50*/  FFMA.FTZ R73, R65, R15.reuse, -R36.reuse ;  /* 0x0000000f41497223 */ /* 0x180fe20000010824 */
[----:B------:R-:W-:Y:S02]  /*df60*/  FFMA.FTZ R65, R68, R15, -R36 ;  /* 0x0000000f44417223 */ /* 0x000fe40000010824 */
        /* <DEDUP_REMOVED lines=8> */
[----:B------:R-:W-:-:S04]  /*dff0*/  FMNMX.FTZ R56, R20, R21, !PT ;  /* 0x0000001514387209 */ /* 0x000fc80007810000 */
[----:B------:R-:W-:Y:S01]  /*e000*/  FMNMX.FTZ R21, R41, R56, !PT ;  /* 0x0000003829157209 */ /* 0x000fe20007810000 */
[----:B------:R-:W0:Y:S03]  /*e010*/  MUFU.TANH R96, R96 ;  /* 0x0000006000607308 */ /* 0x000e260000002400 */
[----:B------:R-:W-:-:S04]  /*e020*/  FMNMX.FTZ R21, R54, R21, !PT ;  /* 0x0000001536157209 */ /* 0x000fc80007810000 */
[----:B------:R-:W-:Y:S01]  /*e030*/  FMNMX.FTZ R56, R46, R21, !PT ;  /* 0x000000152e387209 */ /* 0x000fe20007810000 */
[----:B------:R-:W1:Y:S03]  /*e040*/  MUFU.TANH R97, R97 ;  /* 0x0000006100617308 */ /* 0x000e660000002400 */
[----:B------:R-:W-:-:S04]  /*e050*/  FMNMX.FTZ R21, R29, R56, !PT ;  /* 0x000000381d157209 */ /* 0x000fc80007810000 */
[----:B------:R-:W-:Y:S01]  /*e060*/  FMNMX.FTZ R21, R32, R21, !PT ;  /* 0x0000001520157209 */ /* 0x000fe20007810000 */
[----:B------:R-:W2:Y:S03]  /*e070*/  MUFU.TANH R98, R98 ;  /* 0x0000006200627308 */ /* 0x000ea60000002400 */
[----:B------:R-:W-:-:S05]  /*e080*/  FMNMX.FTZ R56, R28, R21, !PT ;  /* 0x000000151c387209 */ /* 0x000fca0007810000 */
[----:B------:R-:W3:Y:S01]  /*e090*/  MUFU.TANH R99, R99 ;  /* 0x0000006300637308 */ /* 0x000ee20000002400 */
[----:B0-----:R-:W-:Y:S02]  /*e0a0*/  FSEL R96, R96, -INF , P1 ;  /* 0xff80000060607808 */ /* 0x001fe40000800000 */
[----:B------:R-:W-:-:S05]  /*e0b0*/  FMNMX.FTZ R21, R25, R56, !PT ;  /* 0x0000003819157209 */ /* 0x000fca0007810000 */
[----:B------:R-:W0:Y:S01]  /*e0c0*/  MUFU.TANH R100, R100 ;  /* 0x0000006400647308 */ /* 0x000e220000002400 */
[----:B-1----:R-:W-:Y:S02]  /*e0d0*/  FSEL R97, R97, -INF , P2 ;  /* 0xff80000061617808 */ /* 0x002fe40001000000 */
[----:B------:R-:W-:Y:S02]  /*e0e0*/  FMNMX.FTZ R56, R96, R21, !PT ;  /* 0x0000001560387209 */ /* 0x000fe40007810000 */
[----:B--2---:R-:W-:Y:S02]  /*e0f0*/  FSEL R98, R98, -INF , P3 ;  /* 0xff80000062627808 */ /* 0x004fe40001800000 */
[----:B------:R-:W-:Y:S02]  /*e100*/  FMNMX.FTZ R21, R97, R56, !PT ;  /* 0x0000003861157209 */ /* 0x000fe40007810000 */
[----:B---3--:R-:W-:Y:S02]  /*e110*/  FSEL R99, R99, -INF , P4 ;  /* 0xff80000063637808 */ /* 0x008fe40002000000 */
[----:B------:R-:W-:-:S04]  /*e120*/  FMNMX.FTZ R56, R98, R21, !PT ;  /* 0x0000001562387209 */ /* 0x000fc80007810000 */
[----:B------:R-:W-:Y:S02]  /*e130*/  FMNMX.FTZ R21, R99, R56, !PT ;  /* 0x0000003863157209 */ /* 0x000fe40007810000 */
[----:B0-----:R-:W-:-:S04]  /*e140*/  FSEL R100, R100, -INF , P5 ;  /* 0xff80000064647808 */ /* 0x001fc80002800000 */
[----:B------:R-:W-:Y:S01]  /*e150*/  FMNMX.FTZ R21, R100, R21, !PT ;  /* 0x0000001564157209 */ /* 0x000fe20007810000 */
[----:B------:R-:W-:-:S04]  /*e160*/  FFMA.FTZ R56, R42, R15, -R36 ;  /* 0x0000000f2a387223 */ /* 0x000fc80000010824 */
[----:B------:R-:W0:Y:S01]  /*e170*/  SHFL.BFLY PT, R42, R21, 0x2, 0x1f ;  /* 0x0c401f00152a7f89 */ /* 0x000e2200000e0000 */
[-CC-:B------:R-:W-:Y:S01]  /*e180*/  FFMA.FTZ R72, R57, R15.reuse, -R36.reuse ;  /* 0x0000000f39487223 */ /* 0x180fe20000010824 */
[----:B------:R-:W-:Y:S01]  /*e190*/  FFMA.FTZ R57, R24, R15, -R36 ;  /* 0x0000000f18397223 */ /* 0x000fe20000010824 */
[----:B0-----:R-:W-:-:S05]  /*e1a0*/  FMNMX.FTZ R24, R21, R42, !PT ;  /* 0x0000002a15187209 */ /* 0x001fca0007810000 */
[----:B------:R-:W0:Y:S01]  /*e1b0*/  SHFL.BFLY PT, R21, R24, 0x1, 0x1f ;  /* 0x0c201f0018157f89 */ /* 0x000e2200000e0000 */
[----:B------:R-:W1:Y:S01]  /*e1c0*/  S2R R101, SR_TID.X ;  /* 0x0000000000657919 */ /* 0x000e620000002100 */
[----:B------:R2:W-:Y:S02]  /*e1d0*/  MUFU.EX2 R64, R73 ;  /* 0x0000004900407308 */ /* 0x0005e40000000800 */
[-CC-:B--2---:R-:W-:Y:S01]  /*e1e0*/  FFMA.FTZ R73, R44, R15.reuse, -R36.reuse ;  /* 0x0000000f2c497223 */ /* 0x184fe20000010824 */
[----:B------:R-:W-:Y:S01]  /*e1f0*/  FFMA.FTZ R44, R74, R15, -R36 ;  /* 0x0000000f4a2c7223 */ /* 0x000fe20000010824 */
[----:B0-----:R-:W-:-:S04]  /*e200*/  FMNMX.FTZ R74, R24, R21, !PT ;  /* 0x00000015184a7209 */ /* 0x001fc80007810000 */
[C---:B------:R-:W-:Y:S01]  /*e210*/  FSETP.NEU.FTZ.AND P1, PT, R74.reuse, -INF , PT ;  /* 0xff8000004a00780b */ /* 0x040fe20003f3d000 */
[-C--:B------:R-:W-:Y:S01]  /*e220*/  FMUL.FTZ R24, R74, R15.reuse ;  /* 0x0000000f4a187220 */ /* 0x080fe20000410000 */
[----:B------:R0:W-:Y:S01]  /*e230*/  MUFU.EX2 R68, R76 ;  /* 0x0000004c00447308 */ /* 0x0001e20000000800 */
[-CC-:B------:R-:W-:Y:S01]  /*e240*/  FFMA.FTZ R95, R77, R15.reuse, -R36.reuse ;  /* 0x0000000f4d5f7223 */ /* 0x180fe20000010824 */
[-CC-:B------:R-:W-:Y:S02]  /*e250*/  FFMA.FTZ R77, R45, R15.reuse, -R36.reuse ;  /* 0x0000000f2d4d7223 */ /* 0x180fe40000010824 */
[----:B------:R-:W-:Y:S01]  /*e260*/  FSEL R24, R24, RZ, P1 ;  /* 0x000000ff18187208 */ /* 0x000fe20000800000 */
[-CC-:B------:R-:W-:Y:S01]  /*e270*/  FFMA.FTZ R80, R80, R15.reuse, -R36.reuse ;  /* 0x0000000f50507223 */ /* 0x180fe20000010824 */
[-CC-:B------:R-:W-:Y:S01]  /*e280*/  FFMA.FTZ R81, R81, R15.reuse, -R36.reuse ;  /* 0x0000000f51517223 */ /* 0x180fe20000010824 */
[-CC-:B------:R-:W-:Y:S01]  /*e290*/  FFMA.FTZ R84, R84, R15.reuse, -R36.reuse ;  /* 0x0000000f54547223 */ /* 0x180fe20000010824 */
[-CC-:B0-----:R-:W-:Y:S01]  /*e2a0*/  FFMA.FTZ R76, R61, R15.reuse, -R36.reuse ;  /* 0x0000000f3d4c7223 */ /* 0x181fe20000010824 */
[-CC-:B------:R-:W-:Y:S01]  /*e2b0*/  FFMA.FTZ R61, R40, R15.reuse, -R36.reuse ;  /* 0x0000000f283d7223 */ /* 0x180fe20000010824 */
        /* <DEDUP_REMOVED lines=11> */
[-C--:B------:R-:W-:Y:S01]  /*e370*/  FFMA.FTZ R36, R35, R15.reuse, -R36 ;  /* 0x0000000f23247223 */ /* 0x080fe20000010824 */
[-CC-:B------:R-:W-:Y:S01]  /*e380*/  FFMA.FTZ R33, R89, R15.reuse, -R24.reuse ;  /* 0x0000000f59217223 */ /* 0x180fe20000010818 */
[-CC-:B------:R-:W-:Y:S01]  /*e390*/  FFMA.FTZ R35, R90, R15.reuse, -R24.reuse ;  /* 0x0000000f5a237223 */ /* 0x180fe20000010818 */
[----:B------:R-:W-:Y:S01]  /*e3a0*/  MUFU.EX2 R26, R26 ;  /* 0x0000001a001a7308 */ /* 0x000fe20000000800 */
[-CC-:B------:R-:W-:Y:S01]  /*e3b0*/  FFMA.FTZ R37, R93, R15.reuse, -R24.reuse ;  /* 0x0000000f5d257223 */ /* 0x180fe20000010818 */
[----:B------:R-:W-:Y:S01]  /*e3c0*/  FFMA.FTZ R55, R94, R15, -R24 ;  /* 0x0000000f5e377223 */ /* 0x000fe20000010818 */
[----:B-1----:R-:W-:-:S05]  /*e3d0*/  LOP3.LUT R101, R101, 0x7f, RZ, 0xc0, !PT ;  /* 0x0000007f65657812 */ /* 0x002fca00078ec0ff */
[----:B------:R-:W0:Y:S01]  /*e3e0*/  MUFU.EX2 R27, R27 ;  /* 0x0000001b001b7308 */ /* 0x000e220000000800 */
[----:B------:R-:W-:-:S07]  /*e3f0*/  FFMA.FTZ R82, R82, R15, -R24 ;  /* 0x0000000f52527223 */ /* 0x000fce0000010818 */
[----:B------:R-:W-:Y:S01]  /*e400*/  MUFU.EX2 R33, R33 ;  /* 0x0000002100217308 */ /* 0x000fe20000000800 */
[----:B------:R-:W-:-:S07]  /*e410*/  ISETP.NE.AND P1, PT, R101, RZ, PT ;  /* 0x000000ff6500720c */ /* 0x000fce0003f25270 */
[----:B------:R-:W1:Y:S08]  /*e420*/  MUFU.EX2 R35, R35 ;  /* 0x0000002300237308 */ /* 0x000e700000000800 */
[----:B------:R-:W2:Y:S01]  /*e430*/  MUFU.EX2 R30, R30 ;  /* 0x0000001e001e7308 */ /* 0x000ea20000000800 */
[----:B------:R-:W-:-:S07]  /*e440*/  FFMA.FTZ R83, R83, R15, -R24 ;  /* 0x0000000f53537223 */ /* 0x000fce0000010818 */
[----:B------:R-:W3:Y:S08]  /*e450*/  MUFU.EX2 R37, R37 ;  /* 0x0000002500257308 */ /* 0x000ef00000000800 */
[----:B------:R-:W4:Y:S01]  /*e460*/  MUFU.EX2 R31, R31 ;  /* 0x0000001f001f7308 */ /* 0x000f220000000800 */
[-CC-:B------:R-:W-:Y:S01]  /*e470*/  FFMA.FTZ R86, R86, R15.reuse, -R24.reuse ;  /* 0x0000000f56567223 */ /* 0x180fe20000010818 */
[----:B------:R-:W-:-:S06]  /*e480*/  FFMA.FTZ R94, R51, R15, -R24 ;  /* 0x0000000f335e7223 */ /* 0x000fcc0000010818 */
[----:B------:R-:W4:Y:S01]  /*e490*/  MUFU.EX2 R55, R55 ;  /* 0x0000003700377308 */ /* 0x000f220000000800 */
[----:B0-----:R-:W-:-:S07]  /*e4a0*/  FADD.FTZ R51, R26, R27 ;  /* 0x0000001b1a337221 */ /* 0x001fce0000010000 */
[----:B------:R-:W0:Y:S01]  /*e4b0*/  MUFU.EX2 R80, R80 ;  /* 0x0000005000507308 */ /* 0x000e220000000800 */
[----:B-1----:R-:W-:Y:S01]  /*e4c0*/  FADD.FTZ R90, R33, R35 ;  /* 0x00000023215a7221 */ /* 0x002fe20000010000 */
[----:B------:R-:W-:-:S06]  /*e4d0*/  FFMA.FTZ R87, R87, R15, -R24 ;  /* 0x0000000f57577223 */ /* 0x000fcc0000010818 */
[----:B------:R-:W1:Y:S01]  /*e4e0*/  MUFU.EX2 R82, R82 ;  /* 0x0000005200527308 */ /* 0x000e620000000800 */
[----:B--2---:R-:W-:Y:S01]  /*e4f0*/  FADD.FTZ R102, R30, R51 ;  /* 0x000000331e667221 */ /* 0x004fe20000010000 */
[----:B------:R-:W-:-:S06]  /*e500*/  @!P1 VIADD R0, R0, 0x31c40 ;  /* 0x00031c4000009836 */ /* 0x000fcc0000000000 */
[----:B------:R-:W2:Y:S01]  /*e510*/  MUFU.EX2 R81, R81 ;  /* 0x0000005100517308 */ /* 0x000ea20000000800 */
[-CC-:B------:R-:W-:Y:S01]  /*e520*/  FFMA.FTZ R93, R46, R15.reuse, -R24.reuse ;  /* 0x0000000f2e5d7223 */ /* 0x180fe20000010818 */
[----:B------:R-:W-:Y:S01]  /*e530*/  FFMA.FTZ R101, R43, R15, -R24 ;  /* 0x0000000f2b657223 */ /* 0x000fe20000010818 */
[----:B---3--:R-:W-:-:S05]  /*e540*/  FADD.FTZ R46, R37, R90 ;  /* 0x0000005a252e7221 */ /* 0x008fca0000010000 */
[----:B------:R-:W3:Y:S01]  /*e550*/  MUFU.EX2 R83, R83 ;  /* 0x0000005300537308 */ /* 0x000ee20000000800 */
[-CC-:B------:R-:W-:Y:S01]  /*e560*/  FFMA.FTZ R89, R53, R15.reuse, -R24.reuse ;  /* 0x0000000f35597223 */ /* 0x180fe20000010818 */
[----:B------:R-:W-:Y:S01]  /*e570*/  FFMA.FTZ R43, R41, R15, -R24 ;  /* 0x0000000f292b7223 */ /* 0x000fe20000010818 */
[----:B----4-:R-:W-:-:S05]  /*e580*/  FADD.FTZ R41, R31, R102 ;  /* 0x000000661f297221 */ /* 0x010fca0000010000 */
[----:B------:R-:W4:Y:S01]  /*e590*/  MUFU.EX2 R84, R84 ;  /* 0x0000005400547308 */ /* 0x000f220000000800 */
[-CC-:B------:R-:W-:Y:S01]  /*e5a0*/  FFMA.FTZ R53, R66, R15.reuse, -R24.reuse ;  /* 0x0000000f42357223 */ /* 0x180fe20000010818 */
[-CC-:B------:R-:W-:Y:S01]  /*e5b0*/  FFMA.FTZ R90, R29, R15.reuse, -R24.reuse ;  /* 0x0000000f1d5a7223 */ /* 0x180fe20000010818 */
[----:B------:R-:W-:-:S05]  /*e5c0*/  FFMA.FTZ R66, R67, R15, -R24 ;  /* 0x0000000f43427223 */ /* 0x000fca0000010818 */
[----:B------:R-:W4:Y:S01]  /*e5d0*/  MUFU.EX2 R86, R86 ;  /* 0x0000005600567308 */ /* 0x000f220000000800 */
[----:B------:R-:W-:Y:S01]  /*e5e0*/  @!P1 PRMT R0, RZ, 0x654, R0 ;  /* 0x00000654ff009816 */ /* 0x000fe20000000000 */
[----:B------:R-:W-:Y:S01]  /*e5f0*/  FADD.FTZ R29, R55, R46 ;  /* 0x0000002e371d7221 */ /* 0x000fe20000010000 */
[-CC-:B------:R-:W-:Y:S01]  /*e600*/  FFMA.FTZ R75, R75, R15.reuse, -R24.reuse ;  /* 0x0000000f4b4b7223 */ /* 0x180fe20000010818 */
[----:B------:R-:W-:-:S04]  /*e610*/  FFMA.FTZ R67, R70, R15, -R24 ;  /* 0x0000000f46437223 */ /* 0x000fc80000010818 */
[----:B------:R-:W4:Y:S01]  /*e620*/  MUFU.EX2 R85, R85 ;  /* 0x0000005500557308 */ /* 0x000f220000000800 */
[-CC-:B------:R-:W-:Y:S01]  /*e630*/  FFMA.FTZ R51, R32, R15.reuse, -R24.reuse ;  /* 0x0000000f20337223 */ /* 0x180fe20000010818 */
[-CC-:B------:R-:W-:Y:S01]  /*e640*/  FFMA.FTZ R70, R71, R15.reuse, -R24.reuse ;  /* 0x0000000f47467223 */ /* 0x180fe20000010818 */
[----:B------:R-:W-:Y:S01]  /*e650*/  FFMA.FTZ R50, R50, R15, -R24 ;  /* 0x0000000f32327223 */ /* 0x000fe20000010818 */
[----:B0-----:R-:W-:-:S04]  /*e660*/  FADD.FTZ R32, R80, R41 ;  /* 0x0000002950207221 */ /* 0x001fc80000010000 */
[----:B------:R-:W0:Y:S01]  /*e670*/  MUFU.EX2 R87, R87 ;  /* 0x0000005700577308 */ /* 0x000e220000000800 */
[-CC-:B------:R-:W-:Y:S01]  /*e680*/  FFMA.FTZ R71, R28, R15.reuse, -R24.reuse ;  /* 0x0000000f1c477223 */ /* 0x180fe20000010818 */
[----:B-1----:R-:W-:Y:S01]  /*e690*/  FADD.FTZ R28, R82, R29 ;  /* 0x0000001d521c7221 */ /* 0x002fe20000010000 */
[----:B------:R-:W-:Y:S01]  /*e6a0*/  FFMA.FTZ R78, R78, R15, -R24 ;  /* 0x0000000f4e4e7223 */ /* 0x000fe20000010818 */
[----:B------:R1:W-:Y:S01]  /*e6b0*/  @!P1 SYNCS.ARRIVE.TRANS64.RED.A1T0 RZ, [R0+URZ], RZ ;  /* 0x000000ff00ff99a7 */ /* 0x0003e2000810043f */
[----:B--2---:R-:W-:-:S03]  /*e6c0*/  FADD.FTZ R29, R81, R32 ;  /* 0x00000020511d7221 */ /* 0x004fc60000010000 */
[----:B------:R-:W2:Y:S01]  /*e6d0*/  MUFU.EX2 R89, R89 ;  /* 0x0000005900597308 */ /* 0x000ea20000000800 */
[----:B------:R-:W-:-:S07]  /*e6e0*/  FFMA.FTZ R79, R79, R15, -R24 ;  /* 0x0000000f4f4f7223 */ /* 0x000fce0000010818 */
[----:B------:R-:W2:Y:S08]  /*e6f0*/  MUFU.EX2 R91, R91 ;  /* 0x0000005b005b7308 */ /* 0x000eb00000000800 */
[----:B-1----:R1:W-:Y:S08]  /*e700*/  MUFU.EX2 R0, R50 ;  /* 0x0000003200007308 */ /* 0x0023f00000000800 */
[----:B------:R-:W2:Y:S01]  /*e710*/  MUFU.EX2 R75, R75 ;  /* 0x0000004b004b7308 */ /* 0x000ea20000000800 */
[----:B-1----:R-:W-:Y:S01]  /*e720*/  FFMA.FTZ R50, R25, R15, -R24 ;  /* 0x0000000f19327223 */ /* 0x002fe20000010818 */
[----:B---3--:R-:W-:Y:S01]  /*e730*/  FADD.FTZ R25, R83, R28 ;  /* 0x0000001c53197221 */ /* 0x008fe20000010000 */
[----:B----4-:R-:W-:-:S05]  /*e740*/  FADD.FTZ R28, R84, R29 ;  /* 0x0000001d541c7221 */ /* 0x010fca0000010000 */
[----:B------:R-:W1:Y:S01]  /*e750*/  MUFU.EX2 R92, R92 ;  /* 0x0000005c005c7308 */ /* 0x000e620000000800 */
[----:B------:R-:W-:Y:S01]  /*e760*/  FADD.FTZ R32, R86, R25 ;  /* 0x0000001956207221 */ /* 0x000fe20000010000 */
[----:B------:R-:W-:-:S06]  /*e770*/  FADD.FTZ R25, R85, R28 ;  /* 0x0000001c55197221 */ /* 0x000fcc0000010000 */
[----:B------:R-:W-:Y:S01]  /*e780*/  MUFU.EX2 R78, R78 ;  /* 0x0000004e004e7308 */ /* 0x000fe20000000800 */
[----:B0-----:R-:W-:Y:S01]  /*e790*/  FADD.FTZ R32, R87, R32 ;  /* 0x0000002057207221 */ /* 0x001fe20000010000 */
[----:B------:R-:W-:-:S06]  /*e7a0*/  FADD.FTZ R28, R88, R25 ;  /* 0x00000019581c7221 */ /* 0x000fcc0000010000 */
[----:B------:R-:W0:Y:S01]  /*e7b0*/  MUFU.EX2 R95, R95 ;  /* 0x0000005f005f7308 */ /* 0x000e220000000800 */
[----:B--2---:R-:W-:-:S07]  /*e7c0*/  FADD.FTZ R32, R89, R32 ;  /* 0x0000002059207221 */ /* 0x004fce0000010000 */
[----:B------:R-:W-:Y:S01]  /*e7d0*/  MUFU.EX2 R79, R79 ;  /* 0x0000004f004f7308 */ /* 0x000fe20000000800 */
[-CC-:B------:R-:W-:Y:S01]  /*e7e0*/  FFMA.FTZ R58, R58, R15.reuse, -R24.reuse ;  /* 0x0000000f3a3a7223 */ /* 0x180fe20000010818 */
[-CC-:B------:R-:W-:Y:S01]  /*e7f0*/  FFMA.FTZ R59, R59, R15.reuse, -R24.reuse ;  /* 0x0000000f3b3b7223 */ /* 0x180fe20000010818 */
[----:B------:R-:W-:-:S05]  /*e800*/  FFMA.FTZ R62, R62, R15, -R24 ;  /* 0x0000000f3e3e7223 */ /* 0x000fca0000010818 */
[----:B------:R-:W2:Y:S01]  /*e810*/  MUFU.EX2 R39, R39 ;  /* 0x0000002700277308 */ /* 0x000ea20000000800 */
[-CC-:B------:R-:W-:Y:S01]  /*e820*/  FFMA.FTZ R63, R63, R15.reuse, -R24.reuse ;  /* 0x0000000f3f3f7223 */ /* 0x180fe20000010818 */
[-CC-:B------:R-:W-:Y:S01]  /*e830*/  FFMA.FTZ R34, R20, R15.reuse, -R24.reuse ;  /* 0x0000000f14227223 */ /* 0x180fe20000010818 */
[-CC-:B------:R-:W-:Y:S01]  /*e840*/  FFMA.FTZ R54, R54, R15.reuse, -R24.reuse ;  /* 0x0000000f36367223 */ /* 0x180fe20000010818 */
[-CC-:B------:R-:W-:Y:S01]  /*e850*/  FFMA.FTZ R96, R96, R15.reuse, -R24.reuse ;  /* 0x0000000f60607223 */ /* 0x180fe20000010818 */
[----:B------:R-:W-:-:S03]  /*e860*/  FFMA.FTZ R97, R97, R15, -R24 ;  /* 0x0000000f61617223 */ /* 0x000fc60000010818 */
[----:B------:R-:W3:Y:S01]  /*e870*/  MUFU.EX2 R53, R53 ;  /* 0x0000003500357308 */ /* 0x000ee20000000800 */
[-CC-:B------:R-:W-:Y:S01]  /*e880*/  FFMA.FTZ R98, R98, R15.reuse, -R24.reuse ;  /* 0x0000000f62627223 */ /* 0x180fe20000010818 */
[-CC-:B------:R-:W-:Y:S01]  /*e890*/  FFMA.FTZ R99, R99, R15.reuse, -R24.reuse ;  /* 0x0000000f63637223 */ /* 0x180fe20000010818 */
[----:B------:R-:W-:Y:S01]  /*e8a0*/  FFMA.FTZ R100, R100, R15, -R24 ;  /* 0x0000000f64647223 */ /* 0x000fe20000010818 */
[----:B------:R-:W-:Y:S01]  /*e8b0*/  FADD.FTZ R25, R91, R28 ;  /* 0x0000001c5b197221 */ /* 0x000fe20000010000 */
[----:B------:R-:W-:Y:S01]  /*e8c0*/  F2FP.F16.F32.PACK_AB R24, R27, R26 ;  /* 0x0000001a1b18723e */ /* 0x000fe200000000ff */
[----:B------:R-:W-:Y:S02]  /*e8d0*/  FADD.FTZ R27, R75, R32 ;  /* 0x000000204b1b7221 */ /* 0x000fe40000010000 */
[----:B------:R-:W4:Y:S01]  /*e8e0*/  MUFU.EX2 R66, R66 ;  /* 0x0000004200427308 */ /* 0x000f220000000800 */
[----:B------:R-:W-:Y:S01]  /*e8f0*/  F2FP.F16.F32.PACK_AB R26, R31, R30 ;  /* 0x0000001e1f1a723e */ /* 0x000fe200000000ff */
[----:B-1----:R-:W-:Y:S01]  /*e900*/  FADD.FTZ R30, R92, R25 ;  /* 0x000000195c1e7221 */ /* 0x002fe20000010000 */
[----:B------:R-:W-:-:S05]  /*e910*/  F2FP.F16.F32.PACK_AB R28, R81, R80 ;  /* 0x00000050511c723e */ /* 0x000fca00000000ff */
[----:B------:R-:W1:Y:S01]  /*e920*/  MUFU.EX2 R65, R65 ;  /* 0x0000004100417308 */ /* 0x000e620000000800 */
[----:B0-----:R-:W-:Y:S01]  /*e930*/  FADD.FTZ R80, R95, R30 ;  /* 0x0000001e5f507221 */ /* 0x001fe20000010000 */
[----:B------:R-:W-:-:S06]  /*e940*/  F2FP.F16.F32.PACK_AB R30, R85, R84 ;  /* 0x00000054551e723e */ /* 0x000fcc00000000ff */
[----:B------:R-:W0:Y:S01]  /*e950*/  MUFU.EX2 R67, R67 ;  /* 0x0000004300437308 */ /* 0x000e220000000800 */
[----:B--2---:R-:W-:-:S07]  /*e960*/  FADD.FTZ R25, R39, R80 ;  /* 0x0000005027197221 */ /* 0x004fce0000010000 */
[----:B------:R2:W-:Y:S02]  /*e970*/  MUFU.EX2 R46, R34 ;  /* 0x00000022002e7308 */ /* 0x0005e40000000800 */
[----:B--2---:R-:W-:-:S06]  /*e980*/  FADD.FTZ R34, R78, R27 ;  /* 0x0000001b4e227221 */ /* 0x004fcc0000010000 */
[----:B------:R-:W2:Y:S01]  /*e990*/  MUFU.EX2 R70, R70 ;  /* 0x0000004600467308 */ /* 0x000ea20000000800 */
[----:B------:R-:W-:-:S07]  /*e9a0*/  FADD.FTZ R84, R79, R34 ;  /* 0x000000224f547221 */ /* 0x000fce0000010000 */
[----:B------:R-:W2:Y:S01]  /*e9b0*/  MUFU.EX2 R69, R69 ;  /* 0x0000004500457308 */ /* 0x000ea20000000800 */
[----:B---3--:R-:W-:Y:S01]  /*e9c0*/  FADD.FTZ R29, R53, R84 ;  /* 0x00000054351d7221 */ /* 0x008fe20000010000 */
[----:B------:R-:W-:-:S06]  /*e9d0*/  FADD.FTZ R80, R64, R25 ;  /* 0x0000001940507221 */ /* 0x000fcc0000010000 */
[----:B------:R-:W3:Y:S01]  /*e9e0*/  MUFU.EX2 R58, R58 ;  /* 0x0000003a003a7308 */ /* 0x000ee20000000800 */
[----:B----4-:R-:W-:Y:S01]  /*e9f0*/  FADD.FTZ R84, R66, R29 ;  /* 0x0000001d42547221 */ /* 0x010fe20000010000 */
[----:B-1----:R-:W-:-:S06]  /*ea00*/  FADD.FTZ R31, R65, R80 ;  /* 0x00000050411f7221 */ /* 0x002fcc0000010000 */
[----:B------:R-:W1:Y:S01]  /*ea10*/  MUFU.EX2 R72, R72 ;  /* 0x0000004800487308 */ /* 0x000e620000000800 */
[----:B------:R-:W-:Y:S01]  /*ea20*/  F2FP.F16.F32.PACK_AB R25, R35, R33 ;  /* 0x000000212319723e */ /* 0x000fe200000000ff */
[----:B0-----:R-:W-:-:S06]  /*ea30*/  FADD.FTZ R35, R67, R84 ;  /* 0x0000005443237221 */ /* 0x001fcc0000010000 */
[----:B------:R-:W0:Y:S01]  /*ea40*/  MUFU.EX2 R59, R59 ;  /* 0x0000003b003b7308 */ /* 0x000e220000000800 */
[----:B------:R-:W-:Y:S01]  /*ea50*/  FADD.FTZ R80, R68, R31 ;  /* 0x0000001f44507221 */ /* 0x000fe20000010000 */
[----:B------:R-:W-:-:S06]  /*ea60*/  F2FP.F16.F32.PACK_AB R27, R55, R37 ;  /* 0x00000025371b723e */ /* 0x000fcc00000000ff */
[----:B------:R-:W4:Y:S01]  /*ea70*/  MUFU.EX2 R60, R60 ;  /* 0x0000003c003c7308 */ /* 0x000f220000000800 */
[----:B--2---:R-:W-:-:S07]  /*ea80*/  FADD.FTZ R37, R70, R35 ;  /* 0x0000002346257221 */ /* 0x004fce0000010000 */
[----:B------:R-:W2:Y:S01]  /*ea90*/  MUFU.EX2 R62, R62 ;  /* 0x0000003e003e7308 */ /* 0x000ea20000000800 */
[----:B------:R-:W-:Y:S01]  /*eaa0*/  FADD.FTZ R55, R69, R80 ;  /* 0x0000005045377221 */ /* 0x000fe20000010000 */
[----:B------:R-:W-:-:S06]  /*eab0*/  F2FP.F16.F32.PACK_AB R35, R79, R78 ;  /* 0x0000004e4f23723e */ /* 0x000fcc00000000ff */
[----:B------:R-:W2:Y:S01]  /*eac0*/  MUFU.EX2 R76, R76 ;  /* 0x0000004c004c7308 */ /* 0x000ea20000000800 */
[----:B---3--:R-:W-:-:S07]  /*ead0*/  FADD.FTZ R78, R58, R37 ;  /* 0x000000253a4e7221 */ /* 0x008fce0000010000 */
[----:B------:R-:W3:Y:S01]  /*eae0*/  MUFU.EX2 R63, R63 ;  /* 0x0000003f003f7308 */ /* 0x000ee20000000800 */
[----:B-1----:R-:W-:-:S07]  /*eaf0*/  FADD.FTZ R55, R72, R55 ;  /* 0x0000003748377221 */ /* 0x002fce0000010000 */
[----:B------:R-:W1:Y:S01]  /*eb00*/  MUFU.EX2 R48, R48 ;  /* 0x0000003000307308 */ /* 0x000e620000000800 */
[----:B0-----:R-:W-:Y:S01]  /*eb10*/  FADD.FTZ R37, R59, R78 ;  /* 0x0000004e3b257221 */ /* 0x001fe20000010000 */
[----:B----4-:R-:W-:-:S06]  /*eb20*/  FADD.FTZ R55, R60, R55 ;  /* 0x000000373c377221 */ /* 0x010fcc0000010000 */
[----:B------:R-:W0:Y:S01]  /*eb30*/  MUFU.EX2 R49, R49 ;  /* 0x0000003100317308 */ /* 0x000e220000000800 */
[----:B--2---:R-:W-:-:S07]  /*eb40*/  FADD.FTZ R80, R62, R37 ;  /* 0x000000253e507221 */ /* 0x004fce0000010000 */
[----:B------:R-:W-:Y:S01]  /*eb50*/  MUFU.EX2 R20, R94 ;  /* 0x0000005e00147308 */ /* 0x000fe20000000800 */
[----:B------:R-:W-:-:S07]  /*eb60*/  FADD.FTZ R55, R76, R55 ;  /* 0x000000374c377221 */ /* 0x000fce0000010000 */
[----:B------:R-:W2:Y:S01]  /*eb70*/  MUFU.EX2 R52, R52 ;  /* 0x0000003400347308 */ /* 0x000ea20000000800 */
[----:B------:R4:W-:Y:S01]  /*eb80*/  STSM.16.M88.4 [R18+0x24300], R24 ;  /* 0x0243001812007844 */ /* 0x0009e20000000200 */
[----:B---3--:R-:W-:-:S06]  /*eb90*/  FADD.FTZ R37, R63, R80 ;  /* 0x000000503f257221 */ /* 0x008fcc0000010000 */
[----:B------:R-:W3:Y:S01]  /*eba0*/  MUFU.EX2 R41, R101 ;  /* 0x0000006500297308 */ /* 0x000ee20000000800 */
[----:B------:R-:W-:Y:S02]  /*ebb0*/  F2FP.F16.F32.PACK_AB R29, R83, R82 ;  /* 0x00000052531d723e */ /* 0x000fe400000000ff */
[----:B------:R-:W-:-:S05]  /*ebc0*/  F2FP.F16.F32.PACK_AB R31, R87, R86 ;  /* 0x00000056571f723e */ /* 0x000fca00000000ff */
[----:B------:R-:W3:Y:S01]  /*ebd0*/  MUFU.EX2 R56, R56 ;  /* 0x0000003800387308 */ /* 0x000ee20000000800 */
[----:B----4-:R-:W-:Y:S01]  /*ebe0*/  F2FP.F16.F32.PACK_AB R24, R64, R39 ;  /* 0x000000274018723e */ /* 0x010fe200000000ff */
[----:B-1----:R-:W-:Y:S01]  /*ebf0*/  FADD.FTZ R64, R48, R55 ;  /* 0x0000003730407221 */ /* 0x002fe20000010000 */
[----:B------:R-:W-:Y:S02]  /*ec00*/  F2FP.F16.F32.PACK_AB R32, R91, R88 ;  /* 0x000000585b20723e */ /* 0x000fe400000000ff */
[----:B------:R-:W-:Y:S02]  /*ec10*/  F2FP.F16.F32.PACK_AB R34, R95, R92 ;  /* 0x0000005c5f22723e */ /* 0x000fe400000000ff */
[----:B------:R-:W-:Y:S01]  /*ec20*/  F2FP.F16.F32.PACK_AB R33, R75, R89 ;  /* 0x000000594b21723e */ /* 0x000fe200000000ff */
[----:B------:R-:W1:Y:S01]  /*ec30*/  MUFU.EX2 R57, R57 ;  /* 0x0000003900397308 */ /* 0x000e620000000800 */
[----:B------:R-:W-:Y:S01]  /*ec40*/  FADD.FTZ R37, R0, R37 ;  /* 0x0000002500257221 */ /* 0x000fe20000010000 */
[----:B------:R2:W-:Y:S01]  /*ec50*/  STSM.16.M88.4 [R18+0x25b00], R28 ;  /* 0x025b001c12007844 */ /* 0x0005e20000000200 */
[----:B0-----:R-:W-:-:S05]  /*ec60*/  FADD.FTZ R27, R49, R64 ;  /* 0x00000040311b7221 */ /* 0x001fca0000010000 */
[----:B------:R-:W0:Y:S01]  /*ec70*/  MUFU.EX2 R43, R43 ;  /* 0x0000002b002b7308 */ /* 0x000e220000000800 */
[----:B------:R4:W-:Y:S07]  /*ec80*/  STSM.16.M88.4 [R18+0x27300], R32 ;  /* 0x0273002012007844 */ /* 0x0009ee0000000200 */
[----:B------:R-:W0:Y:S01]  /*ec90*/  MUFU.EX2 R61, R61 ;  /* 0x0000003d003d7308 */ /* 0x000e220000000800 */
[----:B--2---:R-:W-:-:S07]  /*eca0*/  FADD.FTZ R29, R52, R27 ;  /* 0x0000001b341d7221 */ /* 0x004fce0000010000 */
[----:B------:R-:W2:Y:S01]  /*ecb0*/  MUFU.EX2 R54, R54 ;  /* 0x0000003600367308 */ /* 0x000ea20000000800 */
[----:B----4-:R-:W-:-:S04]  /*ecc0*/  FADD.FTZ R32, R20, R37 ;  /* 0x0000002514207221 */ /* 0x010fc80000010000 */
[----:B---3--:R-:W-:-:S03]  /*ecd0*/  FADD.FTZ R33, R41, R32 ;  /* 0x0000002029217221 */ /* 0x008fc60000010000 */
[----:B------:R-:W3:Y:S01]  /*ece0*/  MUFU.EX2 R73, R73 ;  /* 0x0000004900497308 */ /* 0x000ee20000000800 */
[----:B------:R-:W-:Y:S01]  /*ecf0*/  FADD.FTZ R32, R56, R29 ;  /* 0x0000001d38207221 */ /* 0x000fe20000010000 */
[----:B------:R-:W-:-:S06]  /*ed00*/  FADD.FTZ R34, R46, R33 ;  /* 0x000000212e227221 */ /* 0x000fcc0000010000 */
[----:B------:R-:W4:Y:S01]  /*ed10*/  MUFU.EX2 R93, R93 ;  /* 0x0000005d005d7308 */ /* 0x000f220000000800 */
[----:B-1----:R-:W-:-:S07]  /*ed20*/  FADD.FTZ R32, R57, R32 ;  /* 0x0000002039207221 */ /* 0x002fce0000010000 */
[----:B------:R-:W1:Y:S01]  /*ed30*/  MUFU.EX2 R77, R77 ;  /* 0x0000004d004d7308 */ /* 0x000e620000000800 */
[----:B0-----:R-:W-:-:S07]  /*ed40*/  FADD.FTZ R33, R43, R34 ;  /* 0x000000222b217221 */ /* 0x001fce0000010000 */
[----:B------:R-:W0:Y:S01]  /*ed50*/  MUFU.EX2 R90, R90 ;  /* 0x0000005a005a7308 */ /* 0x000e220000000800 */
[----:B------:R-:W-:-:S07]  /*ed60*/  FADD.FTZ R32, R61, R32 ;  /* 0x000000203d207221 */ /* 0x000fce0000010000 */
[----:B------:R-:W0:Y:S01]  /*ed70*/  MUFU.EX2 R40, R40 ;  /* 0x0000002800287308 */ /* 0x000e220000000800 */
[----:B------:R-:W-:Y:S01]  /*ed80*/  F2FP.F16.F32.PACK_AB R26, R68, R65 ;  /* 0x00000041441a723e */ /* 0x000fe200000000ff */
[----:B--2---:R-:W-:Y:S01]  /*ed90*/  FADD.FTZ R34, R54, R33 ;  /* 0x0000002136227221 */ /* 0x004fe20000010000 */
[----:B------:R-:W-:-:S05]  /*eda0*/  F2FP.F16.F32.PACK_AB R25, R66, R53 ;  /* 0x000000354219723e */ /* 0x000fca00000000ff */
[----:B------:R-:W-:Y:S01]  /*edb0*/  MUFU.EX2 R51, R51 ;  /* 0x0000003300337308 */ /* 0x000fe20000000800 */
[----:B------:R-:W-:Y:S01]  /*edc0*/  F2FP.F16.F32.PACK_AB R27, R70, R67 ;  /* 0x00000043461b723e */ /* 0x000fe200000000ff */
[----:B---3--:R-:W-:-:S06]  /*edd0*/  FADD.FTZ R32, R73, R32 ;  /* 0x0000002049207221 */ /* 0x008fcc0000010000 */
[----:B------:R-:W2:Y:S01]  /*ede0*/  MUFU.EX2 R42, R42 ;  /* 0x0000002a002a7308 */ /* 0x000ea20000000800 */
[----:B----4-:R-:W-:Y:S01]  /*edf0*/  FADD.FTZ R33, R93, R34 ;  /* 0x000000225d217221 */ /* 0x010fe20000010000 */
[----:B------:R1:W-:Y:S06]  /*ee00*/  STSM.16.M88.4 [R18+0x28b00], R24 ;  /* 0x028b001812007844 */ /* 0x0003ec0000000200 */
[----:B------:R-:W3:Y:S01]  /*ee10*/  MUFU.EX2 R78, R71 ;  /* 0x00000047004e7308 */ /* 0x000ee20000000800 */
[----:B------:R-:W-:Y:S02]  /*ee20*/  F2FP.F16.F32.PACK_AB R28, R72, R69 ;  /* 0x00000045481c723e */ /* 0x000fe400000000ff */
[----:B------:R-:W-:-:S05]  /*ee30*/  F2FP.F16.F32.PACK_AB R30, R76, R60 ;  /* 0x0000003c4c1e723e */ /* 0x000fca00000000ff */
[----:B------:R-:W4:Y:S01]  /*ee40*/  MUFU.EX2 R44, R44 ;  /* 0x0000002c002c7308 */ /* 0x000f220000000800 */
[----:B------:R-:W-:Y:S01]  /*ee50*/  F2FP.F16.F32.PACK_AB R29, R59, R58 ;  /* 0x0000003a3b1d723e */ /* 0x000fe200000000ff */
[----:B-1----:R-:W-:Y:S01]  /*ee60*/  FADD.FTZ R25, R77, R32 ;  /* 0x000000204d197221 */ /* 0x002fe20000010000 */
[----:B------:R-:W-:-:S05]  /*ee70*/  F2FP.F16.F32.PACK_AB R31, R63, R62 ;  /* 0x0000003e3f1f723e */ /* 0x000fca00000000ff */
[----:B------:R-:W1:Y:S01]  /*ee80*/  MUFU.EX2 R50, R50 ;  /* 0x0000003200327308 */ /* 0x000e620000000800 */
[----:B0-----:R-:W-:Y:S01]  /*ee90*/  FADD.FTZ R32, R90, R33 ;  /* 0x000000215a207221 */ /* 0x001fe20000010000 */
[----:B------:R-:W-:-:S06]  /*eea0*/  FADD.FTZ R27, R40, R25 ;  /* 0x00000019281b7221 */ /* 0x000fcc0000010000 */
[----:B------:R-:W0:Y:S01]  /*eeb0*/  MUFU.EX2 R45, R45 ;  /* 0x0000002d002d7308 */ /* 0x000e220000000800 */
[----:B------:R3:W-:Y:S07]  /*eec0*/  STSM.16.M88.4 [R18+0x2a300], R28 ;  /* 0x02a3001c12007844 */ /* 0x0007ee0000000200 */
[----:B------:R-:W0:Y:S01]  /*eed0*/  MUFU.EX2 R35, R96 ;  /* 0x0000006000237308 */ /* 0x000e220000000800 */
[----:B--2---:R-:W-:-:S07]  /*eee0*/  FADD.FTZ R33, R42, R27 ;  /* 0x0000001b2a217221 */ /* 0x004fce0000010000 */
[----:B------:R-:W2:Y:S01]  /*eef0*/  MUFU.EX2 R47, R47 ;  /* 0x0000002f002f7308 */ /* 0x000ea20000000800 */
[----:B---3--:R-:W-:Y:S01]  /*ef00*/  FADD.FTZ R31, R51, R32 ;  /* 0x00000020331f7221 */ /* 0x008fe20000010000 */
[----:B------:R-:W-:-:S06]  /*ef10*/  F2FP.F16.F32.PACK_AB R25, R20, R0 ;  /* 0x000000001419723e */ /* 0x000fcc00000000ff */
[----:B------:R-:W3:Y:S01]  /*ef20*/  MUFU.EX2 R97, R97 ;  /* 0x0000006100617308 */ /* 0x000ee20000000800 */
[----:B------:R-:W-:Y:S01]  /*ef30*/  FADD.FTZ R37, R78, R31 ;  /* 0x0000001f4e257221 */ /* 0x000fe20000010000 */
[----:B----4-:R-:W-:-:S06]  /*ef40*/  FADD.FTZ R0, R44, R33 ;  /* 0x000000212c007221 */ /* 0x010fcc0000010000 */
[----:B------:R-:W4:Y:S01]  /*ef50*/  MUFU.EX2 R38, R38 ;  /* 0x0000002600267308 */ /* 0x000f220000000800 */
[----:B-1----:R-:W-:-:S07]  /*ef60*/  FADD.FTZ R20, R50, R37 ;  /* 0x0000002532147221 */ /* 0x002fce0000010000 */
[----:B------:R-:W-:Y:S01]  /*ef70*/  MUFU.EX2 R21, R21 ;  /* 0x0000001500157308 */ /* 0x000fe20000000800 */
[----:B0-----:R-:W-:-:S07]  /*ef80*/  FADD.FTZ R0, R45, R0 ;  /* 0x000000002d007221 */ /* 0x001fce0000010000 */
[----:B------:R-:W-:Y:S08]  /*ef90*/  MUFU.EX2 R36, R36 ;  /* 0x0000002400247308 */ /* 0x000ff00000000800 */
[----:B------:R-:W0:Y:S08]  /*efa0*/  MUFU.EX2 R98, R98 ;  /* 0x0000006200627308 */ /* 0x000e300000000800 */
[----:B------:R-:W-:Y:S08]  /*efb0*/  MUFU.EX2 R99, R99 ;  /* 0x0000006300637308 */ /* 0x000ff00000000800 */
[----:B------:R-:W1:Y:S01]  /*efc0*/  MUFU.EX2 R100, R100 ;  /* 0x0000006400647308 */ /* 0x000e620000000800 */
[----:B------:R-:W-:Y:S01]  /*efd0*/  FADD.FTZ R20, R35, R20 ;  /* 0x0000001423147221 */ /* 0x000fe20000010000 */
[----:B------:R-:W-:Y:S01]  /*efe0*/  F2FP.F16.F32.PACK_AB R24, R49, R48 ;  /* 0x000000303118723e */ /* 0x000fe200000000ff */
[----:B--2---:R-:W-:Y:S01]  /*eff0*/  FADD.FTZ R33, R47, R0 ;  /* 0x000000002f217221 */ /* 0x004fe20000010000 */
[----:B------:R-:W-:-:S02]  /*f000*/  F2FP.F16.F32.PACK_AB R26, R56, R52 ;  /* 0x00000034381a723e */ /* 0x000fc400000000ff */
[----:B------:R-:W-:Y:S01]  /*f010*/  F2FP.F16.F32.PACK_AB R27, R46, R41 ;  /* 0x000000292e1b723e */ /* 0x000fe200000000ff */
[----:B---3--:R-:W-:Y:S01]  /*f020*/  FADD.FTZ R37, R97, R20 ;  /* 0x0000001461257221 */ /* 0x008fe20000010000 */
[----:B------:R-:W-:Y:S01]  /*f030*/  F2FP.F16.F32.PACK_AB R28, R61, R57 ;  /* 0x000000393d1c723e */ /* 0x000fe200000000ff */
[----:B----4-:R-:W-:Y:S01]  /*f040*/  FADD.FTZ R0, R38, R33 ;  /* 0x0000002126007221 */ /* 0x010fe20000010000 */
[----:B------:R-:W-:Y:S01]  /*f050*/  F2FP.F16.F32.PACK_AB R30, R77, R73 ;  /* 0x000000494d1e723e */ /* 0x000fe200000000ff */
[----:B------:R2:W-:Y:S01]  /*f060*/  STSM.16.M88.4 [R18+0x2bb00], R24 ;  /* 0x02bb001812007844 */ /* 0x0005e20000000200 */
[----:B------:R-:W-:Y:S02]  /*f070*/  F2FP.F16.F32.PACK_AB R29, R54, R43 ;  /* 0x0000002b361d723e */ /* 0x000fe400000000ff */
[----:B------:R-:W-:Y:S01]  /*f080*/  F2FP.F16.F32.PACK_AB R31, R90, R93 ;  /* 0x0000005d5a1f723e */ /* 0x000fe200000000ff */
[----:B0-----:R-:W-:Y:S01]  /*f090*/  FADD.FTZ R20, R98, R37 ;  /* 0x0000002562147221 */ /* 0x001fe20000010000 */
[----:B------:R-:W-:-:S02]  /*f0a0*/  F2FP.F16.F32.PACK_AB R32, R42, R40 ;  /* 0x000000282a20723e */ /* 0x000fc400000000ff */
[----:B------:R-:W-:Y:S02]  /*f0b0*/  F2FP.F16.F32.PACK_AB R34, R45, R44 ;  /* 0x0000002c2d22723e */ /* 0x000fe400000000ff */
[----:B------:R-:W-:Y:S02]  /*f0c0*/  F2FP.F16.F32.PACK_AB R33, R78, R51 ;  /* 0x000000334e21723e */ /* 0x000fe400000000ff */
[----:B------:R-:W-:Y:S01]  /*f0d0*/  F2FP.F16.F32.PACK_AB R35, R35, R50 ;  /* 0x000000322323723e */ /* 0x000fe200000000ff */
[----:B------:R-:W-:Y:S01]  /*f0e0*/  STSM.16.M88.4 [R18+0x2d300], R28 ;  /* 0x02d3001c12007844 */ /* 0x000fe20000000200 */
[----:B--2---:R-:W-:Y:S02]  /*f0f0*/  F2FP.F16.F32.PACK_AB R24, R38, R47 ;  /* 0x0000002f2618723e */ /* 0x004fe400000000ff */
[----:B------:R-:W-:Y:S02]  /*f100*/  F2FP.F16.F32.PACK_AB R25, R98, R97 ;  /* 0x000000616219723e */ /* 0x000fe400000000ff */
[----:B------:R-:W-:-:S02]  /*f110*/  F2FP.F16.F32.PACK_AB R26, R36, R21 ;  /* 0x00000015241a723e */ /* 0x000fc400000000ff */
[----:B-1----:R-:W-:Y:S01]  /*f120*/  F2FP.F16.F32.PACK_AB R27, R100, R99 ;  /* 0x00000063641b723e */ /* 0x002fe200000000ff */
[----:B------:R-:W-:Y:S01]  /*f130*/  FADD.FTZ R21, R21, R0 ;  /* 0x0000000015157221 */ /* 0x000fe20000010000 */
[----:B------:R-:W-:Y:S01]  /*f140*/  STSM.16.M88.4 [R18+0x2eb00], R32 ;  /* 0x02eb002012007844 */ /* 0x000fe20000000200 */
[----:B------:R-:W-:-:S03]  /*f150*/  FADD.FTZ R99, R99, R20 ;  /* 0x0000001463637221 */ /* 0x000fc60000010000 */
[----:B------:R0:W-:Y:S01]  /*f160*/  STSM.16.M88.4 [R18+0x30300], R24 ;  /* 0x0303001812007844 */ /* 0x0001e20000000200 */
[----:B------:R-:W-:Y:S01]  /*f170*/  FADD.FTZ R20, R36, R21 ;  /* 0x0000001524147221 */ /* 0x000fe20000010000 */
[----:B------:R-:W-:Y:S01]  /*f180*/  FADD.FTZ R0, R100, R99 ;  /* 0x0000006364007221 */ /* 0x000fe20000010000 */
[----:B------:R1:W-:Y:S06]  /*f190*/  MEMBAR.ALL.CTA ;  /* 0x0000000000007992 */ /* 0x0003ec0000008000 */
[----:B-1----:R-:W1:Y:S04]  /*f1a0*/  FENCE.VIEW.ASYNC.S ;  /* 0x00000000000073c6 */ /* 0x002e680000000000 */
[----:B------:R2:W-:Y:S04]  /*f1b0*/  STL [R1+0x30], R20 ;  /* 0x0000301401007387 */ /* 0x0005e80000100800 */
[----:B------:R2:W-:Y:S01]  /*f1c0*/  STL [R1+0x3c], R0 ;  /* 0x00003c0001007387 */ /* 0x0005e20000100800 */
[----:B------:R-:W-:Y:S01]  /*f1d0*/  ISETP.GE.AND P2, PT, R112, 0x91, PT ;  /* 0x000000917000780c */ /* 0x000fe20003f46270 */
[----:B------:R-:W-:-:S04]  /*f1e0*/  IMAD.MOV.U32 R71, RZ, RZ, RZ ;  /* 0x000000ffff477224 */ /* 0x000fc800078e00ff */
[--C-:B------:R-:W-:Y:S01]  /*f1f0*/  IMAD.MOV.U32 R70, RZ, RZ, R71.reuse ;  /* 0x000000ffff467224 */ /* 0x100fe200078e0047 */
[-C--:B------:R-:W-:Y:S01]  /*f200*/  MOV R62, R71.reuse ;  /* 0x00000047003e7202 */ /* 0x080fe20000000f00 */
[--C-:B------:R-:W-:Y:S01]  /*f210*/  IMAD.MOV.U32 R69, RZ, RZ, R71.reuse ;  /* 0x000000ffff457224 */ /* 0x100fe200078e0047 */
[-C--:B------:R-:W-:Y:S01]  /*f220*/  MOV R44, R71.reuse ;  /* 0x00000047002c7202 */ /* 0x080fe20000000f00 */
[--C-:B------:R-:W-:Y:S01]  /*f230*/  IMAD.MOV.U32 R68, RZ, RZ, R71.reuse ;  /* 0x000000ffff447224 */ /* 0x100fe200078e0047 */
[----:B0-----:R-:W-:Y:S01]  /*f240*/  MOV R26, R71 ;  /* 0x00000047001a7202 */ /* 0x001fe20000000f00 */
[--C-:B------:R-:W-:Y:S02]  /*f250*/  IMAD.MOV.U32 R67, RZ, RZ, R71.reuse ;  /* 0x000000ffff437224 */ /* 0x100fe400078e0047 */
[--C-:B------:R-:W-:Y:S02]  /*f260*/  IMAD.MOV.U32 R66, RZ, RZ, R71.reuse ;  /* 0x000000ffff427224 */ /* 0x100fe400078e0047 */
[----:B------:R-:W-:-:S02]  /*f270*/  IMAD.MOV.U32 R65, RZ, RZ, R71 ;  /* 0x000000ffff417224 */ /* 0x000fc400078e0047 */
[--C-:B------:R-:W-:Y:S02]  /*f280*/  IMAD.MOV.U32 R64, RZ, RZ, R71.reuse ;  /* 0x000000ffff407224 */ /* 0x100fe400078e0047 */
[--C-:B------:R-:W-:Y:S02]  /*f290*/  IMAD.MOV.U32 R63, RZ, RZ, R71.reuse ;  /* 0x000000ffff3f7224 */ /* 0x100fe400078e0047 */
[--C-:B------:R-:W-:Y:S02]  /*f2a0*/  IMAD.MOV.U32 R61, RZ, RZ, R71.reuse ;  /* 0x000000ffff3d7224 */ /* 0x100fe400078e0047 */
        /* <DEDUP_REMOVED lines=34> */
[----:B------:R-:W-:Y:S01]  /*f4d0*/  IMAD.MOV.U32 R24, RZ, RZ, R71 ;  /* 0x000000ffff187224 */ /* 0x000fe200078e0047 */
[----:B-1----:R-:W-:Y:S01]  /*f4e0*/  NOP ;  /* 0x0000000000007918 */ /* 0x002fe20000000000 */
[----:B--2---:R-:W-:Y:S05]  /*f4f0*/  @!P2 BRA `(.L_x_515) ;  /* 0x000000540038a947 */ /* 0x004fea0003800000 */
[----:B------:R-:W-:Y:S01]  /*f500*/  VIADD R0, R115, 0xfffffffe ;  /* 0xfffffffe73007836 */ /* 0x000fe20000000000 */
[----:B------:R-:W-:Y:S01]  /*f510*/  STL [R1+0x2c], R74 ;  /* 0x00002c4a01007387 */ /* 0x000fe20000100800 */
[----:B------:R-:W-:-:S03]  /*f520*/  IMAD.MOV.U32 R154, RZ, RZ, R14 ;  /* 0x000000ffff9a7224 */ /* 0x000fc600078e000e */
[----:B------:R0:W-:Y:S04]  /*f530*/  STL [R1+0x34], R0 ;  /* 0x0000340001007387 */ /* 0x0001e80000100800 */
[----:B------:R1:W5:Y:S01]  /*f540*/  LDL.LU R155, [R1+0x60] ;  /* 0x00006000019b7983 */ /* 0x0003620000300800 */
[----:B------:R-:W-:Y:S02]  /*f550*/  CS2R R70, SRZ ;  /* 0x0000000000467805 */ /* 0x000fe4000001ff00 */
[----:B------:R-:W-:Y:S02]  /*f560*/  CS2R R68, SRZ ;  /* 0x0000000000447805 */ /* 0x000fe4000001ff00 */
[----:B------:R-:W-:Y:S02]  /*f570*/  CS2R R66, SRZ ;  /* 0x0000000000427805 */ /* 0x000fe4000001ff00 */
[----:B------:R-:W-:-:S02]  /*f580*/  CS2R R64, SRZ ;  /* 0x0000000000407805 */ /* 0x000fc4000001ff00 */
[----:B------:R-:W-:Y:S01]  /*f590*/  CS2R R62, SRZ ;  /* 0x00000000003e7805 */ /* 0x000fe2000001ff00 */
[----:B0-----:R-:W-:Y:S01]  /*f5a0*/  IMAD.MOV.U32 R0, RZ, RZ, R144 ;  /* 0x000000ffff007224 */ /* 0x001fe200078e0090 */
        /* <DEDUP_REMOVED lines=18> */
[----:B-1----:R-:W-:-:S07]  /*f6d0*/  CS2R R24, SRZ ;  /* 0x0000000000187805 */ /* 0x002fce000001ff00 */
.L_x_525:
[----:B------:R-:W2:Y:S01]  /*f6e0*/  LDL R15, [R1+0x78] ;  /* 0x00007800010f7983 */ /* 0x000ea20000100800 */
[----:B------:R-:W-:Y:S01]  /*f6f0*/  VIADD R144, R0, 0x1 ;  /* 0x0000000100907836 */ /* 0x000fe20000000000 */
[----:B------:R-:W-:Y:S05]  /*f700*/  YIELD ;  /* 0x0000000000007946 */ /* 0x000fea0003800000 */
[----:B------:R-:W-:-:S04]  /*f710*/  ISETP.NE.AND P3, PT, R144, 0x2, PT ;  /* 0x000000029000780c */ /* 0x000fc80003f65270 */
[----:B------:R-:W-:Y:S02]  /*f720*/  SEL R14, RZ, 0x1, P3 ;  /* 0x00000001ff0e7807 */ /* 0x000fe40001800000 */
[----:B------:R-:W-:Y:S02]  /*f730*/  SEL R144, R144, RZ, P3 ;  /* 0x000000ff90907207 */ /* 0x000fe40001800000 */
[----:B--2---:R-:W-:Y:S02]  /*f740*/  ISETP.NE.AND P2, PT, R15, RZ, PT ;  /* 0x000000ff0f00720c */ /* 0x004fe40003f45270 */
[----:B-----5:R-:W-:-:S05]  /*f750*/  LOP3.LUT R15, R155, R14, RZ, 0x3c, !PT ;  /* 0x0000000e9b0f7212 */ /* 0x020fca00078e3cff */
[----:B------:R0:W-:Y:S06]  /*f760*/  STL [R1+0x60], R15 ;  /* 0x0000600f01007387 */ /* 0x0001ec0000100800 */
[----:B-1----:R-:W-:Y:S05]  /*f770*/  @P2 BRA `(.L_x_516) ;  /* 0x0000000000302947 */ /* 0x002fea0003800000 */
[----:B------:R-:W-:Y:S05]  /*f780*/  @!P0 BRA `(.L_x_517) ;  /* 0x0000000000048947 */ /* 0x000fea0003800000 */
[----:B------:R-:W-:Y:S01]  /*f790*/  BPT.TRAP 0x1 ;  /* 0x000000040000795c */ /* 0x000fe20000300000 */
.L_x_517:
[----:B------:R-:W-:Y:S01]  /*f7a0*/  IMAD R14, R144, 0x8, R16 ;  /* 0x00000008900e7824 */ /* 0x000fe200078e0210 */
[----:B0-----:R-:W-:-:S04]  /*f7b0*/  SHF.L.U32 R15, R15, 0x1f, RZ ;  /* 0x0000001f0f0f7819 */ /* 0x001fc800000006ff */
[----:B------:R0:W1:Y:S01]  /*f7c0*/  SYNCS.PHASECHK.TRANS64.TRYWAIT P3, [R14+URZ+0x31c30], R15 ;  /* 0x031c300f0e0075a7 */ /* 0x000062000806017f */
[----:B------:R-:W-:Y:S05]  /*f7d0*/  @!P0 BRA `(.L_x_518) ;  /* 0x0000000000048947 */ /* 0x000fea0003800000 */
[----:B------:R-:W-:Y:S01]  /*f7e0*/  BPT.TRAP 0x1 ;  /* 0x000000040000795c */ /* 0x000fe20000300000 */
.L_x_518:
[----:B------:R-:W-:Y:S04]  /*f7f0*/  BSSY B0, `(.L_x_516) ;  /* 0x0000004000007945 */ /* 0x000fe80003800000 */
[----:B-1----:R-:W-:Y:S05]  /*f800*/  @P3 BRA `(.L_x_519) ;  /* 0x0000000000083947 */ /* 0x002fea0003800000 */
[----:B------:R-:W1:Y:S02]  /*f810*/  SYNCS.PHASECHK.TRANS64.TRYWAIT P3, [R14+URZ+0x31c30], R15 ;  /* 0x031c300f0e0075a7 */ /* 0x000e64000806017f */
[----:B-1----:R-:W-:Y:S05]  /*f820*/  @!P3 BRA `(.L_x_520) ;  /* 0x000000f80010b947 */ /* 0x002fea0003800000 */
.L_x_519:
[----:B------:R-:W-:Y:S05]  /*f830*/  BSYNC B0 ;  /* 0x0000000000007941 */ /* 0x000fea0003800000 */
.L_x_516:
[----:B01----:R-:W2:Y:S01]  /*f840*/  LDL R14, [R1+0x7c] ;  /* 0x00007c00010e7983 */ /* 0x003ea20000100800 */
[----:B------:R-:W-:Y:S05]  /*f850*/  WARPSYNC.ALL ;  /* 0x0000000000007948 */ /* 0x000fea0003800000 */
[----:B------:R-:W0:Y:S01]  /*f860*/  S2R R20, SR_TID.X ;  /* 0x0000000000147919 */ /* 0x000e220000002100 */
[----:B------:R-:W-:Y:S01]  /*f870*/  IMAD.MOV.U32 R21, RZ, RZ, -0x7fffffe0 ;  /* 0x80000020ff157424 */ /* 0x000fe200078e00ff */
[C---:B------:R-:W-:Y:S01]  /*f880*/  R2UR UR52, R2.reuse ;  /* 0x00000000023472ca */ /* 0x040fe200000e0000 */
[----:B------:R-:W-:Y:S01]  /*f890*/  IMAD.MOV.U32 R73, RZ, RZ, -0x7fffffe0 ;  /* 0x80000020ff497424 */ /* 0x000fe200078e00ff */
[----:B------:R-:W-:Y:S01]  /*f8a0*/  R2UR UR53, R3 ;  /* 0x00000000033572ca */ /* 0x000fe200000e0000 */
[----:B------:R-:W-:Y:S01]  /*f8b0*/  IMAD.MOV.U32 R151, RZ, RZ, -0x7fffffe0 ;  /* 0x80000020ff977424 */ /* 0x000fe200078e00ff */
[C---:B------:R-:W-:Y:S01]  /*f8c0*/  R2UR UR7, R21.reuse ;  /* 0x00000000150772ca */ /* 0x040fe200000e0000 */
[----:B------:R-:W-:Y:S01]  /*f8d0*/  IMAD.MOV.U32 R15, RZ, RZ, -0x7fffffe0 ;  /* 0x80000020ff0f7424 */ /* 0x000fe200078e00ff */
[----:B------:R-:W-:Y:S01]  /*f8e0*/  R2UR UR11, R21 ;  /* 0x00000000150b72ca */ /* 0x000fe200000e0000 */
[----:B------:R-:W-:Y:S01]  /*f8f0*/  IMAD.MOV.U32 R83, RZ, RZ, -0x7fffffe0 ;  /* 0x80000020ff537424 */ /* 0x000fe200078e00ff */
[----:B------:R-:W-:Y:S01]  /*f900*/  R2UR UR55, R73 ;  /* 0x00000000493772ca */ /* 0x000fe200000e0000 */
[----:B------:R-:W-:Y:S01]  /*f910*/  IMAD.MOV.U32 R75, RZ, RZ, -0x7fffffe0 ;  /* 0x80000020ff4b7424 */ /* 0x000fe200078e00ff */
[----:B------:R-:W-:Y:S01]  /*f920*/  R2UR UR5, R21 ;  /* 0x00000000150572ca */ /* 0x000fe200000e0000 */
[----:B------:R-:W-:Y:S01]  /*f930*/  STL [R1+0xe8], R26 ;  /* 0x0000e81a01007387 */ /* 0x000fe20000100800 */
[C---:B------:R-:W-:Y:S01]  /*f940*/  R2UR UR59, R15.reuse ;  /* 0x000000000f3b72ca */ /* 0x040fe200000e0000 */
[----:B------:R-:W-:Y:S01]  /*f950*/  IMAD.MOV.U32 R153, RZ, RZ, -0x7fffffe0 ;  /* 0x80000020ff997424 */ /* 0x000fe200078e00ff */
[----:B------:R-:W-:Y:S01]  /*f960*/  R2UR UR9, R15 ;  /* 0x000000000f0972ca */ /* 0x000fe200000e0000 */
[----:B------:R-:W-:Y:S01]  /*f970*/  STL [R1+0xe4], R25 ;  /* 0x0000e41901007387 */ /* 0x000fe20000100800 */
[----:B------:R-:W-:-:S02]  /*f980*/  R2UR UR56, R2 ;  /* 0x00000000023872ca */ /* 0x000fc400000e0000 */
[----:B------:R-:W-:Y:S01]  /*f990*/  MOV R76, UR7 ;  /* 0x00000007004c7c02 */ /* 0x000fe20008000f00 */
[----:B------:R-:W-:Y:S01]  /*f9a0*/  UMOV UR7, UR11 ;  /* 0x0000000b00077c82 */ /* 0x000fe20008000000 */
[----:B------:R-:W-:Y:S01]  /*f9b0*/  R2UR UR57, R3 ;  /* 0x00000000033972ca */ /* 0x000fe200000e0000 */
[----:B------:R-:W-:Y:S01]  /*f9c0*/  STL [R1+0xe0], R24 ;  /* 0x0000e01801007387 */ /* 0x000fe20000100800 */
[----:B------:R-:W-:Y:S01]  /*f9d0*/  MOV R80, UR55 ;  /* 0x0000003700507c02 */ /* 0x000fe20008000f00 */
[----:B------:R-:W-:Y:S01]  /*f9e0*/  UMOV UR55, UR5 ;  /* 0x0000000500377c82 */ /* 0x000fe20008000000 */
[----:B------:R-:W-:Y:S01]  /*f9f0*/  MOV R73, UR7 ;  /* 0x0000000700497c02 */ /* 0x000fe20008000f00 */
[----:B------:R-:W-:Y:S01]  /*fa00*/  STL [R1+0xdc], R23 ;  /* 0x0000dc1701007387 */ /* 0x000fe20000100800 */
[----:B------:R-:W-:Y:S02]  /*fa10*/  R2UR UR7, R151 ;  /* 0x00000000970772ca */ /* 0x000fe400000e0000 */
[----:B------:R-:W-:Y:S01]  /*fa20*/  R2UR UR5, R3 ;  /* 0x00000000030572ca */ /* 0x000fe200000e0000 */
[----:B------:R-:W-:Y:S01]  /*fa30*/  STL [R1+0xd8], R22 ;  /* 0x0000d81601007387 */ /* 0x000fe20000100800 */
[----:B0-----:R-:W-:-:S02]  /*fa40*/  SHF.R.U32.HI R20, RZ, 0x7, R20 ;  /* 0x00000007ff147819 */ /* 0x001fc40000011614 */
[----:B------:R-:W-:Y:S01]  /*fa50*/  MOV R78, UR59 ;  /* 0x0000003b004e7c02 */ /* 0x000fe20008000f00 */
[----:B------:R-:W-:Y:S01]  /*fa60*/  UMOV UR59, UR9 ;  /* 0x00000009003b7c82 */ /* 0x000fe20008000000 */
[C---:B------:R-:W-:Y:S01]  /*fa70*/  R2UR UR9, R21.reuse ;  /* 0x00000000150972ca */ /* 0x040fe200000e0000 */
[----:B------:R-:W-:Y:S01]  /*fa80*/  VIADD R74, R20, 0x8 ;  /* 0x00000008144a7836 */ /* 0x000fe20000000000 */
[C---:B------:R-:W-:Y:S01]  /*fa90*/  R2UR UR19, R21.reuse ;  /* 0x00000000151372ca */ /* 0x040fe200000e0000 */
[----:B------:R-:W-:Y:S01]  /*faa0*/  STL [R1+0xd4], R19 ;  /* 0x0000d41301007387 */ /* 0x000fe20000100800 */
[C---:B------:R-:W-:Y:S02]  /*fab0*/  R2UR UR27, R21.reuse ;  /* 0x00000000151b72ca */ /* 0x040fe400000e0000 */
[C---:B------:R-:W-:Y:S01]  /*fac0*/  R2UR UR43, R21.reuse ;  /* 0x00000000152b72ca */ /* 0x040fe200000e0000 */
[----:B------:R0:W-:Y:S01]  /*fad0*/  BAR.SYNC.DEFER_BLOCKING R74, 0x100 ;  /* 0x0004004a0000751d */ /* 0x0001e20000010000 */
[----:B------:R-:W-:-:S02]  /*fae0*/  R2UR UR21, R21 ;  /* 0x00000000151572ca */ /* 0x000fc400000e0000 */
[C---:B------:R-:W-:Y:S02]  /*faf0*/  R2UR UR11, R15.reuse ;  /* 0x000000000f0b72ca */ /* 0x040fe400000e0000 */
[C---:B------:R-:W-:Y:S01]  /*fb00*/  R2UR UR23, R15.reuse ;  /* 0x000000000f1772ca */ /* 0x040fe200000e0000 */
[----:B------:R-:W-:Y:S01]  /*fb10*/  IMAD.U32 R21, RZ, RZ, UR9 ;  /* 0x00000009ff157e24 */ /* 0x000fe2000f8e00ff */
[C---:B------:R-:W-:Y:S01]  /*fb20*/  R2UR UR9, R15.reuse ;  /* 0x000000000f0972ca */ /* 0x040fe200000e0000 */
[----:B------:R-:W-:Y:S01]  /*fb30*/  STL [R1+0xd0], R18 ;  /* 0x0000d01201007387 */ /* 0x000fe20000100800 */
[C---:B------:R-:W-:Y:S02]  /*fb40*/  R2UR UR35, R15.reuse ;  /* 0x000000000f2372ca */ /* 0x040fe400000e0000 */
[C---:B------:R-:W-:Y:S01]  /*fb50*/  R2UR UR47, R15.reuse ;  /* 0x000000000f2f72ca */ /* 0x040fe200000e0000 */
[----:B------:R1:W-:Y:S01]  /*fb60*/  STL [R1+0xcc], R17 ;  /* 0x0000cc1101007387 */ /* 0x0003e20000100800 */
[----:B------:R-:W-:-:S02]  /*fb70*/  R2UR UR33, R15 ;  /* 0x000000000f2172ca */ /* 0x000fc400000e0000 */
[----:B------:R-:W-:Y:S01]  /*fb80*/  R2UR UR29, R15 ;  /* 0x000000000f1d72ca */ /* 0x000fe200000e0000 */
[----:B------:R-:W-:Y:S01]  /*fb90*/  STL [R1+0xc8], R16 ;  /* 0x0000c81001007387 */ /* 0x000fe20000100800 */
[----:B------:R-:W-:Y:S02]  /*fba0*/  R2UR UR17, R83 ;  /* 0x00000000531172ca */ /* 0x000fe400000e0000 */
[C---:B------:R-:W-:Y:S01]  /*fbb0*/  R2UR UR15, R75.reuse ;  /* 0x000000004b0f72ca */ /* 0x040fe200000e0000 */
[----:B------:R-:W-:Y:S01]  /*fbc0*/  IMAD.U32 R15, RZ, RZ, UR9 ;  /* 0x00000009ff0f7e24 */ /* 0x000fe2000f8e00ff */
[C---:B------:R-:W-:Y:S01]  /*fbd0*/  R2UR UR31, R75.reuse ;  /* 0x000000004b1f72ca */ /* 0x040fe200000e0000 */
[----:B------:R3:W-:Y:S01]  /*fbe0*/  STL [R1+0xc4], R0 ;  /* 0x0000c40001007387 */ /* 0x0007e20000100800 */
[C---:B------:R-:W-:Y:S01]  /*fbf0*/  R2UR UR39, R75.reuse ;  /* 0x000000004b2772ca */ /* 0x040fe200000e0000 */
[----:B------:R-:W-:Y:S01]  /*fc00*/  WARPGROUP.ARRIVE ;  /* 0x00000000000079c5 */ /* 0x000fe20000000000 */
[----:B------:R-:W-:-:S02]  /*fc10*/  R2UR UR51, R75 ;  /* 0x000000004b3372ca */ /* 0x000fc400000e0000 */
[C---:B------:R-:W-:Y:S02]  /*fc20*/  R2UR UR25, R75.reuse ;  /* 0x000000004b1972ca */ /* 0x040fe400000e0000 */
[----:B------:R-:W-:Y:S01]  /*fc30*/  R2UR UR13, R75 ;  /* 0x000000004b0d72ca */ /* 0x000fe200000e0000 */
[----:B------:R-:W-:Y:S01]  /*fc40*/  IMAD.MOV.U32 R75, RZ, RZ, -0x7fffffe0 ;  /* 0x80000020ff4b7424 */ /* 0x000fe200078e00ff */
[----:B-1----:R-:W-:Y:S02]  /*fc50*/  MOV R17, UR61 ;  /* 0x0000003d00117c02 */ /* 0x002fe40008000f00 */
[----:B------:R-:W-:Y:S02]  /*fc60*/  MOV R26, UR60 ;  /* 0x0000003c001a7c02 */ /* 0x000fe40008000f00 */
[----:B------:R-:W-:Y:S01]  /*fc70*/  R2UR UR37, R75 ;  /* 0x000000004b2572ca */ /* 0x000fe200000e0000 */
[----:B------:R-:W-:Y:S01]  /*fc80*/  IMAD.MOV.U32 R75, RZ, RZ, -0x7fffffe0 ;  /* 0x80000020ff4b7424 */ /* 0x000fe200078e00ff */
[----:B------:R-:W-:-:S02]  /*fc90*/  R2UR UR40, R8 ;  /* 0x00000000082872ca */ /* 0x000fc400000e0000 */
[----:B------:R-:W-:Y:S02]  /*fca0*/  R2UR UR41, R9 ;  /* 0x00000000092972ca */ /* 0x000fe400000e0000 */
[----:B------:R-:W-:Y:S01]  /*fcb0*/  R2UR UR61, R75 ;  /* 0x000000004b3d72ca */ /* 0x000fe200000e0000 */
[----:B------:R-:W-:Y:S01]  /*fcc0*/  IMAD.MOV.U32 R75, RZ, RZ, -0x7fffffe0 ;  /* 0x80000020ff4b7424 */ /* 0x000fe200078e00ff */
[C---:B------:R-:W-:Y:S02]  /*fcd0*/  R2UR UR44, R8.reuse ;  /* 0x00000000082c72ca */ /* 0x040fe400000e0000 */
[C---:B------:R-:W-:Y:S02]  /*fce0*/  R2UR UR45, R9.reuse ;  /* 0x00000000092d72ca */ /* 0x040fe400000e0000 */
[----:B------:R-:W-:Y:S01]  /*fcf0*/  R2UR UR48, R8 ;  /* 0x00000000083072ca */ /* 0x000fe200000e0000 */
[----:B------:R-:W-:Y:S01]  /*fd00*/  IMAD.U32 R147, RZ, RZ, UR37 ;  /* 0x00000025ff937e24 */ /* 0x000fe2000f8e00ff */
[----:B------:R-:W-:Y:S01]  /*fd10*/  R2UR UR49, R9 ;  /* 0x00000000093172ca */ /* 0x000fe200000e0000 */
[----:B--2---:R-:W-:-:S04]  /*fd20*/  IMAD R150, R144, 0x6c0, R14 ;  /* 0x000006c090967824 */ /* 0x004fc800078e020e */
[C---:B------:R-:W-:Y:S02]  /*fd30*/  VIADD R20, R150.reuse, 0x40 ;  /* 0x0000004096147836 */ /* 0x040fe40000000000 */
[C---:B------:R-:W-:Y:S02]  /*fd40*/  VIADD R72, R150.reuse, 0x100 ;  /* 0x0000010096487836 */ /* 0x040fe40000000000 */
[----:B------:R-:W-:Y:S01]  /*fd50*/  VIADD R14, R150, 0x80 ;  /* 0x00000080960e7836 */ /* 0x000fe20000000000 */
[----:B------:R-:W-:Y:S01]  /*fd60*/  R2UR UR4, R20 ;  /* 0x00000000140472ca */ /* 0x000fe200000e0000 */
[----:B------:R-:W-:Y:S01]  /*fd70*/  VIADD R20, R150, 0xc0 ;  /* 0x000000c096147836 */ /* 0x000fe20000000000 */
[----:B------:R-:W-:Y:S01]  /*fd80*/  R2UR UR54, R72 ;  /* 0x00000000483672ca */ /* 0x000fe200000e0000 */
[----:B------:R-:W-:Y:S01]  /*fd90*/  VIADD R72, R150, 0x440 ;  /* 0x0000044096487836 */ /* 0x000fe20000000000 */
[----:B------:R-:W-:Y:S01]  /*fda0*/  R2UR UR8, R14 ;  /* 0x000000000e0872ca */ /* 0x000fe200000e0000 */
[----:B------:R-:W-:Y:S01]  /*fdb0*/  VIADD R14, R150, 0x140 ;  /* 0x00000140960e7836 */ /* 0x000fe20000000000 */
[----:B------:R-:W-:Y:S01]  /*fdc0*/  R2UR UR10, R20 ;  /* 0x00000000140a72ca */ /* 0x000fe200000e0000 */
[C---:B0-----:R-:W-:Y:S01]  /*fdd0*/  VIADD R74, R150.reuse, 0x200 ;  /* 0x00000200964a7836 */ /* 0x041fe20000000000 */
[C---:B------:R-:W-:Y:S01]  /*fde0*/  IADD3 R20, R150.reuse, 0x180, RZ ;  /* 0x0000018096147810 */ /* 0x040fe20007ffe0ff */
[----:B------:R-:W-:Y:S01]  /*fdf0*/  VIADD R82, R150, 0x3c0 ;  /* 0x000003c096527836 */ /* 0x000fe20000000000 */
[----:B------:R-:W-:Y:S01]  /*fe00*/  R2UR UR58, R14 ;  /* 0x000000000e3a72ca */ /* 0x000fe200000e0000 */
[----:B------:R-:W-:Y:S01]  /*fe10*/  VIADD R14, R150, 0x1c0 ;  /* 0x000001c0960e7836 */ /* 0x000fe20000000000 */
[----:B------:R-:W-:Y:S01]  /*fe20*/  R2UR UR6, R20 ;  /* 0x00000000140672ca */ /* 0x000fe200000e0000 */
[----:B------:R-:W-:Y:S01]  /*fe30*/  VIADD R20, R150, 0x2 ;  /* 0x0000000296147836 */ /* 0x000fe20000000000 */
[----:B------:R-:W-:Y:S01]  /*fe40*/  R2UR UR14, R74 ;  /* 0x000000004a0e72ca */ /* 0x000fe200000e0000 */
[----:B------:R-:W-:Y:S01]  /*fe50*/  VIADD R74, R150, 0xc2 ;  /* 0x000000c2964a7836 */ /* 0x000fe20000000000 */
[----:B------:R-:W-:Y:S01]  /*fe60*/  MOV R81, UR54 ;  /* 0x0000003600517c02 */ /* 0x000fe20008000f00 */
[----:B------:R-:W-:Y:S01]  /*fe70*/  UMOV UR54, UR4 ;  /* 0x0000000400367c82 */ /* 0x000fe20008000000 */
[----:B------:R-:W-:Y:S01]  /*fe80*/  R2UR UR4, R2 ;  /* 0x00000000020472ca */ /* 0x000fe200000e0000 */
[----:B------:R-:W-:Y:S01]  /*fe90*/  VIADD R152, R150, 0x402 ;  /* 0x0000040296987836 */ /* 0x000fe20000000000 */
[----:B------:R-:W-:Y:S01]  /*fea0*/  R2UR UR18, R20 ;  /* 0x00000000141272ca */ /* 0x000fe200000e0000 */
[----:B------:R-:W-:Y:S01]  /*feb0*/  VIADD R20, R150, 0x82 ;  /* 0x0000008296147836 */ /* 0x000fe20000000000 */
[----:B------:R-:W-:-:S02]  /*fec0*/  R2UR UR16, R82 ;  /* 0x00000000521072ca */ /* 0x000fc400000e0000 */
[----:B------:R-:W-:Y:S01]  /*fed0*/  MOV R79, UR58 ;  /* 0x0000003a004f7c02 */ /* 0x000fe20008000f00 */
[----:B------:R-:W-:Y:S01]  /*fee0*/  UMOV UR58, UR8 ;  /* 0x00000008003a7c82 */ /* 0x000fe20008000000 */
[----:B------:R-:W-:Y:S01]  /*fef0*/  MOV R77, UR6 ;  /* 0x00000006004d7c02 */ /* 0x000fe20008000f00 */
[----:B------:R-:W-:Y:S01]  /*ff00*/  UMOV UR6, UR10 ;  /* 0x0000000a00067c82 */ /* 0x000fe20008000000 */
[----:B------:R-:W-:Y:S01]  /*ff10*/  R2UR UR10, R14 ;  /* 0x000000000e0a72ca */ /* 0x000fe200000e0000 */
[C---:B------:R-:W-:Y:S01]  /*ff20*/  VIADD R14, R150.reuse, 0x42 ;  /* 0x00000042960e7836 */ /* 0x040fe20000000000 */
[----:B------:R-:W-:Y:S02]  /*ff30*/  MOV R84, UR6 ;  /* 0x0000000600547c02 */ /* 0x000fe40008000f00 */
[----:B------:R-:W-:Y:S02]  /*ff40*/  R2UR UR6, R150 ;  /* 0x00000000960672ca */ /* 0x000fe400000e0000 */
[----:B------:R-:W-:Y:S01]  /*ff50*/  R2UR UR26, R20 ;  /* 0x00000000141a72ca */ /* 0x000fe200000e0000 */
        /* <DEDUP_REMOVED lines=10> */
[----:B------:R-:W-:Y:S01]  /*10000*/  HGMMA.64x16x16.F32 R136, gdesc[UR4], RZ, !UPT, gsb0 ;  /* 0x00200000048879f0 */ /* 0x000fe2000c0008ff */
[----:B------:R-:W-:Y:S01]  /*10010*/  R2UR UR7, R73 ;  /* 0x00000000490772ca */ /* 0x000fe200000e0000 */
[----:B------:R-:W-:Y:S01]  /*10020*/  IMAD.MOV.U32 R73, RZ, RZ, -0x7fffffe0 ;  /* 0x80000020ff497424 */ /* 0x000fe200078e00ff */
[----:B------:R-:W-:Y:S01]  /*10030*/  R2UR UR6, R84 ;  /* 0x00000000540672ca */ /* 0x000fe200000e0000 */
[----:B------:R-:W-:Y:S01]  /*10040*/  VIADD R74, R150, 0x202 ;  /* 0x00000202964a7836 */ /* 0x000fe20000000000 */
[----:B------:R-:W-:-:S02]  /*10050*/  R2UR UR4, R2 ;  /* 0x00000000020472ca */ /* 0x000fc400000e0000 */
[----:B------:R-:W-:Y:S02]  /*10060*/  R2UR UR5, R3 ;  /* 0x00000000030572ca */ /* 0x000fe400000e0000 */
[----:B------:R-:W-:Y:S01]  /*10070*/  R2UR UR20, R20 ;  /* 0x00000000141472ca */ /* 0x000fe200000e0000 */
[----:B------:R-:W-:Y:S01]  /*10080*/  VIADD R20, R150, 0x340 ;  /* 0x0000034096147836 */ /* 0x000fe20000000000 */
[----:B------:R-:W-:Y:S01]  /*10090*/  R2UR UR46, R14 ;  /* 0x000000000e2e72ca */ /* 0x000fe200000e0000 */
[----:B------:R-:W-:Y:S01]  /*100a0*/  VIADD R14, R150, 0x240 ;  /* 0x00000240960e7836 */ /* 0x000fe20000000000 */
[----:B------:R-:W-:Y:S01]  /*100b0*/  R2UR UR9, R73 ;  /* 0x00000000490972ca */ /* 0x000fe200000e0000 */
[----:B------:R-:W-:Y:S01]  /*100c0*/  IMAD.MOV.U32 R73, RZ, RZ, -0x7fffffe0 ;  /* 0x80000020ff497424 */ /* 0x000fe200078e00ff */
[----:B------:R-:W-:Y:S02]  /*100d0*/  R2UR UR8, R20 ;  /* 0x00000000140872ca */ /* 0x000fe400000e0000 */
[----:B------:R-:W-:Y:S01]  /*100e0*/  R2UR UR32, R14 ;  /* 0x000000000e2072ca */ /* 0x000fe200000e0000 */
[----:B------:R-:W-:Y:S01]  /*100f0*/  VIADD R14, R150, 0x300 ;  /* 0x00000300960e7836 */ /* 0x000fe20000000000 */
[----:B------:R-:W-:Y:S01]  /*10100*/  R2UR UR50, R74 ;  /* 0x000000004a3272ca */ /* 0x000fe200000e0000 */
[----:B------:R-:W-:Y:S01]  /*10110*/  VIADD R74, R150, 0x280 ;  /* 0x00000280964a7836 */ /* 0x000fe20000000000 */
[----:B------:R-:W-:Y:S01]  /*10120*/  R2UR UR37, R73 ;  /* 0x00000000492572ca */ /* 0x000fe200000e0000 */
[----:B------:R-:W-:Y:S01]  /*10130*/  IMAD.MOV.U32 R73, RZ, RZ, -0x7fffffe0 ;  /* 0x80000020ff497424 */ /* 0x000fe200078e00ff */
[----:B------:R-:W-:-:S02]  /*10140*/  R2UR UR28, R14 ;  /* 0x000000000e1c72ca */ /* 0x000fc400000e0000 */
[----:B------:R-:W-:Y:S02]  /*10150*/  IADD3 R14, R150, 0x380, RZ ;  /* 0x00000380960e7810 */ /* 0x000fe40007ffe0ff */
[----:B------:R-:W-:Y:S01]  /*10160*/  R2UR UR24, R74 ;  /* 0x000000004a1872ca */ /* 0x000fe200000e0000 */
[----:B------:R-:W-:Y:S01]  /*10170*/  IMAD.U32 R20, RZ, RZ, UR8 ;  /* 0x00000008ff147e24 */ /* 0x000fe2000f8e00ff */
[----:B------:R-:W-:Y:S01]  /*10180*/  R2UR UR8, R14 ;  /* 0x000000000e0872ca */ /* 0x000fe200000e0000 */
[----:B------:R-:W-:-:S04]  /*10190*/  VIADD R74, R150, 0x400 ;  /* 0x00000400964a7836 */ /* 0x000fc80000000000 */
[----:B------:R-:W-:Y:S01]  /*101a0*/  IMAD.U32 R149, RZ, RZ, UR37 ;  /* 0x00000025ff957e24 */ /* 0x000fe2000f8e00ff */
[----:B------:R-:W-:Y:S01]  /*101b0*/  R2UR UR12, R74 ;  /* 0x000000004a0c72ca */ /* 0x000fe200000e0000 */
[----:B------:R-:W-:Y:S01]  /*101c0*/  VIADD R74, R150, 0x242 ;  /* 0x00000242964a7836 */ /* 0x000fe20000000000 */
[----:B------:R-:W-:-:S04]  /*101d0*/  R2UR UR37, R9 ;  /* 0x00000000092572ca */ /* 0x000fc800000e0000 */
[----:B------:R-:W-:Y:S01]  /*101e0*/  R2UR UR36, R74 ;  /* 0x000000004a2472ca */ /* 0x000fe200000e0000 */
[----:B------:R-:W-:Y:S01]  /*101f0*/  IMAD.U32 R14, RZ, RZ, UR8 ;  /* 0x00000008ff0e7e24 */ /* 0x000fe2000f8e00ff */
[----:B------:R-:W-:Y:S01]  /*10200*/  R2UR UR8, R72 ;  /* 0x00000000480872ca */ /* 0x000fe200000e0000 */
[C---:B------:R-:W-:Y:S02]  /*10210*/  VIADD R72, R150.reuse, 0x282 ;  /* 0x0000028296487836 */ /* 0x040fe40000000000 */
[----:B------:R-:W-:-:S05]  /*10220*/  VIADD R74, R150, 0x2c2 ;  /* 0x000002c2964a7836 */ /* 0x000fca0000000000 */
[----:B------:R-:W-:Y:S01]  /*10230*/  R2UR UR60, R74 ;  /* 0x000000004a3c72ca */ /* 0x000fe200000e0000 */
[----:B------:R-:W-:Y:S02]  /*10240*/  WARPGROUP.DEPBAR.LE gsb0, 0x0 ;  /* 0x00008000000079c5 */ /* 0x000fe40000010000 */
[----:B------:R-:W-:Y:S01]  /*10250*/  WARPGROUP.ARRIVE ;  /* 0x00000000000079c5 */ /* 0x000fe20000000000 */
[----:B------:R-:W-:Y:S01]  /*10260*/  IMAD.U32 R146, RZ, RZ, UR36 ;  /* 0x00000024ff927e24 */ /* 0x000fe2000f8e00ff */
[----:B------:R-:W-:Y:S01]  /*10270*/  R2UR UR36, R72 ;  /* 0x00000000482472ca */ /* 0x000fe200000e0000 */
[C---:B------:R-:W-:Y:S02]  /*10280*/  VIADD R72, R150.reuse, 0x302 ;  /* 0x0000030296487836 */ /* 0x040fe40000000000 */
[----:B------:R-:W-:Y:S01]  /*10290*/  VIADD R74, R150, 0x342 ;  /* 0x00000342964a7836 */ /* 0x000fe20000000000 */
[----:B------:R-:W-:Y:S01]  /*102a0*/  HGMMA.64x16x16.F32 R128, gdesc[UR52], RZ, !UPT, gsb0 ;  /* 0x00200000348079f0 */ /* 0x000fe2000c0008ff */
[----:B------:R-:W-:-:S02]  /*102b0*/  R2UR UR55, R80 ;  /* 0x00000000503772ca */ /* 0x000fc400000e0000 */
[----:B------:R-:W-:Y:S02]  /*102c0*/  R2UR UR54, R81 ;  /* 0x00000000513672ca */ /* 0x000fe400000e0000 */
[----:B------:R-:W-:Y:S02]  /*102d0*/  R2UR UR52, R2 ;  /* 0x00000000023472ca */ /* 0x000fe400000e0000 */
[----:B------:R-:W-:Y:S02]  /*102e0*/  R2UR UR53, R3 ;  /* 0x00000000033572ca */ /* 0x000fe400000e0000 */
[----:B------:R-:W-:Y:S02]  /*102f0*/  MOV R148, UR36 ;  /* 0x0000002400947c02 */ /* 0x000fe40008000f00 */
[----:B------:R-:W-:Y:S01]  /*10300*/  R2UR UR36, R8 ;  /* 0x00000000082472ca */ /* 0x000fe200000e0000 */
[----:B------:R-:W-:Y:S02]  /*10310*/  WARPGROUP.DEPBAR.LE gsb0, 0x0 ;  /* 0x00008000000079c5 */ /* 0x000fe40000010000 */
[----:B------:R-:W-:-:S06]  /*10320*/  WARPGROUP.ARRIVE ;  /* 0x00000000000079c5 */ /* 0x000fcc0000000000 */
[----:B------:R-:W-:Y:S01]  /*10330*/  HGMMA.64x16x16.F32 R120, gdesc[UR56], RZ, !UPT, gsb0 ;  /* 0x00200000387879f0 */ /* 0x000fe2000c0008ff */
[----:B------:R-:W-:Y:S02]  /*10340*/  R2UR UR59, R78 ;  /* 0x000000004e3b72ca */ /* 0x000fe400000e0000 */
[----:B------:R-:W-:Y:S02]  /*10350*/  R2UR UR58, R79 ;  /* 0x000000004f3a72ca */ /* 0x000fe400000e0000 */
[----:B------:R-:W-:Y:S02]  /*10360*/  R2UR UR56, R2 ;  /* 0x00000000023872ca */ /* 0x000fe400000e0000 */
[----:B------:R-:W-:Y:S01]  /*10370*/  R2UR UR57, R3 ;  /* 0x00000000033972ca */ /* 0x000fe200000e0000 */
[----:B------:R-:W-:Y:S02]  /*10380*/  WARPGROUP.DEPBAR.LE gsb0, 0x0 ;  /* 0x00008000000079c5 */ /* 0x000fe40000010000 */
[----:B------:R-:W-:-:S06]  /*10390*/  WARPGROUP.ARRIVE ;  /* 0x00000000000079c5 */ /* 0x000fcc0000000000 */
[----:B------:R-:W-:Y:S01]  /*103a0*/  HGMMA.64x16x16.F32 R112, gdesc[UR4], RZ, !UPT, gsb0 ;  /* 0x00200000047079f0 */ /* 0x000fe2000c0008ff */
[----:B------:R-:W-:Y:S01]  /*103b0*/  R2UR UR7, R76 ;  /* 0x000000004c0772ca */ /* 0x000fe200000e0000 */
[----:B------:R-:W-:Y:S01]  /*103c0*/  VIADD R76, R150, 0x382 ;  /* 0x00000382964c7836 */ /* 0x000fe20000000000 */
[----:B------:R-:W-:Y:S01]  /*103d0*/  R2UR UR6, R77 ;  /* 0x000000004d0672ca */ /* 0x000fe200000e0000 */
[----:B------:R-:W-:Y:S01]  /*103e0*/  IMAD.MOV.U32 R77, RZ, RZ, -0x7fffffe0 ;  /* 0x80000020ff4d7424 */ /* 0x000fe200078e00ff */
[----:B------:R-:W-:Y:S02]  /*103f0*/  R2UR UR4, R2 ;  /* 0x00000000020472ca */ /* 0x000fe400000e0000 */
[----:B------:R-:W-:Y:S01]  /*10400*/  R2UR UR5, R3 ;  /* 0x00000000030572ca */ /* 0x000fe200000e0000 */
[----:B------:R-:W-:Y:S02]  /*10410*/  WARPGROUP.DEPBAR.LE gsb0, 0x0 ;  /* 0x00008000000079c5 */ /* 0x000fe40000010000 */
[----:B------:R-:W-:-:S06]  /*10420*/  WARPGROUP.ARRIVE ;  /* 0x00000000000079c5 */ /* 0x000fcc0000000000 */
[----:B------:R-:W-:Y:S01]  /*10430*/  HGMMA.64x16x16.F32 R104, gdesc[UR52], RZ, !UPT, gsb0 ;  /* 0x00200000346879f0 */ /* 0x000fe2000c0008ff */
[----:B------:R-:W-:Y:S01]  /*10440*/  UMOV UR54, UR8 ;  /* 0x0000000800367c82 */ /* 0x000fe20008000000 */
[----:B------:R-:W-:Y:S01]  /*10450*/  UMOV UR55, UR9 ;  /* 0x0000000900377c82 */ /* 0x000fe20008000000 */
[----:B------:R-:W-:Y:S01]  /*10460*/  R2UR UR8, R2 ;  /* 0x00000000020872ca */ /* 0x000fe200000e0000 */
[----:B------:R-:W-:Y:S01]  /*10470*/  UMOV UR52, UR16 ;  /* 0x0000001000347c82 */ /* 0x000fe20008000000 */
[----:B------:R-:W-:Y:S01]  /*10480*/  R2UR UR9, R3 ;  /* 0x00000000030972ca */ /* 0x000fe200000e0000 */
[----:B------:R-:W-:Y:S01]  /*10490*/  UMOV UR53, UR17 ;  /* 0x0000001100357c82 */ /* 0x000fe20008000000 */
[C---:B------:R-:W-:Y:S02]  /*104a0*/  R2UR UR16, R8.reuse ;  /* 0x00000000081072ca */ /* 0x040fe400000e0000 */
[----:B------:R-:W-:Y:S02]  /*104b0*/  R2UR UR17, R9 ;  /* 0x00000000091172ca */ /* 0x000fe400000e0000 */
[----:B------:R-:W-:Y:S01]  /*104c0*/  MOV R25, UR55 ;  /* 0x0000003700197c02 */ /* 0x000fe20008000f00 */
[----:B------:R-:W-:Y:S01]  /*104d0*/  UMOV UR55, UR25 ;  /* 0x0000001900377c82 */ /* 0x000fe20008000000 */
[----:B------:R-:W-:Y:S01]  /*104e0*/  MOV R24, UR54 ;  /* 0x0000003600187c02 */ /* 0x000fe20008000f00 */
[----:B------:R-:W-:Y:S01]  /*104f0*/  UMOV UR54, UR24 ;  /* 0x0000001800367c82 */ /* 0x000fe20008000000 */
[----:B------:R-:W-:-:S02]  /*10500*/  R2UR UR24, R8 ;  /* 0x00000000081872ca */ /* 0x000fc400000e0000 */
[----:B------:R-:W-:Y:S01]  /*10510*/  R2UR UR25, R9 ;  /* 0x00000000091972ca */ /* 0x000fe200000e0000 */
[----:B------:R-:W-:Y:S02]  /*10520*/  WARPGROUP.DEPBAR.LE gsb0, 0x0 ;  /* 0x00008000000079c5 */ /* 0x000fe40000010000 */
[----:B------:R-:W-:-:S06]  /*10530*/  WARPGROUP.ARRIVE ;  /* 0x00000000000079c5 */ /* 0x000fcc0000000000 */
[----:B------:R-:W-:Y:S01]  /*10540*/  HGMMA.64x16x16.F32 R96, gdesc[UR56], RZ, !UPT, gsb0 ;  /* 0x00200000386079f0 */ /* 0x000fe2000c0008ff */
[----:B------:R-:W-:Y:S01]  /*10550*/  UMOV UR58, UR12 ;  /* 0x0000000c003a7c82 */ /* 0x000fe20008000000 */
[----:B------:R-:W-:Y:S01]  /*10560*/  UMOV UR59, UR13 ;  /* 0x0000000d003b7c82 */ /* 0x000fe20008000000 */
[----:B------:R-:W-:Y:S01]  /*10570*/  R2UR UR56, R72 ;  /* 0x00000000483872ca */ /* 0x000fe200000e0000 */
[----:B------:R-:W-:Y:S01]  /*10580*/  VIADD R72, R150, 0x3c2 ;  /* 0x000003c296487836 */ /* 0x000fe20000000000 */
[----:B------:R-:W-:Y:S01]  /*10590*/  R2UR UR57, R73 ;  /* 0x00000000493972ca */ /* 0x000fe200000e0000 */
[----:B------:R-:W-:Y:S01]  /*105a0*/  IMAD.MOV.U32 R73, RZ, RZ, -0x7fffffe0 ;  /* 0x80000020ff497424 */ /* 0x000fe200078e00ff */
[----:B------:R-:W-:Y:S02]  /*105b0*/  R2UR UR12, R2 ;  /* 0x00000000020c72ca */ /* 0x000fe400000e0000 */
[----:B------:R-:W-:Y:S01]  /*105c0*/  R2UR UR13, R3 ;  /* 0x00000000030d72ca */ /* 0x000fe200000e0000 */
[----:B------:R-:W-:-:S02]  /*105d0*/  WARPGROUP.DEPBAR.LE gsb0, 0x0 ;  /* 0x00008000000079c5 */ /* 0x000fc40000010000 */
[----:B------:R-:W-:-:S06]  /*105e0*/  WARPGROUP.ARRIVE ;  /* 0x00000000000079c5 */ /* 0x000fcc0000000000 */
[----:B------:R-:W-:Y:S01]  /*105f0*/  HGMMA.64x16x16.F32 R88, gdesc[UR4], RZ, !UPT, gsb0 ;  /* 0x00200000045879f0 */ /* 0x000fe2000c0008ff */
[----:B------:R-:W-:Y:S02]  /*10600*/  R2UR UR4, R74 ;  /* 0x000000004a0472ca */ /* 0x000fe400000e0000 */
[----:B------:R-:W-:Y:S02]  /*10610*/  R2UR UR5, R75 ;  /* 0x000000004b0572ca */ /* 0x000fe400000e0000 */
[----:B------:R-:W-:Y:S02]  /*10620*/  R2UR UR6, R76 ;  /* 0x000000004c0672ca */ /* 0x000fe400000e0000 */
[----:B------:R-:W-:-:S11]  /*10630*/  R2UR UR7, R77 ;  /* 0x000000004d0772ca */ /* 0x000fd600000e0000 */
[----:B------:R-:W-:Y:S01]  /*10640*/  MOV R18, UR6 ;  /* 0x0000000600127c02 */ /* 0x000fe20008000f00 */
[----:B------:R-:W-:Y:S01]  /*10650*/  UMOV UR6, UR20 ;  /* 0x0000001400067c82 */ /* 0x000fe20008000000 */
[----:B------:R-:W-:Y:S01]  /*10660*/  MOV R19, UR7 ;  /* 0x0000000700137c02 */ /* 0x000fe20008000f00 */
[----:B------:R-:W-:Y:S01]  /*10670*/  UMOV UR7, UR21 ;  /* 0x0000001500077c82 */ /* 0x000fe20008000000 */
[----:B------:R-:W-:Y:S02]  /*10680*/  R2UR UR20, R8 ;  /* 0x00000000081472ca */ /* 0x000fe400000e0000 */
[----:B------:R-:W-:Y:S01]  /*10690*/  R2UR UR21, R9 ;  /* 0x00000000091572ca */ /* 0x000fe200000e0000 */
[----:B------:R-:W-:Y:S02]  /*106a0*/  WARPGROUP.DEPBAR.LE gsb0, 0x0 ;  /* 0x00008000000079c5 */ /* 0x000fe40000010000 */
[----:B------:R-:W-:-:S06]  /*106b0*/  WARPGROUP.ARRIVE ;  /* 0x00000000000079c5 */ /* 0x000fcc0000000000 */
[----:B------:R-:W-:Y:S01]  /*106c0*/  HGMMA.64x16x16.F32 R80, gdesc[UR8], RZ, !UPT, gsb0 ;  /* 0x00200000085079f0 */ /* 0x000fe2000c0008ff */
[----:B------:R-:W-:Y:S01]  /*106d0*/  R2UR UR10, R72 ;  /* 0x00000000480a72ca */ /* 0x000fe200000e0000 */
[----:B------:R-:W-:Y:S01]  /*106e0*/  UMOV UR8, UR32 ;  /* 0x0000002000087c82 */ /* 0x000fe20008000000 */
[----:B------:R-:W-:Y:S01]  /*106f0*/  R2UR UR11, R73 ;  /* 0x00000000490b72ca */ /* 0x000fe200000e0000 */
[----:B------:R-:W-:Y:S01]  /*10700*/  UMOV UR9, UR33 ;  /* 0x0000002100097c82 */ /* 0x000fe20008000000 */
[----:B------:R-:W-:Y:S02]  /*10710*/  R2UR UR32, R8 ;  /* 0x00000000082072ca */ /* 0x000fe400000e0000 */
[----:B------:R-:W-:-:S07]  /*10720*/  R2UR UR33, R9 ;  /* 0x00000000092172ca */ /* 0x000fce00000e0000 */
        /* <DEDUP_REMOVED lines=13> */
[----:B------:R-:W-:Y:S02]  /*10800*/  WARPGROUP.DEPBAR.LE gsb0, 0x0 ;  /* 0x00008000000079c5 */ /* 0x000fe40000010000 */
[----:B------:R-:W-:-:S06]  /*10810*/  WARPGROUP.ARRIVE ;  /* 0x00000000000079c5 */ /* 0x000fcc0000000000 */
[----:B------:R-:W-:Y:S01]  /*10820*/  HGMMA.64x16x16.F32 R136, gdesc[UR16], R136, gsb0 ;  /* 0x00200000108879f0 */ /* 0x000fe20008000888 */
[----:B------:R-:W-:Y:S01]  /*10830*/  R2UR UR18, R152 ;  /* 0x00000000981272ca */ /* 0x000fe200000e0000 */
[----:B------:R-:W-:Y:S01]  /*10840*/  VIADD R152, R150, 0x480 ;  /* 0x0000048096987836 */ /* 0x000fe20000000000 */
[----:B------:R-:W-:Y:S01]  /*10850*/  R2UR UR19, R153 ;  /* 0x00000000991372ca */ /* 0x000fe200000e0000 */
[----:B------:R-:W-:Y:S01]  /*10860*/  IMAD.MOV.U32 R153, RZ, RZ, -0x7fffffe0 ;  /* 0x80000020ff997424 */ /* 0x000fe200078e00ff */
[----:B------:R-:W-:Y:S02]  /*10870*/  WARPGROUP.DEPBAR.LE gsb0, 0x0 ;  /* 0x00008000000079c5 */ /* 0x000fe40000010000 */
[----:B------:R-:W-:-:S06]  /*10880*/  WARPGROUP.ARRIVE ;  /* 0x00000000000079c5 */ /* 0x000fcc0000000000 */
[----:B------:R-:W-:Y:S01]  /*10890*/  HGMMA.64x16x16.F32 R128, gdesc[UR20], R128, gsb0 ;  /* 0x00200000148079f0 */ /* 0x000fe20008000880 */
[----:B------:R-:W-:Y:S02]  /*108a0*/  R2UR UR22, R152 ;  /* 0x00000000981672ca */ /* 0x000fe400000e0000 */
[----:B------:R-:W-:Y:S02]  /*108b0*/  R2UR UR23, R153 ;  /* 0x00000000991772ca */ /* 0x000fe400000e0000 */
[----:B------:R-:W-:Y:S02]  /*108c0*/  R2UR UR20, R12 ;  /* 0x000000000c1472ca */ /* 0x000fe400000e0000 */
[----:B------:R-:W-:-:S07]  /*108d0*/  R2UR UR21, R13 ;  /* 0x000000000d1572ca */ /* 0x000fce00000e0000 */
[----:B---3--:R-:W-:Y:S01]  /*108e0*/  MOV R0, UR22 ;  /* 0x0000001600007c02 */ /* 0x008fe20008000f00 */
[----:B------:R-:W-:Y:S01]  /*108f0*/  UMOV UR22, UR8 ;  /* 0x0000000800167c82 */ /* 0x000fe20008000000 */
[----:B------:R-:W-:Y:S01]  /*10900*/  MOV R16, UR23 ;  /* 0x0000001700107c02 */ /* 0x000fe20008000f00 */
[----:B------:R-:W-:Y:S01]  /*10910*/  UMOV UR23, UR9 ;  /* 0x0000000900177c82 */ /* 0x000fe20008000000 */
[----:B------:R-:W-:Y:S02]  /*10920*/  R2UR UR8, R12 ;  /* 0x000000000c0872ca */ /* 0x000fe400000e0000 */
[----:B------:R-:W-:Y:S01]  /*10930*/  R2UR UR9, R13 ;  /* 0x000000000d0972ca */ /* 0x000fe200000e0000 */
        /* <DEDUP_REMOVED lines=15> */
[----:B------:R-:W-:Y:S01]  /*10a30*/  R2UR UR40, R12 ;  /* 0x000000000c2872ca */ /* 0x000fe200000e0000 */
[----:B------:R-:W-:Y:S01]  /*10a40*/  UMOV UR42, UR6 ;  /* 0x00000006002a7c82 */ /* 0x000fe20008000000 */
[----:B------:R-:W-:Y:S01]  /*10a50*/  R2UR UR41, R13 ;  /* 0x000000000d2972ca */ /* 0x000fe200000e0000 */
[----:B------:R-:W-:Y:S01]  /*10a60*/  UMOV UR43, UR7 ;  /* 0x00000007002b7c82 */ /* 0x000fe20008000000 */
[----:B------:R-:W-:Y:S02]  /*10a70*/  R2UR UR6, R20 ;  /* 0x00000000140672ca */ /* 0x000fe400000e0000 */
[----:B------:R-:W-:Y:S01]  /*10a80*/  R2UR UR7, R21 ;  /* 0x00000000150772ca */ /* 0x000fe200000e0000 */
[----:B------:R-:W-:Y:S01]  /*10a90*/  IMAD.MOV.U32 R21, RZ, RZ, R17 ;  /* 0x000000ffff157224 */ /* 0x000fe200078e0011 */
[----:B------:R-:W-:Y:S02]  /*10aa0*/  WARPGROUP.DEPBAR.LE gsb0, 0x0 ;  /* 0x00008000000079c5 */ /* 0x000fe40000010000 */
[----:B------:R-:W-:-:S06]  /*10ab0*/  WARPGROUP.ARRIVE ;  /* 0x00000000000079c5 */ /* 0x000fcc0000000000 */
[----:B------:R-:W-:Y:S01]  /*10ac0*/  HGMMA.64x16x16.F32 R80, gdesc[UR44], R80, gsb0 ;  /* 0x002000002c5079f0 */ /* 0x000fe20008000850 */
[----:B------:R-:W-:Y:S01]  /*10ad0*/  UMOV UR46, UR52 ;  /* 0x00000034002e7c82 */ /* 0x000fe20008000000 */
[----:B------:R-:W-:Y:S01]  /*10ae0*/  UMOV UR47, UR53 ;  /* 0x00000035002f7c82 */ /* 0x000fe20008000000 */
[----:B------:R-:W-:Y:S02]  /*10af0*/  R2UR UR52, R12 ;  /* 0x000000000c3472ca */ /* 0x000fe400000e0000 */
[----:B------:R-:W-:Y:S01]  /*10b00*/  R2UR UR53, R13 ;  /* 0x000000000d3572ca */ /* 0x000fe200000e0000 */
[----:B------:R-:W-:Y:S02]  /*10b10*/  WARPGROUP.DEPBAR.LE gsb0, 0x0 ;  /* 0x00008000000079c5 */ /* 0x000fe40000010000 */
[----:B------:R-:W-:-:S06]  /*10b20*/  WARPGROUP.ARRIVE ;  /* 0x00000000000079c5 */ /* 0x000fcc0000000000 */
[----:B------:R-:W-:Y:S01]  /*10b30*/  HGMMA.64x16x16.F32 R72, gdesc[UR48], R72, gsb0 ;  /* 0x00200000304879f0 */ /* 0x000fe20008000848 */
[----:B------:R-:W-:Y:S01]  /*10b40*/  R2UR UR50, R14 ;  /* 0x000000000e3272ca */ /* 0x000fe200000e0000 */
[----:B------:R-:W-:Y:S01]  /*10b50*/  VIADD R14, R150, 0x4c0 ;  /* 0x000004c0960e7836 */ /* 0x000fe20000000000 */
[----:B------:R-:W-:Y:S02]  /*10b60*/  R2UR UR51, R15 ;  /* 0x000000000f3372ca */ /* 0x000fe400000e0000 */
[C---:B------:R-:W-:Y:S02]  /*10b70*/  R2UR UR48, R12.reuse ;  /* 0x000000000c3072ca */ /* 0x040fe400000e0000 */
[C---:B------:R-:W-:Y:S02]  /*10b80*/  R2UR UR49, R13.reuse ;  /* 0x000000000d3172ca */ /* 0x040fe400000e0000 */
[----:B------:R-:W-:Y:S02]  /*10b90*/  R2UR UR44, R12 ;  /* 0x000000000c2c72ca */ /* 0x000fe400000e0000 */
[----:B------:R-:W-:-:S02]  /*10ba0*/  R2UR UR45, R13 ;  /* 0x000000000d2d72ca */ /* 0x000fc400000e0000 */
[----:B------:R-:W-:Y:S02]  /*10bb0*/  MOV R15, 0x80000020 ;  /* 0x80000020000f7802 */ /* 0x000fe40000000f00 */
[----:B------:R-:W-:Y:S01]  /*10bc0*/  R2UR UR26, R14 ;  /* 0x000000000e1a72ca */ /* 0x000fe200000e0000 */
[----:B------:R-:W-:Y:S01]  /*10bd0*/  VIADD R14, R150, 0x500 ;  /* 0x00000500960e7836 */ /* 0x000fe20000000000 */
[----:B------:R-:W-:Y:S01]  /*10be0*/  R2UR UR27, R15 ;  /* 0x000000000f1b72ca */ /* 0x000fe200000e0000 */
[----:B------:R-:W-:-:S03]  /*10bf0*/  IMAD.MOV.U32 R15, RZ, RZ, -0x7fffffe0 ;  /* 0x80000020ff0f7424 */ /* 0x000fc600078e00ff */
[----:B------:R-:W-:Y:S01]  /*10c00*/  R2UR UR30, R14 ;  /* 0x000000000e1e72ca */ /* 0x000fe200000e0000 */
[----:B------:R-:W-:Y:S01]  /*10c10*/  VIADD R14, R150, 0x540 ;  /* 0x00000540960e7836 */ /* 0x000fe20000000000 */
[----:B------:R-:W-:Y:S01]  /*10c20*/  R2UR UR31, R15 ;  /* 0x000000000f1f72ca */ /* 0x000fe200000e0000 */
[----:B------:R-:W-:-:S03]  /*10c30*/  IMAD.MOV.U32 R15, RZ, RZ, -0x7fffffe0 ;  /* 0x80000020ff0f7424 */ /* 0x000fc600078e00ff */
[----:B------:R-:W-:Y:S01]  /*10c40*/  R2UR UR34, R14 ;  /* 0x000000000e2272ca */ /* 0x000fe200000e0000 */
[----:B------:R-:W-:Y:S01]  /*10c50*/  VIADD R14, R150, 0x580 ;  /* 0x00000580960e7836 */ /* 0x000fe20000000000 */
[----:B------:R-:W-:Y:S01]  /*10c60*/  MOV R157, UR26 ;  /* 0x0000001a009d7c02 */ /* 0x000fe20008000f00 */
[----:B------:R-:W-:Y:S01]  /*10c70*/  UMOV UR26, UR56 ;  /* 0x00000038001a7c82 */ /* 0x000fe20008000000 */
[----:B------:R-:W-:Y:S01]  /*10c80*/  MOV R17, UR27 ;  /* 0x0000001b00117c02 */ /* 0x000fe20008000f00 */
[----:B------:R-:W-:Y:S01]  /*10c90*/  UMOV UR27, UR57 ;  /* 0x00000039001b7c82 */ /* 0x000fe20008000000 */
[----:B------:R-:W-:Y:S02]  /*10ca0*/  WARPGROUP.DEPBAR.LE gsb0, 0x0 ;  /* 0x00008000000079c5 */ /* 0x000fe40000010000 */
[----:B------:R-:W-:Y:S01]  /*10cb0*/  WARPGROUP.ARRIVE ;  /* 0x00000000000079c5 */ /* 0x000fe20000000000 */
[----:B------:R-:W-:Y:S01]  /*10cc0*/  R2UR UR35, R15 ;  /* 0x000000000f2372ca */ /* 0x000fe200000e0000 */
[----:B------:R-:W-:Y:S01]  /*10cd0*/  IMAD.MOV.U32 R15, RZ, RZ, -0x7fffffe0 ;  /* 0x80000020ff0f7424 */ /* 0x000fe200078e00ff */
[----:B------:R-:W-:Y:S01]  /*10ce0*/  R2UR UR38, R14 ;  /* 0x000000000e2672ca */ /* 0x000fe200000e0000 */
[----:B------:R-:W-:Y:S01]  /*10cf0*/  IMAD.MOV.U32 R14, RZ, RZ, R21 ;  /* 0x000000ffff0e7224 */ /* 0x000fe200078e0015 */
[----:B------:R-:W-:Y:S01]  /*10d00*/  R2UR UR36, R10 ;  /* 0x000000000a2472ca */ /* 0x000fe200000e0000 */
[----:B------:R-:W-:Y:S01]  /*10d10*/  HGMMA.64x16x16.F32 R136, gdesc[UR20], R136, gsb0 ;  /* 0x00200000148879f0 */ /* 0x000fe20008000888 */
[----:B------:R-:W-:Y:S01]  /*10d20*/  UMOV UR22, UR4 ;  /* 0x0000000400167c82 */ /* 0x000fe20008000000 */
[----:B------:R-:W-:Y:S01]  /*10d30*/  UMOV UR23, UR5 ;  /* 0x0000000500177c82 */ /* 0x000fe20008000000 */
[----:B------:R-:W-:-:S02]  /*10d40*/  R2UR UR56, R12 ;  /* 0x000000000c3872ca */ /* 0x000fc400000e0000 */
[----:B------:R-:W-:Y:S02]  /*10d50*/  R2UR UR57, R13 ;  /* 0x000000000d3972ca */ /* 0x000fe400000e0000 */
[----:B------:R-:W-:Y:S02]  /*10d60*/  R2UR UR39, R15 ;  /* 0x000000000f2772ca */ /* 0x000fe400000e0000 */
[----:B------:R-:W-:Y:S02]  /*10d70*/  R2UR UR37, R11 ;  /* 0x000000000b2572ca */ /* 0x000fe400000e0000 */
[----:B------:R-:W-:Y:S02]  /*10d80*/  MOV R20, UR38 ;  /* 0x0000002600147c02 */ /* 0x000fe40008000f00 */
[----:B------:R-:W-:Y:S02]  /*10d90*/  MOV R152, UR35 ;  /* 0x0000002300987c02 */ /* 0x000fe40008000f00 */
[----:B------:R-:W-:-:S02]  /*10da0*/  MOV R151, UR34 ;  /* 0x0000002200977c02 */ /* 0x000fc40008000f00 */
[C---:B------:R-:W-:Y:S02]  /*10db0*/  R2UR UR32, R10.reuse ;  /* 0x000000000a2072ca */ /* 0x040fe400000e0000 */
[C---:B------:R-:W-:Y:S02]  /*10dc0*/  R2UR UR33, R11.reuse ;  /* 0x000000000b2172ca */ /* 0x040fe400000e0000 */
[----:B------:R-:W-:Y:S02]  /*10dd0*/  R2UR UR28, R10 ;  /* 0x000000000a1c72ca */ /* 0x000fe400000e0000 */
[----:B------:R-:W-:Y:S02]  /*10de0*/  R2UR UR29, R11 ;  /* 0x000000000b1d72ca */ /* 0x000fe400000e0000 */
[----:B------:R-:W-:Y:S01]  /*10df0*/  MOV R156, UR31 ;  /* 0x0000001f009c7c02 */ /* 0x000fe20008000f00 */
[----:B------:R-:W-:Y:S01]  /*10e00*/  UMOV UR31, UR61 ;  /* 0x0000003d001f7c82 */ /* 0x000fe20008000000 */
[----:B------:R-:W-:Y:S01]  /*10e10*/  MOV R153, UR30 ;  /* 0x0000001e00997c02 */ /* 0x000fe20008000f00 */
[----:B------:R-:W-:Y:S01]  /*10e20*/  UMOV UR30, UR60 ;  /* 0x0000003c001e7c82 */ /* 0x000fe20008000000 */
[----:B------:R-:W-:-:S02]  /*10e30*/  WARPGROUP.DEPBAR.LE gsb0, 0x0 ;  /* 0x00008000000079c5 */ /* 0x000fc40000010000 */
[----:B------:R-:W-:Y:S01]  /*10e40*/  WARPGROUP.ARRIVE ;  /* 0x00000000000079c5 */ /* 0x000fe20000000000 */
[----:B------:R-:W-:Y:S02]  /*10e50*/  R2UR UR4, R12 ;  /* 0x000000000c0472ca */ /* 0x000fe400000e0000 */
[----:B------:R-:W-:Y:S02]  /*10e60*/  R2UR UR5, R13 ;  /* 0x000000000d0572ca */ /* 0x000fe400000e0000 */
[----:B------:R-:W-:Y:S01]  /*10e70*/  MOV R21, UR39 ;  /* 0x0000002700157c02 */ /* 0x000fe20008000f00 */
[----:B------:R-:W-:Y:S01]  /*10e80*/  HGMMA.64x16x16.F32 R128, gdesc[UR52], R128, gsb0 ;  /* 0x00200000348079f0 */ /* 0x000fe20008000880 */
[----:B------:R-:W-:Y:S02]  /*10e90*/  R2UR UR38, R146 ;  /* 0x00000000922672ca */ /* 0x000fe400000e0000 */
[----:B------:R-:W-:Y:S02]  /*10ea0*/  R2UR UR39, R147 ;  /* 0x00000000932772ca */ /* 0x000fe400000e0000 */
[----:B------:R-:W-:-:S02]  /*10eb0*/  R2UR UR34, R148 ;  /* 0x00000000942272ca */ /* 0x000fc400000e0000 */
[----:B------:R-:W-:Y:S02]  /*10ec0*/  R2UR UR35, R149 ;  /* 0x00000000952372ca */ /* 0x000fe400000e0000 */
[C---:B------:R-:W-:Y:S02]  /*10ed0*/  R2UR UR24, R10.reuse ;  /* 0x000000000a1872ca */ /* 0x040fe400000e0000 */
[C---:B------:R-:W-:Y:S02]  /*10ee0*/  R2UR UR25, R11.reuse ;  /* 0x000000000b1972ca */ /* 0x040fe400000e0000 */
[C---:B------:R-:W-:Y:S02]  /*10ef0*/  R2UR UR20, R10.reuse ;  /* 0x000000000a1472ca */ /* 0x040fe400000e0000 */
[----:B------:R-:W-:Y:S02]  /*10f00*/  R2UR UR21, R11 ;  /* 0x000000000b1572ca */ /* 0x000fe400000e0000 */
[----:B------:R-:W-:-:S02]  /*10f10*/  R2UR UR12, R10 ;  /* 0x000000000a0c72ca */ /* 0x000fc400000e0000 */
[C---:B------:R-:W-:Y:S02]  /*10f20*/  R2UR UR13, R11.reuse ;  /* 0x000000000b0d72ca */ /* 0x040fe400000e0000 */
[----:B------:R-:W-:Y:S02]  /*10f30*/  R2UR UR16, R10 ;  /* 0x000000000a1072ca */ /* 0x000fe400000e0000 */
[----:B------:R-:W-:Y:S01]  /*10f40*/  R2UR UR17, R11 ;  /* 0x000000000b1172ca */ /* 0x000fe200000e0000 */
[----:B------:R-:W-:Y:S01]  /*10f50*/  IMAD.MOV.U32 R15, RZ, RZ, -0x7fffffe0 ;  /* 0x80000020ff0f7424 */ /* 0x000fe200078e00ff */
[----:B------:R-:W-:Y:S02]  /*10f60*/  R2UR UR61, R14 ;  /* 0x000000000e3d72ca */ /* 0x000fe400000e0000 */
[----:B------:R-:W-:Y:S01]  /*10f70*/  R2UR UR60, R26 ;  /* 0x000000001a3c72ca */ /* 0x000fe200000e0000 */
[----:B------:R-:W-:Y:S02]  /*10f80*/  WARPGROUP.DEPBAR.LE gsb0, 0x0 ;  /* 0x00008000000079c5 */ /* 0x000fe40000010000 */
[----:B------:R-:W-:Y:S01]  /*10f90*/  WARPGROUP.ARRIVE ;  /* 0x00000000000079c5 */ /* 0x000fe20000000000 */
[----:B------:R-:W-:-:S02]  /*10fa0*/  R2UR UR55, R25 ;  /* 0x00000000193772ca */ /* 0x000fc400000e0000 */
[----:B------:R-:W-:Y:S02]  /*10fb0*/  R2UR UR54, R24 ;  /* 0x00000000183672ca */ /* 0x000fe400000e0000 */
[----:B------:R-:W-:Y:S01]  /*10fc0*/  R2UR UR52, R12 ;  /* 0x000000000c3472ca */ /* 0x000fe200000e0000 */
[----:B------:R-:W-:Y:S01]  /*10fd0*/  HGMMA.64x16x16.F32 R120, gdesc[UR40], R120, gsb0 ;  /* 0x00200000287879f0 */ /* 0x000fe20008000878 */
[----:B------:R-:W-:Y:S01]  /*10fe0*/  R2UR UR53, R13 ;  /* 0x000000000d3572ca */ /* 0x000fe200000e0000 */
[----:B------:R-:W-:Y:S01]  /*10ff0*/  VIADD R14, R150, 0x5c0 ;  /* 0x000005c0960e7836 */ /* 0x000fe20000000000 */
[----:B------:R0:W5:Y:S01]  /*11000*/  LDL.LU R26, [R1+0xe8] ;  /* 0x0000e800011a7983 */ /* 0x0001620000300800 */
[----:B------:R-:W-:Y:S02]  /*11010*/  WARPGROUP.DEPBAR.LE gsb0, 0x0 ;  /* 0x00008000000079c5 */ /* 0x000fe40000010000 */
[----:B------:R-:W-:Y:S01]  /*11020*/  WARPGROUP.ARRIVE ;  /* 0x00000000000079c5 */ /* 0x000fe20000000000 */
[----:B------:R-:W-:Y:S01]  /*11030*/  R2UR UR42, R14 ;  /* 0x000000000e2a72ca */ /* 0x000fe200000e0000 */
[----:B------:R0:W5:Y:S04]  /*11040*/  LDL.LU R25, [R1+0xe4] ;  /* 0x0000e40001197983 */ /* 0x0001680000300800 */
[----:B------:R-:W-:Y:S01]  /*11050*/  HGMMA.64x16x16.F32 R112, gdesc[UR8], R112, gsb0 ;  /* 0x00200000087079f0 */ /* 0x000fe20008000870 */
[----:B------:R-:W-:-:S02]  /*11060*/  R2UR UR43, R15 ;  /* 0x000000000f2b72ca */ /* 0x000fc400000e0000 */
[----:B------:R-:W-:Y:S02]  /*11070*/  R2UR UR40, R6 ;  /* 0x00000000062872ca */ /* 0x000fe400000e0000 */
[----:B------:R-:W-:Y:S01]  /*11080*/  R2UR UR41, R7 ;  /* 0x00000000072972ca */ /* 0x000fe200000e0000 */
[----:B------:R-:W-:Y:S01]  /*11090*/  VIADD R14, R150, 0x600 ;  /* 0x00000600960e7836 */ /* 0x000fe20000000000 */
[----:B------:R0:W5:Y:S01]  /*110a0*/  LDL.LU R24, [R1+0xe0] ;  /* 0x0000e00001187983 */ /* 0x0001620000300800 */
[----:B------:R-:W-:Y:S01]  /*110b0*/  R2UR UR11, R23 ;  /* 0x00000000170b72ca */ /* 0x000fe200000e0000 */
[----:B------:R-:W-:Y:S02]  /*110c0*/  WARPGROUP.DEPBAR.LE gsb0, 0x0 ;  /* 0x00008000000079c5 */ /* 0x000fe40000010000 */
[----:B------:R-:W-:Y:S01]  /*110d0*/  WARPGROUP.ARRIVE ;  /* 0x00000000000079c5 */ /* 0x000fe20000000000 */
[----:B------:R-:W-:Y:S02]  /*110e0*/  R2UR UR10, R22 ;  /* 0x00000000160a72ca */ /* 0x000fe400000e0000 */
[----:B------:R-:W-:-:S02]  /*110f0*/  R2UR UR8, R10 ;  /* 0x000000000a0872ca */ /* 0x000fc400000e0000 */
[----:B------:R-:W-:Y:S01]  /*11100*/  R2UR UR9, R11 ;  /* 0x000000000b0972ca */ /* 0x000fe200000e0000 */
[----:B------:R-:W-:Y:S01]  /*11110*/  HGMMA.64x16x16.F32 R104, gdesc[UR4], R104, gsb0 ;  /* 0x00200000046879f0 */ /* 0x000fe20008000868 */
[----:B------:R-:W-:Y:S01]  /*11120*/  IMAD.MOV.U32 R15, RZ, RZ, -0x7fffffe0 ;  /* 0x80000020ff0f7424 */ /* 0x000fe200078e00ff */
[----:B------:R0:W5:Y:S01]  /*11130*/  LDL.LU R23, [R1+0xdc] ;  /* 0x0000dc0001177983 */ /* 0x0001620000300800 */
[----:B------:R-:W-:Y:S02]  /*11140*/  R2UR UR7, R19 ;  /* 0x00000000130772ca */ /* 0x000fe400000e0000 */
[----:B------:R-:W-:Y:S01]  /*11150*/  R2UR UR6, R18 ;  /* 0x00000000120672ca */ /* 0x000fe200000e0000 */
[----:B------:R0:W5:Y:S01]  /*11160*/  LDL.LU R22, [R1+0xd8] ;  /* 0x0000d80001167983 */ /* 0x0001620000300800 */
[----:B------:R-:W-:Y:S02]  /*11170*/  R2UR UR4, R10 ;  /* 0x000000000a0472ca */ /* 0x000fe400000e0000 */
[----:B------:R-:W-:Y:S01]  /*11180*/  R2UR UR5, R11 ;  /* 0x000000000b0572ca */ /* 0x000fe200000e0000 */
[----:B------:R0:W5:Y:S04]  /*11190*/  LDL.LU R19, [R1+0xd4] ;  /* 0x0000d40001137983 */ /* 0x0001680000300800 */
[----:B------:R0:W5:Y:S01]  /*111a0*/  LDL.LU R18, [R1+0xd0] ;  /* 0x0000d00001127983 */ /* 0x0001620000300800 */
[----:B------:R-:W-:-:S02]  /*111b0*/  WARPGROUP.DEPBAR.LE gsb0, 0x0 ;  /* 0x00008000000079c5 */ /* 0x000fc40000010000 */
        /* <DEDUP_REMOVED lines=38> */
[----:B------:R-:W-:Y:S02]  /*11420*/  R2UR UR23, R16 ;  /* 0x00000000101772ca */ /* 0x000fe400000e0000 */
[----:B------:R-:W-:Y:S02]  /*11430*/  R2UR UR22, R0 ;  /* 0x00000000001672ca */ /* 0x000fe400000e0000 */
[----:B------:R-:W-:Y:S02]  /*11440*/  R2UR UR20, R6 ;  /* 0x00000000061472ca */ /* 0x000fe400000e0000 */
[----:B------:R-:W-:Y:S01]  /*11450*/  R2UR UR21, R7 ;  /* 0x00000000071572ca */ /* 0x000fe200000e0000 */
[----:B------:R-:W-:Y:S02]  /*11460*/  WARPGROUP.DEPBAR.LE gsb0, 0x0 ;  /* 0x00008000000079c5 */ /* 0x000fe40000010000 */
[----:B------:R-:W-:-:S10]  /*11470*/  WARPGROUP.ARRIVE ;  /* 0x00000000000079c5 */ /* 0x000fd40000000000 */
[----:B------:R-:W-:Y:S01]  /*11480*/  HGMMA.64x16x16.F32 R136, gdesc[UR20], R136, gsb0 ;  /* 0x00200000148879f0 */ /* 0x000fe20008000888 */
[----:B------:R-:W-:Y:S02]  /*11490*/  R2UR UR27, R17 ;  /* 0x00000000111b72ca */ /* 0x000fe400000e0000 */
[----:B------:R-:W-:Y:S01]  /*114a0*/  R2UR UR26, R157 ;  /* 0x000000009d1a72ca */ /* 0x000fe200000e0000 */
[----:B------:R0:W5:Y:S01]  /*114b0*/  LDL.LU R17, [R1+0xcc] ;  /* 0x0000cc0001117983 */ /* 0x0001620000300800 */
[----:B------:R-:W-:Y:S02]  /*114c0*/  R2UR UR24, R6 ;  /* 0x00000000061872ca */ /* 0x000fe400000e0000 */
[----:B------:R-:W-:Y:S01]  /*114d0*/  R2UR UR25, R7 ;  /* 0x00000000071972ca */ /* 0x000fe200000e0000 */
[----:B------:R0:W5:Y:S01]  /*114e0*/  LDL.LU R16, [R1+0xc8] ;  /* 0x0000c80001107983 */ /* 0x0001620000300800 */
[----:B------:R-:W-:Y:S02]  /*114f0*/  R2UR UR31, R156 ;  /* 0x000000009c1f72ca */ /* 0x000fe400000e0000 */
[----:B------:R-:W-:Y:S01]  /*11500*/  R2UR UR30, R153 ;  /* 0x00000000991e72ca */ /* 0x000fe200000e0000 */
[----:B------:R0:W5:Y:S01]  /*11510*/  LDL.LU R0, [R1+0xc4] ;  /* 0x0000c40001007983 */ /* 0x0001620000300800 */
[----:B------:R-:W-:-:S02]  /*11520*/  WARPGROUP.DEPBAR.LE gsb0, 0x0 ;  /* 0x00008000000079c5 */ /* 0x000fc40000010000 */
[----:B------:R-:W-:-:S06]  /*11530*/  WARPGROUP.ARRIVE ;  /* 0x00000000000079c5 */ /* 0x000fcc0000000000 */
[----:B------:R-:W-:Y:S01]  /*11540*/  HGMMA.64x16x16.F32 R128, gdesc[UR24], R128, gsb0 ;  /* 0x00200000188079f0 */ /* 0x000fe20008000880 */
[----:B------:R-:W-:Y:S02]  /*11550*/  R2UR UR28, R6 ;  /* 0x00000000061c72ca */ /* 0x000fe400000e0000 */
[----:B------:R-:W-:Y:S01]  /*11560*/  R2UR UR29, R7 ;  /* 0x00000000071d72ca */ /* 0x000fe200000e0000 */
[----:B------:R-:W-:Y:S02]  /*11570*/  WARPGROUP.DEPBAR.LE gsb0, 0x0 ;  /* 0x00008000000079c5 */ /* 0x000fe40000010000 */
[----:B------:R-:W-:-:S10]  /*11580*/  WARPGROUP.ARRIVE ;  /* 0x00000000000079c5 */ /* 0x000fd40000000000 */
        /* <DEDUP_REMOVED lines=123> */
[----:B------:R-:W-:Y:S03]  /*11d40*/  HGMMA.64x16x16.F32 R72, gdesc[UR32], R72, gsb0 ;  /* 0x00200000204879f0 */ /* 0x000fe60008000848 */
[----:B------:R-:W-:Y:S02]  /*11d50*/  WARPGROUP.DEPBAR.LE gsb0, 0x0 ;  /* 0x00008000000079c5 */ /* 0x000fe40000010000 */
[----:B0-----:R-:W-:Y:S05]  /*11d60*/  @P2 BRA `(.L_x_521) ;  /* 0x0000000000282947 */ /* 0x001fea0003800000 */
[----:B------:R-:W-:Y:S05]  /*11d70*/  @!P0 BRA `(.L_x_522) ;  /* 0x0000000000048947 */ /* 0x000fea0003800000 */
[----:B------:R-:W-:Y:S01]  /*11d80*/  BPT.TRAP 0x1 ;  /* 0x000000040000795c */ /* 0x000fe20000300000 */
.L_x_522:
[----:B------:R-:W-:Y:S01]  /*11d90*/  SHF.L.U32 R14, R155, 0x1f, RZ ;  /* 0x0000001f9b0e7819 */ /* 0x000fe200000006ff */
[----:B-----5:R-:W-:-:S04]  /*11da0*/  IMAD R15, R0, 0x8, R16 ;  /* 0x00000008000f7824 */ /* 0x020fc800078e0210 */
[----:B------:R0:W1:Y:S01]  /*11db0*/  SYNCS.PHASECHK.TRANS64.TRYWAIT P2, [R15+URZ+0x31c50], R14 ;  /* 0x031c500e0f0075a7 */ /* 0x000062000804017f */
[----:B------:R-:W-:Y:S05]  /*11dc0*/  @!P0 BRA `(.L_x_523) ;  /* 0x0000000000048947 */ /* 0x000fea0003800000 */
[----:B------:R-:W-:Y:S01]  /*11dd0*/  BPT.TRAP 0x1 ;  /* 0x000000040000795c */ /* 0x000fe20000300000 */
.L_x_523:
[----:B-1----:R-:W-:Y:S05]  /*11de0*/  @P2 BRA `(.L_x_521) ;  /* 0x0000000000082947 */ /* 0x002fea0003800000 */
[----:B------:R-:W1:Y:S02]  /*11df0*/  SYNCS.PHASECHK.TRANS64.TRYWAIT P2, [R15+URZ+0x31c50], R14 ;  /* 0x031c500e0f0075a7 */ /* 0x000e64000804017f */
[----:B-1----:R-:W-:Y:S05]  /*11e00*/  @!P2 BRA `(.L_x_524) ;  /* 0x000000d000aca947 */ /* 0x002fea0003800000 */
.L_x_521:
[----:B------:R-:W-:Y:S05]  /*11e10*/  WARPSYNC.ALL ;  /* 0x0000000000007948 */ /* 0x000fea0003800000 */
[----:B------:R-:W-:Y:S01]  /*11e20*/  ULDC UR4, c[0x0][0x9d8] ;  /* 0x0002760000047ab9 */ /* 0x000fe20000000800 */
[----:B------:R-:W-:Y:S01]  /*11e30*/  STL [R1+0xcc], R4 ;  /* 0x0000cc0401007387 */ /* 0x000fe20000100800 */
[----:B------:R-:W-:Y:S01]  /*11e40*/  FMUL.FTZ R156, R136, UR4 ;  /* 0x00000004889c7c20 */ /* 0x000fe20008410000 */
[----:B------:R-:W-:Y:S01]  /*11e50*/  FMUL.FTZ R155, R137, UR4 ;  /* 0x00000004899b7c20 */ /* 0x000fe20008410000 */
[----:B------:R-:W-:Y:S01]  /*11e60*/  FMUL.FTZ R147, R140, UR4 ;  /* 0x000000048c937c20 */ /* 0x000fe20008410000 */
[----:B------:R-:W-:Y:S01]  /*11e70*/  FMUL.FTZ R146, R141, UR4 ;  /* 0x000000048d927c20 */ /* 0x000fe20008410000 */
[----:B------:R-:W-:Y:S01]  /*11e80*/  FMUL.FTZ R138, R138, UR4 ;  /* 0x000000048a8a7c20 */ /* 0x000fe20008410000 */
[----:B------:R-:W-:Y:S01]  /*11e90*/  FMUL.FTZ R141, R128, UR4 ;  /* 0x00000004808d7c20 */ /* 0x000fe20008410000 */
[----:B------:R-:W0:Y:S01]  /*11ea0*/  MUFU.TANH R156, R156 ;  /* 0x0000009c009c7308 */ /* 0x000e220000002400 */
[----:B------:R-:W-:Y:S01]  /*11eb0*/  STL [R1+0xc8], R3 ;  /* 0x0000c80301007387 */ /* 0x000fe20000100800 */
[----:B------:R-:W-:Y:S01]  /*11ec0*/  FMUL.FTZ R137, R132, UR4 ;  /* 0x0000000484897c20 */ /* 0x000fe20008410000 */
[----:B------:R-:W-:Y:S01]  /*11ed0*/  FMUL.FTZ R136, R133, UR4 ;  /* 0x0000000485887c20 */ /* 0x000fe20008410000 */
[----:B------:R-:W-:Y:S01]  /*11ee0*/  FMUL.FTZ R128, R121, UR4 ;  /* 0x0000000479807c20 */ /* 0x000fe20008410000 */
[----:B------:R2:W-:Y:S01]  /*11ef0*/  STL [R1+0xc4], R2 ;  /* 0x0000c40201007387 */ /* 0x0005e20000100800 */
[----:B------:R-:W-:Y:S01]  /*11f00*/  FMUL.FTZ R20, R125, UR4 ;  /* 0x000000047d147c20 */ /* 0x000fe20008410000 */
[----:B------:R-:W-:Y:S01]  /*11f10*/  FMUL.FTZ R125, R112, UR4 ;  /* 0x00000004707d7c20 */ /* 0x000fe20008410000 */
[----:B------:R-:W3:Y:S01]  /*11f20*/  MUFU.TANH R155, R155 ;  /* 0x0000009b009b7308 */ /* 0x000ee20000002400 */
[----:B------:R-:W-:Y:S01]  /*11f30*/  FMUL.FTZ R21, R116, UR4 ;  /* 0x0000000474157c20 */ /* 0x000fe20008410000 */
[----:B------:R-:W-:Y:S01]  /*11f40*/  FMUL.FTZ R112, R117, UR4 ;  /* 0x0000000475707c20 */ /* 0x000fe20008410000 */
[----:B------:R-:W-:Y:S01]  /*11f50*/  FMUL.FTZ R104, R104, UR4 ;  /* 0x0000000468687c20 */ /* 0x000fe20008410000 */
[----:B------:R-:W-:Y:S01]  /*11f60*/  FMUL.FTZ R105, R105, UR4 ;  /* 0x0000000469697c20 */ /* 0x000fe20008410000 */
[----:B------:R-:W-:Y:S01]  /*11f70*/  FMUL.FTZ R108, R108, UR4 ;  /* 0x000000046c6c7c20 */ /* 0x000fe20008410000 */
[----:B------:R-:W-:Y:S01]  /*11f80*/  FMUL.FTZ R109, R109, UR4 ;  /* 0x000000046d6d7c20 */ /* 0x000fe20008410000 */
[----:B------:R-:W-:Y:S01]  /*11f90*/  FMUL.FTZ R96, R96, UR4 ;  /* 0x0000000460607c20 */ /* 0x000fe20008410000 */
[----:B------:R-:W4:Y:S01]  /*11fa0*/  MUFU.TANH R147, R147 ;  /* 0x0000009300937308 */ /* 0x000f220000002400 */
[----:B01----:R-:W-:Y:S01]  /*11fb0*/  FMNMX.FTZ R14, R156, R154, !PT ;  /* 0x0000009a9c0e7209 */ /* 0x003fe20007810000 */
[----:B------:R-:W-:Y:S01]  /*11fc0*/  FMUL.FTZ R97, R97, UR4 ;  /* 0x0000000461617c20 */ /* 0x000fe20008410000 */
[----:B------:R-:W-:Y:S01]  /*11fd0*/  FMUL.FTZ R100, R100, UR4 ;  /* 0x0000000464647c20 */ /* 0x000fe20008410000 */
[----:B------:R-:W-:Y:S01]  /*11fe0*/  FMUL.FTZ R101, R101, UR4 ;  /* 0x0000000465657c20 */ /* 0x000fe20008410000 */
[----:B------:R-:W-:Y:S01]  /*11ff0*/  FMUL.FTZ R116, R89, UR4 ;  /* 0x0000000459747c20 */ /* 0x000fe20008410000 */
[----:B------:R-:W-:Y:S01]  /*12000*/  FMUL.FTZ R92, R92, UR4 ;  /* 0x000000045c5c7c20 */ /* 0x000fe20008410000 */
[----:B------:R-:W-:Y:S01]  /*12010*/  FMUL.FTZ R117, R93, UR4 ;  /* 0x000000045d757c20 */ /* 0x000fe20008410000 */
[----:B------:R-:W0:Y:S01]  /*12020*/  MUFU.TANH R146, R146 ;  /* 0x0000009200927308 */ /* 0x000e220000002400 */
[----:B---3--:R-:W-:Y:S01]  /*12030*/  FMNMX.FTZ R14, R155, R14, !PT ;  /* 0x0000000e9b0e7209 */ /* 0x008fe20007810000 */
[----:B------:R-:W-:Y:S01]  /*12040*/  FMUL.FTZ R140, R80, UR4 ;  /* 0x00000004508c7c20 */ /* 0x000fe20008410000 */
[----:B------:R-:W-:Y:S01]  /*12050*/  FMUL.FTZ R151, R81, UR4 ;  /* 0x0000000451977c20 */ /* 0x000fe20008410000 */
[----:B------:R-:W-:Y:S01]  /*12060*/  FMUL.FTZ R150, R84, UR4 ;  /* 0x0000000454967c20 */ /* 0x000fe20008410000 */
[----:B------:R-:W-:Y:S01]  /*12070*/  FMUL.FTZ R148, R85, UR4 ;  /* 0x0000000455947c20 */ /* 0x000fe20008410000 */
[----:B------:R-:W-:Y:S01]  /*12080*/  FMUL.FTZ R149, R72, UR4 ;  /* 0x0000000448957c20 */ /* 0x000fe20008410000 */
[----:B------:R-:W-:Y:S01]  /*12090*/  FMUL.FTZ R152, R73, UR4 ;  /* 0x0000000449987c20 */ /* 0x000fe20008410000 */
[----:B--2---:R1:W2:Y:S01]  /*120a0*/  MUFU.TANH R2, R138 ;  /* 0x0000008a00027308 */ /* 0x0042a20000002400 */
[----:B----4-:R-:W-:Y:S01]  /*120b0*/  FMNMX.FTZ R14, R147, R14, !PT ;  /* 0x0000000e930e7209 */ /* 0x010fe20007810000 */
[----:B------:R-:W-:Y:S01]  /*120c0*/  FMUL.FTZ R153, R76, UR4 ;  /* 0x000000044c997c20 */ /* 0x000fe20008410000 */
[----:B------:R-:W-:Y:S01]  /*120d0*/  FMUL.FTZ R121, R77, UR4 ;  /* 0x000000044d797c20 */ /* 0x000fe20008410000 */
[----:B------:R-:W-:Y:S01]  /*120e0*/  FMUL.FTZ R123, R123, UR4 ;  /* 0x000000047b7b7c20 */ /* 0x000fe20008410000 */
[----:B------:R-:W-:Y:S01]  /*120f0*/  FMUL.FTZ R114, R114, UR4 ;  /* 0x0000000472727c20 */ /* 0x000fe20008410000 */
[----:B------:R-:W-:Y:S01]  /*12100*/  FMUL.FTZ R127, R127, UR4 ;  /* 0x000000047f7f7c20 */ /* 0x000fe20008410000 */
[----:B------:R-:W-:Y:S01]  /*12110*/  FMUL.FTZ R122, R122, UR4 ;  /* 0x000000047a7a7c20 */ /* 0x000fe20008410000 */
[----:B------:R-:W3:Y:S01]  /*12120*/  MUFU.TANH R141, R141 ;  /* 0x0000008d008d7308 */ /* 0x000ee20000002400 */
[----:B-1----:R-:W-:Y:S01]  /*12130*/  FMUL.FTZ R138, R129, UR4 ;  /* 0x00000004818a7c20 */ /* 0x002fe20008410000 */
[----:B------:R-:W-:Y:S01]  /*12140*/  FMUL.FTZ R129, R120, UR4 ;  /* 0x0000000478817c20 */ /* 0x000fe20008410000 */
[----:B0-----:R-:W-:Y:S01]  /*12150*/  FMNMX.FTZ R14, R146, R14, !PT ;  /* 0x0000000e920e7209 */ /* 0x001fe20007810000 */
[----:B------:R-:W-:Y:S01]  /*12160*/  FMUL.FTZ R120, R124, UR4 ;  /* 0x000000047c787c20 */ /* 0x000fe20008410000 */
[----:B------:R-:W-:Y:S01]  /*12170*/  FMUL.FTZ R124, R113, UR4 ;  /* 0x00000004717c7c20 */ /* 0x000fe20008410000 */
[----:B------:R-:W-:Y:S01]  /*12180*/  FMUL.FTZ R113, R88, UR4 ;  /* 0x0000000458717c20 */ /* 0x000fe20008410000 */
[----:B------:R-:W-:Y:S01]  /*12190*/  ULDC UR5, c[0x0][0x988] ;  /* 0x0002620000057ab9 */ /* 0x000fe20000000800 */
[----:B------:R-:W0:Y:S01]  /*121a0*/  MUFU.TANH R138, R138 ;  /* 0x0000008a008a7308 */ /* 0x000e220000002400 */
[----:B------:R-:W-:Y:S01]  /*121b0*/  FMUL.FTZ R139, R139, UR4 ;  /* 0x000000048b8b7c20 */ /* 0x000fe20008410000 */
[----:B--2---:R-:W-:Y:S01]  /*121c0*/  STL [R1+0x4c], R2 ;  /* 0x00004c0201007387 */ /* 0x004fe20000100800 */
[----:B------:R-:W-:Y:S01]  /*121d0*/  FMUL.FTZ R134, R134, UR4 ;  /* 0x0000000486867c20 */ /* 0x000fe20008410000 */
[----:B------:R-:W-:Y:S01]  /*121e0*/  FMUL.FTZ R143, R143, UR4 ;  /* 0x000000048f8f7c20 */ /* 0x000fe20008410000 */
[----:B------:R-:W-:Y:S01]  /*121f0*/  FMUL.FTZ R135, R135, UR4 ;  /* 0x0000000487877c20 */ /* 0x000fe20008410000 */
[----:B------:R-:W-:Y:S01]  /*12200*/  FMUL.FTZ R126, R126, UR4 ;  /* 0x000000047e7e7c20 */ /* 0x000fe20008410000 */
[----:B------:R-:W-:Y:S01]  /*12210*/  FMUL.FTZ R157, R115, UR4 ;  /* 0x00000004739d7c20 */ /* 0x000fe20008410000 */
[----:B------:R-:W1:Y:S01]  /*12220*/  MUFU.TANH R137, R137 ;  /* 0x0000008900897308 */ /* 0x000e620000002400 */
[----:B---3--:R-:W-:Y:S01]  /*12230*/  FMNMX.FTZ R14, R141, R14, !PT ;  /* 0x0000000e8d0e7209 */ /* 0x008fe20007810000 */
[----:B------:R-:W-:Y:S01]  /*12240*/  FMUL.FTZ R131, R131, UR4 ;  /* 0x0000000483837c20 */ /* 0x000fe20008410000 */
[----:B------:R-:W-:Y:S01]  /*12250*/  FMUL.FTZ R142, R142, UR4 ;  /* 0x000000048e8e7c20 */ /* 0x000fe20008410000 */
[----:B------:R-:W-:-:S04]  /*12260*/  FMUL.FTZ R130, R130, UR4 ;  /* 0x0000000482827c20 */ /* 0x000fc80008410000 */
        /* <DEDUP_REMOVED lines=58> */
[----:B------:R1:W3:Y:S01]  /*12610*/  MUFU.TANH R81, R123 ;  /* 0x0000007b00517308 */ /* 0x0002e20000002400 */
[----:B--2---:R-:W-:-:S07]  /*12620*/  FMNMX.FTZ R14, R153, R14, !PT ;  /* 0x0000000e990e7209 */ /* 0x004fce0007810000 */
[----:B------:R-:W2:Y:S01]  /*12630*/  MUFU.TANH R80, R114 ;  /* 0x0000007200507308 */ /* 0x000ea20000002400 */
[----:B0-----:R-:W-:Y:S01]  /*12640*/  FMNMX.FTZ R14, R121, R14, !PT ;  /* 0x0000000e790e7209 */ /* 0x001fe20007810000 */
[----:B-1----:R-:W4:Y:S04]  /*12650*/  LDL.LU R123, [R1+0x4c] ;  /* 0x00004c00017b7983 */ /* 0x002f280000300800 */
[----:B------:R-:W0:Y:S02]  /*12660*/  SHFL.BFLY PT, R15, R14, 0x2, 0x1f ;  /* 0x0c401f000e0f7f89 */ /* 0x000e2400000e0000 */
[----:B------:R-:W1:Y:S08]  /*12670*/  MUFU.TANH R88, R127 ;  /* 0x0000007f00587308 */ /* 0x000e700000002400 */
[----:B------:R-:W-:Y:S08]  /*12680*/  MUFU.TANH R84, R122 ;  /* 0x0000007a00547308 */ /* 0x000ff00000002400 */
[----:B------:R3:W-:Y:S01]  /*12690*/  MUFU.TANH R4, R139 ;  /* 0x0000008b00047308 */ /* 0x0007e20000002400 */
[----:B0-----:R-:W-:-:S07]  /*126a0*/  FMNMX.FTZ R14, R14, R15, !PT ;  /* 0x0000000f0e0e7209 */ /* 0x001fce0007810000 */
[----:B------:R-:W0:Y:S01]  /*126b0*/  MUFU.TANH R85, R134 ;  /* 0x0000008600557308 */ /* 0x000e220000002400 */
[----:B------:R-:W2:Y:S01]  /*126c0*/  SHFL.BFLY PT, R15, R14, 0x1, 0x1f ;  /* 0x0c201f000e0f7f89 */ /* 0x000ea200000e0000 */
[----:B---3--:R-:W-:-:S06]  /*126d0*/  FMUL.FTZ R139, R118, UR4 ;  /* 0x00000004768b7c20 */ /* 0x008fcc0008410000 */
[----:B------:R-:W-:Y:S08]  /*126e0*/  MUFU.TANH R2, R143 ;  /* 0x0000008f00027308 */ /* 0x000ff00000002400 */
[----:B------:R-:W3:Y:S08]  /*126f0*/  MUFU.TANH R72, R135 ;  /* 0x0000008700487308 */ /* 0x000ef00000002400 */
[----:B------:R0:W-:Y:S01]  /*12700*/  MUFU.TANH R93, R131 ;  /* 0x00000083005d7308 */ /* 0x0001e20000002400 */
[----:B--2---:R-:W-:Y:S01]  /*12710*/  FMNMX.FTZ R14, R14, R15, !PT ;  /* 0x0000000f0e0e7209 */ /* 0x004fe20007810000 */
[----:B------:R-:W-:-:S04]  /*12720*/  IMAD.U32 R15, RZ, RZ, UR5 ;  /* 0x00000005ff0f7e24 */ /* 0x000fc8000f8e00ff */
[C---:B------:R-:W-:Y:S01]  /*12730*/  FADD.FTZ R122, -R14.reuse, R154 ;  /* 0x0000009a0e7a7221 */ /* 0x040fe20000010100 */
[-C--:B------:R-:W-:Y:S01]  /*12740*/  FMUL.FTZ R154, R14, R15.reuse ;  /* 0x0000000f0e9a7220 */ /* 0x080fe20000410000 */
[----:B------:R-:W-:Y:S03]  /*12750*/  MUFU.TANH R3, R142 ;  /* 0x0000008e00037308 */ /* 0x000fe60000002400 */
[-CC-:B------:R-:W-:Y:S01]  /*12760*/  FFMA.FTZ R127, R120, R15.reuse, -R154.reuse ;  /* 0x0000000f787f7223 */ /* 0x180fe2000001089a */
[----:B------:R-:W-:Y:S02]  /*12770*/  IMAD.MOV.U32 R120, RZ, RZ, R81 ;  /* 0x000000ffff787224 */ /* 0x000fe400078e0051 */
[-C--:B------:R-:W-:Y:S01]  /*12780*/  FFMA.FTZ R81, R112, R15.reuse, -R154 ;  /* 0x0000000f70517223 */ /* 0x080fe2000001089a */
[----:B------:R-:W-:Y:S02]  /*12790*/  IMAD.MOV.U32 R112, RZ, RZ, R80 ;  /* 0x000000ffff707224 */ /* 0x000fe400078e0050 */
[-CC-:B------:R-:W-:Y:S01]  /*127a0*/  FFMA.FTZ R80, R105, R15.reuse, -R154.reuse ;  /* 0x0000000f69507223 */ /* 0x180fe2000001089a */
[-C--:B------:R-:W-:Y:S01]  /*127b0*/  FFMA.FTZ R118, R155, R15.reuse, -R154 ;  /* 0x0000000f9b767223 */ /* 0x080fe2000001089a */
[----:B-1----:R-:W-:Y:S01]  /*127c0*/  IMAD.MOV.U32 R105, RZ, RZ, R88 ;  /* 0x000000ffff697224 */ /* 0x002fe200078e0058 */
[----:B------:R-:W4:Y:S01]  /*127d0*/  LDL.LU R155, [R1+0x2c] ;  /* 0x00002c00019b7983 */ /* 0x000f220000300800 */
[-CC-:B------:R-:W-:Y:S01]  /*127e0*/  FFMA.FTZ R88, R108, R15.reuse, -R154.reuse ;  /* 0x0000000f6c587223 */ /* 0x180fe2000001089a */
[----:B------:R-:W-:Y:S02]  /*127f0*/  MUFU.TANH R89, R130 ;  /* 0x0000008200597308 */ /* 0x000fe40000002400 */
[----:B------:R-:W2:Y:S01]  /*12800*/  LDL.LU R108, [R1+0x30] ;  /* 0x00003000016c7983 */ /* 0x000ea20000300800 */
[-C--:B------:R-:W-:Y:S01]  /*12810*/  FMUL.FTZ R122, R122, R15.reuse ;  /* 0x0000000f7a7a7220 */ /* 0x080fe20000410000 */
[-CC-:B------:R-:W-:Y:S01]  /*12820*/  FFMA.FTZ R115, R156, R15.reuse, -R154.reuse ;  /* 0x0000000f9c737223 */ /* 0x180fe2000001089a */
[----:B------:R-:W-:-:S03]  /*12830*/  FFMA.FTZ R73, R104, R15, -R154 ;  /* 0x0000000f68497223 */ /* 0x000fc6000001089a */
[----:B------:R1:W3:Y:S01]  /*12840*/  MUFU.TANH R143, R126 ;  /* 0x0000007e008f7308 */ /* 0x0002e20000002400 */
[-CC-:B------:R-:W-:Y:S01]  /*12850*/  FFMA.FTZ R114, R147, R15.reuse, -R154.reuse ;  /* 0x0000000f93727223 */ /* 0x180fe2000001089a */
[----:B0-----:R-:W-:Y:S01]  /*12860*/  FFMA.FTZ R131, R137, R15, -R154 ;  /* 0x0000000f89837223 */ /* 0x001fe2000001089a */
[----:B------:R-:W-:-:S05]  /*12870*/  IMAD.MOV.U32 R137, RZ, RZ, R85 ;  /* 0x000000ffff897224 */ /* 0x000fca00078e0055 */
[----:B------:R-:W-:Y:S01]  /*12880*/  MUFU.EX2 R104, R115 ;  /* 0x0000007300687308 */ /* 0x000fe20000000800 */
[-CC-:B-1----:R-:W-:Y:S01]  /*12890*/  FFMA.FTZ R126, R20, R15.reuse, -R154.reuse ;  /* 0x0000000f147e7223 */ /* 0x182fe2000001089a */
[----:B------:R-:W-:-:S06]  /*128a0*/  FFMA.FTZ R146, R146, R15, -R154 ;  /* 0x0000000f92927223 */ /* 0x000fcc000001089a */
[----:B------:R-:W2:Y:S01]  /*128b0*/  MUFU.EX2 R20, R122 ;  /* 0x0000007a00147308 */ /* 0x000ea20000000800 */
[----:B------:R-:W-:Y:S01]  /*128c0*/  FFMA.FTZ R85, R116, R15, -R154 ;  /* 0x0000000f74557223 */ /* 0x000fe2000001089a */
[----:B------:R-:W-:-:S06]  /*128d0*/  FMUL.FTZ R116, R106, UR4 ;  /* 0x000000046a747c20 */ /* 0x000fcc0008410000 */
[----:B------:R-:W0:Y:S01]  /*128e0*/  MUFU.EX2 R118, R118 ;  /* 0x0000007600767308 */ /* 0x000e220000000800 */
[----:B------:R-:W-:-:S07]  /*128f0*/  FFMA.FTZ R132, R138, R15, -R154 ;  /* 0x0000000f8a847223 */ /* 0x000fce000001089a */
[----:B------:R1:W0:Y:S01]  /*12900*/  MUFU.EX2 R106, R114 ;  /* 0x00000072006a7308 */ /* 0x0002220000000800 */
[----:B---3--:R-:W-:Y:S01]  /*12910*/  MOV R138, R72 ;  /* 0x00000048008a7202 */ /* 0x008fe20000000f00 */
[----:B------:R-:W-:-:S06]  /*12920*/  FFMA.FTZ R72, R97, R15, -R154 ;  /* 0x0000000f61487223 */ /* 0x000fcc000001089a */
[----:B------:R-:W3:Y:S01]  /*12930*/  MUFU.EX2 R146, R146 ;  /* 0x0000009200927308 */ /* 0x000ee20000000800 */
[----:B-1----:R-:W-:Y:S02]  /*12940*/  IMAD.MOV.U32 R114, RZ, RZ, R143 ;  /* 0x000000ffff727224 */ /* 0x002fe400078e008f */
[----:B------:R-:W-:Y:S02]  /*12950*/  IMAD.MOV.U32 R135, RZ, RZ, R93 ;  /* 0x000000ffff877224 */ /* 0x000fe400078e005d */
[----:B------:R-:W-:Y:S02]  /*12960*/  IMAD.MOV.U32 R134, RZ, RZ, R89 ;  /* 0x000000ffff867224 */ /* 0x000fe400078e0059 */
[-CC-:B------:R-:W-:Y:S01]  /*12970*/  FFMA.FTZ R76, R21, R15.reuse, -R154.reuse ;  /* 0x0000000f154c7223 */ /* 0x180fe2000001089a */
[-C--:B------:R-:W-:Y:S01]  /*12980*/  FFMA.FTZ R21, R101, R15.reuse, -R154 ;  /* 0x0000000f65157223 */ /* 0x080fe2000001089a */
[----:B------:R-:W-:Y:S02]  /*12990*/  IMAD.MOV.U32 R101, RZ, RZ, R120 ;  /* 0x000000ffff657224 */ /* 0x000fe400078e0078 */
[-CC-:B------:R-:W-:Y:S01]  /*129a0*/  FFMA.FTZ R130, R136, R15.reuse, -R154.reuse ;  /* 0x0000000f88827223 */ /* 0x180fe2000001089a */
[----:B------:R-:W-:Y:S01]  /*129b0*/  FMUL.FTZ R120, R98, UR4 ;  /* 0x0000000462787c20 */ /* 0x000fe20008410000 */
[----:B------:R-:W-:Y:S01]  /*129c0*/  FFMA.FTZ R133, R141, R15, -R154 ;  /* 0x0000000f8d857223 */ /* 0x000fe2000001089a */
[----:B------:R-:W-:-:S02]  /*129d0*/  IMAD.MOV.U32 R136, RZ, RZ, R84 ;  /* 0x000000ffff887224 */ /* 0x000fc400078e0054 */
[-CC-:B------:R-:W-:Y:S01]  /*129e0*/  FFMA.FTZ R129, R129, R15.reuse, -R154.reuse ;  /* 0x0000000f81817223 */ /* 0x180fe2000001089a */
[----:B------:R-:W-:Y:S02]  /*129f0*/  IMAD.MOV.U32 R98, RZ, RZ, R137 ;  /* 0x000000ffff627224 */ /* 0x000fe400078e0089 */
        /* <DEDUP_REMOVED lines=16> */
[----:B------:R-:W-:Y:S01]  /*12b00*/  FFMA.FTZ R154, R121, R15, -R154 ;  /* 0x0000000f799a7223 */ /* 0x000fe2000001089a */
[----:B------:R-:W-:Y:S01]  /*12b10*/  FMUL.FTZ R121, R99, UR4 ;  /* 0x0000000463797c20 */ /* 0x000fe20008410000 */
[----:B------:R-:W-:-:S02]  /*12b20*/  IMAD.MOV.U32 R99, RZ, RZ, R138 ;  /* 0x000000ffff637224 */ /* 0x000fc400078e008a */
[----:B------:R-:W-:Y:S01]  /*12b30*/  IMAD.MOV.U32 R100, RZ, RZ, R136 ;  /* 0x000000ffff647224 */ /* 0x000fe200078e0088 */
[----:B------:R-:W1:Y:S01]  /*12b40*/  MUFU.TANH R157, R157 ;  /* 0x0000009d009d7308 */ /* 0x000e620000002400 */
[----:B------:R-:W-:Y:S01]  /*12b50*/  FMUL.FTZ R115, R119, UR4 ;  /* 0x0000000477737c20 */ /* 0x000fe20008410000 */
[----:B------:R-:W-:-:S06]  /*12b60*/  IMAD.MOV.U32 R113, RZ, RZ, R105 ;  /* 0x000000ffff717224 */ /* 0x000fcc00078e0069 */
[----:B------:R-:W1:Y:S01]  /*12b70*/  MUFU.TANH R139, R139 ;  /* 0x0000008b008b7308 */ /* 0x000e620000002400 */
[----:B------:R-:W-:-:S07]  /*12b80*/  FMUL.FTZ R117, R107, UR4 ;  /* 0x000000046b757c20 */ /* 0x000fce0008410000 */
[----:B------:R-:W1:Y:S01]  /*12b90*/  MUFU.TANH R115, R115 ;  /* 0x0000007300737308 */ /* 0x000e620000002400 */
[----:B------:R-:W-:-:S07]  /*12ba0*/  FMUL.FTZ R119, R111, UR4 ;  /* 0x000000046f777c20 */ /* 0x000fce0008410000 */
[----:B------:R-:W1:Y:S08]  /*12bb0*/  MUFU.TANH R116, R116 ;  /* 0x0000007400747308 */ /* 0x000e700000002400 */
[----:B------:R-:W1:Y:S08]  /*12bc0*/  MUFU.TANH R117, R117 ;  /* 0x0000007500757308 */ /* 0x000e700000002400 */
[----:B------:R-:W-:Y:S01]  /*12bd0*/  MUFU.TANH R119, R119 ;  /* 0x0000007700777308 */ /* 0x000fe20000002400 */
[----:B------:R-:W-:-:S07]  /*12be0*/  FMUL.FTZ R109, R103, UR4 ;  /* 0x00000004676d7c20 */ /* 0x000fce0008410000 */
[----:B------:R-:W-:Y:S08]  /*12bf0*/  MUFU.TANH R120, R120 ;  /* 0x0000007800787308 */ /* 0x000ff00000002400 */
[----:B------:R-:W-:Y:S01]  /*12c00*/  MUFU.TANH R121, R121 ;  /* 0x0000007900797308 */ /* 0x000fe20000002400 */
[----:B------:R-:W-:Y:S01]  /*12c10*/  FMUL.FTZ R111, R91, UR4 ;  /* 0x000000045b6f7c20 */ /* 0x000fe20008410000 */
[----:B------:R-:W-:-:S06]  /*12c20*/  FMUL.FTZ R94, R94, UR4 ;  /* 0x000000045e5e7c20 */ /* 0x000fcc0008410000 */
[----:B------:R-:W-:Y:S01]  /*12c30*/  MUFU.TANH R109, R109 ;  /* 0x0000006d006d7308 */ /* 0x000fe20000002400 */
[----:B------:R-:W-:Y:S02]  /*12c40*/  IMAD.MOV.U32 R103, RZ, RZ, R134 ;  /* 0x000000ffff677224 */ /* 0x000fe400078e0086 */
[----:B------:R-:W-:-:S05]  /*12c50*/  FMUL.FTZ R82, R82, UR4 ;  /* 0x0000000452527c20 */ /* 0x000fca0008410000 */
[----:B------:R-:W-:Y:S08]  /*12c60*/  MUFU.TANH R111, R111 ;  /* 0x0000006f006f7308 */ /* 0x000ff00000002400 */
[----:B------:R-:W-:Y:S01]  /*12c70*/  MUFU.TANH R94, R94 ;  /* 0x0000005e005e7308 */ /* 0x000fe20000002400 */
[----:B------:R-:W-:Y:S01]  /*12c80*/  FMUL.FTZ R136, R86, UR4 ;  /* 0x0000000456887c20 */ /* 0x000fe20008410000 */
[----:B------:R-:W-:-:S06]  /*12c90*/  FMUL.FTZ R137, R87, UR4 ;  /* 0x0000000457897c20 */ /* 0x000fcc0008410000 */
[----:B------:R-:W-:Y:S01]  /*12ca0*/  MUFU.TANH R82, R82 ;  /* 0x0000005200527308 */ /* 0x000fe20000002400 */
[----:B------:R-:W-:-:S07]  /*12cb0*/  FMUL.FTZ R148, R75, UR4 ;  /* 0x000000044b947c20 */ /* 0x000fce0008410000 */
[----:B------:R-:W-:Y:S01]  /*12cc0*/  MUFU.TANH R136, R136 ;  /* 0x0000008800887308 */ /* 0x000fe20000002400 */
[----:B--2---:R-:W-:-:S04]  /*12cd0*/  FFMA.FTZ R97, R20, R108, R104 ;  /* 0x0000006c14617223 */ /* 0x004fc80000010068 */
[----:B0-----:R-:W-:-:S04]  /*12ce0*/  FADD.FTZ R97, R118, R97 ;  /* 0x0000006176617221 */ /* 0x001fc80000010000 */
[----:B------:R-:W-:-:S04]  /*12cf0*/  FADD.FTZ R97, R106, R97 ;  /* 0x000000616a617221 */ /* 0x000fc80000010000 */
[----:B---3--:R-:W-:Y:S01]  /*12d00*/  FADD.FTZ R143, R146, R97 ;  /* 0x00000061928f7221 */ /* 0x008fe20000010000 */
[----:B----4-:R-:W-:-:S04]  /*12d10*/  FMNMX.FTZ R97, R123, R155, !PT ;  /* 0x0000009b7b617209 */ /* 0x010fc80007810000 */
[----:B------:R-:W-:-:S04]  /*12d20*/  FMNMX.FTZ R97, R4, R97, !PT ;  /* 0x0000006104617209 */ /* 0x000fc80007810000 */
[----:B------:R-:W-:Y:S01]  /*12d30*/  FMNMX.FTZ R97, R3, R97, !PT ;  /* 0x0000006103617209 */ /* 0x000fe20007810000 */
[----:B------:R-:W-:-:S03]  /*12d40*/  FMUL.FTZ R108, R102, UR4 ;  /* 0x00000004666c7c20 */ /* 0x000fc60008410000 */
[----:B------:R-:W-:Y:S01]  /*12d50*/  FMNMX.FTZ R97, R2, R97, !PT ;  /* 0x0000006102617209 */ /* 0x000fe20007810000 */
[----:B------:R-:W-:-:S03]  /*12d60*/  IMAD.MOV.U32 R102, RZ, RZ, R135 ;  /* 0x000000ffff667224 */ /* 0x000fc600078e0087 */
[----:B------:R-:W-:-:S04]  /*12d70*/  FMNMX.FTZ R97, R134, R97, !PT ;  /* 0x0000006186617209 */ /* 0x000fc80007810000 */
[----:B------:R-:W-:-:S04]  /*12d80*/  FMNMX.FTZ R97, R102, R97, !PT ;  /* 0x0000006166617209 */ /* 0x000fc80007810000 */
[----:B------:R-:W-:-:S04]  /*12d90*/  FMNMX.FTZ R97, R98, R97, !PT ;  /* 0x0000006162617209 */ /* 0x000fc80007810000 */
[----:B------:R-:W-:-:S04]  /*12da0*/  FMNMX.FTZ R97, R99, R97, !PT ;  /* 0x0000006163617209 */ /* 0x000fc80007810000 */
[----:B------:R-:W-:-:S04]  /*12db0*/  FMNMX.FTZ R97, R100, R97, !PT ;  /* 0x0000006164617209 */ /* 0x000fc80007810000 */
[----:B------:R-:W-:-:S04]  /*12dc0*/  FMNMX.FTZ R97, R101, R97, !PT ;  /* 0x0000006165617209 */ /* 0x000fc80007810000 */
[----:B------:R-:W-:-:S04]  /*12dd0*/  FMNMX.FTZ R97, R114, R97, !PT ;  /* 0x0000006172617209 */ /* 0x000fc80007810000 */
[----:B------:R-:W-:Y:S02]  /*12de0*/  FMNMX.FTZ R97, R113, R97, !PT ;  /* 0x0000006171617209 */ /* 0x000fe40007810000 */
[----:B------:R-:W-:Y:S01]  /*12df0*/  F2FP.F16.F32.PACK_AB R104, R118, R104 ;  /* 0x000000687668723e */ /* 0x000fe200000000ff */
[----:B------:R-:W-:Y:S01]  /*12e00*/  FMUL.FTZ R118, R110, UR4 ;  /* 0x000000046e767c20 */ /* 0x000fe20008410000 */
[----:B------:R-:W-:-:S04]  /*12e10*/  FMNMX.FTZ R97, R112, R97, !PT ;  /* 0x0000006170617209 */ /* 0x000fc80007810000 */
[----:B-1----:R-:W-:Y:S01]  /*12e20*/  FMNMX.FTZ R97, R157, R97, !PT ;  /* 0x000000619d617209 */ /* 0x002fe20007810000 */
[----:B------:R-:W0:Y:S03]  /*12e30*/  MUFU.TANH R118, R118 ;  /* 0x0000007600767308 */ /* 0x000e260000002400 */
[----:B------:R-:W-:-:S04]  /*12e40*/  FMNMX.FTZ R97, R139, R97, !PT ;  /* 0x000000618b617209 */ /* 0x000fc80007810000 */
[----:B------:R-:W-:-:S04]  /*12e50*/  FMNMX.FTZ R97, R115, R97, !PT ;  /* 0x0000006173617209 */ /* 0x000fc80007810000 */
[----:B------:R-:W-:Y:S01]  /*12e60*/  FMNMX.FTZ R97, R116, R97, !PT ;  /* 0x0000006174617209 */ /* 0x000fe20007810000 */
[----:B------:R-:W1:Y:S03]  /*12e70*/  MUFU.TANH R108, R108 ;  /* 0x0000006c006c7308 */ /* 0x000e660000002400 */
[----:B------:R-:W-:Y:S01]  /*12e80*/  FMNMX.FTZ R97, R117, R97, !PT ;  /* 0x0000006175617209 */ /* 0x000fe20007810000 */
[----:B------:R-:W-:-:S03]  /*12e90*/  FMUL.FTZ R110, R90, UR4 ;  /* 0x000000045a6e7c20 */ /* 0x000fc60008410000 */
[----:B0-----:R-:W-:-:S04]  /*12ea0*/  FMNMX.FTZ R97, R118, R97, !PT ;  /* 0x0000006176617209 */ /* 0x001fc80007810000 */
[----:B------:R-:W-:Y:S01]  /*12eb0*/  FMNMX.FTZ R97, R119, R97, !PT ;  /* 0x0000006177617209 */ /* 0x000fe20007810000 */
[----:B------:R-:W0:Y:S03]  /*12ec0*/  MUFU.TANH R110, R110 ;  /* 0x0000006e006e7308 */ /* 0x000e260000002400 */
[----:B------:R-:W-:Y:S01]  /*12ed0*/  FMNMX.FTZ R97, R120, R97, !PT ;  /* 0x0000006178617209 */ /* 0x000fe20007810000 */
[----:B------:R-:W-:-:S03]  /*12ee0*/  FMUL.FTZ R134, R95, UR4 ;  /* 0x000000045f867c20 */ /* 0x000fc60008410000 */
[----:B------:R-:W-:-:S04]  /*12ef0*/  FMNMX.FTZ R97, R121, R97, !PT ;  /* 0x0000006179617209 */ /* 0x000fc80007810000 */
[----:B-1----:R-:W-:Y:S01]  /*12f00*/  FMNMX.FTZ R97, R108, R97, !PT ;  /* 0x000000616c617209 */ /* 0x002fe20007810000 */
[----:B------:R-:W1:Y:S01]  /*12f10*/  MUFU.TANH R134, R134 ;  /* 0x0000008600867308 */ /* 0x000e620000002400 */
[----:B------:R-:W-:Y:S02]  /*12f20*/  FMUL.FTZ R135, R83, UR4 ;  /* 0x0000000453877c20 */ /* 0x000fe40008410000 */
[----:B------:R-:W-:-:S04]  /*12f30*/  FMNMX.FTZ R97, R109, R97, !PT ;  /* 0x000000616d617209 */ /* 0x000fc80007810000 */
[----:B0-----:R-:W-:Y:S01]  /*12f40*/  FMNMX.FTZ R97, R110, R97, !PT ;  /* 0x000000616e617209 */ /* 0x001fe20007810000 */
[----:B------:R-:W0:Y:S03]  /*12f50*/  MUFU.TANH R135, R135 ;  /* 0x0000008700877308 */ /* 0x000e260000002400 */
[----:B------:R-:W-:Y:S02]  /*12f60*/  FMNMX.FTZ R97, R111, R97, !PT ;  /* 0x000000616f617209 */ /* 0x000fe40007810000 */
[----:B------:R-:W-:Y:S01]  /*12f70*/  F2FP.F16.F32.PACK_AB R106, R146, R106 ;  /* 0x0000006a926a723e */ /* 0x000fe200000000ff */
[----:B------:R-:W-:Y:S01]  /*12f80*/  FMUL.FTZ R146, R74, UR4 ;  /* 0x000000044a927c20 */ /* 0x000fe20008410000 */
[----:B------:R-:W-:Y:S01]  /*12f90*/  FMNMX.FTZ R97, R94, R97, !PT ;  /* 0x000000615e617209 */ /* 0x000fe20007810000 */
[----:B------:R-:W2:Y:S03]  /*12fa0*/  MUFU.TANH R137, R137 ;  /* 0x0000008900897308 */ /* 0x000ea60000002400 */
[----:B-1----:R-:W-:Y:S01]  /*12fb0*/  FMNMX.FTZ R97, R134, R97, !PT ;  /* 0x0000006186617209 */ /* 0x002fe20007810000 */
[----:B------:R-:W-:-:S03]  /*12fc0*/  FMUL.FTZ R150, R78, UR4 ;  /* 0x000000044e967c20 */ /* 0x000fc60008410000 */
[----:B------:R-:W-:Y:S01]  /*12fd0*/  FMNMX.FTZ R97, R82, R97, !PT ;  /* 0x0000006152617209 */ /* 0x000fe20007810000 */
[----:B------:R-:W1:Y:S01]  /*12fe0*/  MUFU.TANH R146, R146 ;  /* 0x0000009200927308 */ /* 0x000e620000002400 */
[----:B------:R-:W-:Y:S02]  /*12ff0*/  FMUL.FTZ R151, R79, UR4 ;  /* 0x000000044f977c20 */ /* 0x000fe40008410000 */
[----:B0-----:R-:W-:-:S05]  /*13000*/  FMNMX.FTZ R97, R135, R97, !PT ;  /* 0x0000006187617209 */ /* 0x001fca0007810000 */
[----:B------:R-:W0:Y:S01]  /*13010*/  MUFU.TANH R148, R148 ;  /* 0x0000009400947308 */ /* 0x000e220000002400 */
[----:B------:R-:W-:-:S07]  /*13020*/  FMNMX.FTZ R97, R136, R97, !PT ;  /* 0x0000006188617209 */ /* 0x000fce0007810000 */
[----:B------:R-:W3:Y:S01]  /*13030*/  MUFU.TANH R150, R150 ;  /* 0x0000009600967308 */ /* 0x000ee20000002400 */
[----:B--2---:R-:W-:-:S07]  /*13040*/  FMNMX.FTZ R97, R137, R97, !PT ;  /* 0x0000006189617209 */ /* 0x004fce0007810000 */
[----:B------:R-:W2:Y:S01]  /*13050*/  MUFU.TANH R151, R151 ;  /* 0x0000009700977308 */ /* 0x000ea20000002400 */
[----:B-1----:R-:W-:-:S04]  /*13060*/  FMNMX.FTZ R97, R146, R97, !PT ;  /* 0x0000006192617209 */ /* 0x002fc80007810000 */
[----:B0-----:R-:W-:-:S04]  /*13070*/  FMNMX.FTZ R97, R148, R97, !PT ;  /* 0x0000006194617209 */ /* 0x001fc80007810000 */
[----:B---3--:R-:W-:-:S04]  /*13080*/  FMNMX.FTZ R74, R150, R97, !PT ;  /* 0x00000061964a7209 */ /* 0x008fc80007810000 */
[----:B--2---:R-:W-:-:S05]  /*13090*/  FMNMX.FTZ R74, R151, R74, !PT ;  /* 0x0000004a974a7209 */ /* 0x004fca0007810000 */
[----:B------:R-:W0:Y:S02]  /*130a0*/  SHFL.BFLY PT, R75, R74, 0x2, 0x1f ;  /* 0x0c401f004a4b7f89 */ /* 0x000e2400000e0000 */
[----:B0-----:R-:W-:-:S05]  /*130b0*/  FMNMX.FTZ R74, R74, R75, !PT ;  /* 0x0000004b4a4a7209 */ /* 0x001fca0007810000 */
[----:B------:R-:W0:Y:S02]  /*130c0*/  SHFL.BFLY PT, R75, R74, 0x1, 0x1f ;  /* 0x0c201f004a4b7f89 */ /* 0x000e2400000e0000 */
[----:B0-----:R-:W-:-:S05]  /*130d0*/  FMNMX.FTZ R74, R74, R75, !PT ;  /* 0x0000004b4a4a7209 */ /* 0x001fca0007810000 */
[----:B------:R-:W-:-:S04]  /*130e0*/  FMUL.FTZ R138, R74, R15 ;  /* 0x0000000f4a8a7220 */ /* 0x000fc80000410000 */
[-CC-:B------:R-:W-:Y:S01]  /*130f0*/  FFMA.FTZ R107, R4, R15.reuse, -R138.reuse ;  /* 0x0000000f046b7223 */ /* 0x180fe2000001088a */
[-CC-:B------:R-:W-:Y:S01]  /*13100*/  FFMA.FTZ R105, R123, R15.reuse, -R138.reuse ;  /* 0x0000000f7b697223 */ /* 0x180fe2000001088a */
[----:B------:R0:W5:Y:S01]  /*13110*/  LDL.LU R4, [R1+0xcc] ;  /* 0x0000cc0001047983 */ /* 0x0001620000300800 */
[-CC-:B------:R-:W-:Y:S01]  /*13120*/  FFMA.FTZ R122, R3, R15.reuse, -R138.reuse ;  /* 0x0000000f037a7223 */ /* 0x180fe2000001088a */
[-CC-:B------:R-:W-:Y:S01]  /*13130*/  FFMA.FTZ R97, R102, R15.reuse, -R138.reuse ;  /* 0x0000000f66617223 */ /* 0x180fe2000001088a */
[-CC-:B------:R-:W-:Y:S01]  /*13140*/  FFMA.FTZ R123, R2, R15.reuse, -R138.reuse ;  /* 0x0000000f027b7223 */ /* 0x180fe2000001088a */
[----:B------:R0:W5:Y:S01]  /*13150*/  LDL.LU R3, [R1+0xc8] ;  /* 0x0000c80001037983 */ /* 0x0001620000300800 */
[-CC-:B------:R-:W-:Y:S01]  /*13160*/  FFMA.FTZ R102, R114, R15.reuse, -R138.reuse ;  /* 0x0000000f72667223 */ /* 0x180fe2000001088a */
[-CC-:B------:R-:W-:Y:S02]  /*13170*/  FFMA.FTZ R114, R139, R15.reuse, -R138.reuse ;  /* 0x0000000f8b727223 */ /* 0x180fe4000001088a */
[----:B------:R0:W5:Y:S04]  /*13180*/  LDL.LU R2, [R1+0xc4] ;  /* 0x0000c40001027983 */ /* 0x0001680000300800 */
[----:B------:R-:W2:Y:S01]  /*13190*/  LDL R139, [R1+0x80] ;  /* 0x00008000018b7983 */ /* 0x000ea20000100800 */
[----:B------:R-:W-:Y:S01]  /*131a0*/  FFMA.FTZ R90, R108, R15, -R138 ;  /* 0x0000000f6c5a7223 */ /* 0x000fe2000001088a */
[----:B-----5:R-:W-:-:S05]  /*131b0*/  VIADD R108, R16, 0x200 ;  /* 0x00000200106c7836 */ /* 0x020fca0000000000 */
[----:B------:R-:W-:-:S04]  /*131c0*/  SHF.R.U32.HI R108, RZ, 0x4, R108 ;  /* 0x00000004ff6c7819 */ /* 0x000fc8000001166c */
[----:B------:R-:W-:-:S04]  /*131d0*/  LOP3.LUT R108, R108, 0x3fff, RZ, 0xc0, !PT ;  /* 0x00003fff6c6c7812 */ /* 0x000fc800078ec0ff */
[----:B------:R-:W-:Y:S01]  /*131e0*/  LOP3.LUT R108, R108, 0x2400000, RZ, 0xfc, !PT ;  /* 0x024000006c6c7812 */ /* 0x000fe200078efcff */
[----:B------:R-:W-:-:S04]  /*131f0*/  FFMA.FTZ R83, R110, R15, -R138 ;  /* 0x0000000f6e537223 */ /* 0x000fc8000001088a */
[----:B------:R-:W-:-:S05]  /*13200*/  IMAD R108, R0, 0x6c0, R108 ;  /* 0x000006c0006c7824 */ /* 0x000fca00078e026c */
[----:B------:R-:W-:-:S04]  /*13210*/  IADD3 R110, R108, 0x40, RZ ;  /* 0x000000406c6e7810 */ /* 0x000fc80007ffe0ff */
[----:B------:R-:W-:Y:S01]  /*13220*/  R2UR UR10, R110 ;  /* 0x000000006e0a72ca */ /* 0x000fe200000e0000 */
[----:B------:R-:W-:-:S05]  /*13230*/  VIADD R110, R108, 0x80 ;  /* 0x000000806c6e7836 */ /* 0x000fca0000000000 */
[----:B------:R-:W-:Y:S01]  /*13240*/  R2UR UR14, R110 ;  /* 0x000000006e0e72ca */ /* 0x000fe200000e0000 */
[----:B------:R-:W-:-:S05]  /*13250*/  VIADD R110, R108, 0xc0 ;  /* 0x000000c06c6e7836 */ /* 0x000fca0000000000 */
[----:B------:R-:W-:Y:S01]  /*13260*/  R2UR UR18, R110 ;  /* 0x000000006e1272ca */ /* 0x000fe200000e0000 */
[----:B------:R-:W-:-:S05]  /*13270*/  VIADD R110, R108, 0x100 ;  /* 0x000001006c6e7836 */ /* 0x000fca0000000000 */
[----:B------:R-:W-:Y:S01]  /*13280*/  R2UR UR22, R110 ;  /* 0x000000006e1672ca */ /* 0x000fe200000e0000 */
[----:B------:R-:W-:-:S05]  /*13290*/  VIADD R110, R108, 0x140 ;  /* 0x000001406c6e7836 */ /* 0x000fca0000000000 */
[----:B------:R-:W-:Y:S01]  /*132a0*/  R2UR UR26, R110 ;  /* 0x000000006e1a72ca */ /* 0x000fe200000e0000 */
[C---:B------:R-:W-:Y:S02]  /*132b0*/  VIADD R110, R108.reuse, 0x180 ;  /* 0x000001806c6e7836 */ /* 0x040fe40000000000 */
[----:B------:R-:W-:Y:S01]  /*132c0*/  FFMA.FTZ R91, R109, R15, -R138 ;  /* 0x0000000f6d5b7223 */ /* 0x000fe2000001088a */
[----:B------:R-:W-:Y:S01]  /*132d0*/  IMAD.MOV.U32 R109, RZ, RZ, -0x7fffffe0 ;  /* 0x80000020ff6d7424 */ /* 0x000fe200078e00ff */
[----:B------:R-:W-:Y:S02]  /*132e0*/  R2UR UR6, R108 ;  /* 0x000000006c0672ca */ /* 0x000fe400000e0000 */
[----:B------:R-:W-:Y:S01]  /*132f0*/  R2UR UR30, R110 ;  /* 0x000000006e1e72ca */ /* 0x000fe200000e0000 */
[C---:B------:R-:W-:Y:S02]  /*13300*/  VIADD R110, R108.reuse, 0x1c0 ;  /* 0x000001c06c6e7836 */ /* 0x040fe40000000000 */
[----:B------:R-:W-:Y:S01]  /*13310*/  VIADD R108, R108, 0x200 ;  /* 0x000002006c6c7836 */ /* 0x000fe20000000000 */
[----:B------:R-:W-:-:S02]  /*13320*/  R2UR UR7, R109 ;  /* 0x000000006d0772ca */ /* 0x000fc400000e0000 */
[----:B------:R-:W-:Y:S01]  /*13330*/  R2UR UR39, R109 ;  /* 0x000000006d2772ca */ /* 0x000fe200000e0000 */
[----:B------:R-:W-:Y:S01]  /*13340*/  IMAD.MOV.U32 R109, RZ, RZ, -0x3ffffff0 ;  /* 0xc0000010ff6d7424 */ /* 0x000fe200078e00ff */
[----:B------:R-:W-:-:S04]  /*13350*/  R2UR UR38, R108 ;  /* 0x000000006c2672ca */ /* 0x000fc800000e0000 */
[----:B------:R-:W-:Y:S01]  /*13360*/  R2UR UR5, R109 ;  /* 0x000000006d0572ca */ /* 0x000fe200000e0000 */
[----:B------:R-:W-:Y:S01]  /*13370*/  WARPGROUP.ARRIVE ;  /* 0x00000000000079c5 */ /* 0x000fe20000000000 */
[----:B------:R-:W-:Y:S01]  /*13380*/  FFMA.FTZ R86, R111, R15, -R138 ;  /* 0x0000000f6f567223 */ /* 0x000fe2000001088a */
[----:B------:R-:W-:Y:S01]  /*13390*/  IMAD.MOV.U32 R111, RZ, RZ, -0x7fffffe0 ;  /* 0x80000020ff6f7424 */ /* 0x000fe200078e00ff */
[----:B------:R-:W-:-:S04]  /*133a0*/  R2UR UR34, R110 ;  /* 0x000000006e2272ca */ /* 0x000fc800000e0000 */
[C---:B------:R-:W-:Y:S02]  /*133b0*/  R2UR UR11, R111.reuse ;  /* 0x000000006f0b72ca */ /* 0x040fe400000e0000 */
[C---:B------:R-:W-:Y:S02]  /*133c0*/  R2UR UR15, R111.reuse ;  /* 0x000000006f0f72ca */ /* 0x040fe400000e0000 */
[C---:B------:R-:W-:Y:S02]  /*133d0*/  R2UR UR19, R111.reuse ;  /* 0x000000006f1372ca */ /* 0x040fe400000e0000 */
[C---:B------:R-:W-:Y:S02]  /*133e0*/  R2UR UR23, R111.reuse ;  /* 0x000000006f1772ca */ /* 0x040fe400000e0000 */
[C---:B------:R-:W-:Y:S02]  /*133f0*/  R2UR UR27, R111.reuse ;  /* 0x000000006f1b72ca */ /* 0x040fe400000e0000 */
[----:B------:R-:W-:-:S02]  /*13400*/  R2UR UR31, R111 ;  /* 0x000000006f1f72ca */ /* 0x000fc400000e0000 */
[----:B------:R-:W-:Y:S01]  /*13410*/  R2UR UR35, R111 ;  /* 0x000000006f2372ca */ /* 0x000fe200000e0000 */
[----:B------:R-:W-:-:S05]  /*13420*/  IMAD.MOV.U32 R111, RZ, RZ, -0x3ffffff0 ;  /* 0xc0000010ff6f7424 */ /* 0x000fca00078e00ff */
[----:B------:R-:W-:Y:S01]  /*13430*/  R2UR UR9, R111 ;  /* 0x000000006f0972ca */ /* 0x000fe200000e0000 */
[----:B------:R-:W-:Y:S01]  /*13440*/  IMAD.MOV.U32 R111, RZ, RZ, -0x3ffffff0 ;  /* 0xc0000010ff6f7424 */ /* 0x000fe200078e00ff */
[----:B--2---:R-:W-:-:S04]  /*13450*/  LOP3.LUT R108, R139, 0x10000, RZ, 0xfc, !PT ;  /* 0x000100008b6c7812 */ /* 0x004fc800078efcff */
[----:B------:R-:W-:-:S13]  /*13460*/  R2UR UR4, R108 ;  /* 0x000000006c0472ca */ /* 0x000fda00000e0000 */
[----:B------:R-:W-:Y:S01]  /*13470*/  HGMMA.64x96x16.F32 R24, gdesc[UR4].tnspB, R24, gsb0 ;  /* 0x41600000041879f0 */ /* 0x000fe20008000818 */
[----:B------:R-:W-:-:S05]  /*13480*/  VIADD R110, R108, 0x180 ;  /* 0x000001806c6e7836 */ /* 0x000fca0000000000 */
[----:B------:R-:W-:Y:S01]  /*13490*/  R2UR UR8, R110 ;  /* 0x000000006e0872ca */ /* 0x000fe200000e0000 */
[----:B------:R-:W-:Y:S01]  /*134a0*/  VIADD R110, R108, 0x300 ;  /* 0x000003006c6e7836 */ /* 0x000fe20000000000 */
[----:B------:R-:W-:Y:S01]  /*134b0*/  R2UR UR13, R111 ;  /* 0x000000006f0d72ca */ /* 0x000fe200000e0000 */
[----:B------:R-:W-:Y:S02]  /*134c0*/  WARPGROUP.DEPBAR.LE gsb0, 0x0 ;  /* 0x00008000000079c5 */ /* 0x000fe40000010000 */
[----:B------:R-:W-:-:S08]  /*134d0*/  WARPGROUP.ARRIVE ;  /* 0x00000000000079c5 */ /* 0x000fd00000000000 */
[----:B------:R-:W-:Y:S01]  /*134e0*/  HGMMA.64x96x16.F32 R24, gdesc[UR8].tnspB, R24, gsb0 ;  /* 0x41600000081879f0 */ /* 0x000fe20008000818 */
[----:B------:R-:W-:Y:S01]  /*134f0*/  R2UR UR12, R110 ;  /* 0x000000006e0c72ca */ /* 0x000fe200000e0000 */
[----:B------:R-:W-:Y:S02]  /*13500*/  VIADD R110, R108, 0x480 ;  /* 0x000004806c6e7836 */ /* 0x000fe40000000000 */
[----:B------:R-:W-:-:S03]  /*13510*/  IMAD.MOV.U32 R111, RZ, RZ, -0x3ffffff0 ;  /* 0xc0000010ff6f7424 */ /* 0x000fc600078e00ff */
[----:B------:R-:W-:Y:S02]  /*13520*/  R2UR UR16, R110 ;  /* 0x000000006e1072ca */ /* 0x000fe400000e0000 */
[----:B------:R-:W-:Y:S01]  /*13530*/  R2UR UR17, R111 ;  /* 0x000000006f1172ca */ /* 0x000fe200000e0000 */
[----:B------:R-:W-:Y:S02]  /*13540*/  WARPGROUP.DEPBAR.LE gsb0, 0x0 ;  /* 0x00008000000079c5 */ /* 0x000fe40000010000 */
[----:B------:R-:W-:-:S06]  /*13550*/  WARPGROUP.ARRIVE ;  /* 0x00000000000079c5 */ /* 0x000fcc0000000000 */
[----:B------:R-:W-:Y:S01]  /*13560*/  HGMMA.64x96x16.F32 R24, gdesc[UR12].tnspB, R24, gsb0 ;  /* 0x416000000c1879f0 */ /* 0x000fe20008000818 */
[----:B------:R-:W-:Y:S02]  /*13570*/  VIADD R110, R108, 0x600 ;  /* 0x000006006c6e7836 */ /* 0x000fe40000000000 */
[----:B------:R-:W-:-:S03]  /*13580*/  IMAD.MOV.U32 R111, RZ, RZ, -0x3ffffff0 ;  /* 0xc0000010ff6f7424 */ /* 0x000fc600078e00ff */
[----:B------:R-:W-:Y:S02]  /*13590*/  R2UR UR20, R110 ;  /* 0x000000006e1472ca */ /* 0x000fe400000e0000 */
[----:B------:R-:W-:Y:S01]  /*135a0*/  R2UR UR21, R111 ;  /* 0x000000006f1572ca */ /* 0x000fe200000e0000 */
[----:B------:R-:W-:Y:S02]  /*135b0*/  WARPGROUP.DEPBAR.LE gsb0, 0x0 ;  /* 0x00008000000079c5 */ /* 0x000fe40000010000 */
[----:B------:R-:W-:-:S06]  /*135c0*/  WARPGROUP.ARRIVE ;  /* 0x00000000000079c5 */ /* 0x000fcc0000000000 */
[----:B------:R-:W-:Y:S01]  /*135d0*/  HGMMA.64x96x16.F32 R24, gdesc[UR16].tnspB, R24, gsb0 ;  /* 0x41600000101879f0 */ /* 0x000fe20008000818 */
[----:B------:R-:W-:Y:S01]  /*135e0*/  IMAD.MOV.U32 R111, RZ, RZ, -0x3ffffff0 ;  /* 0xc0000010ff6f7424 */ /* 0x000fe200078e00ff */
[----:B------:R-:W-:-:S04]  /*135f0*/  IADD3 R110, R108, 0x780, RZ ;  /* 0x000007806c6e7810 */ /* 0x000fc80007ffe0ff */
[----:B------:R-:W-:Y:S02]  /*13600*/  R2UR UR24, R110 ;  /* 0x000000006e1872ca */ /* 0x000fe400000e0000 */
[----:B------:R-:W-:Y:S01]  /*13610*/  R2UR UR25, R111 ;  /* 0x000000006f1972ca */ /* 0x000fe200000e0000 */
[----:B------:R-:W-:Y:S02]  /*13620*/  WARPGROUP.DEPBAR.LE gsb0, 0x0 ;  /* 0x00008000000079c5 */ /* 0x000fe40000010000 */
[----:B------:R-:W-:-:S06]  /*13630*/  WARPGROUP.ARRIVE ;  /* 0x00000000000079c5 */ /* 0x000fcc0000000000 */
[----:B------:R-:W-:Y:S01]  /*13640*/  HGMMA.64x96x16.F32 R24, gdesc[UR20].tnspB, R24, gsb0 ;  /* 0x41600000141879f0 */ /* 0x000fe20008000818 */
[----:B------:R-:W-:Y:S02]  /*13650*/  VIADD R110, R108, 0x900 ;  /* 0x000009006c6e7836 */ /* 0x000fe40000000000 */
[----:B------:R-:W-:Y:S02]  /*13660*/  IMAD.MOV.U32 R111, RZ, RZ, -0x3ffffff0 ;  /* 0xc0000010ff6f7424 */ /* 0x000fe400078e00ff */
[-CC-:B------:R-:W-:Y:S01]  /*13670*/  FFMA.FTZ R87, R94, R15.reuse, -R138.reuse ;  /* 0x0000000f5e577223 */ /* 0x180fe2000001088a */
[----:B------:R-:W-:Y:S01]  /*13680*/  FFMA.FTZ R94, R134, R15, -R138 ;  /* 0x0000000f865e7223 */ /* 0x000fe2000001088a */
[----:B------:R-:W-:Y:S01]  /*13690*/  R2UR UR28, R110 ;  /* 0x000000006e1c72ca */ /* 0x000fe200000e0000 */
[----:B------:R-:W2:Y:S01]  /*136a0*/  LDL.LU R134, [R1+0x3c] ;  /* 0x00003c0001867983 */ /* 0x000ea20000300800 */
[----:B------:R-:W-:Y:S01]  /*136b0*/  R2UR UR29, R111 ;  /* 0x000000006f1d72ca */ /* 0x000fe200000e0000 */
[----:B------:R-:W-:-:S02]  /*136c0*/  WARPGROUP.DEPBAR.LE gsb0, 0x0 ;  /* 0x00008000000079c5 */ /* 0x000fc40000010000 */
        /* <DEDUP_REMOVED lines=9> */
[----:B------:R-:W-:-:S04]  /*13760*/  FADD.FTZ R109, -R74, R155 ;  /* 0x0000009b4a6d7221 */ /* 0x000fc80000010100 */
[----:B------:R-:W-:Y:S01]  /*13770*/  FMUL.FTZ R109, R109, R15 ;  /* 0x0000000f6d6d7220 */ /* 0x000fe20000410000 */
[----:B------:R-:W-:-:S03]  /*13780*/  VIADD R108, R108, 0xc00 ;  /* 0x00000c006c6c7836 */ /* 0x000fc60000000000 */
[----:B------:R1:W-:Y:S01]  /*13790*/  MUFU.EX2 R110, R109 ;  /* 0x0000006d006e7308 */ /* 0x0003e20000000800 */
[----:B------:R-:W-:Y:S02]  /*137a0*/  WARPGROUP.DEPBAR.LE gsb0, 0x0 ;  /* 0x00008000000079c5 */ /* 0x000fe40000010000 */
[----:B------:R-:W-:-:S06]  /*137b0*/  WARPGROUP.ARRIVE ;  /* 0x00000000000079c5 */ /* 0x000fcc0000000000 */
[----:B------:R-:W-:Y:S01]  /*137c0*/  HGMMA.64x96x16.F32 R24, gdesc[UR32].tnspB, R24, gsb0 ;  /* 0x41600000201879f0 */ /* 0x000fe20008000818 */
[----:B-1----:R-:W-:Y:S01]  /*137d0*/  IMAD.MOV.U32 R109, RZ, RZ, -0x3ffffff0 ;  /* 0xc0000010ff6d7424 */ /* 0x002fe200078e00ff */
[----:B------:R-:W-:-:S04]  /*137e0*/  R2UR UR36, R108 ;  /* 0x000000006c2472ca */ /* 0x000fc800000e0000 */
[----:B------:R-:W-:Y:S01]  /*137f0*/  R2UR UR37, R109 ;  /* 0x000000006d2572ca */ /* 0x000fe200000e0000 */
[----:B------:R-:W1:Y:S01]  /*13800*/  S2R R155, SR_TID.X ;  /* 0x00000000009b7919 */ /* 0x000e620000002100 */
[----:B------:R-:W2:Y:S01]  /*13810*/  MUFU.EX2 R105, R105 ;  /* 0x0000006900697308 */ /* 0x000ea20000000800 */
[----:B------:R-:W-:-:S07]  /*13820*/  FFMA.FTZ R75, R135, R15, -R138 ;  /* 0x0000000f874b7223 */ /* 0x000fce000001088a */
[----:B------:R-:W3:Y:S01]  /*13830*/  MUFU.EX2 R108, R107 ;  /* 0x0000006b006c7308 */ /* 0x000ee20000000800 */
[----:B------:R-:W-:Y:S02]  /*13840*/  WARPGROUP.DEPBAR.LE gsb0, 0x0 ;  /* 0x00008000000079c5 */ /* 0x000fe40000010000 */
[----:B------:R-:W-:-:S06]  /*13850*/  WARPGROUP.ARRIVE ;  /* 0x00000000000079c5 */ /* 0x000fcc0000000000 */
[----:B------:R-:W-:Y:S01]  /*13860*/  HGMMA.64x96x16.F32 R24, gdesc[UR36].tnspB, R24, gsb0 ;  /* 0x41600000241879f0 */ /* 0x000fe20008000818 */
[----:B-1----:R-:W-:Y:S02]  /*13870*/  SHF.R.U32.HI R135, RZ, 0x7, R155 ;  /* 0x00000007ff877819 */ /* 0x002fe4000001169b */
[----:B------:R-:W-:-:S03]  /*13880*/  ISETP.GE.U32.AND P2, PT, R155, 0x180, PT ;  /* 0x000001809b00780c */ /* 0x000fc60003f46070 */
[----:B------:R-:W-:Y:S01]  /*13890*/  VIADD R109, R135, 0x9 ;  /* 0x00000009876d7836 */ /* 0x000fe20000000000 */
[----:B------:R-:W-:Y:S01]  /*138a0*/  MUFU.EX2 R107, R122 ;  /* 0x0000007a006b7308 */ /* 0x000fe20000000800 */
[----:B--2---:R-:W-:-:S03]  /*138b0*/  FFMA.FTZ R111, R110, R134, R105 ;  /* 0x000000866e6f7223 */ /* 0x004fc60000010069 */
[----:B------:R-:W-:-:S04]  /*138c0*/  SEL R109, R109, 0x9, !P2 ;  /* 0x000000096d6d7807 */ /* 0x000fc80005000000 */
[----:B------:R-:W-:Y:S01]  /*138d0*/  MUFU.EX2 R123, R123 ;  /* 0x0000007b007b7308 */ /* 0x000fe20000000800 */
[----:B---3--:R-:W-:Y:S01]  /*138e0*/  F2FP.F16.F32.PACK_AB R105, R108, R105 ;  /* 0x000000696c69723e */ /* 0x008fe200000000ff */
[----:B------:R-:W-:-:S06]  /*138f0*/  FFMA.FTZ R95, R103, R15, -R138 ;  /* 0x0000000f675f7223 */ /* 0x000fcc000001088a */
[----:B------:R-:W1:Y:S01]  /*13900*/  MUFU.EX2 R133, R133 ;  /* 0x0000008500857308 */ /* 0x000e620000000800 */
[----:B------:R-:W-:-:S07]  /*13910*/  FFMA.FTZ R98, R98, R15, -R138 ;  /* 0x0000000f62627223 */ /* 0x000fce000001088a */
[----:B------:R-:W2:Y:S01]  /*13920*/  MUFU.EX2 R132, R132 ;  /* 0x0000008400847308 */ /* 0x000ea20000000800 */
[----:B------:R-:W-:-:S07]  /*13930*/  FFMA.FTZ R99, R99, R15, -R138 ;  /* 0x0000000f63637223 */ /* 0x000fce000001088a */
[----:B------:R-:W3:Y:S01]  /*13940*/  MUFU.EX2 R131, R131 ;  /* 0x0000008300837308 */ /* 0x000ee20000000800 */
[----:B-1----:R-:W-:-:S07]  /*13950*/  FADD.FTZ R143, R133, R143 ;  /* 0x0000008f858f7221 */ /* 0x002fce0000010000 */
[----:B------:R-:W-:Y:S01]  /*13960*/  MUFU.EX2 R97, R97 ;  /* 0x0000006100617308 */ /* 0x000fe20000000800 */
[----:B------:R-:W-:-:S07]  /*13970*/  FFMA.FTZ R100, R100, R15, -R138 ;  /* 0x0000000f64647223 */ /* 0x000fce000001088a */
[----:B------:R-:W1:Y:S01]  /*13980*/  MUFU.EX2 R130, R130 ;  /* 0x0000008200827308 */ /* 0x000e620000000800 */
[----:B------:R-:W-:Y:S01]  /*13990*/  FFMA.FTZ R101, R101, R15, -R138 ;  /* 0x0000000f65657223 */ /* 0x000fe2000001088a */
[----:B--2---:R-:W-:-:S06]  /*139a0*/  FADD.FTZ R143, R132, R143 ;  /* 0x0000008f848f7221 */ /* 0x004fcc0000010000 */
[----:B------:R-:W-:Y:S08]  /*139b0*/  MUFU.EX2 R98, R98 ;  /* 0x0000006200627308 */ /* 0x000ff00000000800 */
[----:B------:R-:W-:Y:S01]  /*139c0*/  MUFU.EX2 R129, R129 ;  /* 0x0000008100817308 */ /* 0x000fe20000000800 */
[----:B------:R-:W-:Y:S02]  /*139d0*/  WARPGROUP.DEPBAR.LE gsb0, 0x0 ;  /* 0x00008000000079c5 */ /* 0x000fe40000010000 */
[----:B------:R2:W-:Y:S06]  /*139e0*/  BAR.ARV R109, 0x100 ;  /* 0x0004006d0000751d */ /* 0x0005ec0000002000 */
[----:B--2---:R-:W-:Y:S01]  /*139f0*/  FADD.FTZ R109, R108, R111 ;  /* 0x0000006f6c6d7221 */ /* 0x004fe20000010000 */
[----:B------:R-:W-:-:S02]  /*13a00*/  @!P1 IMAD R111, R144, 0x8, R16 ;  /* 0x00000008906f9824 */ /* 0x000fc400078e0210 */
[----:B------:R-:W-:Y:S02]  /*13a10*/  @!P1 IMAD R108, R0, 0x8, R16 ;  /* 0x00000008006c9824 */ /* 0x000fe400078e0210 */
[----:B------:R-:W-:Y:S02]  /*13a20*/  @!P1 VIADD R111, R111, 0x31c40 ;  /* 0x00031c406f6f9836 */ /* 0x000fe40000000000 */
[----:B------:R-:W-:Y:S02]  /*13a30*/  @!P1 VIADD R108, R108, 0x31c60 ;  /* 0x00031c606c6c9836 */ /* 0x000fe40000000000 */
[----:B------:R-:W-:Y:S01]  /*13a40*/  FADD.FTZ R0, R107, R109 ;  /* 0x0000006d6b007221 */ /* 0x000fe20000010000 */
[----:B------:R-:W-:Y:S02]  /*13a50*/  F2FP.F16.F32.PACK_AB R107, R123, R107 ;  /* 0x0000006b7b6b723e */ /* 0x000fe400000000ff */
[----:B------:R-:W-:Y:S02]  /*13a60*/  @!P1 PRMT R111, RZ, 0x654, R111 ;  /* 0x00000654ff6f9816 */ /* 0x000fe4000000006f */
[----:B------:R-:W-:-:S02]  /*13a70*/  @!P1 PRMT R108, RZ, 0x654, R108 ;  /* 0x00000654ff6c9816 */ /* 0x000fc4000000006c */
[----:B------:R2:W-:Y:S02]  /*13a80*/  @!P1 SYNCS.ARRIVE.TRANS64.RED.A1T0 RZ, [R111+URZ], RZ ;  /* 0x000000ff6fff99a7 */ /* 0x0005e4000810043f */
[----:B------:R4:W-:Y:S01]  /*13a90*/  @!P1 SYNCS.ARRIVE.TRANS64.RED.A1T0 RZ, [R108+URZ], RZ ;  /* 0x000000ff6cff99a7 */ /* 0x0009e2000810043f */
[----:B------:R0:W-:Y:S01]  /*13aa0*/  STSM.16.M88.4 [R18+0x24300], R104 ;  /* 0x0243006812007844 */ /* 0x0001e20000000200 */
[----:B------:R-:W-:Y:S01]  /*13ab0*/  MUFU.EX2 R99, R99 ;  /* 0x0000006300637308 */ /* 0x000fe20000000800 */
[----:B------:R-:W-:-:S07]  /*13ac0*/  FADD.FTZ R123, R123, R0 ;  /* 0x000000007b7b7221 */ /* 0x000fce0000010000 */
[----:B0-----:R-:W-:Y:S08]  /*13ad0*/  MUFU.EX2 R105, R89 ;  /* 0x0000005900697308 */ /* 0x001ff00000000800 */
[----:B------:R-:W0:Y:S01]  /*13ae0*/  MUFU.EX2 R89, R95 ;  /* 0x0000005f00597308 */ /* 0x000e220000000800 */
[----:B---3--:R-:W-:-:S07]  /*13af0*/  FADD.FTZ R143, R131, R143 ;  /* 0x0000008f838f7221 */ /* 0x008fce0000010000 */
[----:B------:R-:W3:Y:S01]  /*13b00*/  MUFU.EX2 R128, R128 ;  /* 0x0000008000807308 */ /* 0x000ee20000000800 */
[----:B------:R-:W-:-:S07]  /*13b10*/  FFMA.FTZ R103, R113, R15, -R138 ;  /* 0x0000000f71677223 */ /* 0x000fce000001088a */
[----:B------:R-:W-:Y:S01]  /*13b20*/  MUFU.EX2 R122, R81 ;  /* 0x00000051007a7308 */ /* 0x000fe20000000800 */
[----:B-1----:R-:W-:-:S07]  /*13b30*/  FADD.FTZ R143, R130, R143 ;  /* 0x0000008f828f7221 */ /* 0x002fce0000010000 */
[----:B------:R0:W-:Y:S08]  /*13b40*/  MUFU.EX2 R134, R80 ;  /* 0x0000005000867308 */ /* 0x0001f00000000800 */
[----:B------:R-:W1:Y:S01]  /*13b50*/  MUFU.EX2 R81, R100 ;  /* 0x0000006400517308 */ /* 0x000e620000000800 */
[----:B0-----:R-:W-:-:S07]  /*13b60*/  FADD.FTZ R80, R89, R123 ;  /* 0x0000007b59507221 */ /* 0x001fce0000010000 */
[----:B------:R-:W0:Y:S01]  /*13b70*/  MUFU.EX2 R127, R127 ;  /* 0x0000007f007f7308 */ /* 0x000e220000000800 */
[----:B------:R-:W-:Y:S01]  /*13b80*/  FADD.FTZ R80, R97, R80 ;  /* 0x0000005061507221 */ /* 0x000fe20000010000 */
[----:B------:R-:W-:-:S06]  /*13b90*/  FADD.FTZ R143, R129, R143 ;  /* 0x0000008f818f7221 */ /* 0x000fcc0000010000 */
[----:B------:R-:W4:Y:S01]  /*13ba0*/  MUFU.EX2 R101, R101 ;  /* 0x0000006500657308 */ /* 0x000f220000000800 */
[----:B------:R-:W-:-:S07]  /*13bb0*/  FADD.FTZ R80, R98, R80 ;  /* 0x0000005062507221 */ /* 0x000fce0000010000 */
[----:B------:R-:W4:Y:S01]  /*13bc0*/  MUFU.EX2 R126, R126 ;  /* 0x0000007e007e7308 */ /* 0x000f220000000800 */
[-CC-:B------:R-:W-:Y:S01]  /*13bd0*/  FFMA.FTZ R112, R112, R15.reuse, -R138.reuse ;  /* 0x0000000f70707223 */ /* 0x180fe2000001088a */
[----:B------:R-:W-:-:S06]  /*13be0*/  FFMA.FTZ R113, R157, R15, -R138 ;  /* 0x0000000f9d717223 */ /* 0x000fcc000001088a */
[----:B------:R-:W4:Y:S01]  /*13bf0*/  MUFU.EX2 R102, R102 ;  /* 0x0000006600667308 */ /* 0x000f220000000800 */
[-CC-:B------:R-:W-:Y:S01]  /*13c00*/  FFMA.FTZ R115, R115, R15.reuse, -R138.reuse ;  /* 0x0000000f73737223 */ /* 0x180fe2000001088a */
[-CC-:B------:R-:W-:Y:S01]  /*13c10*/  FFMA.FTZ R116, R116, R15.reuse, -R138.reuse ;  /* 0x0000000f74747223 */ /* 0x180fe2000001088a */
[----:B------:R-:W-:-:S05]  /*13c20*/  FFMA.FTZ R117, R117, R15, -R138 ;  /* 0x0000000f75757223 */ /* 0x000fca000001088a */
[----:B------:R-:W4:Y:S01]  /*13c30*/  MUFU.EX2 R125, R125 ;  /* 0x0000007d007d7308 */ /* 0x000f220000000800 */
[-CC-:B------:R-:W-:Y:S01]  /*13c40*/  FFMA.FTZ R118, R118, R15.reuse, -R138.reuse ;  /* 0x0000000f76767223 */ /* 0x180fe2000001088a */
[-CC-:B------:R-:W-:Y:S01]  /*13c50*/  FFMA.FTZ R119, R119, R15.reuse, -R138.reuse ;  /* 0x0000000f77777223 */ /* 0x180fe2000001088a */
[-CC-:B------:R-:W-:Y:S01]  /*13c60*/  FFMA.FTZ R120, R120, R15.reuse, -R138.reuse ;  /* 0x0000000f78787223 */ /* 0x180fe2000001088a */
[-CC-:B------:R-:W-:Y:S01]  /*13c70*/  FFMA.FTZ R121, R121, R15.reuse, -R138.reuse ;  /* 0x0000000f79797223 */ /* 0x180fe2000001088a */
[-CC-:B------:R-:W-:Y:S01]  /*13c80*/  FFMA.FTZ R82, R82, R15.reuse, -R138.reuse ;  /* 0x0000000f52527223 */ /* 0x180fe2000001088a */
[-CC-:B------:R-:W-:Y:S02]  /*13c90*/  FFMA.FTZ R78, R136, R15.reuse, -R138.reuse ;  /* 0x0000000f884e7223 */ /* 0x180fe4000001088a */
[----:B------:R2:W-:Y:S01]  /*13ca0*/  MUFU.EX2 R139, R84 ;  /* 0x00000054008b7308 */ /* 0x0005e20000000800 */
[-CC-:B------:R-:W-:Y:S01]  /*13cb0*/  FFMA.FTZ R79, R137, R15.reuse, -R138.reuse ;  /* 0x0000000f894f7223 */ /* 0x180fe2000001088a */
[-CC-:B------:R-:W-:Y:S01]  /*13cc0*/  FFMA.FTZ R146, R146, R15.reuse, -R138.reuse ;  /* 0x0000000f92927223 */ /* 0x180fe2000001088a */
[-CC-:B------:R-:W-:Y:S01]  /*13cd0*/  FFMA.FTZ R148, R148, R15.reuse, -R138.reuse ;  /* 0x0000000f94947223 */ /* 0x180fe2000001088a */
[-CC-:B------:R-:W-:Y:S01]  /*13ce0*/  FFMA.FTZ R150, R150, R15.reuse, -R138.reuse ;  /* 0x0000000f96967223 */ /* 0x180fe2000001088a */
[----:B------:R-:W-:Y:S01]  /*13cf0*/  FFMA.FTZ R151, R151, R15, -R138 ;  /* 0x0000000f97977223 */ /* 0x000fe2000001088a */
[----:B---3--:R-:W-:-:S02]  /*13d00*/  FADD.FTZ R143, R128, R143 ;  /* 0x0000008f808f7221 */ /* 0x008fc40000010000 */
[----:B------:R-:W3:Y:S01]  /*13d10*/  MUFU.EX2 R103, R103 ;  /* 0x0000006700677308 */ /* 0x000ee20000000800 */
[----:B--2---:R-:W-:Y:S01]  /*13d20*/  FADD.FTZ R84, R99, R80 ;  /* 0x0000005063547221 */ /* 0x004fe20000010000 */
[----:B------:R-:W-:-:S06]  /*13d30*/  F2FP.F16.F32.PACK_AB R89, R97, R89 ;  /* 0x000000596159723e */ /* 0x000fcc00000000ff */
[----:B------:R-:W2:Y:S08]  /*13d40*/  MUFU.EX2 R124, R124 ;  /* 0x0000007c007c7308 */ /* 0x000eb00000000800 */
[----:B------:R-:W-:Y:S08]  /*13d50*/  MUFU.EX2 R138, R85 ;  /* 0x00000055008a7308 */ /* 0x000ff00000000800 */
[----:B------:R-:W2:Y:S08]  /*13d60*/  MUFU.EX2 R85, R112 ;  /* 0x0000007000557308 */ /* 0x000eb00000000800 */
[----:B------:R1:W-:Y:S08]  /*13d70*/  MUFU.EX2 R97, R83 ;  /* 0x0000005300617308 */ /* 0x0003f00000000800 */
[----:B------:R-:W2:Y:S01]  /*13d80*/  MUFU.EX2 R111, R76 ;  /* 0x0000004c006f7308 */ /* 0x000ea20000000800 */
[----:B-1----:R-:W-:Y:S01]  /*13d90*/  FADD.FTZ R83, R81, R84 ;  /* 0x0000005451537221 */ /* 0x002fe20000010000 */
[----:B0-----:R-:W-:-:S03]  /*13da0*/  FADD.FTZ R84, R127, R143 ;  /* 0x0000008f7f547221 */ /* 0x001fc60000010000 */
[----:B----4-:R-:W-:Y:S01]  /*13db0*/  FADD.FTZ R83, R101, R83 ;  /* 0x0000005365537221 */ /* 0x010fe20000010000 */
[----:B------:R-:W-:Y:S02]  /*13dc0*/  FADD.FTZ R84, R126, R84 ;  /* 0x000000547e547221 */ /* 0x000fe40000010000 */
[----:B------:R-:W0:Y:S01]  /*13dd0*/  MUFU.EX2 R113, R113 ;  /* 0x0000007100717308 */ /* 0x000e220000000800 */
[----:B------:R-:W-:Y:S01]  /*13de0*/  FADD.FTZ R83, R102, R83 ;  /* 0x0000005366537221 */ /* 0x000fe20000010000 */
[----:B------:R-:W-:-:S06]  /*13df0*/  FADD.FTZ R84, R125, R84 ;  /* 0x000000547d547221 */ /* 0x000fcc0000010000 */
[----:B------:R-:W1:Y:S01]  /*13e00*/  MUFU.EX2 R114, R114 ;  /* 0x0000007200727308 */ /* 0x000e620000000800 */
[----:B---3--:R-:W-:Y:S01]  /*13e10*/  FADD.FTZ R83, R103, R83 ;  /* 0x0000005367537221 */ /* 0x008fe20000010000 */
[----:B--2---:R-:W-:-:S06]  /*13e20*/  FADD.FTZ R84, R124, R84 ;  /* 0x000000547c547221 */ /* 0x004fcc0000010000 */
[----:B------:R-:W2:Y:S01]  /*13e30*/  MUFU.EX2 R109, R73 ;  /* 0x00000049006d7308 */ /* 0x000ea20000000800 */
[----:B------:R-:W-:Y:S01]  /*13e40*/  FADD.FTZ R83, R85, R83 ;  /* 0x0000005355537221 */ /* 0x000fe20000010000 */
[----:B------:R-:W-:-:S06]  /*13e50*/  FADD.FTZ R84, R111, R84 ;  /* 0x000000546f547221 */ /* 0x000fcc0000010000 */
[----:B------:R-:W3:Y:S01]  /*13e60*/  MUFU.EX2 R115, R115 ;  /* 0x0000007300737308 */ /* 0x000ee20000000800 */
[----:B0-----:R-:W-:Y:S01]  /*13e70*/  FADD.FTZ R83, R113, R83 ;  /* 0x0000005371537221 */ /* 0x001fe20000010000 */
[----:B------:R-:W-:-:S06]  /*13e80*/  FADD.FTZ R84, R122, R84 ;  /* 0x000000547a547221 */ /* 0x000fcc0000010000 */
[----:B------:R-:W-:Y:S08]  /*13e90*/  MUFU.EX2 R116, R116 ;  /* 0x0000007400747308 */ /* 0x000ff00000000800 */
[----:B------:R-:W0:Y:S01]  /*13ea0*/  MUFU.EX2 R108, R88 ;  /* 0x00000058006c7308 */ /* 0x000e220000000800 */
[----:B-1----:R-:W-:Y:S01]  /*13eb0*/  FADD.FTZ R83, R114, R83 ;  /* 0x0000005372537221 */ /* 0x002fe20000010000 */
[----:B--2---:R-:W-:-:S06]  /*13ec0*/  FADD.FTZ R84, R109, R84 ;  /* 0x000000546d547221 */ /* 0x004fcc0000010000 */
[----:B------:R-:W-:Y:S08]  /*13ed0*/  MUFU.EX2 R117, R117 ;  /* 0x0000007500757308 */ /* 0x000ff00000000800 */
[----:B------:R-:W1:Y:S01]  /*13ee0*/  MUFU.EX2 R135, R77 ;  /* 0x0000004d00877308 */ /* 0x000e620000000800 */
[----:B---3--:R-:W-:Y:S01]  /*13ef0*/  FADD.FTZ R83, R115, R83 ;  /* 0x0000005373537221 */ /* 0x008fe20000010000 */
[----:B------:R-:W-:-:S06]  /*13f00*/  FADD.FTZ R84, R134, R84 ;  /* 0x0000005486547221 */ /* 0x000fcc0000010000 */
[----:B------:R-:W2:Y:S08]  /*13f10*/  MUFU.EX2 R118, R118 ;  /* 0x0000007600767308 */ /* 0x000eb00000000800 */
[----:B------:R-:W-:Y:S01]  /*13f20*/  MUFU.EX2 R107, R96 ;  /* 0x00000060006b7308 */ /* 0x000fe20000000800 */
[----:B0-----:R-:W-:-:S07]  /*13f30*/  FADD.FTZ R84, R108, R84 ;  /* 0x000000546c547221 */ /* 0x001fce0000010000 */
[----:B------:R-:W0:Y:S01]  /*13f40*/  MUFU.EX2 R119, R119 ;  /* 0x0000007700777308 */ /* 0x000e220000000800 */
[----:B------:R-:W-:-:S07]  /*13f50*/  F2FP.F16.F32.PACK_AB R88, R132, R133 ;  /* 0x000000858458723e */ /* 0x000fce00000000ff */
[----:B------:R-:W-:Y:S01]  /*13f60*/  MUFU.EX2 R136, R72 ;  /* 0x0000004800887308 */ /* 0x000fe20000000800 */
[----:B------:R-:W-:-:S07]  /*13f70*/  F2FP.F16.F32.PACK_AB R80, R128, R129 ;  /* 0x000000818050723e */ /* 0x000fce00000000ff */
[----:B------:R3:W-:Y:S01]  /*13f80*/  MUFU.EX2 R95, R91 ;  /* 0x0000005b005f7308 */ /* 0x0007e20000000800 */
[----:B------:R-:W-:Y:S01]  /*13f90*/  F2FP.F16.F32.PACK_AB R81, R101, R81 ;  /* 0x000000516551723e */ /* 0x000fe200000000ff */
[----:B-1----:R-:W-:-:S06]  /*13fa0*/  FADD.FTZ R84, R135, R84 ;  /* 0x0000005487547221 */ /* 0x002fcc0000010000 */
[----:B------:R-:W1:Y:S01]  /*13fb0*/  MUFU.EX2 R120, R120 ;  /* 0x0000007800787308 */ /* 0x000e620000000800 */
[----:B---3--:R-:W-:-:S07]  /*13fc0*/  F2FP.F16.F32.PACK_AB R91, R99, R98 ;  /* 0x00000062635b723e */ /* 0x008fce00000000ff */
[----:B------:R3:W-:Y:S08]  /*13fd0*/  MUFU.EX2 R99, R86 ;  /* 0x0000005600637308 */ /* 0x0007f00000000800 */
[----:B------:R-:W-:Y:S01]  /*13fe0*/  MUFU.EX2 R106, R93 ;  /* 0x0000005d006a7308 */ /* 0x000fe20000000800 */
[----:B---3--:R-:W-:Y:S01]  /*13ff0*/  FADD.FTZ R86, R116, R83 ;  /* 0x0000005374567221 */ /* 0x008fe20000010000 */
[----:B------:R-:W-:-:S03]  /*14000*/  F2FP.F16.F32.PACK_AB R83, R103, R102 ;  /* 0x000000666753723e */ /* 0x000fc600000000ff */
[----:B------:R-:W-:-:S03]  /*14010*/  FADD.FTZ R86, R117, R86 ;  /* 0x0000005675567221 */ /* 0x000fc60000010000 */
[----:B------:R3:W-:Y:S01]  /*14020*/  MUFU.EX2 R0, R90 ;  /* 0x0000005a00007308 */ /* 0x0007e20000000800 */
[----:B--2---:R-:W-:-:S07]  /*14030*/  FADD.FTZ R86, R118, R86 ;  /* 0x0000005676567221 */ /* 0x004fce0000010000 */
[----:B------:R2:W-:Y:S01]  /*14040*/  MUFU.EX2 R100, R82 ;  /* 0x0000005200647308 */ /* 0x0005e20000000800 */
[----:B---3--:R-:W-:-:S07]  /*14050*/  F2FP.F16.F32.PACK_AB R90, R130, R131 ;  /* 0x00000083825a723e */ /* 0x008fce00000000ff */
[----:B------:R-:W3:Y:S01]  /*14060*/  MUFU.EX2 R121, R121 ;  /* 0x0000007900797308 */ /* 0x000ee20000000800 */
[----:B--2---:R-:W-:Y:S01]  /*14070*/  F2FP.F16.F32.PACK_AB R82, R126, R127 ;  /* 0x0000007f7e52723e */ /* 0x004fe200000000ff */
[----:B------:R-:W-:Y:S06]  /*14080*/  STSM.16.M88.4 [R18+0x25b00], R88 ;  /* 0x025b005812007844 */ /* 0x000fec0000000200 */
[----:B------:R-:W2:Y:S01]  /*14090*/  MUFU.EX2 R137, R21 ;  /* 0x0000001500897308 */ /* 0x000ea20000000800 */
[----:B------:R4:W-:Y:S01]  /*140a0*/  STSM.16.M88.4 [R18+0x27300], R80 ;  /* 0x0273005012007844 */ /* 0x0009e20000000200 */
[----:B0-----:R-:W-:-:S06]  /*140b0*/  FADD.FTZ R86, R119, R86 ;  /* 0x0000005677567221 */ /* 0x001fcc0000010000 */
[----:B------:R-:W0:Y:S01]  /*140c0*/  MUFU.EX2 R104, R92 ;  /* 0x0000005c00687308 */ /* 0x000e220000000800 */
[----:B----4-:R-:W-:Y:S01]  /*140d0*/  FADD.FTZ R80, R107, R84 ;  /* 0x000000546b507221 */ /* 0x010fe20000010000 */
[----:B-1----:R-:W-:-:S03]  /*140e0*/  FADD.FTZ R81, R120, R86 ;  /* 0x0000005678517221 */ /* 0x002fc60000010000 */
[----:B------:R-:W-:Y:S01]  /*140f0*/  FADD.FTZ R80, R136, R80 ;  /* 0x0000005088507221 */ /* 0x000fe20000010000 */
[----:B---3--:R-:W-:-:S03]  /*14100*/  FADD.FTZ R81, R121, R81 ;  /* 0x0000005179517221 */ /* 0x008fc60000010000 */
[----:B------:R-:W-:Y:S01]  /*14110*/  FADD.FTZ R82, R106, R80 ;  /* 0x000000506a527221 */ /* 0x000fe20000010000 */
[----:B------:R1:W3:Y:S03]  /*14120*/  MUFU.EX2 R98, R87 ;  /* 0x0000005700627308 */ /* 0x0002e60000000800 */
[----:B--2---:R-:W-:Y:S01]  /*14130*/  FADD.FTZ R82, R137, R82 ;  /* 0x0000005289527221 */ /* 0x004fe20000010000 */
[----:B------:R-:W-:-:S03]  /*14140*/  FADD.FTZ R83, R0, R81 ;  /* 0x0000005100537221 */ /* 0x000fc60000010000 */
[----:B------:R-:W-:Y:S01]  /*14150*/  FADD.FTZ R88, R105, R82 ;  /* 0x0000005269587221 */ /* 0x000fe20000010000 */
[----:B------:R-:W2:Y:S01]  /*14160*/  MUFU.EX2 R93, R140 ;  /* 0x0000008c005d7308 */ /* 0x000ea20000000800 */
[----:B------:R-:W-:Y:S02]  /*14170*/  FADD.FTZ R89, R95, R83 ;  /* 0x000000535f597221 */ /* 0x000fe40000010000 */
[----:B------:R-:W-:-:S05]  /*14180*/  FADD.FTZ R88, R138, R88 ;  /* 0x000000588a587221 */ /* 0x000fca0000010000 */
[----:B------:R-:W4:Y:S01]  /*14190*/  MUFU.EX2 R94, R94 ;  /* 0x0000005e005e7308 */ /* 0x000f220000000800 */
[----:B------:R-:W-:Y:S01]  /*141a0*/  FADD.FTZ R89, R97, R89 ;  /* 0x0000005961597221 */ /* 0x000fe20000010000 */
[----:B0-----:R-:W-:-:S06]  /*141b0*/  FADD.FTZ R90, R104, R88 ;  /* 0x00000058685a7221 */ /* 0x001fcc0000010000 */
[----:B------:R-:W0:Y:S01]  /*141c0*/  MUFU.EX2 R96, R141 ;  /* 0x0000008d00607308 */ /* 0x000e220000000800 */
[----:B------:R-:W-:Y:S01]  /*141d0*/  FADD.FTZ R89, R99, R89 ;  /* 0x0000005963597221 */ /* 0x000fe20000010000 */
[----:B------:R-:W-:-:S06]  /*141e0*/  FADD.FTZ R90, R139, R90 ;  /* 0x0000005a8b5a7221 */ /* 0x000fcc0000010000 */
[----:B------:R-:W0:Y:S01]  /*141f0*/  MUFU.EX2 R77, R142 ;  /* 0x0000008e004d7308 */ /* 0x000e220000000800 */
[----:B------:R-:W-:Y:S02]  /*14200*/  F2FP.F16.F32.PACK_AB R84, R124, R125 ;  /* 0x0000007d7c54723e */ /* 0x000fe400000000ff */
[----:B------:R-:W-:Y:S02]  /*14210*/  F2FP.F16.F32.PACK_AB R85, R113, R85 ;  /* 0x000000557155723e */ /* 0x000fe400000000ff */
[----:B------:R-:W-:-:S03]  /*14220*/  F2FP.F16.F32.PACK_AB R86, R122, R111 ;  /* 0x0000006f7a56723e */ /* 0x000fc600000000ff */
[----:B------:R-:W0:Y:S01]  /*14230*/  MUFU.EX2 R75, R75 ;  /* 0x0000004b004b7308 */ /* 0x000e220000000800 */
[----:B-1----:R-:W-:Y:S01]  /*14240*/  F2FP.F16.F32.PACK_AB R87, R115, R114 ;  /* 0x000000727357723e */ /* 0x002fe200000000ff */
[----:B---3--:R-:W-:Y:S01]  /*14250*/  FADD.FTZ R91, R98, R89 ;  /* 0x00000059625b7221 */ /* 0x008fe20000010000 */
[----:B------:R-:W-:Y:S02]  /*14260*/  F2FP.F16.F32.PACK_AB R80, R134, R109 ;  /* 0x0000006d8650723e */ /* 0x000fe400000000ff */
[----:B------:R-:W-:-:S03]  /*14270*/  F2FP.F16.F32.PACK_AB R81, R117, R116 ;  /* 0x000000747551723e */ /* 0x000fc600000000ff */
[----:B------:R-:W1:Y:S01]  /*14280*/  MUFU.EX2 R92, R147 ;  /* 0x00000093005c7308 */ /* 0x000e620000000800 */
[----:B------:R-:W-:Y:S02]  /*14290*/  F2FP.F16.F32.PACK_AB R82, R135, R108 ;  /* 0x0000006c8752723e */ /* 0x000fe400000000ff */
[----:B------:R-:W-:Y:S01]  /*142a0*/  F2FP.F16.F32.PACK_AB R83, R119, R118 ;  /* 0x000000767753723e */ /* 0x000fe200000000ff */
[----:B--2---:R-:W-:-:S04]  /*142b0*/  FADD.FTZ R101, R93, R90 ;  /* 0x0000005a5d657221 */ /* 0x004fc80000010000 */
[----:B------:R-:W2:Y:S01]  /*142c0*/  MUFU.EX2 R78, R78 ;  /* 0x0000004e004e7308 */ /* 0x000ea20000000800 */
[----:B------:R4:W-:Y:S07]  /*142d0*/  STSM.16.M88.4 [R18+0x28b00], R84 ;  /* 0x028b005412007844 */ /* 0x0009ee0000000200 */
[----:B------:R-:W3:Y:S01]  /*142e0*/  MUFU.EX2 R21, R149 ;  /* 0x0000009500157308 */ /* 0x000ee20000000800 */
[----:B------:R0:W-:Y:S07]  /*142f0*/  STSM.16.M88.4 [R18+0x2a300], R80 ;  /* 0x02a3005012007844 */ /* 0x0001ee0000000200 */
[----:B------:R-:W3:Y:S01]  /*14300*/  MUFU.EX2 R79, R79 ;  /* 0x0000004f004f7308 */ /* 0x000ee20000000800 */
[----:B----4-:R-:W-:Y:S01]  /*14310*/  FADD.FTZ R85, R94, R91 ;  /* 0x0000005b5e557221 */ /* 0x010fe20000010000 */
[----:B------:R-:W-:-:S06]  /*14320*/  F2FP.F16.F32.PACK_AB R91, R95, R0 ;  /* 0x000000005f5b723e */ /* 0x000fcc00000000ff */
[----:B------:R-:W4:Y:S01]  /*14330*/  MUFU.EX2 R72, R152 ;  /* 0x0000009800487308 */ /* 0x000f220000000800 */
[----:B0-----:R-:W-:Y:S01]  /*14340*/  FADD.FTZ R82, R96, R101 ;  /* 0x0000006560527221 */ /* 0x001fe20000010000 */
[----:B------:R-:W-:-:S03]  /*14350*/  FADD.FTZ R0, R100, R85 ;  /* 0x0000005564007221 */ /* 0x000fc60000010000 */
[----:B------:R-:W-:-:S03]  /*14360*/  FADD.FTZ R85, R77, R82 ;  /* 0x000000524d557221 */ /* 0x000fc60000010000 */
[----:B------:R-:W0:Y:S01]  /*14370*/  MUFU.EX2 R73, R153 ;  /* 0x0000009900497308 */ /* 0x000e220000000800 */
[----:B------:R-:W-:Y:S01]  /*14380*/  FADD.FTZ R83, R75, R0 ;  /* 0x000000004b537221 */ /* 0x000fe20000010000 */
[----:B-1----:R-:W-:-:S03]  /*14390*/  FADD.FTZ R84, R92, R85 ;  /* 0x000000555c547221 */ /* 0x002fc60000010000 */
[----:B--2---:R-:W-:Y:S01]  /*143a0*/  FADD.FTZ R0, R78, R83 ;  /* 0x000000534e007221 */ /* 0x004fe20000010000 */
[----:B---3--:R-:W-:-:S03]  /*143b0*/  FADD.FTZ R95, R21, R84 ;  /* 0x00000054155f7221 */ /* 0x008fc60000010000 */
[----:B------:R-:W-:Y:S01]  /*143c0*/  FADD.FTZ R87, R79, R0 ;  /* 0x000000004f577221 */ /* 0x000fe20000010000 */
[----:B----4-:R-:W-:Y:S01]  /*143d0*/  FADD.FTZ R0, R72, R95 ;  /* 0x0000005f48007221 */ /* 0x010fe20000010000 */
[----:B------:R-:W-:-:S03]  /*143e0*/  F2FP.F16.F32.PACK_AB R86, R92, R77 ;  /* 0x0000004d5c56723e */ /* 0x000fc600000000ff */
[----:B0-----:R-:W-:Y:S02]  /*143f0*/  FADD.FTZ R77, R73, R0 ;  /* 0x00000000494d7221 */ /* 0x001fe40000010000 */
[----:B------:R-:W2:Y:S01]  /*14400*/  LDL.LU R0, [R1+0x34] ;  /* 0x0000340001007983 */ /* 0x000ea20000300800 */
[----:B------:R-:W0:Y:S08]  /*14410*/  MUFU.EX2 R146, R146 ;  /* 0x0000009200927308 */ /* 0x000e300000000800 */
[----:B------:R-:W1:Y:S08]  /*14420*/  MUFU.EX2 R148, R148 ;  /* 0x0000009400947308 */ /* 0x000e700000000800 */
[----:B------:R-:W3:Y:S08]  /*14430*/  MUFU.EX2 R76, R154 ;  /* 0x0000009a004c7308 */ /* 0x000ef00000000800 */
[----:B------:R-:W-:Y:S08]  /*14440*/  MUFU.EX2 R150, R150 ;  /* 0x0000009600967308 */ /* 0x000ff00000000800 */
[----:B------:R-:W4:Y:S01]  /*14450*/  MUFU.EX2 R151, R151 ;  /* 0x0000009700977308 */ /* 0x000f220000000800 */
[----:B------:R-:W-:Y:S01]  /*14460*/  F2FP.F16.F32.PACK_AB R85, R75, R100 ;  /* 0x000000644b55723e */ /* 0x000fe200000000ff */
[----:B0-----:R-:W-:Y:S01]  /*14470*/  FADD.FTZ R75, R146, R87 ;  /* 0x00000057924b7221 */ /* 0x001fe20000010000 */
[----:B------:R-:W-:-:S02]  /*14480*/  F2FP.F16.F32.PACK_AB R88, R136, R107 ;  /* 0x0000006b8858723e */ /* 0x000fc400000000ff */
[----:B------:R-:W-:Y:S01]  /*14490*/  F2FP.F16.F32.PACK_AB R89, R121, R120 ;  /* 0x000000787959723e */ /* 0x000fe200000000ff */
[----:B-1----:R-:W-:Y:S01]  /*144a0*/  FADD.FTZ R75, R148, R75 ;  /* 0x0000004b944b7221 */ /* 0x002fe20000010000 */
[----:B------:R-:W-:Y:S02]  /*144b0*/  F2FP.F16.F32.PACK_AB R90, R137, R106 ;  /* 0x0000006a895a723e */ /* 0x000fe400000000ff */
[----:B------:R-:W-:Y:S02]  /*144c0*/  F2FP.F16.F32.PACK_AB R80, R138, R105 ;  /* 0x000000698a50723e */ /* 0x000fe400000000ff */
[----:B------:R-:W-:Y:S02]  /*144d0*/  F2FP.F16.F32.PACK_AB R81, R99, R97 ;  /* 0x000000616351723e */ /* 0x000fe400000000ff */
[----:B------:R-:W-:Y:S02]  /*144e0*/  F2FP.F16.F32.PACK_AB R82, R139, R104 ;  /* 0x000000688b52723e */ /* 0x000fe400000000ff */
[----:B------:R-:W-:-:S02]  /*144f0*/  F2FP.F16.F32.PACK_AB R83, R94, R98 ;  /* 0x000000625e53723e */ /* 0x000fc400000000ff */
[----:B------:R-:W-:Y:S01]  /*14500*/  F2FP.F16.F32.PACK_AB R92, R72, R21 ;  /* 0x00000015485c723e */ /* 0x000fe200000000ff */
[----:B---3--:R-:W-:Y:S01]  /*14510*/  FADD.FTZ R21, R76, R77 ;  /* 0x0000004d4c157221 */ /* 0x008fe20000010000 */
[----:B------:R-:W-:Y:S02]  /*14520*/  F2FP.F16.F32.PACK_AB R84, R96, R93 ;  /* 0x0000005d6054723e */ /* 0x000fe400000000ff */
[----:B------:R-:W-:Y:S02]  /*14530*/  F2FP.F16.F32.PACK_AB R87, R79, R78 ;  /* 0x0000004e4f57723e */ /* 0x000fe400000000ff */
[----:B------:R-:W-:Y:S02]  /*14540*/  F2FP.F16.F32.PACK_AB R93, R148, R146 ;  /* 0x00000092945d723e */ /* 0x000fe400000000ff */
[----:B------:R-:W-:Y:S02]  /*14550*/  F2FP.F16.F32.PACK_AB R94, R76, R73 ;  /* 0x000000494c5e723e */ /* 0x000fe400000000ff */
[C---:B----4-:R-:W-:Y:S01]  /*14560*/  F2FP.F16.F32.PACK_AB R95, R151.reuse, R150 ;  /* 0x00000096975f723e */ /* 0x050fe200000000ff */
[----:B------:R-:W-:Y:S01]  /*14570*/  FADD.FTZ R150, R150, R75 ;  /* 0x0000004b96967221 */ /* 0x000fe20000010000 */
[----:B------:R-:W-:Y:S04]  /*14580*/  STSM.16.M88.4 [R18+0x2bb00], R88 ;  /* 0x02bb005812007844 */ /* 0x000fe80000000200 */
[----:B------:R-:W-:Y:S04]  /*14590*/  STSM.16.M88.4 [R18+0x2d300], R80 ;  /* 0x02d3005012007844 */ /* 0x000fe80000000200 */
[----:B------:R0:W-:Y:S04]  /*145a0*/  STL [R1+0x30], R21 ;  /* 0x0000301501007387 */ /* 0x0001e80000100800 */
[----:B------:R-:W-:Y:S04]  /*145b0*/  STSM.16.M88.4 [R18+0x2eb00], R84 ;  /* 0x02eb005412007844 */ /* 0x000fe80000000200 */
[----:B------:R-:W-:Y:S01]  /*145c0*/  STSM.16.M88.4 [R18+0x30300], R92 ;  /* 0x0303005c12007844 */ /* 0x000fe20000000200 */
[----:B0-----:R-:W-:Y:S01]  /*145d0*/  FADD.FTZ R21, R151, R150 ;  /* 0x0000009697157221 */ /* 0x001fe20000010000 */
[----:B------:R-:W-:Y:S01]  /*145e0*/  @!PT LDS RZ, [RZ] ;  /* 0x00000000fffff984 */ /* 0x000fe20000000800 */
[----:B------:R-:W-:Y:S01]  /*145f0*/  @!PT LDS RZ, [RZ] ;  /* 0x00000000fffff984 */ /* 0x000fe20000000800 */
[----:B------:R-:W-:Y:S01]  /*14600*/  @!PT LDS RZ, [RZ] ;  /* 0x00000000fffff984 */ /* 0x000fe20000000800 */
[----:B------:R-:W-:Y:S01]  /*14610*/  @!PT LDS RZ, [RZ] ;  /* 0x00000000fffff984 */ /* 0x000fe20000000800 */
[----:B------:R0:W-:Y:S06]  /*14620*/  MEMBAR.ALL.CTA ;  /* 0x0000000000007992 */ /* 0x0001ec0000008000 */
[----:B0-----:R-:W0:Y:S04]  /*14630*/  FENCE.VIEW.ASYNC.S ;  /* 0x00000000000073c6 */ /* 0x001e280000000000 */
[----:B------:R-:W-:Y:S04]  /*14640*/  STL [R1+0x3c], R21 ;  /* 0x00003c1501007387 */ /* 0x000fe80000100800 */
[----:B------:R1:W5:Y:S01]  /*14650*/  LDL R155, [R1+0x60] ;  /* 0x00006000019b7983 */ /* 0x0003620000100800 */
        /* <DEDUP_REMOVED lines=48> */
[----:B------:R-:W-:Y:S01]  /*14960*/  IMAD.MOV.U32 R154, RZ, RZ, R14 ;  /* 0x000000ffff9a7224 */ /* 0x000fe200078e000e */
[C---:B--2---:R-:W-:Y:S01]  /*14970*/  ISETP.GT.AND P2, PT, R0.reuse, RZ, PT ;  /* 0x000000ff0000720c */ /* 0x044fe20003f44270 */
[----:B------:R-:W-:-:S05]  /*14980*/  VIADD R0, R0, 0xffffffff ;  /* 0xffffffff00007836 */ /* 0x000fca0000000000 */
[----:B------:R2:W-:Y:S04]  /*14990*/  STL [R1+0x34], R0 ;  /* 0x0000340001007387 */ /* 0x0005e80000100800 */
[----:B------:R1:W-:Y:S01]  /*149a0*/  STL [R1+0x2c], R74 ;  /* 0x00002c4a01007387 */ /* 0x0003e20000100800 */
[----:B--2---:R-:W-:Y:S01]  /*149b0*/  IMAD.MOV.U32 R0, RZ, RZ, R144 ;  /* 0x000000ffff007224 */ /* 0x004fe200078e0090 */
[----:B0-----:R-:W-:Y:S01]  /*149c0*/  NOP ;  /* 0x0000000000007918 */ /* 0x001fe20000000000 */
[----:B------:R-:W-:Y:S05]  /*149d0*/  @P2 BRA `(.L_x_525) ;  /* 0xffffffac00402947 */ /* 0x000fea000383ffff */
.L_x_515:
[----:B------:R-:W-:Y:S05]  /*149e0*/  WARPSYNC.ALL ;  /* 0x0000000000007948 */ /* 0x000fea0003800000 */
[----:B------:R-:W-:Y:S06]  /*149f0*/  BAR.ARV 0x8, 0x200 ;  /* 0x0208000000007b1d */ /* 0x000fec0000002000 */
[----:B------:R-:W-:Y:S05]  /*14a00*/  @!P0 BRA `(.L_x_526) ;  /* 0x0000000000048947 */ /* 0x000fea0003800000 */
[----:B------:R-:W-:Y:S01]  /*14a10*/  BPT.TRAP 0x1 ;  /* 0x000000040000795c */ /* 0x000fe20000300000 */
.L_x_526:
[----:B------:R-:W2:Y:S01]  /*14a20*/  LDL R0, [R1+0x60] ;  /* 0x0000600001007983 */ /* 0x000ea20000100800 */
[----:B------:R-:W-:Y:S01]  /*14a30*/  IMAD R9, R144, 0x8, R16 ;  /* 0x0000000890097824 */ /* 0x000fe200078e0210 */
[----:B--2---:R-:W-:-:S04]  /*14a40*/  SHF.L.U32 R0, R0, 0x1f, RZ ;  /* 0x0000001f00007819 */ /* 0x004fc800000006ff */
[----:B------:R0:W2:Y:S01]  /*14a50*/  SYNCS.PHASECHK.TRANS64.TRYWAIT P2, [R9+URZ+0x31c50], R0 ;  /* 0x031c5000090075a7 */ /* 0x0000a2000804017f */
[----:B------:R-:W-:Y:S05]  /*14a60*/  @!P0 BRA `(.L_x_527) ;  /* 0x0000000000048947 */ /* 0x000fea0003800000 */
[----:B------:R-:W-:Y:S01]  /*14a70*/  BPT.TRAP 0x1 ;  /* 0x000000040000795c */ /* 0x000fe20000300000 */
.L_x_527:
[----:B------:R-:W3:Y:S01]  /*14a80*/  LDL.LU R2, [R1+0x80] ;  /* 0x0000800001027983 */ /* 0x000ee20000300800 */
[----:B------:R-:W-:Y:S01]  /*14a90*/  VIADD R16, R16, 0x200 ;  /* 0x0000020010107836 */ /* 0x000fe20000000000 */
[----:B------:R-:W-:-:S04]  /*14aa0*/  MOV R3, 0xc0000010 ;  /* 0xc000001000037802 */ /* 0x000fc80000000f00 */
[----:B------:R-:W-:-:S04]  /*14ab0*/  SHF.R.U32.HI R16, RZ, 0x4, R16 ;  /* 0x00000004ff107819 */ /* 0x000fc80000011610 */
[----:B------:R-:W-:-:S04]  /*14ac0*/  LOP3.LUT R16, R16, 0x3fff, RZ, 0xc0, !PT ;  /* 0x00003fff10107812 */ /* 0x000fc800078ec0ff */
[----:B------:R-:W-:Y:S02]  /*14ad0*/  LOP3.LUT R5, R16, 0x2400000, RZ, 0xfc, !PT ;  /* 0x0240000010057812 */ /* 0x000fe400078efcff */
[----:B---3--:R-:W-:Y:S01]  /*14ae0*/  LOP3.LUT R2, R2, 0x10000, RZ, 0xfc, !PT ;  /* 0x0001000002027812 */ /* 0x008fe200078efcff */
[----:B--2---:R-:W-:Y:S06]  /*14af0*/  @P2 BRA `(.L_x_528) ;  /* 0x0000000000082947 */ /* 0x004fec0003800000 */
[----:B------:R-:W2:Y:S02]  /*14b00*/  SYNCS.PHASECHK.TRANS64.TRYWAIT P0, [R9+URZ+0x31c50], R0 ;  /* 0x031c5000090075a7 */ /* 0x000ea4000800017f */
[----:B--2---:R-:W-:Y:S05]  /*14b10*/  @!P0 BRA `(.L_x_529) ;  /* 0x000000a4007c8947 */ /* 0x004fea0003800000 */
.L_x_528:
[----:B------:R-:W-:Y:S01]  /*14b20*/  IMAD R4, R144, 0x6c0, R5 ;  /* 0x000006c090047824 */ /* 0x000fe200078e0205 */
[----:B------:R-:W0:Y:S01]  /*14b30*/  LDL.LU R13, [R1+0x30] ;  /* 0x00003000010d7983 */ /* 0x000e220000300800 */
[----:B------:R-:W-:Y:S01]  /*14b40*/  IMAD.MOV.U32 R5, RZ, RZ, -0x7fffffe0 ;  /* 0x80000020ff057424 */ /* 0x000fe200078e00ff */
[----:B------:R-:W-:Y:S05]  /*14b50*/  WARPSYNC.ALL ;  /* 0x0000000000007948 */ /* 0x000fea0003800000 */
[C---:B------:R-:W-:Y:S01]  /*14b60*/  R2UR UR4, R2.reuse ;  /* 0x00000000020472ca */ /* 0x040fe200000e0000 */
[----:B------:R-:W-:Y:S01]  /*14b70*/  VIADD R10, R2, 0x180 ;  /* 0x00000180020a7836 */ /* 0x000fe20000000000 */
[----:B------:R-:W-:Y:S01]  /*14b80*/  R2UR UR5, R3 ;  /* 0x00000000030572ca */ /* 0x000fe200000e0000 */
[C---:B------:R-:W-:Y:S01]  /*14b90*/  VIADD R6, R4.reuse, 0x40 ;  /* 0x0000004004067836 */ /* 0x040fe20000000000 */
[----:B------:R-:W-:Y:S01]  /*14ba0*/  R2UR UR6, R4 ;  /* 0x00000000040672ca */ /* 0x000fe200000e0000 */
[----:B------:R-:W-:Y:S01]  /*14bb0*/  IMAD.MOV.U32 R11, RZ, RZ, -0x3ffffff0 ;  /* 0xc0000010ff0b7424 */ /* 0x000fe200078e00ff */
[----:B------:R-:W-:Y:S01]  /*14bc0*/  R2UR UR7, R5 ;  /* 0x00000000050772ca */ /* 0x000fe200000e0000 */
[----:B------:R-:W-:Y:S01]  /*14bd0*/  WARPGROUP.ARRIVE ;  /* 0x00000000000079c5 */ /* 0x000fe20000000000 */
[----:B------:R-:W-:Y:S01]  /*14be0*/  IMAD.MOV.U32 R7, RZ, RZ, -0x7fffffe0 ;  /* 0x80000020ff077424 */ /* 0x000fe200078e00ff */
[----:B------:R-:W3:Y:S01]  /*14bf0*/  LDL.LU R12, [R1+0x3c] ;  /* 0x00003c00010c7983 */ /* 0x000ee20000300800 */
[----:B------:R-:W-:-:S02]  /*14c00*/  IMAD.MOV.U32 R3, RZ, RZ, -0x3ffffff0 ;  /* 0xc0000010ff037424 */ /* 0x000fc400078e00ff */
[----:B------:R-:W-:Y:S01]  /*14c10*/  IMAD.MOV.U32 R5, RZ, RZ, -0x7fffffe0 ;  /* 0x80000020ff057424 */ /* 0x000fe200078e00ff */
[----:B------:R-:W4:Y:S01]  /*14c20*/  LDL.LU R8, [R1+0x60] ;  /* 0x0000600001087983 */ /* 0x000f220000300800 */
[----:B------:R-:W-:-:S05]  /*14c30*/  VIADD R144, R144, 0x1 ;  /* 0x0000000190907836 */ /* 0x000fca0000000000 */
[----:B------:R-:W-:Y:S01]  /*14c40*/  HGMMA.64x96x16.F32 R24, gdesc[UR4].tnspB, R24, gsb0 ;  /* 0x41600000041879f0 */ /* 0x000fe20008000818 */
[----:B------:R-:W-:Y:S01]  /*14c50*/  R2UR UR4, R10 ;  /* 0x000000000a0472ca */ /* 0x000fe200000e0000 */
[----:B------:R-:W-:Y:S01]  /*14c60*/  VIADD R10, R2, 0x300 ;  /* 0x00000300020a7836 */ /* 0x000fe20000000000 */
[----:B------:R-:W-:Y:S01]  /*14c70*/  R2UR UR5, R11 ;  /* 0x000000000b0572ca */ /* 0x000fe200000e0000 */
[----:B------:R-:W-:Y:S01]  /*14c80*/  IMAD.MOV.U32 R11, RZ, RZ, -0x3ffffff0 ;  /* 0xc0000010ff0b7424 */ /* 0x000fe200078e00ff */
[----:B------:R-:W-:Y:S01]  /*14c90*/  R2UR UR6, R6 ;  /* 0x00000000060672ca */ /* 0x000fe200000e0000 */
[----:B------:R-:W-:Y:S01]  /*14ca0*/  VIADD R6, R4, 0x80 ;  /* 0x0000008004067836 */ /* 0x000fe20000000000 */
[----:B------:R-:W-:Y:S01]  /*14cb0*/  R2UR UR7, R7 ;  /* 0x00000000070772ca */ /* 0x000fe200000e0000 */
[----:B------:R-:W-:Y:S01]  /*14cc0*/  IMAD.MOV.U32 R7, RZ, RZ, -0x7fffffe0 ;  /* 0x80000020ff077424 */ /* 0x000fe200078e00ff */
[----:B------:R-:W-:Y:S01]  /*14cd0*/  ISETP.NE.AND P0, PT, R144, 0x2, PT ;  /* 0x000000029000780c */ /* 0x000fe20003f05270 */
[----:B------:R-:W-:-:S02]  /*14ce0*/  WARPGROUP.DEPBAR.LE gsb0, 0x0 ;  /* 0x00008000000079c5 */ /* 0x000fc40000010000 */
[----:B------:R-:W-:-:S08]  /*14cf0*/  WARPGROUP.ARRIVE ;  /* 0x00000000000079c5 */ /* 0x000fd00000000000 */
        /* <DEDUP_REMOVED lines=9> */
[----:B------:R-:W-:Y:S02]  /*14d90*/  WARPGROUP.DEPBAR.LE gsb0, 0x0 ;  /* 0x00008000000079c5 */ /* 0x000fe40000010000 */
[----:B------:R-:W-:-:S09]  /*14da0*/  WARPGROUP.ARRIVE ;  /* 0x00000000000079c5 */ /* 0x000fd20000000000 */
        /* <DEDUP_REMOVED lines=9> */
[----:B0-2---:R-:W0:Y:S02]  /*14e40*/  SHFL.BFLY PT, R0, R13, 0x2, 0x1f ;  /* 0x0c401f000d007f89 */ /* 0x005e2400000e0000 */
[----:B0-----:R-:W-:Y:S01]  /*14e50*/  FADD.FTZ R0, R0, R13 ;  /* 0x0000000d00007221 */ /* 0x001fe20000010000 */
[----:B------:R-:W-:-:S02]  /*14e60*/  WARPGROUP.DEPBAR.LE gsb0, 0x0 ;  /* 0x00008000000079c5 */ /* 0x000fc40000010000 */
[----:B------:R-:W-:-:S06]  /*14e70*/  WARPGROUP.ARRIVE ;  /* 0x00000000000079c5 */ /* 0x000fcc0000000000 */
[----:B------:R-:W-:Y:S01]  /*14e80*/  HGMMA.64x96x16.F32 R24, gdesc[UR4].tnspB, R24, gsb0 ;  /* 0x41600000041879f0 */ /* 0x000fe20008000818 */
[----:B------:R-:W-:Y:S02]  /*14e90*/  R2UR UR4, R10 ;  /* 0x000000000a0472ca */ /* 0x000fe400000e0000 */
[----:B------:R-:W-:Y:S01]  /*14ea0*/  R2UR UR5, R11 ;  /* 0x000000000b0572ca */ /* 0x000fe200000e0000 */
[----:B------:R-:W-:Y:S01]  /*14eb0*/  IMAD.MOV.U32 R11, RZ, RZ, -0x3ffffff0 ;  /* 0xc0000010ff0b7424 */ /* 0x000fe200078e00ff */
[----:B------:R-:W-:Y:S01]  /*14ec0*/  R2UR UR6, R6 ;  /* 0x00000000060672ca */ /* 0x000fe200000e0000 */
[----:B------:R-:W-:Y:S01]  /*14ed0*/  VIADD R6, R4, 0x140 ;  /* 0x0000014004067836 */ /* 0x000fe20000000000 */
[----:B------:R-:W-:Y:S01]  /*14ee0*/  R2UR UR7, R7 ;  /* 0x00000000070772ca */ /* 0x000fe200000e0000 */
[----:B------:R-:W-:Y:S01]  /*14ef0*/  IMAD.MOV.U32 R7, RZ, RZ, -0x7fffffe0 ;  /* 0x80000020ff077424 */ /* 0x000fe200078e00ff */
[----:B------:R-:W-:Y:S01]  /*14f00*/  IADD3 R10, R2, 0x780, RZ ;  /* 0x00000780020a7810 */ /* 0x000fe20007ffe0ff */
        /* <DEDUP_REMOVED lines=21> */
[----:B------:R-:W-:Y:S02]  /*15060*/  IMAD.MOV.U32 R7, RZ, RZ, -0x7fffffe0 ;  /* 0x80000020ff077424 */ /* 0x000fe400078e00ff */
[----:B------:R-:W-:-:S02]  /*15070*/  VIADD R2, R2, 0xc00 ;  /* 0x00000c0002027836 */ /* 0x000fc40000000000 */
[----:B------:R-:W-:Y:S01]  /*15080*/  VIADD R4, R4, 0x200 ;  /* 0x0000020004047836 */ /* 0x000fe20000000000 */
[----:B------:R-:W-:Y:S02]  /*15090*/  WARPGROUP.DEPBAR.LE gsb0, 0x0 ;  /* 0x00008000000079c5 */ /* 0x000fe40000010000 */
[----:B------:R-:W-:-:S06]  /*150a0*/  WARPGROUP.ARRIVE ;  /* 0x00000000000079c5 */ /* 0x000fcc0000000000 */
[----:B------:R-:W-:Y:S01]  /*150b0*/  HGMMA.64x96x16.F32 R24, gdesc[UR4].tnspB, R24, gsb0 ;  /* 0x41600000041879f0 */ /* 0x000fe20008000818 */
[----:B------:R-:W-:Y:S02]  /*150c0*/  R2UR UR4, R10 ;  /* 0x000000000a0472ca */ /* 0x000fe400000e0000 */
[----:B------:R-:W-:Y:S02]  /*150d0*/  R2UR UR5, R11 ;  /* 0x000000000b0572ca */ /* 0x000fe400000e0000 */
[----:B------:R-:W-:Y:S02]  /*150e0*/  R2UR UR6, R6 ;  /* 0x00000000060672ca */ /* 0x000fe400000e0000 */
[----:B------:R-:W-:Y:S01]  /*150f0*/  R2UR UR7, R7 ;  /* 0x00000000070772ca */ /* 0x000fe200000e0000 */
[----:B------:R-:W-:Y:S02]  /*15100*/  WARPGROUP.DEPBAR.LE gsb0, 0x0 ;  /* 0x00008000000079c5 */ /* 0x000fe40000010000 */
[----:B------:R-:W-:-:S10]  /*15110*/  WARPGROUP.ARRIVE ;  /* 0x00000000000079c5 */ /* 0x000fd40000000000 */
[----:B------:R-:W-:Y:S01]  /*15120*/  HGMMA.64x96x16.F32 R24, gdesc[UR4].tnspB, R24, gsb0 ;  /* 0x41600000041879f0 */ /* 0x000fe20008000818 */
[----:B------:R-:W-:Y:S02]  /*15130*/  R2UR UR4, R2 ;  /* 0x00000000020472ca */ /* 0x000fe400000e0000 */
[----:B---3--:R-:W0:Y:S01]  /*15140*/  SHFL.BFLY PT, R2, R12, 0x2, 0x1f ;  /* 0x0c401f000c027f89 */ /* 0x008e2200000e0000 */
[----:B------:R-:W-:Y:S02]  /*15150*/  R2UR UR5, R3 ;  /* 0x00000000030572ca */ /* 0x000fe400000e0000 */
[----:B------:R-:W-:Y:S01]  /*15160*/  R2UR UR7, R5 ;  /* 0x00000000050772ca */ /* 0x000fe200000e0000 */
[----:B------:R-:W2:Y:S01]  /*15170*/  SHFL.BFLY PT, R3, R0, 0x1, 0x1f ;  /* 0x0c201f0000037f89 */ /* 0x000ea200000e0000 */
[----:B------:R-:W-:Y:S01]  /*15180*/  R2UR UR6, R4 ;  /* 0x00000000040672ca */ /* 0x000fe200000e0000 */
[----:B------:R-:W-:Y:S02]  /*15190*/  IMAD.MOV.U32 R4, RZ, RZ, RZ ;  /* 0x000000ffff047224 */ /* 0x000fe400078e00ff */
[----:B0-----:R-:W-:Y:S01]  /*151a0*/  FADD.FTZ R2, R2, R12 ;  /* 0x0000000c02027221 */ /* 0x001fe20000010000 */
[----:B--2---:R-:W-:-:S04]  /*151b0*/  FADD.FTZ R10, R0, R3 ;  /* 0x00000003000a7221 */ /* 0x004fc80000010000 */
[----:B------:R-:W0:Y:S01]  /*151c0*/  SHFL.BFLY PT, R5, R2, 0x1, 0x1f ;  /* 0x0c201f0002057f89 */ /* 0x000e2200000e0000 */
[----:B------:R-:W-:Y:S02]  /*151d0*/  SEL R0, RZ, 0x1, P0 ;  /* 0x00000001ff007807 */ /* 0x000fe40000000000 */
[----:B------:R-:W-:Y:S02]  /*151e0*/  FSETP.NE.FTZ.AND P2, PT, R10, RZ, PT ;  /* 0x000000ff0a00720b */ /* 0x000fe40003f55000 */
[----:B----4-:R-:W-:-:S11]  /*151f0*/  LOP3.LUT R8, R8, R0, RZ, 0x3c, !PT ;  /* 0x0000000008087212 */ /* 0x010fd600078e3cff */
[----:B------:R-:W-:Y:S01]  /*15200*/  @P2 MUFU.RCP R4, R10 ;  /* 0x0000000a00042308 */ /* 0x000fe20000001000 */
[----:B0-----:R-:W-:-:S07]  /*15210*/  FADD.FTZ R11, R2, R5 ;  /* 0x00000005020b7221 */ /* 0x001fce0000010000 */
[----:B------:R0:W-:Y:S01]  /*15220*/  @P2 MUFU.LG2 R5, R10 ;  /* 0x0000000a00052308 */ /* 0x0001e20000000c00 */
[----:B------:R-:W-:Y:S01]  /*15230*/  FSETP.NE.FTZ.AND P3, PT, R11, RZ, PT ;  /* 0x000000ff0b00720b */ /* 0x000fe20003f75000 */
[----:B0-----:R-:W2:Y:S01]  /*15240*/  LDL.LU R10, [R1+0x98] ;  /* 0x00009800010a7983 */ /* 0x001ea20000300800 */
[----:B------:R-:W-:Y:S02]  /*15250*/  WARPGROUP.DEPBAR.LE gsb0, 0x0 ;  /* 0x00008000000079c5 */ /* 0x000fe40000010000 */
[----:B------:R-:W-:-:S09]  /*15260*/  WARPGROUP.ARRIVE ;  /* 0x00000000000079c5 */ /* 0x000fd20000000000 */
[----:B------:R-:W0:Y:S01]  /*15270*/  @P3 MUFU.LG2 R7, R11 ;  /* 0x0000000b00073308 */ /* 0x000e220000000c00 */
[----:B------:R-:W-:Y:S01]  /*15280*/  HGMMA.64x96x16.F32 R24, gdesc[UR4].tnspB, R24, gsb0 ;  /* 0x41600000041879f0 */ /* 0x000fe20008000818 */
[----:B------:R3:W-:Y:S02]  /*15290*/  STL [R1+0x60], R8 ;  /* 0x0000600801007387 */ /* 0x0007e40000100800 */
[----:B---3--:R-:W-:-:S06]  /*152a0*/  IMAD.MOV.U32 R8, RZ, RZ, RZ ;  /* 0x000000ffff087224 */ /* 0x008fcc00078e00ff */
[----:B------:R-:W3:Y:S01]  /*152b0*/  @P3 MUFU.RCP R8, R11 ;  /* 0x0000000b00083308 */ /* 0x000ee20000001000 */
[----:B------:R-:W-:Y:S01]  /*152c0*/  @!P1 IADD3 R9, R9, 0x31c60, RZ ;  /* 0x00031c6009099810 */ /* 0x000fe20007ffe0ff */
[----:B------:R-:W-:Y:S01]  /*152d0*/  @P3 FMUL.FTZ R12, R15, 0.69314718246459960938 ;  /* 0x3f3172180f0c3820 */ /* 0x000fe20000410000 */
[----:B0-----:R-:W-:Y:S01]  /*152e0*/  @P3 FMUL.FTZ R7, R7, 0.69314718246459960938 ;  /* 0x3f31721807073820 */ /* 0x001fe20000410000 */
[----:B------:R-:W-:Y:S01]  /*152f0*/  @P2 FMUL.FTZ R3, R15, 0.69314718246459960938 ;  /* 0x3f3172180f032820 */ /* 0x000fe20000410000 */
[----:B------:R-:W-:Y:S01]  /*15300*/  @P2 FMUL.FTZ R6, R5, 0.69314718246459960938 ;  /* 0x3f31721805062820 */ /* 0x000fe20000410000 */
[----:B------:R-:W-:Y:S01]  /*15310*/  IMAD.MOV.U32 R2, RZ, RZ, -0x800000 ;  /* 0xff800000ff027424 */ /* 0x000fe200078e00ff */
[----:B------:R-:W-:Y:S01]  /*15320*/  @!P1 PRMT R9, RZ, 0x654, R9 ;  /* 0x00000654ff099816 */ /* 0x000fe20000000009 */
[----:B------:R-:W-:Y:S02]  /*15330*/  IMAD.MOV.U32 R0, RZ, RZ, -0x800000 ;  /* 0xff800000ff007424 */ /* 0x000fe400078e00ff */
[----:B------:R-:W-:Y:S01]  /*15340*/  @P3 FFMA.FTZ R2, R12, R74, R7 ;  /* 0x0000004a0c023223 */ /* 0x000fe20000010007 */
[----:B------:R-:W-:Y:S01]  /*15350*/  @P2 FFMA.FTZ R0, R3, R14, R6 ;  /* 0x0000000e03002223 */ /* 0x000fe20000010006 */
[----:B------:R-:W-:Y:S01]  /*15360*/  SEL R144, R144, RZ, P0 ;  /* 0x000000ff90907207 */ /* 0x000fe20000000000 */
[----:B------:R-:W-:-:S02]  /*15370*/  WARPGROUP.DEPBAR.LE gsb0, 0x0 ;  /* 0x00008000000079c5 */ /* 0x000fc40000010000 */
        /* <DEDUP_REMOVED lines=16> */
[-C--:B---3--:R-:W-:Y:S01]  /*15480*/  FMUL.FTZ R86, R27, R8.reuse ;  /* 0x000000081b567220 */ /* 0x088fe20000410000 */
[----:B------:R-:W-:Y:S01]  /*15490*/  FMUL.FTZ R56, R51, R8 ;  /* 0x0000000833387220 */ /* 0x000fe20000410000 */
[----:B------:R1:W-:Y:S01]  /*154a0*/  @!P1 SYNCS.ARRIVE.TRANS64.RED.A1T0 RZ, [R9+URZ], RZ ;  /* 0x000000ff09ff99a7 */ /* 0x0003e2000810043f */
        /* <DEDUP_REMOVED lines=16> */
[----:B------:R-:W-:Y:S01]  /*155b0*/  FMUL.FTZ R44, R44, R4 ;  /* 0x000000042c2c7220 */ /* 0x000fe20000410000 */
[----:B------:R-:W-:Y:S01]  /*155c0*/  PLOP3.LUT P1, PT, PT, PT, PT, 0x8, 0x0 ;  /* 0x000000000000781c */ /* 0x000fe20003f2e170 */
        /* <DEDUP_REMOVED lines=13> */
[----:B--2---:R-:W-:-:S05]  /*156a0*/  VIADD R10, R10, 0x1 ;  /* 0x000000010a0a7836 */ /* 0x004fca0000000000 */
[----:B------:R1:W-:Y:S02]  /*156b0*/  STL [R1+0x98], R10 ;  /* 0x0000980a01007387 */ /* 0x0003e40000100800 */
.L_x_474:
[----:B------:R-:W2:Y:S01]  /*156c0*/  LDL R70, [R1+0x8c] ;  /* 0x00008c0001467983 */ /* 0x000ea20000100800 */
[----:B------:R-:W3:Y:S01]  /*156d0*/  S2R R4, SR_TID.X ;  /* 0x0000000000047919 */ /* 0x000ee20000002100 */
[----:B------:R-:W-:Y:S05]  /*156e0*/  WARPSYNC.ALL ;  /* 0x0000000000007948 */ /* 0x000fea0003800000 */
[----:B------:R-:W4:Y:S01]  /*156f0*/  S2UR UR5, SR_CgaCtaId ;  /* 0x00000000000579c3 */ /* 0x000f220000008800 */
[----:B------:R-:W-:Y:S01]  /*15700*/  UMOV UR4, 0x400 ;  /* 0x0000040000047882 */ /* 0x000fe20000000000 */
[----:B---3--:R-:W-:-:S05]  /*15710*/  VIADD R85, R4, 0xffffff80 ;  /* 0xffffff8004557836 */ /* 0x008fca0000000000 */
[----:B------:R-:W-:-:S04]  /*15720*/  SHF.R.S32.HI R66, RZ, 0x1f, R85 ;  /* 0x0000001fff427819 */ /* 0x000fc80000011455 */
[----:B------:R-:W-:Y:S01]  /*15730*/  LEA.HI R66, R66, R85, RZ, 0x2 ;  /* 0x0000005542427211 */ /* 0x000fe200078f10ff */
[----:B----4-:R-:W-:-:S03]  /*15740*/  ULEA UR4, UR5, UR4, 0x18 ;  /* 0x0000000405047291 */ /* 0x010fc6000f8ec03f */
[----:B------:R-:W-:-:S05]  /*15750*/  LOP3.LUT R66, R66, 0xfffffffc, RZ, 0xc0, !PT ;  /* 0xfffffffc42427812 */ /* 0x000fca00078ec0ff */
[----:B------:R-:W-:Y:S02]  /*15760*/  IMAD.IADD R66, R85, 0x1, -R66 ;  /* 0x0000000155427824 */ /* 0x000fe400078e0a42 */
[----:B------:R-:W-:Y:S01]  /*15770*/  IMAD.U32 R16, RZ, RZ, UR4 ;  /* 0x00000004ff107e24 */ /* 0x000fe2000f8e00ff */
[----:B------:R-:W-:Y:S01]  /*15780*/  BAR.SYNC.DEFER_BLOCKING 0x5, 0x200 ;  /* 0x0148000000007b1d */ /* 0x000fe20000010000 */
[----:B------:R-:W-:-:S04]  /*15790*/  IMAD.SHL.U32 R36, R66, 0x8, RZ ;  /* 0x0000000842247824 */ /* 0x000fc800078e00ff */
[C---:B------:R-:W-:Y:S02]  /*157a0*/  VIADD R37, R36.reuse, 0x40 ;  /* 0x0000004024257836 */ /* 0x040fe40000000000 */
[----:B------:R-:W-:Y:S01]  /*157b0*/  VIADD R38, R36, 0x20 ;  /* 0x0000002024267836 */ /* 0x000fe20000000000 */
[----:B------:R-:W-:Y:S02]  /*157c0*/  BSSY B0, `(.L_x_530) ;  /* 0x00001b9000007945 */ /* 0x000fe40003800000 */
[----:B------:R-:W-:Y:S02]  /*157d0*/  SHF.R.S32.HI R40, RZ, 0x1f, R37 ;  /* 0x0000001fff287819 */ /* 0x000fe40000011425 */
[----:B------:R-:W-:Y:S01]  /*157e0*/  SHF.R.S32.HI R39, RZ, 0x1f, R38 ;  /* 0x0000001fff277819 */ /* 0x000fe20000011426 */
[----:B------:R3:W4:Y:S01]  /*157f0*/  LDS.128 R108, [R16+0x31cd0] ;  /* 0x031cd000106c7984 */ /* 0x0007220000000c00 */
[----:B------:R-:W-:Y:S06]  /*15800*/  BAR.ARV 0x4, 0x200 ;  /* 0x0108000000007b1d */ /* 0x000fec0000002000 */
[----:B--2---:R-:W-:Y:S01]  /*15810*/  SHF.R.S32.HI R30, RZ, 0x1f, R70 ;  /* 0x0000001fff1e7819 */ /* 0x004fe20000011446 */
[----:B------:R-:W-:-:S03]  /*15820*/  IMAD.SHL.U32 R42, R70, 0x4, RZ ;  /* 0x00000004462a7824 */ /* 0x000fc600078e00ff */
[----:B------:R-:W-:Y:S01]  /*15830*/  SHF.L.U64.HI R31, R70, 0x2, R30 ;  /* 0x00000002461f7819 */ /* 0x000fe2000001021e */
[----:B---34-:R-:W-:Y:S06]  /*15840*/  @P1 BRA `(.L_x_531) ;  /* 0x0000001000481947 */ /* 0x018fec0003800000 */
[----:B------:R-:W2:Y:S01]  /*15850*/  LDL R4, [R1+0xc0] ;  /* 0x0000c00001047983 */ /* 0x000ea20000100800 */
[----:B------:R-:W-:Y:S05]  /*15860*/  WARPSYNC.ALL ;  /* 0x0000000000007948 */ /* 0x000fea0003800000 */
[----:B------:R-:W0:Y:S01]  /*15870*/  S2R R5, SR_SWINHI ;  /* 0x0000000000057919 */ /* 0x000e220000002f00 */
[----:B------:R-:W-:Y:S01]  /*15880*/  F2FP.F16.F32.PACK_AB R6, R81, R6 ;  /* 0x000000065106723e */ /* 0x000fe200000000ff */
[----:B------:R-:W-:Y:S01]  /*15890*/  ULDC.64 UR4, c[0x0][0xc00] ;  /* 0x0003000000047ab9 */ /* 0x000fe20000000a00 */
[----:B------:R-:W-:Y:S02]  /*158a0*/  F2FP.F16.F32.PACK_AB R27, R64, R27 ;  /* 0x0000001b401b723e */ /* 0x000fe400000000ff */
[----:B------:R-:W-:-:S02]  /*158b0*/  MOV R20, R16 ;  /* 0x0000001000147202 */ /* 0x000fc40000000f00 */
[----:B0-----:R-:W-:Y:S01]  /*158c0*/  MOV R21, R5 ;  /* 0x0000000500157202 */ /* 0x001fe20000000f00 */
[----:B------:R-:W-:Y:S02]  /*158d0*/  BAR.SYNC.DEFER_BLOCKING 0x1, 0x180 ;  /* 0x0046000000007b1d */ /* 0x000fe40000010000 */
[----:B--2---:R-:W-:-:S03]  /*158e0*/  IMAD.WIDE R4, R4, 0x2, R20 ;  /* 0x0000000204047825 */ /* 0x004fc600078e0214 */
[C---:B------:R-:W-:Y:S02]  /*158f0*/  IADD3 R59, P4, R4.reuse, 0x20, RZ ;  /* 0x00000020043b7810 */ /* 0x040fe40007f9e0ff */
[C---:B------:R-:W-:Y:S02]  /*15900*/  IADD3 R63, P3, R4.reuse, 0x3000, RZ ;  /* 0x00003000043f7810 */ /* 0x040fe40007f7e0ff */
[----:B------:R-:W-:Y:S01]  /*15910*/  LOP3.LUT R8, R59, 0x180, RZ, 0xc0, !PT ;  /* 0x000001803b087812 */ /* 0x000fe200078ec0ff */
[--C-:B------:R-:W-:Y:S01]  /*15920*/  IMAD.X R13, RZ, RZ, R5.reuse, P4 ;  /* 0x000000ffff0d7224 */ /* 0x100fe200020e0605 */
[----:B------:R-:W-:Y:S01]  /*15930*/  IADD3 R67, P2, R4, 0x3020, RZ ;  /* 0x0000302004437810 */ /* 0x000fe20007f5e0ff */
[--C-:B------:R-:W-:Y:S01]  /*15940*/  IMAD.X R15, RZ, RZ, R5.reuse, P3 ;  /* 0x000000ffff0f7224 */ /* 0x100fe200018e0605 */
[----:B------:R-:W-:Y:S02]  /*15950*/  SHF.R.U64 R8, R8, 0x3, RZ ;  /* 0x0000000308087819 */ /* 0x000fe400000012ff */
[C---:B-1----:R-:W-:Y:S01]  /*15960*/  LOP3.LUT R9, R4.reuse, 0x180, RZ, 0xc0, !PT ;  /* 0x0000018004097812 */ /* 0x042fe200078ec0ff */
[----:B------:R-:W-:Y:S01]  /*15970*/  IMAD.X R25, RZ, RZ, R5, P2 ;  /* 0x000000ffff197224 */ /* 0x000fe200010e0605 */
[----:B------:R-:W-:-:S02]  /*15980*/  IADD3 R71, P1, R4, 0x6000, RZ ;  /* 0x0000600004477810 */ /* 0x000fc40007f3e0ff */
[----:B------:R-:W-:Y:S02]  /*15990*/  IADD3 R62, P0, R4, 0x6020, RZ ;  /* 0x00006020043e7810 */ /* 0x000fe40007f1e0ff */
[----:B------:R-:W-:Y:S02]  /*159a0*/  LOP3.LUT R12, R8, R59, RZ, 0x3c, !PT ;  /* 0x0000003b080c7212 */ /* 0x000fe400078e3cff */
[----:B------:R-:W-:Y:S01]  /*159b0*/  LOP3.LUT R8, R63, 0x180, RZ, 0xc0, !PT ;  /* 0x000001803f087812 */ /* 0x000fe200078ec0ff */
[----:B------:R-:W-:Y:S01]  /*159c0*/  IMAD.X R11, RZ, RZ, R5, P0 ;  /* 0x000000ffff0b7224 */ /* 0x000fe200000e0605 */
[----:B------:R-:W-:Y:S02]  /*159d0*/  LOP3.LUT R10, R67, 0x180, RZ, 0xc0, !PT ;  /* 0x00000180430a7812 */ /* 0x000fe400078ec0ff */
[----:B------:R-:W-:Y:S02]  /*159e0*/  SHF.R.U64 R9, R9, 0x3, RZ ;  /* 0x0000000309097819 */ /* 0x000fe400000012ff */
[----:B------:R-:W-:-:S02]  /*159f0*/  LOP3.LUT R58, R71, 0x180, RZ, 0xc0, !PT ;  /* 0x00000180473a7812 */ /* 0x000fc400078ec0ff */
[----:B------:R-:W-:Y:S02]  /*15a00*/  LOP3.LUT R59, R62, 0x180, RZ, 0xc0, !PT ;  /* 0x000001803e3b7812 */ /* 0x000fe400078ec0ff */
[----:B------:R-:W-:Y:S02]  /*15a10*/  SHF.R.U64 R8, R8, 0x3, RZ ;  /* 0x0000000308087819 */ /* 0x000fe400000012ff */
[----:B------:R-:W-:Y:S02]  /*15a20*/  SHF.R.U64 R10, R10, 0x3, RZ ;  /* 0x000000030a0a7819 */ /* 0x000fe400000012ff */
[----:B------:R-:W-:Y:S01]  /*15a30*/  LOP3.LUT R4, R9, R4, RZ, 0x3c, !PT ;  /* 0x0000000409047212 */ /* 0x000fe200078e3cff */
[----:B------:R-:W-:Y:S01]  /*15a40*/  IMAD.X R9, RZ, RZ, R5, P1 ;  /* 0x000000ffff097224 */ /* 0x000fe200008e0605 */
[----:B------:R-:W-:Y:S02]  /*15a50*/  SHF.R.U64 R58, R58, 0x3, RZ ;  /* 0x000000033a3a7819 */ /* 0x000fe400000012ff */
[----:B------:R-:W-:-:S02]  /*15a60*/  SHF.R.U64 R59, R59, 0x3, RZ ;  /* 0x000000033b3b7819 */ /* 0x000fc400000012ff */
[----:B------:R-:W-:Y:S02]  /*15a70*/  LOP3.LUT R14, R8, R63, RZ, 0x3c, !PT ;  /* 0x0000003f080e7212 */ /* 0x000fe400078e3cff */
[----:B------:R-:W-:Y:S02]  /*15a80*/  LOP3.LUT R24, R10, R67, RZ, 0x3c, !PT ;  /* 0x000000430a187212 */ /* 0x000fe400078e3cff */
[----:B------:R-:W-:Y:S02]  /*15a90*/  MOV R63, R4 ;  /* 0x00000004003f7202 */ /* 0x000fe40000000f00 */
[----:B------:R-:W-:Y:S02]  /*15aa0*/  LOP3.LUT R8, R58, R71, RZ, 0x3c, !PT ;  /* 0x000000473a087212 */ /* 0x000fe400078e3cff */
[----:B------:R-:W-:Y:S02]  /*15ab0*/  LOP3.LUT R10, R59, R62, RZ, 0x3c, !PT ;  /* 0x0000003e3b0a7212 */ /* 0x000fe400078e3cff */
[----:B------:R-:W-:-:S02]  /*15ac0*/  F2FP.F16.F32.PACK_AB R4, R82, R7 ;  /* 0x000000075204723e */ /* 0x000fc400000000ff */
[----:B------:R-:W-:Y:S02]  /*15ad0*/  F2FP.F16.F32.PACK_AB R5, R86, R83 ;  /* 0x000000535605723e */ /* 0x000fe400000000ff */
[----:B------:R-:W-:Y:S02]  /*15ae0*/  F2FP.F16.F32.PACK_AB R7, R88, R69 ;  /* 0x000000455807723e */ /* 0x000fe400000000ff */
[----:B------:R-:W-:Y:S02]  /*15af0*/  MOV R62, R12 ;  /* 0x0000000c003e7202 */ /* 0x000fe40000000f00 */
[----:B------:R-:W-:Y:S01]  /*15b00*/  MOV R59, R14 ;  /* 0x0000000e003b7202 */ /* 0x000fe20000000f00 */
[----:B------:R0:W-:Y:S01]  /*15b10*/  STSM.16.M88.4 [R63], R4 ;  /* 0x000000043f007844 */ /* 0x0001e20000000200 */
[----:B------:R-:W-:Y:S02]  /*15b20*/  MOV R58, R24 ;  /* 0x00000018003a7202 */ /* 0x000fe40000000f00 */
[----:B------:R-:W-:-:S02]  /*15b30*/  F2FP.F16.F32.PACK_AB R12, R79, R74 ;  /* 0x0000004a4f0c723e */ /* 0x000fc400000000ff */
[----:B------:R-:W-:Y:S02]  /*15b40*/  F2FP.F16.F32.PACK_AB R13, R68, R61 ;  /* 0x0000003d440d723e */ /* 0x000fe400000000ff */
[----:B------:R-:W-:Y:S02]  /*15b50*/  F2FP.F16.F32.PACK_AB R14, R80, R73 ;  /* 0x00000049500e723e */ /* 0x000fe400000000ff */
[----:B------:R-:W-:Y:S02]  /*15b60*/  F2FP.F16.F32.PACK_AB R15, R84, R57 ;  /* 0x00000039540f723e */ /* 0x000fe400000000ff */
[----:B------:R-:W-:Y:S02]  /*15b70*/  F2FP.F16.F32.PACK_AB R25, R65, R26 ;  /* 0x0000001a4119723e */ /* 0x000fe400000000ff */
[----:B------:R-:W-:Y:S01]  /*15b80*/  F2FP.F16.F32.PACK_AB R24, R77, R72 ;  /* 0x000000484d18723e */ /* 0x000fe200000000ff */
[----:B------:R-:W-:Y:S01]  /*15b90*/  STSM.16.M88.4 [R62], R12 ;  /* 0x0000000c3e007844 */ /* 0x000fe20000000200 */
[----:B------:R-:W-:-:S02]  /*15ba0*/  F2FP.F16.F32.PACK_AB R26, R75, R44 ;  /* 0x0000002c4b1a723e */ /* 0x000fc400000000ff */
[----:B------:R-:W-:Y:S02]  /*15bb0*/  ISETP.NE.U32.AND P0, PT, RZ, UR4, PT ;  /* 0x00000004ff007c0c */ /* 0x000fe4000bf05070 */
[----:B------:R-:W-:Y:S01]  /*15bc0*/  MOV R57, R8 ;  /* 0x0000000800397202 */ /* 0x000fe20000000f00 */
[----:B------:R1:W-:Y:S01]  /*15bd0*/  STSM.16.M88.4 [R59], R24 ;  /* 0x000000183b007844 */ /* 0x0003e20000000200 */
[----:B------:R-:W-:Y:S02]  /*15be0*/  MOV R44, R10 ;  /* 0x0000000a002c7202 */ /* 0x000fe40000000f00 */
[----:B0-----:R-:W-:Y:S01]  /*15bf0*/  F2FP.F16.F32.PACK_AB R4, R78, R41 ;  /* 0x000000294e04723e */ /* 0x001fe200000000ff */
[----:B------:R-:W-:Y:S01]  /*15c00*/  IMAD.MOV.U32 R41, RZ, RZ, RZ ;  /* 0x000000ffff297224 */ /* 0x000fe200078e00ff */
[----:B------:R-:W-:Y:S02]  /*15c10*/  F2FP.F16.F32.PACK_AB R5, R56, R53 ;  /* 0x000000353805723e */ /* 0x000fe400000000ff */
[----:B------:R-:W-:-:S02]  /*15c20*/  F2FP.F16.F32.PACK_AB R6, R76, R33 ;  /* 0x000000214c06723e */ /* 0x000fc400000000ff */
[----:B------:R-:W-:Y:S02]  /*15c30*/  F2FP.F16.F32.PACK_AB R7, R60, R51 ;  /* 0x000000333c07723e */ /* 0x000fe400000000ff */
[----:B------:R-:W-:Y:S02]  /*15c40*/  F2FP.F16.F32.PACK_AB R8, R45, R32 ;  /* 0x000000202d08723e */ /* 0x000fe400000000ff */
[----:B------:R-:W-:Y:S01]  /*15c50*/  F2FP.F16.F32.PACK_AB R9, R55, R50 ;  /* 0x000000323709723e */ /* 0x000fe200000000ff */
[----:B------:R0:W-:Y:S01]  /*15c60*/  STSM.16.M88.4 [R58], R4 ;  /* 0x000000043a007844 */ /* 0x0001e20000000200 */
[----:B------:R-:W-:Y:S02]  /*15c70*/  F2FP.F16.F32.PACK_AB R10, R48, R3 ;  /* 0x00000003300a723e */ /* 0x000fe400000000ff */
[----:B-1----:R-:W-:Y:S01]  /*15c80*/  IADD3 R24, P1, R42, UR4, RZ ;  /* 0x000000042a187c10 */ /* 0x002fe2000ff3e0ff */
[----:B------:R-:W1:Y:S01]  /*15c90*/  LDC R3, c[0x0][0xbe8] ;  /* 0x0002fa00ff037b82 */ /* 0x000e620000000800 */
[----:B------:R-:W-:-:S02]  /*15ca0*/  F2FP.F16.F32.PACK_AB R11, R54, R47 ;  /* 0x0000002f360b723e */ /* 0x000fc400000000ff */
[----:B------:R-:W-:Y:S02]  /*15cb0*/  F2FP.F16.F32.PACK_AB R12, R49, R28 ;  /* 0x0000001c310c723e */ /* 0x000fe400000000ff */
[----:B------:R-:W-:Y:S01]  /*15cc0*/  F2FP.F16.F32.PACK_AB R13, R43, R34 ;  /* 0x000000222b0d723e */ /* 0x000fe200000000ff */
[----:B------:R2:W-:Y:S01]  /*15cd0*/  STSM.16.M88.4 [R57], R8 ;  /* 0x0000000839007844 */ /* 0x0005e20000000200 */
[----:B------:R-:W-:Y:S02]  /*15ce0*/  F2FP.F16.F32.PACK_AB R14, R52, R29 ;  /* 0x0000001d340e723e */ /* 0x000fe400000000ff */
[----:B------:R-:W-:Y:S02]  /*15cf0*/  F2FP.F16.F32.PACK_AB R15, R46, R35 ;  /* 0x000000232e0f723e */ /* 0x000fe400000000ff */
[----:B------:R-:W-:Y:S02]  /*15d00*/  ISETP.NE.AND.EX P0, PT, RZ, UR5, PT, P0 ;  /* 0x00000005ff007c0c */ /* 0x000fe4000bf05300 */
[----:B------:R-:W-:Y:S01]  /*15d10*/  IADD3.X R25, R31, UR5, RZ, P1, !PT ;  /* 0x000000051f197c10 */ /* 0x000fe20008ffe4ff */
[----:B------:R-:W-:Y:S01]  /*15d20*/  ULDC.64 UR4, c[0x0][0xc08] ;  /* 0x0003020000047ab9 */ /* 0x000fe20000000a00 */
[----:B------:R2:W-:Y:S01]  /*15d30*/  STSM.16.M88.4 [R44], R12 ;  /* 0x0000000c2c007844 */ /* 0x0005e20000000200 */
[----:B------:R-:W-:Y:S01]  /*15d40*/  BAR.SYNC.DEFER_BLOCKING 0x1, 0x180 ;  /* 0x0046000000007b1d */ /* 0x000fe20000010000 */
[----:B------:R-:W-:-:S04]  /*15d50*/  ISETP.NE.U32.AND P2, PT, RZ, UR4, PT ;  /* 0x00000004ff007c0c */ /* 0x000fc8000bf45070 */
[----:B------:R-:W-:-:S13]  /*15d60*/  ISETP.NE.AND.EX P2, PT, RZ, UR5, PT, P2 ;  /* 0x00000005ff007c0c */ /* 0x000fda000bf45320 */
[----:B------:R-:W-:Y:S01]  /*15d70*/  @P2 IADD3 R42, P3, R42, UR4, RZ ;  /* 0x000000042a2a2c10 */ /* 0x000fe2000ff7e0ff */
[----:B------:R-:W-:Y:S02]  /*15d80*/  ULDC UR4, c[0x0][0xa88] ;  /* 0x0002a20000047ab9 */ /* 0x000fe40000000800 */
[----:B------:R-:W-:Y:S02]  /*15d90*/  MOV R50, UR4 ;  /* 0x0000000400327c02 */ /* 0x000fe40008000f00 */
[----:B------:R-:W-:Y:S01]  /*15da0*/  @P2 IADD3.X R43, R31, UR5, RZ, P3, !PT ;  /* 0x000000051f2b2c10 */ /* 0x000fe20009ffe4ff */
[----:B------:R2:W5:Y:S01]  /*15db0*/  @P0 LDG.E R41, desc[UR60][R24.64] ;  /* 0x0000003c18290981 */ /* 0x000562000c1e1900 */
[----:B-1----:R-:W-:-:S03]  /*15dc0*/  ISETP.NE.AND P1, PT, R3, 0x1, PT ;  /* 0x000000010300780c */ /* 0x002fc60003f25270 */
[----:B------:R2:W5:Y:S10]  /*15dd0*/  @P2 LDG.E R50, desc[UR60][R42.64] ;  /* 0x0000003c2a322981 */ /* 0x000574000c1e1900 */
[----:B0-----:R-:W0:Y:S08]  /*15de0*/  @P1 LDC R6, c[0x0][0xbec] ;  /* 0x0002fb00ff061b82 */ /* 0x001e300000000800 */
[----:B------:R-:W1:Y:S01]  /*15df0*/  @P1 LDC R27, c[0x0][0xbf0] ;  /* 0x0002fc00ff1b1b82 */ /* 0x000e620000000800 */
[----:B--2---:R-:W-:Y:S05]  /*15e00*/  @P2 BRA `(.L_x_532) ;  /* 0x0000000000102947 */ /* 0x004fea0003800000 */
[----:B------:R-:W-:Y:S05]  /*15e10*/  @!P0 BRA `(.L_x_532) ;  /* 0x00000000000c8947 */ /* 0x000fea0003800000 */
[----:B------:R-:W2:Y:S04]  /*15e20*/  LDG.E R5, desc[UR60][R24.64] ;  /* 0x0000003c18057981 */ /* 0x000ea8000c1e1900 */
[----:B-----5:R-:W2:Y:S02]  /*15e30*/  LDG.E R50, desc[UR60][R24.64+0x4] ;  /* 0x0000043c18327981 */ /* 0x020ea4000c1e1900 */
[----:B--2---:R-:W-:-:S07]  /*15e40*/  IMAD.IADD R50, R50, 0x1, -R5 ;  /* 0x0000000132327824 */ /* 0x004fce00078e0a05 */
.L_x_532:
[----:B------:R-:W2:Y:S01]  /*15e50*/  LDL R4, [R1+0xbc] ;  /* 0x0000bc0001047983 */ /* 0x000ea20000100800 */
[----:B------:R-:W-:Y:S01]  /*15e60*/  SHF.R.S32.HI R54, RZ, 0x1f, R85 ;  /* 0x0000001fff367819 */ /* 0x000fe20000011455 */
[----:B------:R-:W-:Y:S01]  /*15e70*/  ULDC.64 UR4, c[0x0][0xb90] ;  /* 0x0002e40000047ab9 */ /* 0x000fe20000000a00 */
[--C-:B-----5:R-:W-:Y:S01]  /*15e80*/  SHF.R.S32.HI R43, RZ, 0x1f, R41.reuse ;  /* 0x0000001fff2b7819 */ /* 0x120fe20000011429 */
[----:B------:R-:W3:Y:S01]  /*15e90*/  LDL.LU R55, [R1+0x90] ;  /* 0x0000900001377983 */ /* 0x000ee20000300800 */
[----:B------:R-:W-:Y:S01]  /*15ea0*/  IMAD.MOV.U32 R42, RZ, RZ, R41 ;  /* 0x000000ffff2a7224 */ /* 0x000fe200078e0029 */
[----:B------:R-:W-:Y:S02]  /*15eb0*/  SEL R48, R70, RZ, !P0 ;  /* 0x000000ff46307207 */ /* 0x000fe40004000000 */
[----:B------:R-:W-:Y:S01]  /*15ec0*/  SHF.R.S32.HI R14, RZ, 0x1f, R85 ;  /* 0x0000001fff0e7819 */ /* 0x000fe20000011455 */
[----:B------:R-:W2:Y:S01]  /*15ed0*/  LDL.LU R53, [R1+0x94] ;  /* 0x0000940001357983 */ /* 0x000ea20000300800 */
[----:B------:R-:W-:Y:S01]  /*15ee0*/  LEA.HI R54, R54, R85, RZ, 0x2 ;  /* 0x0000005536367211 */ /* 0x000fe200078f10ff */
[----:B------:R-:W-:Y:S01]  /*15ef0*/  IMAD R50, R50, R3, RZ ;  /* 0x0000000332327224 */ /* 0x000fe200078e02ff */
[----:B------:R-:W4:Y:S01]  /*15f00*/  @P1 LDC R51, c[0x0][0xbec] ;  /* 0x0002fb00ff331b82 */ /* 0x000f220000000800 */
[----:B------:R-:W4:Y:S01]  /*15f10*/  LDL R10, [R1+0xb4] ;  /* 0x0000b400010a7983 */ /* 0x000f220000100800 */
[----:B------:R-:W-:-:S05]  /*15f20*/  SHF.R.S32.HI R54, RZ, 0x2, R54 ;  /* 0x00000002ff367819 */ /* 0x000fca0000011436 */
[----:B------:R-:W-:-:S04]  /*15f30*/  IMAD R9, R54, 0x20, R36 ;  /* 0x0000002036097824 */ /* 0x000fc800078e0224 */
[----:B------:R-:W-:Y:S01]  /*15f40*/  IMAD.WIDE R20, R9, 0x2, R20 ;  /* 0x0000000209147825 */ /* 0x000fe200078e0214 */
[----:B------:R-:W-:-:S04]  /*15f50*/  LEA.HI R14, R14, R85, RZ, 0x7 ;  /* 0x000000550e0e7211 */ /* 0x000fc800078f38ff */
[----:B------:R-:W-:-:S05]  /*15f60*/  LOP3.LUT R14, R14, 0xffffff80, RZ, 0xc0, !PT ;  /* 0xffffff800e0e7812 */ /* 0x000fca00078ec0ff */
[----:B------:R-:W-:Y:S01]  /*15f70*/  IMAD.IADD R14, R85, 0x1, -R14 ;  /* 0x00000001550e7824 */ /* 0x000fe200078e0a0e */
[C---:B------:R-:W-:Y:S02]  /*15f80*/  IADD3 R25, P5, R20.reuse, 0x4800, RZ ;  /* 0x0000480014197810 */ /* 0x040fe40007fbe0ff */
[----:B------:R-:W-:Y:S02]  /*15f90*/  IADD3 R29, P4, R20, 0x6000, RZ ;  /* 0x00006000141d7810 */ /* 0x000fe40007f9e0ff */
[----:B------:R-:W-:Y:S02]  /*15fa0*/  LOP3.LUT R24, R25, 0x180, RZ, 0xc0, !PT ;  /* 0x0000018019187812 */ /* 0x000fe400078ec0ff */
[----:B------:R-:W-:Y:S02]  /*15fb0*/  LOP3.LUT R28, R29, 0x180, RZ, 0xc0, !PT ;  /* 0x000001801d1c7812 */ /* 0x000fe400078ec0ff */
[----:B------:R-:W-:Y:S02]  /*15fc0*/  SHF.R.U64 R24, R24, 0x3, RZ ;  /* 0x0000000318187819 */ /* 0x000fe400000012ff */
[----:B------:R-:W-:-:S02]  /*15fd0*/  SHF.R.U64 R28, R28, 0x3, RZ ;  /* 0x000000031c1c7819 */ /* 0x000fc400000012ff */
[----:B------:R-:W-:Y:S01]  /*15fe0*/  LOP3.LUT R24, R24, R25, RZ, 0x3c, !PT ;  /* 0x0000001918187212 */ /* 0x000fe200078e3cff */
[--C-:B------:R-:W-:Y:S01]  /*15ff0*/  IMAD.X R25, RZ, RZ, R21.reuse, P5 ;  /* 0x000000ffff197224 */ /* 0x100fe200028e0615 */
[----:B------:R-:W-:Y:S01]  /*16000*/  LOP3.LUT R28, R28, R29, RZ, 0x3c, !PT ;  /* 0x0000001d1c1c7212 */ /* 0x000fe200078e3cff */
[----:B------:R-:W-:Y:S01]  /*16010*/  IMAD.X R29, RZ, RZ, R21, P4 ;  /* 0x000000ffff1d7224 */ /* 0x000fe200020e0615 */
[----:B------:R-:W-:Y:S01]  /*16020*/  BSSY B1, `(.L_x_533) ;  /* 0x0000081000017945 */ /* 0x000fe20003800000 */
[----:B---3--:R-:W-:Y:S01]  /*16030*/  SHF.R.S32.HI R49, RZ, 0x1f, R55 ;  /* 0x0000001fff317819 */ /* 0x008fe20000011437 */
[----:B--2---:R-:W-:-:S04]  /*16040*/  IMAD R13, R53, 0xc0, R4 ;  /* 0x000000c0350d7824 */ /* 0x004fc800078e0204 */
[----:B------:R-:W-:Y:S02]  /*16050*/  IMAD R4, R49, UR4, RZ ;  /* 0x0000000431047c24 */ /* 0x000fe4000f8e02ff */
[----:B0-----:R-:W-:-:S04]  /*16060*/  @P1 IMAD.HI.U32 R6, R13, R6, RZ ;  /* 0x000000060d061227 */ /* 0x001fc800078e00ff */
[----:B------:R-:W-:Y:S01]  /*16070*/  IMAD.MOV.U32 R7, RZ, RZ, R13 ;  /* 0x000000ffff077224 */ /* 0x000fe200078e000d */
[----:B-1----:R-:W-:Y:S01]  /*16080*/  @P1 SHF.R.U32.HI R7, RZ, R27, R6 ;  /* 0x0000001bff071219 */ /* 0x002fe20000011606 */
[C---:B------:R-:W-:Y:S02]  /*16090*/  IMAD R11, R55.reuse, UR5, R4 ;  /* 0x00000005370b7c24 */ /* 0x040fe4000f8e0204 */
[----:B------:R-:W-:Y:S01]  /*160a0*/  IMAD.WIDE.U32 R4, R55, UR4, R42 ;  /* 0x0000000437047c25 */ /* 0x000fe2000f8e002a */
[----:B------:R-:W-:Y:S01]  /*160b0*/  SEL R42, R30, RZ, !P0 ;  /* 0x000000ff1e2a7207 */ /* 0x000fe20004000000 */
[----:B------:R-:W-:Y:S02]  /*160c0*/  ULDC.64 UR4, c[0x0][0xb98] ;  /* 0x0002e60000047ab9 */ /* 0x000fe40000000a00 */
[----:B------:R-:W-:Y:S02]  /*160d0*/  IMAD.IADD R5, R5, 0x1, R11 ;  /* 0x0000000105057824 */ /* 0x000fe400078e020b */
[----:B------:R-:W-:-:S02]  /*160e0*/  IMAD.MOV R6, RZ, RZ, -R7 ;  /* 0x000000ffff067224 */ /* 0x000fc400078e0a07 */
[----:B------:R-:W-:Y:S02]  /*160f0*/  IMAD R11, R42, UR4, RZ ;  /* 0x000000042a0b7c24 */ /* 0x000fe4000f8e02ff */
[----:B------:R-:W-:-:S04]  /*16100*/  IMAD.WIDE.U32 R4, R48, UR4, R4 ;  /* 0x0000000430047c25 */ /* 0x000fc8000f8e0004 */
[----:B------:R-:W-:Y:S01]  /*16110*/  IMAD R9, R3, R6, R13 ;  /* 0x0000000603097224 */ /* 0x000fe200078e020d */
[----:B------:R-:W-:Y:S01]  /*16120*/  IADD3 R4, P0, R7, R4, RZ ;  /* 0x0000000407047210 */ /* 0x000fe20007f1e0ff */
[----:B------:R-:W-:Y:S01]  /*16130*/  IMAD R8, R48, UR5, R11 ;  /* 0x0000000530087c24 */ /* 0x000fe2000f8e020b */
[----:B------:R-:W-:Y:S01]  /*16140*/  SHF.R.S32.HI R11, RZ, 0x1f, R7 ;  /* 0x0000001fff0b7819 */ /* 0x000fe20000011407 */
[----:B------:R-:W-:Y:S01]  /*16150*/  ULDC.64 UR4, c[0x0][0xb88] ;  /* 0x0002e20000047ab9 */ /* 0x000fe20000000a00 */
[----:B------:R-:W-:Y:S02]  /*16160*/  SHF.R.S32.HI R6, RZ, 0x1f, R9 ;  /* 0x0000001fff067819 */ /* 0x000fe40000011409 */
[----:B------:R-:W-:-:S03]  /*16170*/  IADD3.X R5, R11, R5, R8, P0, !PT ;  /* 0x000000050b057210 */ /* 0x000fc600007fe408 */
[----:B------:R-:W-:Y:S02]  /*16180*/  IMAD R6, R6, UR4, RZ ;  /* 0x0000000406067c24 */ /* 0x000fe4000f8e02ff */
[----:B------:R-:W-:-:S04]  /*16190*/  IMAD.WIDE.U32 R4, R9, UR4, R4 ;  /* 0x0000000409047c25 */ /* 0x000fc8000f8e0004 */
[----:B------:R-:W-:Y:S01]  /*161a0*/  IMAD R11, R9, UR5, R6 ;  /* 0x00000005090b7c24 */ /* 0x000fe2000f8e0206 */
[----:B------:R-:W-:Y:S02]  /*161b0*/  ULDC.64 UR4, c[0x0][0xb50] ;  /* 0x0002d40000047ab9 */ /* 0x000fe40000000a00 */
[----:B------:R-:W-:Y:S01]  /*161c0*/  LEA R6, P0, R4, UR4, 0x2 ;  /* 0x0000000404067c11 */ /* 0x000fe2000f8010ff */
[----:B------:R-:W-:-:S05]  /*161d0*/  IMAD.IADD R5, R5, 0x1, R11 ;  /* 0x0000000105057824 */ /* 0x000fca00078e020b */
[----:B------:R-:W-:Y:S01]  /*161e0*/  LEA.HI.X R4, R4, UR5, R5, 0x2, P0 ;  /* 0x0000000504047c11 */ /* 0x000fe200080f1405 */
[----:B------:R-:W-:Y:S01]  /*161f0*/  SHFL.IDX PT, R46, R6, RZ, 0x1c1f ;  /* 0x001c1fff062e7589 */ /* 0x000fe200000e0000 */
[----:B------:R-:W-:Y:S01]  /*16200*/  IADD3 R7, P2, R20, 0x1800, RZ ;  /* 0x0000180014077810 */ /* 0x000fe20007f5e0ff */
[----:B------:R-:W-:Y:S02]  /*16210*/  ULDC.64 UR4, c[0x0][0xaa0] ;  /* 0x0002a80000047ab9 */ /* 0x000fe40000000a00 */
[----:B------:R-:W0:Y:S01]  /*16220*/  SHFL.IDX PT, R47, R4, RZ, 0x1c1f ;  /* 0x001c1fff042f7589 */ /* 0x000e2200000e0000 */
[----:B----4-:R-:W-:Y:S01]  /*16230*/  IMAD R5, R53, 0xc0, R10 ;  /* 0x000000c035057824 */ /* 0x010fe200078e020a */
[----:B------:R-:W-:Y:S01]  /*16240*/  LOP3.LUT P0, RZ, R14, 0x3, RZ, 0xc0, !PT ;  /* 0x000000030eff7812 */ /* 0x000fe2000780c0ff */
[----:B------:R-:W-:Y:S01]  /*16250*/  IMAD.X R9, RZ, RZ, R21, P2 ;  /* 0x000000ffff097224 */ /* 0x000fe200010e0615 */
[----:B------:R-:W-:Y:S01]  /*16260*/  IADD3 R13, P3, R20, 0x3000, RZ ;  /* 0x00003000140d7810 */ /* 0x000fe20007f7e0ff */
[----:B------:R-:W-:Y:S01]  /*16270*/  SHFL.IDX PT, R44, R6, 0x1, 0x1c1f ;  /* 0x003c1f00062c7f89 */ /* 0x000fe200000e0000 */
[----:B------:R-:W-:-:S03]  /*16280*/  ISETP.GE.OR P2, PT, R5, R50, P0 ;  /* 0x000000320500720c */ /* 0x000fc60000746670 */
[----:B------:R1:W2:Y:S01]  /*16290*/  SHFL.IDX PT, R45, R4, 0x1, 0x1c1f ;  /* 0x003c1f00042d7f89 */ /* 0x0002a200000e0000 */
[----:B------:R-:W-:Y:S01]  /*162a0*/  LOP3.LUT R12, R13, 0x180, RZ, 0xc0, !PT ;  /* 0x000001800d0c7812 */ /* 0x000fe200078ec0ff */
[----:B------:R-:W-:Y:S01]  /*162b0*/  VIADD R5, R5, 0x8 ;  /* 0x0000000805057836 */ /* 0x000fe20000000000 */
[----:B------:R-:W-:Y:S02]  /*162c0*/  LOP3.LUT R8, R7, 0x180, RZ, 0xc0, !PT ;  /* 0x0000018007087812 */ /* 0x000fe400078ec0ff */
[----:B------:R-:W-:Y:S02]  /*162d0*/  SHF.R.U64 R12, R12, 0x3, RZ ;  /* 0x000000030c0c7819 */ /* 0x000fe400000012ff */
[----:B------:R-:W-:Y:S02]  /*162e0*/  SHF.R.U64 R8, R8, 0x3, RZ ;  /* 0x0000000308087819 */ /* 0x000fe400000012ff */
[----:B------:R-:W-:Y:S02]  /*162f0*/  ISETP.GE.OR P0, PT, R5, R50, P0 ;  /* 0x000000320500720c */ /* 0x000fe40000706670 */
[----:B------:R-:W-:Y:S01]  /*16300*/  LOP3.LUT R12, R12, R13, RZ, 0x3c, !PT ;  /* 0x0000000d0c0c7212 */ /* 0x000fe200078e3cff */
[----:B------:R-:W-:Y:S01]  /*16310*/  IMAD.X R13, RZ, RZ, R21, P3 ;  /* 0x000000ffff0d7224 */ /* 0x000fe200018e0615 */
[----:B------:R-:W-:-:S02]  /*16320*/  LOP3.LUT R8, R8, R7, RZ, 0x3c, !PT ;  /* 0x0000000708087212 */ /* 0x000fc400078e3cff */
[C---:B------:R-:W-:Y:S01]  /*16330*/  IADD3 R7, P3, R20.reuse, 0x7800, RZ ;  /* 0x0000780014077810 */ /* 0x040fe20007f7e0ff */
[----:B0-----:R0:W-:Y:S01]  /*16340*/  @!P2 ST.E desc[UR60][R46.64], R0 ;  /* 0x000000002e00a985 */ /* 0x0011e2000c10193c */
[----:B------:R-:W-:Y:S02]  /*16350*/  LOP3.LUT R11, R20, 0x180, RZ, 0xc0, !PT ;  /* 0x00000180140b7812 */ /* 0x000fe400078ec0ff */
[----:B-1----:R-:W-:Y:S02]  /*16360*/  LOP3.LUT R4, R7, 0x180, RZ, 0xc0, !PT ;  /* 0x0000018007047812 */ /* 0x002fe400078ec0ff */
[----:B------:R-:W-:Y:S01]  /*16370*/  SHF.R.U64 R11, R11, 0x3, RZ ;  /* 0x000000030b0b7819 */ /* 0x000fe200000012ff */
[----:B0-----:R-:W0:Y:S01]  /*16380*/  @P1 LDC R47, c[0x0][0xbf0] ;  /* 0x0002fc00ff2f1b82 */ /* 0x001e220000000800 */
[----:B------:R-:W-:Y:S01]  /*16390*/  SHF.R.U64 R4, R4, 0x3, RZ ;  /* 0x0000000304047819 */ /* 0x000fe200000012ff */
[----:B--2---:R1:W-:Y:S01]  /*163a0*/  @!P0 ST.E desc[UR60][R44.64], R2 ;  /* 0x000000022c008985 */ /* 0x0043e2000c10193c */
[----:B------:R-:W-:Y:S01]  /*163b0*/  LOP3.LUT R20, R11, R20, RZ, 0x3c, !PT ;  /* 0x000000140b147212 */ /* 0x000fe200078e3cff */
[----:B------:R-:W-:Y:S01]  /*163c0*/  IMAD R52, R43, UR4, RZ ;  /* 0x000000042b347c24 */ /* 0x000fe2000f8e02ff */
[----:B------:R-:W-:Y:S01]  /*163d0*/  LOP3.LUT R32, R4, R7, RZ, 0x3c, !PT ;  /* 0x0000000704207212 */ /* 0x000fe200078e3cff */
[----:B------:R-:W-:Y:S01]  /*163e0*/  IMAD R0, R66, 0x60, R54 ;  /* 0x0000006042007824 */ /* 0x000fe200078e0236 */
[----:B------:R-:W5:Y:S01]  /*163f0*/  LD.E.128 R8, desc[UR60][R8.64] ;  /* 0x0000003c08087980 */ /* 0x000f62000c101d00 */
[----:B------:R-:W-:-:S03]  /*16400*/  IMAD R43, R41, UR5, R52 ;  /* 0x00000005292b7c24 */ /* 0x000fc6000f8e0234 */
[----:B------:R2:W5:Y:S01]  /*16410*/  LD.E.128 R4, desc[UR60][R20.64] ;  /* 0x0000003c14047980 */ /* 0x000562000c101d00 */
[----:B-1----:R-:W-:Y:S01]  /*16420*/  IMAD.WIDE.U32 R44, R41, UR4, RZ ;  /* 0x00000004292c7c25 */ /* 0x002fe2000f8e00ff */
[----:B------:R-:W-:Y:S02]  /*16430*/  ULDC.64 UR4, c[0x0][0xae8] ;  /* 0x0002ba0000047ab9 */ /* 0x000fe40000000a00 */
[----:B------:R-:W5:Y:S01]  /*16440*/  LD.E.128 R12, desc[UR60][R12.64] ;  /* 0x0000003c0c0c7980 */ /* 0x000f62000c101d00 */
[----:B------:R-:W-:-:S03]  /*16450*/  IMAD.X R33, RZ, RZ, R21, P3 ;  /* 0x000000ffff217224 */ /* 0x000fc600018e0615 */
[----:B------:R-:W5:Y:S01]  /*16460*/  LD.E.128 R24, desc[UR60][R24.64] ;  /* 0x0000003c18187980 */ /* 0x000f62000c101d00 */
[----:B--2---:R-:W-:Y:S02]  /*16470*/  IMAD.MOV.U32 R20, RZ, RZ, R44 ;  /* 0x000000ffff147224 */ /* 0x004fe400078e002c */
[----:B------:R-:W-:Y:S01]  /*16480*/  IMAD R44, R53, 0xc0, R0 ;  /* 0x000000c0352c7824 */ /* 0x000fe200078e0200 */
[----:B------:R-:W5:Y:S01]  /*16490*/  LD.E.128 R28, desc[UR60][R28.64] ;  /* 0x0000003c1c1c7980 */ /* 0x000f62000c101d00 */
[----:B------:R-:W-:Y:S02]  /*164a0*/  IMAD.IADD R21, R45, 0x1, R43 ;  /* 0x000000012d157824 */ /* 0x000fe400078e022b */
[----:B------:R-:W-:Y:S01]  /*164b0*/  IMAD R49, R49, UR4, RZ ;  /* 0x0000000431317c24 */ /* 0x000fe2000f8e02ff */
[----:B------:R-:W5:Y:S01]  /*164c0*/  LD.E.128 R32, desc[UR60][R32.64] ;  /* 0x0000003c20207980 */ /* 0x000f62000c101d00 */
[----:B------:R-:W-:Y:S01]  /*164d0*/  @P1 IMAD.HI.U32 R0, R44, R51, RZ ;  /* 0x000000332c001227 */ /* 0x000fe200078e00ff */
[----:B------:R-:W-:Y:S01]  /*164e0*/  MOV R41, R44 ;  /* 0x0000002c00297202 */ /* 0x000fe20000000f00 */
[----:B------:R-:W-:Y:S01]  /*164f0*/  @!PT LDS RZ, [RZ] ;  /* 0x00000000fffff984 */ /* 0x000fe20000000800 */
[----:B------:R-:W-:Y:S01]  /*16500*/  @!PT LDS RZ, [RZ] ;  /* 0x00000000fffff984 */ /* 0x000fe20000000800 */
[----:B------:R-:W-:Y:S01]  /*16510*/  @!PT LDS RZ, [RZ] ;  /* 0x00000000fffff984 */ /* 0x000fe20000000800 */
[----:B------:R-:W-:Y:S01]  /*16520*/  @!PT LDS RZ, [RZ] ;  /* 0x00000000fffff984 */ /* 0x000fe20000000800 */
[----:B------:R1:W-:Y:S06]  /*16530*/  MEMBAR.ALL.CTA ;  /* 0x0000000000007992 */ /* 0x0003ec0000008000 */
[----:B-1----:R-:W1:Y:S01]  /*16540*/  FENCE.VIEW.ASYNC.S ;  /* 0x00000000000073c6 */ /* 0x002e620000000000 */
[----:B------:R-:W-:-:S02]  /*16550*/  IMAD R49, R55, UR5, R49 ;  /* 0x0000000537317c24 */ /* 0x000fc4000f8e0231 */
[----:B------:R-:W-:Y:S01]  /*16560*/  IMAD.WIDE.U32 R20, R55, UR4, R20 ;  /* 0x0000000437147c25 */ /* 0x000fe2000f8e0014 */
[----:B------:R-:W-:Y:S01]  /*16570*/  ULDC.64 UR4, c[0x0][0xaf0] ;  /* 0x0002bc0000047ab9 */ /* 0x000fe20000000a00 */
[----:B0-----:R-:W-:Y:S02]  /*16580*/  @P1 SHF.R.U32.HI R41, RZ, R47, R0 ;  /* 0x0000002fff291219 */ /* 0x001fe40000011600 */
[----:B------:R-:W-:Y:S02]  /*16590*/  IMAD R43, R42, UR4, RZ ;  /* 0x000000042a2b7c24 */ /* 0x000fe4000f8e02ff */
[----:B------:R-:W-:Y:S01]  /*165a0*/  IMAD.IADD R21, R21, 0x1, R49 ;  /* 0x0000000115157824 */ /* 0x000fe200078e0231 */
[----:B------:R-:W-:Y:S01]  /*165b0*/  SHF.R.S32.HI R0, RZ, 0x1f, R41 ;  /* 0x0000001fff007819 */ /* 0x000fe20000011429 */
[----:B------:R-:W-:Y:S02]  /*165c0*/  IMAD R43, R48, UR5, R43 ;  /* 0x00000005302b7c24 */ /* 0x000fe4000f8e022b */
[----:B------:R-:W-:-:S02]  /*165d0*/  IMAD.MOV R2, RZ, RZ, -R41 ;  /* 0x000000ffff027224 */ /* 0x000fc400078e0a29 */
[----:B------:R-:W-:Y:S01]  /*165e0*/  IMAD.WIDE.U32 R48, R48, UR4, R20 ;  /* 0x0000000430307c25 */ /* 0x000fe2000f8e0014 */
[----:B------:R-:W-:-:S03]  /*165f0*/  ULDC.64 UR4, c[0x0][0xae0] ;  /* 0x0002b80000047ab9 */ /* 0x000fc60000000a00 */
[----:B------:R-:W-:Y:S02]  /*16600*/  IMAD R0, R0, UR4, RZ ;  /* 0x0000000400007c24 */ /* 0x000fe4000f8e02ff */
[----:B------:R-:W-:Y:S02]  /*16610*/  IMAD R21, R3, R2, R44 ;  /* 0x0000000203157224 */ /* 0x000fe400078e022c */
[----:B------:R-:W-:Y:S02]  /*16620*/  IMAD.IADD R49, R49, 0x1, R43 ;  /* 0x0000000131317824 */ /* 0x000fe400078e022b */
[C---:B------:R-:W-:Y:S01]  /*16630*/  IMAD R43, R41.reuse, UR5, R0 ;  /* 0x00000005292b7c24 */ /* 0x040fe2000f8e0200 */
[----:B------:R-:W-:Y:S01]  /*16640*/  SHF.R.S32.HI R0, RZ, 0x1f, R21 ;  /* 0x0000001fff007819 */ /* 0x000fe20000011415 */
[----:B------:R-:W-:Y:S01]  /*16650*/  IMAD.WIDE.U32 R2, R41, UR4, R48 ;  /* 0x0000000429027c25 */ /* 0x000fe2000f8e0030 */
[----:B------:R-:W-:-:S03]  /*16660*/  ULDC.64 UR4, c[0x0][0xad8] ;  /* 0x0002b60000047ab9 */ /* 0x000fc60000000a00 */
[----:B------:R-:W-:Y:S02]  /*16670*/  IMAD.IADD R3, R3, 0x1, R43 ;  /* 0x0000000103037824 */ /* 0x000fe400078e022b */
[----:B------:R-:W-:Y:S02]  /*16680*/  IMAD R0, R0, UR4, RZ ;  /* 0x0000000400007c24 */ /* 0x000fe4000f8e02ff */
[----:B------:R-:W-:Y:S02]  /*16690*/  IMAD R47, R53, 0xc0, R54 ;  /* 0x000000c0352f7824 */ /* 0x000fe400078e0236 */
[C---:B------:R-:W-:Y:S02]  /*166a0*/  IMAD R41, R21.reuse, UR5, R0 ;  /* 0x0000000515297c24 */ /* 0x040fe4000f8e0200 */
[----:B------:R-:W-:Y:S01]  /*166b0*/  IMAD.WIDE.U32 R2, R21, UR4, R2 ;  /* 0x0000000415027c25 */ /* 0x000fe2000f8e0002 */
[----:B------:R-:W-:Y:S01]  /*166c0*/  ISETP.GE.AND P0, PT, R47, R50, PT ;  /* 0x000000322f00720c */ /* 0x000fe20003f06270 */
[----:B------:R-:W-:-:S02]  /*166d0*/  ULDC.64 UR4, c[0x0][0xa80] ;  /* 0x0002a00000047ab9 */ /* 0x000fc40000000a00 */
[----:B------:R-:W-:Y:S01]  /*166e0*/  IMAD.IADD R3, R3, 0x1, R41 ;  /* 0x0000000103037824 */ /* 0x000fe200078e0229 */
[----:B------:R-:W-:Y:S01]  /*166f0*/  LEA R41, P1, R2, UR4, 0x1 ;  /* 0x0000000402297c11 */ /* 0x000fe2000f8208ff */
[----:B------:R-:W-:-:S03]  /*16700*/  VIADD R0, R16, 0x31c20 ;  /* 0x00031c2010007836 */ /* 0x000fc60000000000 */
[----:B------:R-:W-:Y:S02]  /*16710*/  LEA.HI.X R46, R2, UR5, R3, 0x1, P1 ;  /* 0x00000005022e7c11 */ /* 0x000fe400088f0c03 */
[----:B------:R-:W-:Y:S01]  /*16720*/  PRMT R0, RZ, 0x654, R0 ;  /* 0x00000654ff007816 */ /* 0x000fe20000000000 */
[----:B-1----:R0:W1:Y:S03]  /*16730*/  SHFL.IDX PT, R20, R41, RZ, 0x1c1f ;  /* 0x001c1fff29147589 */ /* 0x00206600000e0000 */
[----:B------:R0:W-:Y:S01]  /*16740*/  SYNCS.ARRIVE.TRANS64.RED.A1T0 RZ, [R0+URZ], RZ ;  /* 0x000000ff00ff79a7 */ /* 0x0001e2000810043f */
[----:B------:R0:W2:Y:S01]  /*16750*/  SHFL.IDX PT, R21, R46, RZ, 0x1c1f ;  /* 0x001c1fff2e157589 */ /* 0x0000a200000e0000 */
        /* <DEDUP_REMOVED lines=13> */
.L_x_534:
[----:B------:R-:W-:Y:S05]  /*16830*/  BSYNC B1 ;  /* 0x0000000000017941 */ /* 0x000fea0003800000 */
.L_x_533:
[----:B---3--:R-:W-:Y:S01]  /*16840*/  VIADD R3, R47, 0x60 ;  /* 0x000000602f037836 */ /* 0x008fe20000000000 */
[----:B-----5:R3:W4:Y:S04]  /*16850*/  SHFL.IDX PT, R5, R46, 0x1, 0x1c1f ;  /* 0x003c1f002e057f89 */ /* 0x02072800000e0000 */
        /* <DEDUP_REMOVED lines=17> */
.L_x_531:
[----:B------:R-:W-:Y:S01]  /*16970*/  ULDC.64 UR4, c[0x0][0xc00] ;  /* 0x0003000000047ab9 */ /* 0x000fe20000000a00 */
[----:B------:R-:W-:Y:S01]  /*16980*/  IMAD.MOV.U32 R0, RZ, RZ, RZ ;  /* 0x000000ffff007224 */ /* 0x000fe200078e00ff */
[----:B------:R-:W-:Y:S01]  /*16990*/  ISETP.NE.U32.AND P0, PT, RZ, UR4, PT ;  /* 0x00000004ff007c0c */ /* 0x000fe2000bf05070 */
[----:B------:R-:W2:Y:S01]  /*169a0*/  LDC R25, c[0x0][0xbe8] ;  /* 0x0002fa00ff197b82 */ /* 0x000ea20000000800 */
[----:B------:R-:W-:Y:S02]  /*169b0*/  IADD3 R2, P1, R42, UR4, RZ ;  /* 0x000000042a027c10 */ /* 0x000fe4000ff3e0ff */
[----:B------:R-:W-:Y:S02]  /*169c0*/  ISETP.NE.AND.EX P0, PT, RZ, UR5, PT, P0 ;  /* 0x00000005ff007c0c */ /* 0x000fe4000bf05300 */
[----:B------:R-:W-:Y:S01]  /*169d0*/  IADD3.X R3, R31, UR5, RZ, P1, !PT ;  /* 0x000000051f037c10 */ /* 0x000fe20008ffe4ff */
[----:B------:R-:W-:Y:S02]  /*169e0*/  ULDC.64 UR4, c[0x0][0xc08] ;  /* 0x0003020000047ab9 */ /* 0x000fe40000000a00 */
[----:B------:R-:W-:-:S04]  /*169f0*/  ISETP.NE.U32.AND P1, PT, RZ, UR4, PT ;  /* 0x00000004ff007c0c */ /* 0x000fc8000bf25070 */
[----:B------:R-:W-:-:S04]  /*16a00*/  ISETP.NE.AND.EX P1, PT, RZ, UR5, PT, P1 ;  /* 0x00000005ff007c0c */ /* 0x000fc8000bf25310 */
[----:B------:R3:W5:Y:S01]  /*16a10*/  @P0 LDG.E R0, desc[UR60][R2.64] ;  /* 0x0000003c02000981 */ /* 0x000762000c1e1900 */
[----:B------:R-:W4:Y:S08]  /*16a20*/  S2R R4, SR_TID.X ;  /* 0x0000000000047919 */ /* 0x000f300000002100 */
[----:B------:R-:W-:Y:S01]  /*16a30*/  @P1 IADD3 R42, P2, R42, UR4, RZ ;  /* 0x000000042a2a1c10 */ /* 0x000fe2000ff5e0ff */
[----:B------:R-:W-:-:S02]  /*16a40*/  ULDC UR4, c[0x0][0xa88] ;  /* 0x0002a20000047ab9 */ /* 0x000fc40000000800 */
[----:B------:R-:W-:Y:S01]  /*16a50*/  IMAD.U32 R6, RZ, RZ, UR4 ;  /* 0x00000004ff067e24 */ /* 0x000fe2000f8e00ff */
[----:B------:R-:W-:-:S05]  /*16a60*/  @P1 IADD3.X R43, R31, UR5, RZ, P2, !PT ;  /* 0x000000051f2b1c10 */ /* 0x000fca00097fe4ff */
[----:B------:R3:W5:Y:S01]  /*16a70*/  @P1 LDG.E R6, desc[UR60][R42.64] ;  /* 0x0000003c2a061981 */ /* 0x000762000c1e1900 */
[----:B--2---:R-:W-:-:S13]  /*16a80*/  ISETP.NE.AND P2, PT, R25, 0x1, PT ;  /* 0x000000011900780c */ /* 0x004fda0003f45270 */
[----:B------:R-:W2:Y:S01]  /*16a90*/  @P2 LDC R12, c[0x0][0xbec] ;  /* 0x0002fb00ff0c2b82 */ /* 0x000ea20000000800 */
[----:B----4-:R-:W-:-:S07]  /*16aa0*/  VIADD R24, R4, 0xffffff80 ;  /* 0xffffff8004187836 */ /* 0x010fce0000000000 */
[----:B------:R-:W4:Y:S01]  /*16ab0*/  @P2 LDC R27, c[0x0][0xbf0] ;  /* 0x0002fc00ff1b2b82 */ /* 0x000f220000000800 */
[----:B------:R-:W-:Y:S01]  /*16ac0*/  ISETP.GE.AND P3, PT, R24, 0xc0, PT ;  /* 0x000000c01800780c */ /* 0x000fe20003f66270 */
[----:B---3--:R-:W-:-:S12]  /*16ad0*/  @P1 BRA `(.L_x_536) ;  /* 0x0000000000101947 */ /* 0x008fd80003800000 */
[----:B------:R-:W-:Y:S05]  /*16ae0*/  @!P0 BRA `(.L_x_536) ;  /* 0x00000000000c8947 */ /* 0x000fea0003800000 */
[----:B------:R-:W3:Y:S04]  /*16af0*/  LDG.E R5, desc[UR60][R2.64] ;  /* 0x0000003c02057981 */ /* 0x000ee8000c1e1900 */
[----:B-----5:R-:W3:Y:S02]  /*16b00*/  LDG.E R6, desc[UR60][R2.64+0x4] ;  /* 0x0000043c02067981 */ /* 0x020ee4000c1e1900 */
[----:B---3--:R-:W-:-:S07]  /*16b10*/  IMAD.IADD R6, R6, 0x1, -R5 ;  /* 0x0000000106067824 */ /* 0x008fce00078e0a05 */
.L_x_536:
[----:B------:R-:W1:Y:S04]  /*16b20*/  LDL R14, [R1+0x90] ;  /* 0x00009000010e7983 */ /* 0x000e680000100800 */
[----:B------:R3:W5:Y:S01]  /*16b30*/  LDL R20, [R1+0x94] ;  /* 0x0000940001147983 */ /* 0x0007620000100800 */
[----:B------:R-:W-:Y:S01]  /*16b40*/  BSSY B1, `(.L_x_537) ;  /* 0x000002d000017945 */ /* 0x000fe20003800000 */
[----:B------:R-:W-:Y:S02]  /*16b50*/  SEL R13, R70, RZ, !P0 ;  /* 0x000000ff460d7207 */ /* 0x000fe40004000000 */
[----:B------:R-:W-:Y:S02]  /*16b60*/  SEL R30, R30, RZ, !P0 ;  /* 0x000000ff1e1e7207 */ /* 0x000fe40004000000 */
[----:B-----5:R-:W-:-:S02]  /*16b70*/  SHF.R.S32.HI R11, RZ, 0x1f, R0 ;  /* 0x0000001fff0b7819 */ /* 0x020fc40000011400 */
[----:B-1----:R-:W-:Y:S01]  /*16b80*/  SHF.R.S32.HI R10, RZ, 0x1f, R14 ;  /* 0x0000001fff0a7819 */ /* 0x002fe2000001140e */
[----:B---3--:R-:W-:Y:S06]  /*16b90*/  @P3 BRA `(.L_x_538) ;  /* 0x00000000009c3947 */ /* 0x008fec0003800000 */
[----:B------:R-:W1:Y:S01]  /*16ba0*/  LDC R9, c[0x0][0xbe8] ;  /* 0x0002fa00ff097b82 */ /* 0x000e620000000800 */
[----:B------:R-:W-:-:S04]  /*16bb0*/  IMAD R2, R20, 0xc0, R4 ;  /* 0x000000c014027824 */ /* 0x000fc800078e0204 */
[----:B------:R-:W-:Y:S02]  /*16bc0*/  VIADD R8, R2, 0xffffff80 ;  /* 0xffffff8002087836 */ /* 0x000fe40000000000 */
[----:B-1----:R-:W-:-:S05]  /*16bd0*/  IMAD R3, R6, R9, RZ ;  /* 0x0000000906037224 */ /* 0x002fca00078e02ff */
        /* <DEDUP_REMOVED lines=9> */
[----:B------:R-:W1:Y:S01]  /*16c70*/  @P0 LDC R15, c[0x0][0xbec] ;  /* 0x0002fb00ff0f0b82 */ /* 0x000e620000000800 */
[----:B------:R-:W-:Y:S01]  /*16c80*/  IMAD R7, R14, UR5, R7 ;  /* 0x000000050e077c24 */ /* 0x000fe2000f8e0207 */
[----:B------:R-:W-:-:S03]  /*16c90*/  ULDC.64 UR4, c[0x0][0xb98] ;  /* 0x0002e60000047ab9 */ /* 0x000fc60000000a00 */
[----:B------:R-:W-:-:S03]  /*16ca0*/  IMAD.IADD R3, R3, 0x1, R7 ;  /* 0x0000000103037824 */ /* 0x000fc600078e0207 */
[----:B0-----:R-:W0:Y:S01]  /*16cb0*/  @P0 LDC R21, c[0x0][0xbf0] ;  /* 0x0002fc00ff150b82 */ /* 0x001e220000000800 */
[----:B------:R-:W-:-:S04]  /*16cc0*/  IMAD.WIDE.U32 R2, R13, UR4, R2 ;  /* 0x000000040d027c25 */ /* 0x000fc8000f8e0002 */
[----:B-1----:R-:W-:-:S05]  /*16cd0*/  @P0 IMAD.HI.U32 R4, R8, R15, RZ ;  /* 0x0000000f08040227 */ /* 0x002fca00078e00ff */
[----:B0-----:R-:W-:Y:S01]  /*16ce0*/  @P0 SHF.R.U32.HI R5, RZ, R21, R4 ;  /* 0x00000015ff050219 */ /* 0x001fe20000011604 */
        /* <DEDUP_REMOVED lines=15> */
[----:B------:R-:W-:Y:S02]  /*16de0*/  LEA.HI.X R5, R2, UR5, R3, 0x2, P0 ;  /* 0x0000000502057c11 */ /* 0x000fe400080f1403 */
[----:B------:R-:W-:-:S05]  /*16df0*/  MOV R3, 0xff800000 ;  /* 0xff80000000037802 */ /* 0x000fca0000000f00 */
[----:B------:R1:W-:Y:S02]  /*16e00*/  STG.E desc[UR60][R4.64], R3 ;  /* 0x0000000304007986 */ /* 0x0003e4000c10193c */
.L_x_538:
[----:B------:R-:W-:Y:S05]  /*16e10*/  BSYNC B1 ;  /* 0x0000000000017941 */ /* 0x000fea0003800000 */
.L_x_537:
[----:B------:R-:W-:Y:S01]  /*16e20*/  SHF.R.S32.HI R8, RZ, 0x1f, R24 ;  /* 0x0000001fff087819 */ /* 0x000fe20000011418 */
[----:B------:R-:W-:Y:S02]  /*16e30*/  ULDC.64 UR4, c[0x0][0xaa0] ;  /* 0x0002a80000047ab9 */ /* 0x000fe40000000a00 */
[----:B-1----:R-:W-:Y:S01]  /*16e40*/  IMAD R3, R11, UR4, RZ ;  /* 0x000000040b037c24 */ /* 0x002fe2000f8e02ff */
[----:B------:R-:W-:-:S03]  /*16e50*/  LEA.HI R8, R8, R24, RZ, 0x2 ;  /* 0x0000001808087211 */ /* 0x000fc600078f10ff */
[C---:B------:R-:W-:Y:S01]  /*16e60*/  IMAD R5, R0.reuse, UR5, R3 ;  /* 0x0000000500057c24 */ /* 0x040fe2000f8e0203 */
[----:B------:R-:W-:Y:S01]  /*16e70*/  SHF.R.S32.HI R8, RZ, 0x2, R8 ;  /* 0x00000002ff087819 */ /* 0x000fe20000011408 */
[----:B------:R-:W-:Y:S01]  /*16e80*/  IMAD.WIDE.U32 R2, R0, UR4, RZ ;  /* 0x0000000400027c25 */ /* 0x000fe2000f8e00ff */
[----:B------:R-:W-:-:S03]  /*16e90*/  ULDC.64 UR4, c[0x0][0xae8] ;  /* 0x0002ba0000047ab9 */ /* 0x000fc60000000a00 */
[----:B------:R-:W-:Y:S02]  /*16ea0*/  IMAD R0, R66, 0x60, R8 ;  /* 0x0000006042007824 */ /* 0x000fe400078e0208 */
[----:B------:R-:W-:Y:S02]  /*16eb0*/  IMAD.IADD R3, R3, 0x1, R5 ;  /* 0x0000000103037824 */ /* 0x000fe400078e0205 */
[----:B------:R-:W-:Y:S02]  /*16ec0*/  IMAD R9, R20, 0xc0, R0 ;  /* 0x000000c014097824 */ /* 0x000fe400078e0200 */
[----:B------:R-:W-:Y:S02]  /*16ed0*/  IMAD R4, R10, UR4, RZ ;  /* 0x000000040a047c24 */ /* 0x000fe4000f8e02ff */
[----:B--2---:R-:W-:-:S04]  /*16ee0*/  @P2 IMAD.HI.U32 R0, R9, R12, RZ ;  /* 0x0000000c09002227 */ /* 0x004fc800078e00ff */
[C---:B------:R-:W-:Y:S02]  /*16ef0*/  IMAD R7, R14.reuse, UR5, R4 ;  /* 0x000000050e077c24 */ /* 0x040fe4000f8e0204 */
[----:B------:R-:W-:Y:S01]  /*16f00*/  IMAD.WIDE.U32 R2, R14, UR4, R2 ;  /* 0x000000040e027c25 */ /* 0x000fe2000f8e0002 */
[----:B------:R-:W-:-:S03]  /*16f10*/  ULDC.64 UR4, c[0x0][0xaf0] ;  /* 0x0002bc0000047ab9 */ /* 0x000fc60000000a00 */
[----:B------:R-:W-:Y:S01]  /*16f20*/  IMAD.MOV.U32 R5, RZ, RZ, R9 ;  /* 0x000000ffff057224 */ /* 0x000fe200078e0009 */
[----:B----4-:R-:W-:Y:S01]  /*16f30*/  @P2 SHF.R.U32.HI R5, RZ, R27, R0 ;  /* 0x0000001bff052219 */ /* 0x010fe20000011600 */
[----:B------:R-:W-:Y:S02]  /*16f40*/  IMAD R4, R30, UR4, RZ ;  /* 0x000000041e047c24 */ /* 0x000fe4000f8e02ff */
[----:B------:R-:W-:Y:S01]  /*16f50*/  IMAD.IADD R3, R3, 0x1, R7 ;  /* 0x0000000103037824 */ /* 0x000fe200078e0207 */
[----:B------:R-:W-:Y:S01]  /*16f60*/  SHF.R.S32.HI R0, RZ, 0x1f, R5 ;  /* 0x0000001fff007819 */ /* 0x000fe20000011405 */
[C---:B------:R-:W-:Y:S02]  /*16f70*/  IMAD R7, R13.reuse, UR5, R4 ;  /* 0x000000050d077c24 */ /* 0x040fe4000f8e0204 */
[----:B------:R-:W-:Y:S01]  /*16f80*/  IMAD.WIDE.U32 R2, R13, UR4, R2 ;  /* 0x000000040d027c25 */ /* 0x000fe2000f8e0002 */
[----:B------:R-:W-:-:S03]  /*16f90*/  ULDC.64 UR4, c[0x0][0xae0] ;  /* 0x0002b80000047ab9 */ /* 0x000fc60000000a00 */
[----:B------:R-:W-:Y:S02]  /*16fa0*/  IMAD.MOV R4, RZ, RZ, -R5 ;  /* 0x000000ffff047224 */ /* 0x000fe400078e0a05 */
[----:B------:R-:W-:Y:S02]  /*16fb0*/  IMAD.IADD R3, R3, 0x1, R7 ;  /* 0x0000000103037824 */ /* 0x000fe400078e0207 */
[----:B------:R-:W-:Y:S02]  /*16fc0*/  IMAD R0, R0, UR4, RZ ;  /* 0x0000000400007c24 */ /* 0x000fe4000f8e02ff */
[----:B------:R-:W-:Y:S02]  /*16fd0*/  IMAD R7, R25, R4, R9 ;  /* 0x0000000419077224 */ /* 0x000fe400078e0209 */
[C---:B------:R-:W-:Y:S02]  /*16fe0*/  IMAD R9, R5.reuse, UR5, R0 ;  /* 0x0000000505097c24 */ /* 0x040fe4000f8e0200 */
[----:B------:R-:W-:Y:S01]  /*16ff0*/  IMAD.WIDE.U32 R2, R5, UR4, R2 ;  /* 0x0000000405027c25 */ /* 0x000fe2000f8e0002 */
[----:B------:R-:W-:Y:S01]  /*17000*/  SHF.R.S32.HI R0, RZ, 0x1f, R7 ;  /* 0x0000001fff007819 */ /* 0x000fe20000011407 */
[----:B------:R-:W-:-:S02]  /*17010*/  ULDC.64 UR4, c[0x0][0xad8] ;  /* 0x0002b60000047ab9 */ /* 0x000fc40000000a00 */
[----:B------:R-:W-:Y:S02]  /*17020*/  IMAD.IADD R3, R3, 0x1, R9 ;  /* 0x0000000103037824 */ /* 0x000fe400078e0209 */
[----:B------:R-:W-:Y:S02]  /*17030*/  IMAD R0, R0, UR4, RZ ;  /* 0x0000000400007c24 */ /* 0x000fe4000f8e02ff */
[----:B------:R-:W-:-:S04]  /*17040*/  IMAD.WIDE.U32 R2, R7, UR4, R2 ;  /* 0x0000000407027c25 */ /* 0x000fc8000f8e0002 */
[----:B------:R-:W-:Y:S01]  /*17050*/  IMAD R7, R7, UR5, R0 ;  /* 0x0000000507077c24 */ /* 0x000fe2000f8e0200 */
[----:B------:R-:W-:Y:S02]  /*17060*/  ULDC.64 UR4, c[0x0][0xa80] ;  /* 0x0002a00000047ab9 */ /* 0x000fe40000000a00 */
[----:B------:R-:W-:Y:S01]  /*17070*/  LEA R0, P0, R2, UR4, 0x1 ;  /* 0x0000000402007c11 */ /* 0x000fe2000f8008ff */
[----:B------:R-:W-:Y:S01]  /*17080*/  IMAD.IADD R3, R3, 0x1, R7 ;  /* 0x0000000103037824 */ /* 0x000fe200078e0207 */
[----:B------:R-:W-:-:S04]  /*17090*/  UMOV UR4, 0xffffffff ;  /* 0xffffffff00047882 */ /* 0x000fc80000000000 */
[----:B------:R-:W-:Y:S01]  /*170a0*/  LEA.HI.X R2, R2, UR5, R3, 0x1, P0 ;  /* 0x0000000502027c11 */ /* 0x000fe200080f0c03 */
[----:B------:R-:W-:Y:S06]  /*170b0*/  BRA.DIV UR4, `(.L_x_539) ;  /* 0x0000008204287947 */ /* 0x000fec000b800000 */
[----:B------:R1:W2:Y:S04]  /*170c0*/  SHFL.IDX PT, R3, R2, RZ, 0x1c1f ;  /* 0x001c1fff02037589 */ /* 0x0002a800000e0000 */
[----:B------:R1:W3:Y:S02]  /*170d0*/  SHFL.IDX PT, R14, R0, RZ, 0x1c1f ;  /* 0x001c1fff000e7589 */ /* 0x0002e400000e0000 */
.L_x_731:
[----:B------:R-:W-:Y:S01]  /*170e0*/  IMAD R25, R6, R25, RZ ;  /* 0x0000001906197224 */ /* 0x000fe200078e02ff */
[----:B------:R-:W-:Y:S01]  /*170f0*/  BSSY B1, `(.L_x_540) ;  /* 0x0000011000017945 */ /* 0x000fe20003800000 */
[----:B------:R-:W-:-:S05]  /*17100*/  IMAD R4, R20, 0xc0, R8 ;  /* 0x000000c014047824 */ /* 0x000fca00078e0208 */
[----:B------:R-:W-:-:S13]  /*17110*/  ISETP.GE.AND P0, PT, R4, R25, PT ;  /* 0x000000190400720c */ /* 0x000fda0003f06270 */
[----:B------:R-:W-:Y:S05]  /*17120*/  @P0 BRA `(.L_x_541) ;  /* 0x0000000000340947 */ /* 0x000fea0003800000 */
[----:B------:R-:W-:Y:S02]  /*17130*/  ULDC UR4, c[0x0][0xac8] ;  /* 0x0002b20000047ab9 */ /* 0x000fe40000000800 */
[----:B------:R-:W-:Y:S02]  /*17140*/  ISETP.GE.AND P2, PT, R36, UR4, PT ;  /* 0x0000000424007c0c */ /* 0x000fe4000bf46270 */
[----:B------:R-:W-:Y:S02]  /*17150*/  ISETP.GE.AND P3, PT, R38, UR4, PT ;  /* 0x0000000426007c0c */ /* 0x000fe4000bf66270 */
[----:B------:R-:W-:-:S09]  /*17160*/  ISETP.GE.AND P4, PT, R37, UR4, PT ;  /* 0x0000000425007c0c */ /* 0x000fd2000bf86270 */
[----:B--2---:R-:W-:Y:S02]  /*17170*/  @!P2 IMAD.MOV.U32 R15, RZ, RZ, R3 ;  /* 0x000000ffff0fa224 */ /* 0x004fe400078e0003 */
[-C--:B---3--:R-:W-:Y:S02]  /*17180*/  @!P3 LEA R8, P0, R38, R14.reuse, 0x1 ;  /* 0x0000000e2608b211 */ /* 0x088fe400078008ff */
[C---:B------:R-:W-:Y:S01]  /*17190*/  @!P4 LEA R10, P1, R37.reuse, R14, 0x1 ;  /* 0x0000000e250ac211 */ /* 0x040fe200078208ff */
[----:B------:R-:W-:Y:S01]  /*171a0*/  @!P2 IMAD.WIDE R6, R36, 0x2, R14 ;  /* 0x000000022406a825 */ /* 0x000fe200078e020e */
[-C--:B------:R-:W-:Y:S02]  /*171b0*/  @!P3 LEA.HI.X R9, R38, R3.reuse, R39, 0x1, P0 ;  /* 0x000000032609b211 */ /* 0x080fe400000f0c27 */
[----:B------:R-:W-:Y:S02]  /*171c0*/  @!P4 LEA.HI.X R11, R37, R3, R40, 0x1, P1 ;  /* 0x00000003250bc211 */ /* 0x000fe400008f0c28 */
[----:B------:R4:W-:Y:S04]  /*171d0*/  @!P2 ST.E.128 desc[UR60][R6.64], RZ ;  /* 0x000000ff0600a985 */ /* 0x0009e8000c101d3c */
[----:B------:R4:W-:Y:S04]  /*171e0*/  @!P3 ST.E.128 desc[UR60][R8.64], RZ ;  /* 0x000000ff0800b985 */ /* 0x0009e8000c101d3c */
[----:B------:R4:W-:Y:S02]  /*171f0*/  @!P4 ST.E.128 desc[UR60][R10.64], RZ ;  /* 0x000000ff0a00c985 */ /* 0x0009e4000c101d3c */
.L_x_541:
[----:B------:R-:W-:Y:S05]  /*17200*/  BSYNC B1 ;  /* 0x0000000000017941 */ /* 0x000fea0003800000 */
.L_x_540:
[----:B------:R-:W-:-:S03]  /*17210*/  UMOV UR4, 0xffffffff ;  /* 0xffffffff00047882 */ /* 0x000fc60000000000 */
[----:B------:R-:W-:Y:S05]  /*17220*/  BRA.DIV UR4, `(.L_x_542) ;  /* 0x0000008204007947 */ /* 0x000fea000b800000 */
[----:B--2---:R2:W0:Y:S04]  /*17230*/  SHFL.IDX PT, R3, R2, 0x1, 0x1c1f ;  /* 0x003c1f0002037f89 */ /* 0x00442800000e0000 */
[----:B---3--:R2:W3:Y:S02]  /*17240*/  SHFL.IDX PT, R14, R0, 0x1, 0x1c1f ;  /* 0x003c1f00000e7f89 */ /* 0x0084e400000e0000 */
.L_x_735:
[----:B-12---:R-:W-:-:S05]  /*17250*/  VIADD R0, R4, 0x60 ;  /* 0x0000006004007836 */ /* 0x006fca0000000000 */
[----:B------:R-:W-:-:S13]  /*17260*/  ISETP.GE.AND P0, PT, R0, R25, PT ;  /* 0x000000190000720c */ /* 0x000fda0003f06270 */
[----:B------:R-:W-:Y:S05]  /*17270*/  @P0 BRA `(.L_x_535) ;  /* 0x0000000000340947 */ /* 0x000fea0003800000 */
[----:B------:R-:W-:Y:S02]  /*17280*/  ULDC UR4, c[0x0][0xac8] ;  /* 0x0002b20000047ab9 */ /* 0x000fe40000000800 */
[----:B------:R-:W-:Y:S02]  /*17290*/  ISETP.GE.AND P2, PT, R36, UR4, PT ;  /* 0x0000000424007c0c */ /* 0x000fe4000bf46270 */
[----:B------:R-:W-:Y:S02]  /*172a0*/  ISETP.GE.AND P3, PT, R38, UR4, PT ;  /* 0x0000000426007c0c */ /* 0x000fe4000bf66270 */
[----:B------:R-:W-:-:S09]  /*172b0*/  ISETP.GE.AND P4, PT, R37, UR4, PT ;  /* 0x0000000425007c0c */ /* 0x000fd2000bf86270 */
[----:B0-----:R-:W-:Y:S02]  /*172c0*/  @!P2 IMAD.MOV.U32 R15, RZ, RZ, R3 ;  /* 0x000000ffff0fa224 */ /* 0x001fe400078e0003 */
[-C--:B---34-:R-:W-:Y:S02]  /*172d0*/  @!P3 LEA R6, P0, R38, R14.reuse, 0x1 ;  /* 0x0000000e2606b211 */ /* 0x098fe400078008ff */
[C---:B------:R-:W-:Y:S01]  /*172e0*/  @!P4 LEA R2, P1, R37.reuse, R14, 0x1 ;  /* 0x0000000e2502c211 */ /* 0x040fe200078208ff */
[----:B------:R-:W-:Y:S01]  /*172f0*/  @!P2 IMAD.WIDE R4, R36, 0x2, R14 ;  /* 0x000000022404a825 */ /* 0x000fe200078e020e */
[-C--:B------:R-:W-:Y:S02]  /*17300*/  @!P3 LEA.HI.X R7, R38, R3.reuse, R39, 0x1, P0 ;  /* 0x000000032607b211 */ /* 0x080fe400000f0c27 */
[----:B------:R-:W-:Y:S02]  /*17310*/  @!P4 LEA.HI.X R3, R37, R3, R40, 0x1, P1 ;  /* 0x000000032503c211 */ /* 0x000fe400008f0c28 */
[----:B------:R1:W-:Y:S04]  /*17320*/  @!P2 ST.E.128 desc[UR60][R4.64], RZ ;  /* 0x000000ff0400a985 */ /* 0x0003e8000c101d3c */
[----:B------:R1:W-:Y:S04]  /*17330*/  @!P3 ST.E.128 desc[UR60][R6.64], RZ ;  /* 0x000000ff0600b985 */ /* 0x0003e8000c101d3c */
[----:B------:R1:W-:Y:S02]  /*17340*/  @!P4 ST.E.128 desc[UR60][R2.64], RZ ;  /* 0x000000ff0200c985 */ /* 0x0003e4000c101d3c */
.L_x_535:
[----:B------:R-:W-:Y:S05]  /*17350*/  BSYNC B0 ;  /* 0x0000000000007941 */ /* 0x000fea0003800000 */
.L_x_530:
[----:B------:R-:W-:Y:S02]  /*17360*/  ULDC UR4, c[0x0][0xc3c] ;  /* 0x00030f0000047ab9 */ /* 0x000fe40000000800 */
[----:B------:R-:W-:-:S13]  /*17370*/  ISETP.GE.AND P0, PT, R111, UR4, PT ;  /* 0x000000046f007c0c */ /* 0x000fda000bf06270 */
[----:B------:R-:W-:Y:S05]  /*17380*/  @!P0 BRA `(.L_x_543) ;  /* 0xfffffea0002c8947 */ /* 0x000fea000383ffff */
[----:B------:R-:W-:Y:S05]  /*17390*/  BRA `(.L_x_408) ;  /* 0x0000007400787947 */ /* 0x000fea0003800000 */
.L_x_406:
[----:B------:R-:W-:-:S08]  /*173a0*/  NOP ;  /* 0x0000000000007918 */ /* 0x000fd00000000000 */
[----:B--2---:R-:W0:-:S00]  /*173b0*/  USETMAXREG.DEALLOC.CTAPOOL 0x20 ;  /* 0x00000020000079c8 */ /* 0x004e0000080e0500 */
[----:B0-----:R-:W2:Y:S01]  /*173c0*/  LDL.LU R2, [R1+0x50] ;  /* 0x0000500001027983 */ /* 0x001ea20000300800 */
[----:B------:R-:W-:-:S06]  /*173d0*/  LOP3.LUT R0, R0, 0x3, RZ, 0xc0, !PT ;  /* 0x0000000300007812 */ /* 0x000fcc00078ec0ff */
[----:B------:R-:W0:Y:S02]  /*173e0*/  SHFL.IDX PT, R0, R0, RZ, 0x1f ;  /* 0x00001fff00007589 */ /* 0x000e2400000e0000 */
[----:B0-----:R-:W-:Y:S01]  /*173f0*/  ISETP.NE.AND P0, PT, R0, RZ, PT ;  /* 0x000000ff0000720c */ /* 0x001fe20003f05270 */
[----:B------:R-:W-:Y:S01]  /*17400*/  IMAD.MOV.U32 R0, RZ, RZ, RZ ;  /* 0x000000ffff007224 */ /* 0x000fe200078e00ff */
[----:B--2---:R-:W-:-:S11]  /*17410*/  LOP3.LUT R2, R2, 0xfffffffd, RZ, 0xc0, !PT ;  /* 0xfffffffd02027812 */ /* 0x004fd600078ec0ff */
[----:B------:R-:W-:-:S05]  /*17420*/  @P0 LOP3.LUT R2, R2, 0x2, RZ, 0xfc, !PT ;  /* 0x0000000202020812 */ /* 0x000fca00078efcff */
[----:B------:R0:W-:Y:S01]  /*17430*/  STL [R1+0x50], R2 ;  /* 0x0000500201007387 */ /* 0x0001e20000100800 */
        /* <DEDUP_REMOVED lines=8> */
.L_x_544:
        /* <DEDUP_REMOVED lines=33> */
[----:B0-----:R-:W-:-:S05]  /*176d0*/  IMAD R4, R4, UR5, RZ ;  /* 0x0000000504047c24 */ /* 0x001fca000f8e02ff */
[----:B-1----:R-:W-:Y:S02]  /*176e0*/  ISETP.GT.AND P6, PT, R4, UR6, PT ;  /* 0x0000000604007c0c */ /* 0x002fe4000bfc4270 */
[----:B------:R-:W-:-:S11]  /*176f0*/  MOV R3, R4 ;  /* 0x0000000400037202 */ /* 0x000fd60000000f00 */
[----:B------:R-:W-:Y:S05]  /*17700*/  @P6 BRA `(.L_x_546) ;  /* 0x00000000009c6947 */ /* 0x000fea0003800000 */
[----:B------:R-:W0:Y:S01]  /*17710*/  LDC R6, c[0x0][0xc3c] ;  /* 0x00030f00ff067b82 */ /* 0x000e220000000800 */
[----:B------:R-:W-:Y:S01]  /*17720*/  IMAD.MOV.U32 R4, RZ, RZ, R3 ;  /* 0x000000ffff047224 */ /* 0x000fe200078e0003 */
[----:B------:R-:W-:Y:S01]  /*17730*/  UMOV UR4, URZ ;  /* 0x0000003f00047c82 */ /* 0x000fe20008000000 */
[----:B------:R-:W-:Y:S01]  /*17740*/  ULDC UR7, c[0x0][0xc3c] ;  /* 0x00030f0000077ab9 */ /* 0x000fe20000000800 */
[----:B------:R-:W-:-:S05]  /*17750*/  ULDC UR5, c[0x0][0xc38] ;  /* 0x00030e0000057ab9 */ /* 0x000fca0000000800 */
.L_x_550:
[----:B------:R-:W-:Y:S01]  /*17760*/  UIADD3 UR4, UR4, 0x1f, URZ ;  /* 0x0000001f04047890 */ /* 0x000fe2000fffe03f */
[----:B------:R-:W-:-:S05]  /*17770*/  IMAD.U32 R19, RZ, RZ, UR7 ;  /* 0x00000007ff137e24 */ /* 0x000fca000f8e00ff */
[----:B0-----:R-:W-:-:S13]  /*17780*/  ISETP.LE.AND P6, PT, R6, UR4, PT ;  /* 0x0000000406007c0c */ /* 0x001fda000bfc3270 */
[----:B------:R-:W-:Y:S05]  /*17790*/  @P6 BRA `(.L_x_547) ;  /* 0x0000000400246947 */ /* 0x000fea0003800000 */
[----:B------:R-:W-:Y:S01]  /*177a0*/  VIADD R7, R5, UR4 ;  /* 0x0000000405077c36 */ /* 0x000fe20008000000 */
[----:B------:R-:W-:Y:S01]  /*177b0*/  BSSY B0, `(.L_x_548) ;  /* 0x0000007000007945 */ /* 0x000fe20003800000 */
[----:B------:R-:W-:-:S03]  /*177c0*/  IMAD.MOV.U32 R0, RZ, RZ, RZ ;  /* 0x000000ffff007224 */ /* 0x000fc600078e00ff */
[----:B------:R-:W-:-:S13]  /*177d0*/  ISETP.GE.OR P6, PT, R7, R6, !P0 ;  /* 0x000000060700720c */ /* 0x000fda00047c6670 */
[----:B------:R-:W-:Y:S05]  /*177e0*/  @P6 BRA `(.L_x_549) ;  /* 0x00000000000c6947 */ /* 0x000fea0003800000 */
[----:B------:R-:W0:Y:S02]  /*177f0*/  LDC.64 R2, c[0x0][0xc80] ;  /* 0x00032000ff027b82 */ /* 0x000e240000000a00 */
[----:B0-----:R-:W-:-:S05]  /*17800*/  IMAD.WIDE R2, R7, 0x4, R2 ;  /* 0x0000000407027825 */ /* 0x001fca00078e0202 */
[----:B------:R0:W5:Y:S02]  /*17810*/  LDG.E R0, desc[UR60][R2.64] ;  /* 0x0000003c02007981 */ /* 0x000164000c1e1900 */
.L_x_549:
[----:B------:R-:W-:Y:S05]  /*17820*/  BSYNC B0 ;  /* 0x0000000000007941 */ /* 0x000fea0003800000 */
.L_x_548:
        /* <DEDUP_REMOVED lines=21> */
.L_x_546:
        /* <DEDUP_REMOVED lines=15> */
.L_x_551:
[----:B---3--:R-:W-:Y:S01]  /*17a70*/  IMAD R16, R16, UR5, R9 ;  /* 0x0000000510107c24 */ /* 0x008fe2000f8e0209 */
[----:B0-----:R-:W-:Y:S01]  /*17a80*/  IABS R2, R0 ;  /* 0x0000000000027213 */ /* 0x001fe20000000000 */
[----:B-12---:R-:W-:Y:S02]  /*17a90*/  IMAD.MOV R7, RZ, RZ, -R3 ;  /* 0x000000ffff077224 */ /* 0x006fe400078e0a03 */
[----:B------:R-:W-:Y:S01]  /*17aa0*/  VIADD R19, R19, UR4 ;  /* 0x0000000413137c36 */ /* 0x000fe20008000000 */
[----:B------:R-:W-:Y:S01]  /*17ab0*/  IADD3 R9, -R16, UR6, RZ ;  /* 0x0000000610097c10 */ /* 0x000fe2000fffe1ff */
[----:B------:R-:W-:Y:S02]  /*17ac0*/  IMAD.MOV R8, RZ, RZ, -R2 ;  /* 0x000000ffff087224 */ /* 0x000fe400078e0a02 */
[----:B------:R-:W-:Y:S01]  /*17ad0*/  IMAD R7, R7, R4, RZ ;  /* 0x0000000407077224 */ /* 0x000fe200078e02ff */
[----:B------:R-:W-:Y:S01]  /*17ae0*/  IABS R6, R9 ;  /* 0x0000000900067213 */ /* 0x000fe20000000000 */
[----:B------:R-:W-:-:S04]  /*17af0*/  IMAD.MOV.U32 R2, RZ, RZ, RZ ;  /* 0x000000ffff027224 */ /* 0x000fc800078e00ff */
[----:B------:R-:W-:Y:S01]  /*17b00*/  IMAD.HI.U32 R2, R3, R7, R2 ;  /* 0x0000000703027227 */ /* 0x000fe200078e0002 */
[----:B------:R-:W-:-:S03]  /*17b10*/  MOV R3, R6 ;  /* 0x0000000600037202 */ /* 0x000fc60000000f00 */
        /* <DEDUP_REMOVED lines=17> */
.L_x_547:
[----:B------:R-:W-:Y:S02]  /*17c30*/  IMAD.MOV.U32 R17, RZ, RZ, RZ ;  /* 0x000000ffff117224 */ /* 0x000fe400078e00ff */
[----:B------:R-:W-:Y:S02]  /*17c40*/  IMAD.U32 R16, RZ, RZ, UR6 ;  /* 0x00000006ff107e24 */ /* 0x000fe4000f8e00ff */
[----:B------:R-:W-:-:S07]  /*17c50*/  IMAD.MOV.U32 R18, RZ, RZ, RZ ;  /* 0x000000ffff127224 */ /* 0x000fce00078e00ff */
.L_x_552:
[----:B------:R-:W-:-:S13]  /*17c60*/  ISETP.NE.AND P0, PT, R5, RZ, PT ;  /* 0x000000ff0500720c */ /* 0x000fda0003f05270 */
[----:B------:R-:W0:Y:S01]  /*17c70*/  @!P0 S2R R3, SR_CgaCtaId ;  /* 0x0000000000038919 */ /* 0x000e220000008800 */
[----:B------:R-:W-:-:S04]  /*17c80*/  @!P0 MOV R0, 0x400 ;  /* 0x0000040000008802 */ /* 0x000fc80000000f00 */
[----:B0-----:R-:W-:-:S05]  /*17c90*/  @!P0 LEA R0, R3, R0, 0x18 ;  /* 0x0000000003008211 */ /* 0x001fca00078ec0ff */
[----:B------:R2:W-:Y:S01]  /*17ca0*/  @!P0 STS.128 [R0+0x31cd0], R16 ;  /* 0x031cd01000008388 */ /* 0x0005e20000000c00 */
[----:B------:R-:W-:Y:S06]  /*17cb0*/  BAR.ARV 0x5, 0x200 ;  /* 0x0148000000007b1d */ /* 0x000fec0000002000 */
.L_x_545:
        /* <DEDUP_REMOVED lines=10> */
[----:B------:R-:W-:Y:S01]  /*17d60*/  IMAD.MOV.U32 R26, RZ, RZ, 0x1 ;  /* 0x00000001ff1a7424 */ /* 0x000fe200078e00ff */
[----:B------:R-:W-:Y:S01]  /*17d70*/  MOV R23, RZ ;  /* 0x000000ff00177202 */ /* 0x000fe20000000f00 */
[----:B------:R-:W-:Y:S01]  /*17d80*/  IMAD.MOV.U32 R29, RZ, RZ, RZ ;  /* 0x000000ffff1d7224 */ /* 0x000fe200078e00ff */
[----:B------:R-:W-:Y:S01]  /*17d90*/  ULDC.64 UR36, c[0x0][0x198] ;  /* 0x0000660000247ab9 */ /* 0x000fe20000000a00 */
[----:B------:R-:W-:Y:S01]  /*17da0*/  ULDC UR38, c[0x0][0xc] ;  /* 0x0000030000267ab9 */ /* 0x000fe20000000800 */
        /* <DEDUP_REMOVED lines=9> */
[----:B------:R-:W-:Y:S01]  /*17e40*/  SHF.R.U32.HI R4, RZ, 0x2, R5 ;  /* 0x00000002ff047819 */ /* 0x000fe20000011605 */
[----:B------:R-:W-:Y:S01]  /*17e50*/  IMAD.MOV.U32 R5, RZ, RZ, 0x1 ;  /* 0x00000001ff057424 */ /* 0x000fe200078e00ff */
[----:B------:R-:W-:Y:S01]  /*17e60*/  LOP3.LUT R3, R3, R2, RZ, 0xfc, !PT ;  /* 0x0000000203037212 */ /* 0x000fe200078efcff */
[----:B------:R-:W-:Y:S01]  /*17e70*/  IMAD.SHL.U32 R2, R6, 0x20, RZ ;  /* 0x0000002006027824 */ /* 0x000fe200078e00ff */
[----:B------:R-:W-:-:S02]  /*17e80*/  LOP3.LUT R0, R0, 0x18, RZ, 0xc0, !PT ;  /* 0x0000001800007812 */ /* 0x000fc400078ec0ff */
[----:B------:R-:W-:Y:S02]  /*17e90*/  STL [R1], R5 ;  /* 0x0000000501007387 */ /* 0x000fe40000100800 */
[----:B------:R-:W-:Y:S01]  /*17ea0*/  LOP3.LUT R4, R4, 0x60, R2, 0xf8, !PT ;  /* 0x0000006004047812 */ /* 0x000fe200078ef802 */
[----:B------:R-:W-:-:S05]  /*17eb0*/  IMAD R2, R3, 0x2, R22 ;  /* 0x0000000203027824 */ /* 0x000fca00078e0216 */
[----:B------:R0:W-:Y:S04]  /*17ec0*/  STL [R1+0x8], R2 ;  /* 0x0000080201007387 */ /* 0x0001e80000100800 */
[----:B------:R1:W-:Y:S01]  /*17ed0*/  STL [R1+0x28], RZ ;  /* 0x000028ff01007387 */ /* 0x0003e20000100800 */
[C---:B0-----:R-:W-:Y:S02]  /*17ee0*/  LOP3.LUT R2, R0.reuse, 0x20, RZ, 0xfc, !PT ;  /* 0x0000002000027812 */ /* 0x041fe400078efcff */
[----:B-1----:R-:W-:-:S07]  /*17ef0*/  LOP3.LUT R0, R0, 0x40, RZ, 0xfc, !PT ;  /* 0x0000004000007812 */ /* 0x002fce00078efcff */
.L_x_697:
[----:B0-----:R-:W0:Y:S02]  /*17f00*/  LDC.64 R2, c[0x0][0xc88] ;  /* 0x00032200ff027b82 */ /* 0x001e240000000a00 */
[----:B0-----:R-:W-:-:S05]  /*17f10*/  IMAD.WIDE R2, R19, 0x4, R2 ;  /* 0x0000000413027825 */ /* 0x001fca00078e0202 */
[----:B--2---:R-:W2:Y:S01]  /*17f20*/  LDG.E R13, desc[UR60][R2.64] ;  /* 0x0000003c020d7981 */ /* 0x004ea2000c1e1900 */
[----:B------:R-:W-:Y:S05]  /*17f30*/  YIELD ;  /* 0x0000000000007946 */ /* 0x000fea0003800000 */
[----:B------:R-:W-:Y:S01]  /*17f40*/  ULDC.64 UR4, c[0x0][0xa28] ;  /* 0x00028a0000047ab9 */ /* 0x000fe20000000a00 */
[----:B------:R-:W-:Y:S01]  /*17f50*/  ULDC.64 UR6, c[0x0][0xa00] ;  /* 0x0002800000067ab9 */ /* 0x000fe20000000a00 */
[----:B------:R-:W-:Y:S02]  /*17f60*/  ISETP.NE.U32.AND P0, PT, RZ, UR4, PT ;  /* 0x00000004ff007c0c */ /* 0x000fe4000bf05070 */
[----:B------:R-:W-:Y:S01]  /*17f70*/  CS2R R8, SRZ ;  /* 0x0000000000087805 */ /* 0x000fe2000001ff00 */
[----:B------:R-:W-:Y:S01]  /*17f80*/  ULDC.64 UR8, c[0x0][0xa18] ;  /* 0x0002860000087ab9 */ /* 0x000fe20000000a00 */
[----:B------:R-:W-:-:S02]  /*17f90*/  ISETP.NE.AND.EX P1, PT, RZ, UR5, PT, P0 ;  /* 0x00000005ff007c0c */ /* 0x000fc4000bf25300 */
[----:B------:R-:W-:-:S04]  /*17fa0*/  ISETP.NE.U32.AND P0, PT, RZ, UR6, PT ;  /* 0x00000006ff007c0c */ /* 0x000fc8000bf05070 */
[----:B------:R-:W-:Y:S02]  /*17fb0*/  ISETP.NE.AND.EX P0, PT, RZ, UR7, PT, P0 ;  /* 0x00000007ff007c0c */ /* 0x000fe4000bf05300 */
[----:B--2---:R-:W-:Y:S01]  /*17fc0*/  SHF.R.S32.HI R0, RZ, 0x1f, R13 ;  /* 0x0000001fff007819 */ /* 0x004fe2000001140d */
[----:B------:R-:W-:-:S04]  /*17fd0*/  IMAD.SHL.U32 R24, R13, 0x4, RZ ;  /* 0x000000040d187824 */ /* 0x000fc800078e00ff */
[C---:B------:R-:W-:Y:S01]  /*17fe0*/  @P1 LEA R4, P2, R13.reuse, UR4, 0x2 ;  /* 0x000000040d041c11 */ /* 0x040fe2000f8410ff */
[----:B------:R-:W-:Y:S01]  /*17ff0*/  STL [R1+0xc], R13 ;  /* 0x00000c0d01007387 */ /* 0x000fe20000100800 */
[C-C-:B------:R-:W-:Y:S02]  /*18000*/  SHF.L.U64.HI R12, R13.reuse, 0x2, R0.reuse ;  /* 0x000000020d0c7819 */ /* 0x140fe40000010200 */
[----:B------:R-:W-:Y:S01]  /*18010*/  @P1 LEA.HI.X R5, R13, UR5, R0, 0x2, P2 ;  /* 0x000000050d051c11 */ /* 0x000fe200090f1400 */
[----:B------:R-:W-:Y:S01]  /*18020*/  ULDC.64 UR4, c[0x0][0xa08] ;  /* 0x0002820000047ab9 */ /* 0x000fe20000000a00 */
[----:B------:R-:W-:Y:S01]  /*18030*/  IADD3 R2, P2, R24, UR6, RZ ;  /* 0x0000000618027c10 */ /* 0x000fe2000ff5e0ff */
[----:B------:R0:W-:Y:S03]  /*18040*/  STL [R1+0x2c], R0 ;  /* 0x00002c0001007387 */ /* 0x0001e60000100800 */
[----:B------:R-:W-:Y:S01]  /*18050*/  IADD3.X R3, R12, UR7, RZ, P2, !PT ;  /* 0x000000070c037c10 */ /* 0x000fe200097fe4ff */
[----:B------:R-:W-:Y:S01]  /*18060*/  ULDC.64 UR6, c[0x0][0xa10] ;  /* 0x0002840000067ab9 */ /* 0x000fe20000000a00 */
[----:B------:R-:W-:Y:S01]  /*18070*/  ISETP.NE.U32.AND P3, PT, RZ, UR8, PT ;  /* 0x00000008ff007c0c */ /* 0x000fe2000bf65070 */
[----:B-1----:R1:W5:Y:S04]  /*18080*/  @P1 LDG.E R8, desc[UR60][R4.64] ;  /* 0x0000003c04081981 */ /* 0x002368000c1e1900 */
[----:B------:R-:W2:Y:S01]  /*18090*/  @P0 LDG.E R9, desc[UR60][R2.64] ;  /* 0x0000003c02090981 */ /* 0x000ea2000c1e1900 */
[----:B------:R-:W-:-:S02]  /*180a0*/  ISETP.NE.AND.EX P3, PT, RZ, UR9, PT, P3 ;  /* 0x00000009ff007c0c */ /* 0x000fc4000bf65330 */
[----:B------:R-:W-:Y:S01]  /*180b0*/  IADD3 R6, P4, R24, UR4, RZ ;  /* 0x0000000418067c10 */ /* 0x000fe2000ff9e0ff */
[----:B------:R-:W-:Y:S03]  /*180c0*/  STL [R1+0x4], R12 ;  /* 0x0000040c01007387 */ /* 0x000fe60000100800 */
[----:B------:R-:W-:Y:S02]  /*180d0*/  IADD3.X R7, R12, UR5, RZ, P4, !PT ;  /* 0x000000050c077c10 */ /* 0x000fe4000a7fe4ff */
[----:B-1----:R-:W-:Y:S02]  /*180e0*/  IADD3 R4, P4, R24, UR6, RZ ;  /* 0x0000000618047c10 */ /* 0x002fe4000ff9e0ff */
[----:B------:R-:W-:Y:S02]  /*180f0*/  ISETP.NE.U32.AND P1, PT, RZ, UR4, PT ;  /* 0x00000004ff007c0c */ /* 0x000fe4000bf25070 */
[----:B------:R-:W-:Y:S01]  /*18100*/  IADD3.X R5, R12, UR7, RZ, P4, !PT ;  /* 0x000000070c057c10 */ /* 0x000fe2000a7fe4ff */
[----:B------:R-:W-:Y:S01]  /*18110*/  ULDC UR4, c[0x0][0x288] ;  /* 0x0000a20000047ab9 */ /* 0x000fe20000000800 */
[----:B------:R-:W-:-:S02]  /*18120*/  ISETP.NE.U32.AND P2, PT, RZ, UR6, PT ;  /* 0x00000006ff007c0c */ /* 0x000fc4000bf45070 */
[----:B------:R-:W-:Y:S02]  /*18130*/  @P3 IADD3 R10, P4, R24, UR8, RZ ;  /* 0x00000008180a3c10 */ /* 0x000fe4000ff9e0ff */
[----:B------:R-:W-:Y:S02]  /*18140*/  ISETP.NE.AND.EX P1, PT, RZ, UR5, PT, P1 ;  /* 0x00000005ff007c0c */ /* 0x000fe4000bf25310 */
[----:B------:R-:W-:Y:S02]  /*18150*/  ISETP.NE.AND.EX P2, PT, RZ, UR7, PT, P2 ;  /* 0x00000007ff007c0c */ /* 0x000fe4000bf45320 */
[----:B------:R-:W-:Y:S01]  /*18160*/  @P3 IADD3.X R11, R12, UR9, RZ, P4, !PT ;  /* 0x000000090c0b3c10 */ /* 0x000fe2000a7fe4ff */
[----:B------:R-:W-:Y:S02]  /*18170*/  IMAD.MOV.U32 R28, RZ, RZ, RZ ;  /* 0x000000ffff1c7224 */ /* 0x000fe400078e00ff */
[----:B0-----:R-:W-:-:S06]  /*18180*/  IMAD.MOV.U32 R0, RZ, RZ, RZ ;  /* 0x000000ffff007224 */ /* 0x001fcc00078e00ff */
[----:B------:R-:W5:Y:S04]  /*18190*/  @P1 LDG.E R28, desc[UR60][R6.64] ;  /* 0x0000003c061c1981 */ /* 0x000f68000c1e1900 */
[----:B------:R-:W5:Y:S04]  /*181a0*/  @P2 LDG.E R0, desc[UR60][R4.64] ;  /* 0x0000003c04002981 */ /* 0x000f68000c1e1900 */
[----:B--2---:R0:W-:Y:S02]  /*181b0*/  STL [R1+0x18], R9 ;  /* 0x0000180901007387 */ /* 0x0041e40000100800 */
[----:B0-----:R-:W-:Y:S01]  /*181c0*/  IMAD.U32 R9, RZ, RZ, UR4 ;  /* 0x00000004ff097e24 */ /* 0x001fe2000f8e00ff */
[----:B------:R-:W-:-:S05]  /*181d0*/  ULDC.64 UR4, c[0x0][0x418] ;  /* 0x0001060000047ab9 */ /* 0x000fca0000000a00 */
[----:B------:R0:W2:Y:S01]  /*181e0*/  @P3 LDG.E R9, desc[UR60][R10.64] ;  /* 0x0000003c0a093981 */ /* 0x0000a2000c1e1900 */
[----:B------:R-:W-:-:S03]  /*181f0*/  UISETP.NE.U32.AND UP0, UPT, UR4, URZ, UPT ;  /* 0x0000003f0400728c */ /* 0x000fc6000bf05070 */
[----:B------:R-:W-:Y:S01]  /*18200*/  ULDC UR4, c[0x0][0x424] ;  /* 0x0001090000047ab9 */ /* 0x000fe20000000800 */
[----:B------:R-:W-:-:S03]  /*18210*/  UISETP.NE.AND.EX UP0, UPT, UR5, URZ, UPT, UP0 ;  /* 0x0000003f0500728c */ /* 0x000fc6000bf05300 */
[----:B------:R-:W-:Y:S01]  /*18220*/  ULDC UR5, c[0x0][0x2f0] ;  /* 0x0000bc0000057ab9 */ /* 0x000fe20000000800 */
[----:B------:R-:W-:-:S04]  /*18230*/  USEL UR4, UR4, 0x1, UP0 ;  /* 0x0000000104047887 */ /* 0x000fc80008000000 */
[----:B------:R-:W-:-:S03]  /*18240*/  UIMAD UR4, UR4, UR5, URZ ;  /* 0x00000005040472a4 */ /* 0x000fc6000f8e023f */
[----:B------:R-:W-:-:S03]  /*18250*/  ULDC UR5, c[0x0][0x348] ;  /* 0x0000d20000057ab9 */ /* 0x000fc60000000800 */
[----:B0-----:R-:W-:Y:S01]  /*18260*/  IMAD.U32 R10, RZ, RZ, UR4 ;  /* 0x00000004ff0a7e24 */ /* 0x001fe2000f8e00ff */
[----:B--2---:R0:W-:Y:S02]  /*18270*/  STL [R1+0x34], R9 ;  /* 0x0000340901007387 */ /* 0x0041e40000100800 */
[----:B0-----:R-:W-:Y:S01]  /*18280*/  IMAD.U32 R9, RZ, RZ, UR5 ;  /* 0x00000005ff097e24 */ /* 0x001fe2000f8e00ff */
[----:B------:R-:W-:Y:S06]  /*18290*/  @P3 BRA `(.L_x_554) ;  /* 0x0000000000143947 */ /* 0x000fec0003800000 */
[----:B------:R-:W-:Y:S05]  /*182a0*/  @!P0 BRA `(.L_x_554) ;  /* 0x0000000000108947 */ /* 0x000fea0003800000 */
[----:B------:R-:W2:Y:S04]  /*182b0*/  LDG.E R11, desc[UR60][R2.64] ;  /* 0x0000003c020b7981 */ /* 0x000ea8000c1e1900 */
[----:B------:R-:W2:Y:S02]  /*182c0*/  LDG.E R2, desc[UR60][R2.64+0x4] ;  /* 0x0000043c02027981 */ /* 0x000ea4000c1e1900 */
[----:B--2---:R-:W-:-:S05]  /*182d0*/  IMAD.IADD R2, R2, 0x1, -R11 ;  /* 0x0000000102027824 */ /* 0x004fca00078e0a0b */
[----:B------:R0:W-:Y:S02]  /*182e0*/  STL [R1+0x34], R2 ;  /* 0x0000340201007387 */ /* 0x0001e40000100800 */
.L_x_554:
[----:B------:R-:W-:Y:S01]  /*182f0*/  ULDC.64 UR4, c[0x0][0xa20] ;  /* 0x0002880000047ab9 */ /* 0x000fe20000000a00 */
[----:B-----5:R-:W-:Y:S01]  /*18300*/  IMAD.IADD R28, R28, 0x1, R8 ;  /* 0x000000011c1c7824 */ /* 0x020fe200078e0208 */
[----:B------:R-:W-:Y:S01]  /*18310*/  ISETP.NE.U32.AND P0, PT, RZ, UR4, PT ;  /* 0x00000004ff007c0c */ /* 0x000fe2000bf05070 */
[----:B------:R-:W-:-:S03]  /*18320*/  IMAD.MOV.U32 R25, RZ, RZ, R13 ;  /* 0x000000ffff197224 */ /* 0x000fc600078e000d */
[----:B------:R-:W-:-:S13]  /*18330*/  ISETP.NE.AND.EX P0, PT, RZ, UR5, PT, P0 ;  /* 0x00000005ff007c0c */ /* 0x000fda000bf05300 */
[----:B------:R-:W-:Y:S05]  /*18340*/  @!P0 BRA `(.L_x_555) ;  /* 0x0000000000108947 */ /* 0x000fea0003800000 */
[----:B0-----:R-:W-:-:S04]  /*18350*/  IADD3 R2, P0, R24, UR4, RZ ;  /* 0x0000000418027c10 */ /* 0x001fc8000ff1e0ff */
[----:B------:R-:W-:-:S05]  /*18360*/  IADD3.X R3, R12, UR5, RZ, P0, !PT ;  /* 0x000000050c037c10 */ /* 0x000fca00087fe4ff */
[----:B------:R1:W5:Y:S01]  /*18370*/  LDG.E R10, desc[UR60][R2.64] ;  /* 0x0000003c020a7981 */ /* 0x000362000c1e1900 */
[----:B------:R-:W-:Y:S05]  /*18380*/  BRA `(.L_x_556) ;  /* 0x0000000000107947 */ /* 0x000fea0003800000 */
.L_x_555:
[----:B------:R-:W-:Y:S05]  /*18390*/  @!P1 BRA `(.L_x_556) ;  /* 0x00000000000c9947 */ /* 0x000fea0003800000 */
[----:B------:R-:W2:Y:S04]  /*183a0*/  LDG.E R10, desc[UR60][R6.64] ;  /* 0x0000003c060a7981 */ /* 0x000ea8000c1e1900 */
[----:B------:R-:W2:Y:S02]  /*183b0*/  LDG.E R6, desc[UR60][R6.64+0x4] ;  /* 0x0000043c06067981 */ /* 0x000ea4000c1e1900 */
[----:B--2---:R-:W-:-:S07]  /*183c0*/  IMAD.IADD R10, R6, 0x1, -R10 ;  /* 0x00000001060a7824 */ /* 0x004fce00078e0a0a */
.L_x_556:
[----:B01----:R-:W2:Y:S01]  /*183d0*/  @P2 LDG.E R2, desc[UR60][R4.64] ;  /* 0x0000003c04022981 */ /* 0x003ea2000c1e1900 */
[----:B-----5:R-:W-:-:S03]  /*183e0*/  IMAD.IADD R10, R10, 0x1, -R8 ;  /* 0x000000010a0a7824 */ /* 0x020fc600078e0a08 */
[----:B------:R-:W2:Y:S01]  /*183f0*/  @P2 LDG.E R4, desc[UR60][R4.64+0x4] ;  /* 0x0000043c04042981 */ /* 0x000ea2000c1e1900 */
[----:B------:R-:W-:Y:S01]  /*18400*/  BSSY B0, `(.L_x_557) ;  /* 0x000015e000007945 */ /* 0x000fe20003800000 */
[----:B--2---:R-:W-:-:S04]  /*18410*/  @P2 IMAD.IADD R9, R4, 0x1, -R2 ;  /* 0x0000000104092824 */ /* 0x004fc800078e0a02 */
[----:B------:R-:W-:-:S05]  /*18420*/  IMAD.IADD R3, R10, 0x1, R9 ;  /* 0x000000010a037824 */ /* 0x000fca00078e0209 */
[----:B------:R-:W-:Y:S01]  /*18430*/  IADD3 R2, R3, 0x8f, RZ ;  /* 0x0000008f03027810 */ /* 0x000fe20007ffe0ff */
[----:B------:R0:W-:Y:S04]  /*18440*/  STL [R1+0x30], R3 ;  /* 0x0000300301007387 */ /* 0x0001e80000100800 */
[----:B------:R-:W-:-:S05]  /*18450*/  IMAD.HI R2, R2, 0x38e38e39, RZ ;  /* 0x38e38e3902027827 */ /* 0x000fca00078e02ff */
[----:B0-----:R-:W-:-:S04]  /*18460*/  SHF.R.U32.HI R3, RZ, 0x1f, R2 ;  /* 0x0000001fff037819 */ /* 0x001fc80000011602 */
[----:B------:R-:W-:-:S05]  /*18470*/  LEA.HI.SX32 R4, R2, R3, 0x1b ;  /* 0x0000000302047211 */ /* 0x000fca00078fdaff */
[--C-:B------:R-:W-:Y:S02]  /*18480*/  IMAD R2, R4, 0x90, -R10.reuse ;  /* 0x0000009004027824 */ /* 0x100fe400078e0a0a */
[----:B------:R-:W-:-:S03]  /*18490*/  IMAD.MOV R10, RZ, RZ, -R10 ;  /* 0x000000ffff0a7224 */ /* 0x000fc600078e0a0a */
[----:B------:R-:W-:Y:S02]  /*184a0*/  VIMNMX R2, R2, R9, PT ;  /* 0x0000000902027248 */ /* 0x000fe40003fe0100 */
[----:B------:R-:W-:-:S04]  /*184b0*/  VIMNMX R10, RZ, R10, !PT ;  /* 0x0000000aff0a7248 */ /* 0x000fc80007fe0100 */
[----:B------:R-:W-:Y:S01]  /*184c0*/  ISETP.GT.AND P0, PT, R2, R10, PT ;  /* 0x0000000a0200720c */ /* 0x000fe20003f04270 */
[----:B------:R0:W-:-:S12]  /*184d0*/  STL [R1+0x10], R4 ;  /* 0x0000100401007387 */ /* 0x0001d80000100800 */
[----:B0-----:R-:W-:Y:S02]  /*184e0*/  @P0 VIADD R4, R2, 0x8f ;  /* 0x0000008f02040836 */ /* 0x001fe40000000000 */
[----:B------:R-:W-:-:S04]  /*184f0*/  IMAD.WIDE.U32 R2, R10, 0x38e38e39, RZ ;  /* 0x38e38e390a027825 */ /* 0x000fc800078e00ff */
[----:B------:R-:W-:Y:S01]  /*18500*/  @P0 IMAD.HI R2, R4, 0x38e38e39, RZ ;  /* 0x38e38e3904020827 */ /* 0x000fe200078e02ff */
[----:B------:R-:W-:-:S04]  /*18510*/  SHF.R.U32.HI R3, RZ, 0x5, R3 ;  /* 0x00000005ff037819 */ /* 0x000fc80000011603 */
[----:B------:R-:W-:Y:S01]  /*18520*/  @P0 SHF.R.U32.HI R5, RZ, 0x1f, R2 ;  /* 0x0000001fff050819 */ /* 0x000fe20000011602 */
[----:B------:R-:W-:-:S03]  /*18530*/  IMAD.MOV.U32 R4, RZ, RZ, R3 ;  /* 0x000000ffff047224 */ /* 0x000fc600078e0003 */
[----:B------:R-:W-:-:S04]  /*18540*/  @P0 LEA.HI.SX32 R4, R2, R5, 0x1b ;  /* 0x0000000502040211 */ /* 0x000fc800078fdaff */
[----:B------:R-:W-:Y:S02]  /*18550*/  ISETP.GT.AND P1, PT, R4, R3, PT ;  /* 0x000000030400720c */ /* 0x000fe40003f24270 */
[----:B------:R-:W-:-:S11]  /*18560*/  PLOP3.LUT P0, PT, PT, PT, PT, 0x80, 0x0 ;  /* 0x000000000000781c */ /* 0x000fd60003f0f070 */
[----:B------:R-:W-:Y:S05]  /*18570*/  @!P1 BRA `(.L_x_558) ;  /* 0x0000001400189947 */ /* 0x000fea0003800000 */
[----:B------:R-:W-:Y:S01]  /*18580*/  UMOV UR4, 0xffffffff ;  /* 0xffffffff00047882 */ /* 0x000fe20000000000 */
[----:B------:R-:W-:Y:S02]  /*18590*/  SEL R2, R25, RZ, !P2 ;  /* 0x000000ff19027207 */ /* 0x000fe40005000000 */
[----:B------:R-:W-:Y:S05]  /*185a0*/  BRA.DIV UR4, `(.L_x_559) ;  /* 0x0000006e04687947 */ /* 0x000fea000b800000 */
[----:B------:R-:W0:Y:S02]  /*185b0*/  S2R R5, SR_TID.X ;  /* 0x0000000000057919 */ /* 0x000e240000002100 */
[----:B0-----:R-:W-:-:S04]  /*185c0*/  SHF.R.U32.HI R5, RZ, 0x5, R5 ;  /* 0x00000005ff057819 */ /* 0x001fc80000011605 */
[----:B------:R-:W-:-:S05]  /*185d0*/  LOP3.LUT R5, R5, 0x3, RZ, 0xc0, !PT ;  /* 0x0000000305057812 */ /* 0x000fca00078ec0ff */
[----:B------:R0:W1:Y:S02]  /*185e0*/  SHFL.IDX PT, R14, R5, RZ, 0x1f ;  /* 0x00001fff050e7589 */ /* 0x00006400000e0000 */
.L_x_738:
[----:B-1----:R-:W-:Y:S02]  /*185f0*/  ISETP.NE.AND P0, PT, R14, RZ, PT ;  /* 0x000000ff0e00720c */ /* 0x002fe40003f05270 */
[----:B------:R-:W-:-:S11]  /*18600*/  PLOP3.LUT P6, PT, PT, PT, PT, 0x8, 0x0 ;  /* 0x000000000000781c */ /* 0x000fd60003fce170 */
[----:B------:R-:W-:Y:S05]  /*18610*/  @P0 BRA `(.L_x_560) ;  /* 0x00000000000c0947 */ /* 0x000fea0003800000 */
[----:B------:R-:W-:-:S03]  /*18620*/  UMOV UR4, 0xffffffff ;  /* 0xffffffff00047882 */ /* 0x000fc60000000000 */
[----:B------:R-:W-:Y:S05]  /*18630*/  BRA.DIV UR4, `(.L_x_561) ;  /* 0x0000006e04787947 */ /* 0x000fea000b800000 */
[----:B------:R-:W-:-:S13]  /*18640*/  ELECT P6, URZ, PT ;  /* 0x00000000003f782f */ /* 0x000fda00038c0000 */
.L_x_560:
[----:B0-----:R-:W2:Y:S01]  /*18650*/  LDL R5, [R1+0x28] ;  /* 0x0000280001057983 */ /* 0x001ea20000100800 */
[----:B------:R-:W-:Y:S01]  /*18660*/  BSSY B1, `(.L_x_562) ;  /* 0x0000008000017945 */ /* 0x000fe20003800000 */
[----:B--2---:R-:W-:-:S05]  /*18670*/  VIADD R5, R5, 0x1 ;  /* 0x0000000105057836 */ /* 0x004fca0000000000 */
[----:B------:R-:W-:-:S04]  /*18680*/  LEA.HI R6, R5, R5, RZ, 0x1 ;  /* 0x0000000505067211 */ /* 0x000fc800078f08ff */
[----:B------:R-:W-:-:S05]  /*18690*/  LOP3.LUT R6, R6, 0xfffffffe, RZ, 0xc0, !PT ;  /* 0xfffffffe06067812 */ /* 0x000fca00078ec0ff */
[----:B------:R-:W-:-:S05]  /*186a0*/  IMAD.IADD R5, R5, 0x1, -R6 ;  /* 0x0000000105057824 */ /* 0x000fca00078e0a06 */
[----:B------:R-:W-:-:S04]  /*186b0*/  SHF.L.U32 R5, R5, 0x1f, RZ ;  /* 0x0000001f05057819 */ /* 0x000fc800000006ff */
[----:B------:R-:W0:Y:S02]  /*186c0*/  SYNCS.PHASECHK.TRANS64.TRYWAIT P0, [R22+URZ+0x31c20], R5 ;  /* 0x031c2005160075a7 */ /* 0x000e24000800017f */
[----:B0-----:R-:W-:Y:S05]  /*186d0*/  @!P0 BRA `(.L_x_563) ;  /* 0x0000006c00708947 */ /* 0x001fea0003800000 */
.L_x_741:
[----:B------:R-:W-:Y:S05]  /*186e0*/  BSYNC B1 ;  /* 0x0000000000017941 */ /* 0x000fea0003800000 */
.L_x_562:
[----:B------:R-:W-:Y:S04]  /*186f0*/  BSSY B1, `(.L_x_564) ;  /* 0x000008c000017945 */ /* 0x000fe80003800000 */
[----:B------:R-:W-:Y:S05]  /*18700*/  @!P6 BRA `(.L_x_565) ;  /* 0x000000080028e947 */ /* 0x000fea0003800000 */
[----:B------:R-:W2:Y:S01]  /*18710*/  LDL R7, [R1] ;  /* 0x0000000001077983 */ /* 0x000ea20000100800 */
[----:B------:R-:W-:Y:S01]  /*18720*/  IMAD R8, R29, 0x8, R22 ;  /* 0x000000081d087824 */ /* 0x000fe200078e0216 */
[----:B------:R-:W1:Y:S01]  /*18730*/  S2R R6, SR_TID.X ;  /* 0x0000000000067919 */ /* 0x000e620000002100 */
[----:B------:R-:W-:Y:S01]  /*18740*/  BSSY B2, `(.L_x_566) ;  /* 0x0000006000027945 */ /* 0x000fe20003800000 */
[----:B-1----:R-:W-:-:S04]  /*18750*/  LOP3.LUT R6, R6, 0x7f, RZ, 0xc0, !PT ;  /* 0x0000007f06067812 */ /* 0x002fc800078ec0ff */
[----:B------:R-:W-:Y:S02]  /*18760*/  ISETP.NE.AND P1, PT, R6, RZ, PT ;  /* 0x000000ff0600720c */ /* 0x000fe40003f25270 */
[----:B--2---:R-:W-:-:S04]  /*18770*/  SHF.L.U32 R10, R7, 0x1f, RZ ;  /* 0x0000001f070a7819 */ /* 0x004fc800000006ff */
[----:B------:R-:W1:Y:S02]  /*18780*/  SYNCS.PHASECHK.TRANS64.TRYWAIT P0, [R8+URZ+0x31ca0], R10 ;  /* 0x031ca00a080075a7 */ /* 0x000e64000800017f */
[----:B-1----:R-:W-:Y:S05]  /*18790*/  @!P0 BRA `(.L_x_567) ;  /* 0x0000006c00548947 */ /* 0x002fea0003800000 */
.L_x_742:
[----:B------:R-:W-:Y:S05]  /*187a0*/  BSYNC B2 ;  /* 0x0000000000027941 */ /* 0x000fea0003800000 */
.L_x_566:
[----:B------:R-:W-:Y:S04]  /*187b0*/  BSSY B2, `(.L_x_568) ;  /* 0x0000009000027945 */ /* 0x000fe80003800000 */
[----:B------:R-:W-:Y:S05]  /*187c0*/  @P1 BRA `(.L_x_569) ;  /* 0x00000000001c1947 */ /* 0x000fea0003800000 */
[----:B0-----:R-:W0:Y:S02]  /*187d0*/  S2R R5, SR_TID.X ;  /* 0x0000000000057919 */ /* 0x001e240000002100 */
[----:B0-----:R-:W-:Y:S01]  /*187e0*/  LOP3.LUT R6, R5, 0x1f, RZ, 0xc0, !PT ;  /* 0x0000001f05067812 */ /* 0x001fe200078ec0ff */
[----:B------:R-:W-:-:S03]  /*187f0*/  IMAD.MOV.U32 R5, RZ, RZ, 0x6c00 ;  /* 0x00006c00ff057424 */ /* 0x000fc600078e00ff */
[----:B------:R-:W-:Y:S01]  /*18800*/  ISETP.NE.AND P0, PT, R6, RZ, PT ;  /* 0x000000ff0600720c */ /* 0x000fe20003f05270 */
[----:B------:R2:W-:-:S12]  /*18810*/  SYNCS.ARRIVE.TRANS64 RZ, [R8+URZ+0x31c90], R5 ;  /* 0x031c900508ff79a7 */ /* 0x0005d8000800003f */
[----:B--2---:R-:W-:Y:S05]  /*18820*/  @!P0 BRA `(.L_x_569) ;  /* 0x0000000000048947 */ /* 0x004fea0003800000 */
[----:B------:R-:W-:Y:S01]  /*18830*/  BPT.TRAP 0x1 ;  /* 0x000000040000795c */ /* 0x000fe20000300000 */
.L_x_569:
[----:B------:R-:W-:Y:S05]  /*18840*/  BSYNC B2 ;  /* 0x0000000000027941 */ /* 0x000fea0003800000 */
.L_x_568:
[----:B------:R-:W-:Y:S01]  /*18850*/  IMAD.MOV.U32 R14, RZ, RZ, RZ ;  /* 0x000000ffff0e7224 */ /* 0x000fe200078e00ff */
[----:B------:R-:W-:Y:S01]  /*18860*/  UIADD3 UR4, UP0, UR36, 0x570, URZ ;  /* 0x0000057024047890 */ /* 0x000fe2000ff1e03f */
[----:B------:R-:W-:Y:S01]  /*18870*/  IMAD R6, R4, 0x90, R0 ;  /* 0x0000009004067824 */ /* 0x000fe200078e0200 */
[----:B------:R-:W-:Y:S01]  /*18880*/  PLOP3.LUT P0, PT, PT, PT, PT, 0x80, 0x0 ;  /* 0x000000000000781c */ /* 0x000fe20003f0f070 */
[----:B------:R-:W-:Y:S01]  /*18890*/  IMAD R7, R29, 0x6c00, R22 ;  /* 0x00006c001d077824 */ /* 0x000fe200078e0216 */
[----:B------:R-:W-:Y:S01]  /*188a0*/  R2UR UR10, R14 ;  /* 0x000000000e0a72ca */ /* 0x000fe200000e0000 */
[----:B------:R-:W-:Y:S01]  /*188b0*/  VIADD R6, R6, 0xffffff70 ;  /* 0xffffff7006067836 */ /* 0x000fe20000000000 */
[----:B------:R-:W-:Y:S01]  /*188c0*/  UIADD3.X UR5, URZ, UR37, URZ, UP0, !UPT ;  /* 0x000000253f057290 */ /* 0x000fe200087fe43f */
[----:B0-----:R-:W-:Y:S01]  /*188d0*/  VIADD R5, R8, 0x31c90 ;  /* 0x00031c9008057836 */ /* 0x001fe20000000000 */
[----:B------:R-:W-:Y:S01]  /*188e0*/  UMOV UR6, 0x0 ;  /* 0x0000000000067882 */ /* 0x000fe20000000000 */
[----:B------:R-:W-:Y:S01]  /*188f0*/  VIADD R9, R7, 0x16a00 ;  /* 0x00016a0007097836 */ /* 0x000fe20000000000 */
[----:B------:R-:W-:-:S09]  /*18900*/  UMOV UR7, 0x12f00000 ;  /* 0x12f0000000077882 */ /* 0x000fd20000000000 */
.L_x_570:
        /* <DEDUP_REMOVED lines=16> */
.L_x_571:
        /* <DEDUP_REMOVED lines=16> */
.L_x_572:
        /* <DEDUP_REMOVED lines=10> */
[----:B------:R-:W0:Y:S01]  /*18bb0*/  SYNCS.PHASECHK.TRANS64.TRYWAIT P0, [R8+URZ+0x31cc0], R10 ;  /* 0x031cc00a080075a7 */ /* 0x000e22000800017f */
[----:B------:R-:W-:Y:S04]  /*18bc0*/  BSSY B2, `(.L_x_573) ;  /* 0x0000002000027945 */ /* 0x000fe80003800000 */
[----:B0-----:R-:W-:Y:S05]  /*18bd0*/  @!P0 BRA `(.L_x_574) ;  /* 0x0000006800588947 */ /* 0x001fea0003800000 */
.L_x_743:
[----:B------:R-:W-:Y:S05]  /*18be0*/  BSYNC B2 ;  /* 0x0000000000027941 */ /* 0x000fea0003800000 */
.L_x_573:
[----:B------:R-:W-:Y:S01]  /*18bf0*/  BSSY B2, `(.L_x_575) ;  /* 0x000000b000027945 */ /* 0x000fe20003800000 */
[----:B01----:R-:W-:Y:S02]  /*18c00*/  IMAD.MOV.U32 R10, RZ, RZ, 0x0 ;  /* 0x00000000ff0a7424 */ /* 0x003fe400078e00ff */
[----:B------:R-:W-:Y:S01]  /*18c10*/  IMAD.MOV.U32 R11, RZ, RZ, 0x12f00000 ;  /* 0x12f00000ff0b7424 */ /* 0x000fe200078e00ff */
[----:B------:R-:W-:Y:S06]  /*18c20*/  @P1 BRA `(.L_x_576) ;  /* 0x00000000001c1947 */ /* 0x000fec0003800000 */
[----:B------:R-:W0:Y:S02]  /*18c30*/  S2R R5, SR_TID.X ;  /* 0x0000000000057919 */ /* 0x000e240000002100 */
[----:B0-----:R-:W-:Y:S02]  /*18c40*/  LOP3.LUT R9, R5, 0x1f, RZ, 0xc0, !PT ;  /* 0x0000001f05097812 */ /* 0x001fe400078ec0ff */
[----:B------:R-:W-:Y:S02]  /*18c50*/  MOV R5, 0x6c00 ;  /* 0x00006c0000057802 */ /* 0x000fe40000000f00 */
[----:B------:R-:W-:Y:S02]  /*18c60*/  ISETP.NE.AND P0, PT, R9, RZ, PT ;  /* 0x000000ff0900720c */ /* 0x000fe40003f05270 */
[----:B------:R0:W-:Y:S11]  /*18c70*/  SYNCS.ARRIVE.TRANS64 RZ, [R8+URZ+0x31cb0], R5 ;  /* 0x031cb00508ff79a7 */ /* 0x0001f6000800003f */
[----:B0-----:R-:W-:Y:S05]  /*18c80*/  @!P0 BRA `(.L_x_576) ;  /* 0x0000000000048947 */ /* 0x001fea0003800000 */
[----:B------:R-:W-:Y:S01]  /*18c90*/  BPT.TRAP 0x1 ;  /* 0x000000040000795c */ /* 0x000fe20000300000 */
.L_x_576:
[----:B------:R-:W-:Y:S05]  /*18ca0*/  BSYNC B2 ;  /* 0x0000000000027941 */ /* 0x000fea0003800000 */
.L_x_575:
[----:B------:R-:W-:Y:S01]  /*18cb0*/  R2UR UR10, R14 ;  /* 0x000000000e0a72ca */ /* 0x000fe200000e0000 */
[----:B------:R-:W-:Y:S01]  /*18cc0*/  UIADD3 UR4, UP0, UR36, 0x670, URZ ;  /* 0x0000067024047890 */ /* 0x000fe2000ff1e03f */
[----:B------:R-:W-:Y:S01]  /*18cd0*/  R2UR UR6, R10 ;  /* 0x000000000a0672ca */ /* 0x000fe200000e0000 */
[----:B------:R-:W-:Y:S01]  /*18ce0*/  VIADD R8, R8, 0x31cb0 ;  /* 0x00031cb008087836 */ /* 0x000fe20000000000 */
[----:B------:R-:W-:Y:S01]  /*18cf0*/  R2UR UR7, R11 ;  /* 0x000000000b0772ca */ /* 0x000fe200000e0000 */
[----:B------:R-:W-:Y:S01]  /*18d00*/  VIADD R5, R7, 0x200 ;  /* 0x0000020007057836 */ /* 0x000fe20000000000 */
[----:B------:R-:W-:Y:S01]  /*18d10*/  PLOP3.LUT P0, PT, PT, PT, PT, 0x80, 0x0 ;  /* 0x000000000000781c */ /* 0x000fe20003f0f070 */
[----:B------:R-:W-:-:S12]  /*18d20*/  UIADD3.X UR5, URZ, UR37, URZ, UP0, !UPT ;  /* 0x000000253f057290 */ /* 0x000fd800087fe43f */
.L_x_577:
        /* <DEDUP_REMOVED lines=15> */
.L_x_578:
        /* <DEDUP_REMOVED lines=15> */
.L_x_579:
        /* <DEDUP_REMOVED lines=10> */
.L_x_565:
[----:B------:R-:W-:Y:S05]  /*18fb0*/  BSYNC B1 ;  /* 0x0000000000017941 */ /* 0x000fea0003800000 */
.L_x_564:
[----:B0-----:R-:W2:Y:S01]  /*18fc0*/  LDL.LU R5, [R1] ;  /* 0x0000000001057983 */ /* 0x001ea20000300800 */
[----:B------:R-:W-:Y:S01]  /*18fd0*/  VIADD R29, R29, 0x1 ;  /* 0x000000011d1d7836 */ /* 0x000fe20000000000 */
[----:B------:R-:W-:Y:S01]  /*18fe0*/  PLOP3.LUT P0, PT, PT, PT, PT, 0x8, 0x0 ;  /* 0x000000000000781c */ /* 0x000fe20003f0e170 */
[----:B------:R-:W-:-:S03]  /*18ff0*/  VIADD R9, R4, 0xfffffffe ;  /* 0xfffffffe04097836 */ /* 0x000fc60000000000 */
[----:B------:R-:W-:Y:S02]  /*19000*/  ISETP.NE.AND P1, PT, R29, 0x2, PT ;  /* 0x000000021d00780c */ /* 0x000fe40003f25270 */
[----:B------:R-:W-:Y:S02]  /*19010*/  ISETP.GE.AND P2, PT, R9, R3, PT ;  /* 0x000000030900720c */ /* 0x000fe40003f46270 */
[----:B------:R-:W-:Y:S02]  /*19020*/  SEL R4, RZ, 0x1, P1 ;  /* 0x00000001ff047807 */ /* 0x000fe40000800000 */
[----:B------:R-:W-:Y:S02]  /*19030*/  SEL R29, R29, RZ, P1 ;  /* 0x000000ff1d1d7207 */ /* 0x000fe40000800000 */
[----:B--2---:R-:W-:-:S05]  /*19040*/  LOP3.LUT R5, R5, R4, RZ, 0x3c, !PT ;  /* 0x0000000405057212 */ /* 0x004fca00078e3cff */
[----:B------:R0:W-:Y:S02]  /*19050*/  STL [R1], R5 ;  /* 0x0000000501007387 */ /* 0x0001e40000100800 */
[----:B------:R-:W-:Y:S05]  /*19060*/  @!P2 BRA `(.L_x_558) ;  /* 0x00000008005ca947 */ /* 0x000fea0003800000 */
.L_x_596:
[----:B------:R-:W-:Y:S05]  /*19070*/  YIELD ;  /* 0x0000000000007946 */ /* 0x000fea0003800000 */
[----:B------:R-:W-:Y:S04]  /*19080*/  BSSY B1, `(.L_x_580) ;  /* 0x000008b000017945 */ /* 0x000fe80003800000 */
[----:B-1----:R-:W-:Y:S05]  /*19090*/  @!P6 BRA `(.L_x_581) ;  /* 0x000000080024e947 */ /* 0x002fea0003800000 */
[----:B0-----:R-:W2:Y:S01]  /*190a0*/  LDL R5, [R1] ;  /* 0x0000000001057983 */ /* 0x001ea20000100800 */
[----:B------:R-:W-:Y:S01]  /*190b0*/  IMAD R8, R29, 0x8, R22 ;  /* 0x000000081d087824 */ /* 0x000fe200078e0216 */
[----:B------:R-:W0:Y:S01]  /*190c0*/  S2R R4, SR_TID.X ;  /* 0x0000000000047919 */ /* 0x000e220000002100 */
[----:B------:R-:W-:Y:S01]  /*190d0*/  BSSY B2, `(.L_x_582) ;  /* 0x0000006000027945 */ /* 0x000fe20003800000 */
[----:B0-----:R-:W-:-:S04]  /*190e0*/  LOP3.LUT R4, R4, 0x7f, RZ, 0xc0, !PT ;  /* 0x0000007f04047812 */ /* 0x001fc800078ec0ff */
[----:B------:R-:W-:Y:S02]  /*190f0*/  ISETP.NE.AND P2, PT, R4, RZ, PT ;  /* 0x000000ff0400720c */ /* 0x000fe40003f45270 */
[----:B--2---:R-:W-:-:S04]  /*19100*/  SHF.L.U32 R7, R5, 0x1f, RZ ;  /* 0x0000001f05077819 */ /* 0x004fc800000006ff */
[----:B------:R-:W0:Y:S02]  /*19110*/  SYNCS.PHASECHK.TRANS64.TRYWAIT P1, [R8+URZ+0x31ca0], R7 ;  /* 0x031ca007080075a7 */ /* 0x000e24000802017f */
[----:B0-----:R-:W-:Y:S05]  /*19120*/  @!P1 BRA `(.L_x_583) ;  /* 0x0000006400189947 */ /* 0x001fea0003800000 */
.L_x_744:
[----:B------:R-:W-:Y:S05]  /*19130*/  BSYNC B2 ;  /* 0x0000000000027941 */ /* 0x000fea0003800000 */
.L_x_582:
[----:B------:R-:W-:Y:S04]  /*19140*/  BSSY B2, `(.L_x_584) ;  /* 0x0000009000027945 */ /* 0x000fe80003800000 */
[----:B------:R-:W-:Y:S05]  /*19150*/  @P2 BRA `(.L_x_585) ;  /* 0x00000000001c2947 */ /* 0x000fea0003800000 */
[----:B------:R-:W1:Y:S02]  /*19160*/  S2R R4, SR_TID.X ;  /* 0x0000000000047919 */ /* 0x000e640000002100 */
[----:B-1----:R-:W-:Y:S01]  /*19170*/  LOP3.LUT R5, R4, 0x1f, RZ, 0xc0, !PT ;  /* 0x0000001f04057812 */ /* 0x002fe200078ec0ff */
[----:B------:R-:W-:-:S03]  /*19180*/  IMAD.MOV.U32 R4, RZ, RZ, 0x6c00 ;  /* 0x00006c00ff047424 */ /* 0x000fc600078e00ff */
[----:B------:R-:W-:Y:S01]  /*19190*/  ISETP.NE.AND P1, PT, R5, RZ, PT ;  /* 0x000000ff0500720c */ /* 0x000fe20003f25270 */
[----:B------:R1:W-:-:S12]  /*191a0*/  SYNCS.ARRIVE.TRANS64 RZ, [R8+URZ+0x31c90], R4 ;  /* 0x031c900408ff79a7 */ /* 0x0003d8000800003f */
[----:B-1----:R-:W-:Y:S05]  /*191b0*/  @!P1 BRA `(.L_x_585) ;  /* 0x0000000000049947 */ /* 0x002fea0003800000 */
[----:B------:R-:W-:Y:S01]  /*191c0*/  BPT.TRAP 0x1 ;  /* 0x000000040000795c */ /* 0x000fe20000300000 */
.L_x_585:
[----:B------:R-:W-:Y:S05]  /*191d0*/  BSYNC B2 ;  /* 0x0000000000027941 */ /* 0x000fea0003800000 */
.L_x_584:
        /* <DEDUP_REMOVED lines=8> */
[----:B------:R-:W-:Y:S01]  /*19260*/  VIADD R10, R6, 0x16a00 ;  /* 0x00016a00060a7836 */ /* 0x000fe20000000000 */
[----:B------:R-:W-:Y:S01]  /*19270*/  UMOV UR6, 0x0 ;  /* 0x0000000000067882 */ /* 0x000fe20000000000 */
[----:B------:R-:W-:-:S10]  /*19280*/  UMOV UR7, 0x12f00000 ;  /* 0x12f0000000077882 */ /* 0x000fd40000000000 */
.L_x_586:
        /* <DEDUP_REMOVED lines=10> */
[----:B------:R-:W-:Y:S01]  /*19330*/  IMAD.MOV.U32 R14, RZ, RZ, 0x20 ;  /* 0x00000020ff0e7424 */ /* 0x000fe200078e00ff */
[----:B------:R-:W-:Y:S01]  /*19340*/  PLOP3.LUT P1, PT, PT, PT, PT, 0x80, 0x0 ;  /* 0x000000000000781c */ /* 0x000fe20003f2f070 */
[----:B------:R-:W-:Y:S01]  /*19350*/  VIADD R10, R6, 0x18e00 ;  /* 0x00018e00060a7836 */ /* 0x000fe20000000000 */
[----:B------:R-:W-:Y:S01]  /*19360*/  UMOV UR6, 0x0 ;  /* 0x0000000000067882 */ /* 0x000fe20000000000 */
[----:B------:R-:W-:Y:S01]  /*19370*/  UMOV UR7, 0x12f00000 ;  /* 0x12f0000000077882 */ /* 0x000fe20000000000 */
[----:B------:R-:W-:-:S15]  /*19380*/  R2UR UR10, R14 ;  /* 0x000000000e0a72ca */ /* 0x000fde00000e0000 */
.L_x_587:
        /* <DEDUP_REMOVED lines=16> */
.L_x_588:
        /* <DEDUP_REMOVED lines=10> */
[----:B------:R-:W1:Y:S01]  /*19530*/  SYNCS.PHASECHK.TRANS64.TRYWAIT P1, [R8+URZ+0x31cc0], R7 ;  /* 0x031cc007080075a7 */ /* 0x000e62000802017f */
[----:B------:R-:W-:Y:S04]  /*19540*/  BSSY B2, `(.L_x_589) ;  /* 0x0000002000027945 */ /* 0x000fe80003800000 */
[----:B-1----:R-:W-:Y:S05]  /*19550*/  @!P1 BRA `(.L_x_590) ;  /* 0x0000006000209947 */ /* 0x002fea0003800000 */
.L_x_745:
[----:B------:R-:W-:Y:S05]  /*19560*/  BSYNC B2 ;  /* 0x0000000000027941 */ /* 0x000fea0003800000 */
.L_x_589:
[----:B------:R-:W-:Y:S01]  /*19570*/  BSSY B2, `(.L_x_591) ;  /* 0x000000b000027945 */ /* 0x000fe20003800000 */
[----:B------:R-:W-:Y:S02]  /*19580*/  IMAD.MOV.U32 R10, RZ, RZ, 0x0 ;  /* 0x00000000ff0a7424 */ /* 0x000fe400078e00ff */
[----:B------:R-:W-:Y:S01]  /*19590*/  IMAD.MOV.U32 R11, RZ, RZ, 0x12f00000 ;  /* 0x12f00000ff0b7424 */ /* 0x000fe200078e00ff */
[----:B------:R-:W-:Y:S06]  /*195a0*/  @P2 BRA `(.L_x_592) ;  /* 0x00000000001c2947 */ /* 0x000fec0003800000 */
[----:B------:R-:W2:Y:S02]  /*195b0*/  S2R R4, SR_TID.X ;  /* 0x0000000000047919 */ /* 0x000ea40000002100 */
[----:B--2---:R-:W-:Y:S02]  /*195c0*/  LOP3.LUT R15, R4, 0x1f, RZ, 0xc0, !PT ;  /* 0x0000001f040f7812 */ /* 0x004fe400078ec0ff */
[----:B------:R-:W-:Y:S02]  /*195d0*/  MOV R4, 0x6c00 ;  /* 0x00006c0000047802 */ /* 0x000fe40000000f00 */
[----:B------:R-:W-:Y:S02]  /*195e0*/  ISETP.NE.AND P1, PT, R15, RZ, PT ;  /* 0x000000ff0f00720c */ /* 0x000fe40003f25270 */
[----:B------:R2:W-:Y:S11]  /*195f0*/  SYNCS.ARRIVE.TRANS64 RZ, [R8+URZ+0x31cb0], R4 ;  /* 0x031cb00408ff79a7 */ /* 0x0005f6000800003f */
[----:B--2---:R-:W-:Y:S05]  /*19600*/  @!P1 BRA `(.L_x_592) ;  /* 0x0000000000049947 */ /* 0x004fea0003800000 */
[----:B------:R-:W-:Y:S01]  /*19610*/  BPT.TRAP 0x1 ;  /* 0x000000040000795c */ /* 0x000fe20000300000 */
.L_x_592:
[----:B------:R-:W-:Y:S05]  /*19620*/  BSYNC B2 ;  /* 0x0000000000027941 */ /* 0x000fea0003800000 */
.L_x_591:
[----:B------:R-:W-:Y:S01]  /*19630*/  R2UR UR10, R12 ;  /* 0x000000000c0a72ca */ /* 0x000fe200000e0000 */
[----:B------:R-:W-:Y:S01]  /*19640*/  UIADD3 UR4, UP0, UR36, 0x670, URZ ;  /* 0x0000067024047890 */ /* 0x000fe2000ff1e03f */
[----:B------:R-:W-:Y:S01]  /*19650*/  R2UR UR6, R10 ;  /* 0x000000000a0672ca */ /* 0x000fe200000e0000 */
[----:B01----:R-:W-:Y:S01]  /*19660*/  VIADD R8, R8, 0x31cb0 ;  /* 0x00031cb008087836 */ /* 0x003fe20000000000 */
[----:B------:R-:W-:Y:S01]  /*19670*/  R2UR UR7, R11 ;  /* 0x000000000b0772ca */ /* 0x000fe200000e0000 */
[----:B------:R-:W-:Y:S01]  /*19680*/  VIADD R4, R6, 0x200 ;  /* 0x0000020006047836 */ /* 0x000fe20000000000 */
[----:B------:R-:W-:Y:S01]  /*19690*/  PLOP3.LUT P1, PT, PT, PT, PT, 0x80, 0x0 ;  /* 0x000000000000781c */ /* 0x000fe20003f2f070 */
[----:B------:R-:W-:-:S12]  /*196a0*/  UIADD3.X UR5, URZ, UR37, URZ, UP0, !UPT ;  /* 0x000000253f057290 */ /* 0x000fd800087fe43f */
.L_x_593:
        /* <DEDUP_REMOVED lines=15> */
.L_x_594:
        /* <DEDUP_REMOVED lines=15> */
.L_x_595:
        /* <DEDUP_REMOVED lines=10> */
.L_x_581:
[----:B------:R-:W-:Y:S05]  /*19930*/  BSYNC B1 ;  /* 0x0000000000017941 */ /* 0x000fea0003800000 */
.L_x_580:
[----:B------:R-:W2:Y:S01]  /*19940*/  LDL.LU R7, [R1] ;  /* 0x0000000001077983 */ /* 0x000ea20000300800 */
[----:B------:R-:W-:Y:S01]  /*19950*/  VIADD R29, R29, 0x1 ;  /* 0x000000011d1d7836 */ /* 0x000fe20000000000 */
[C---:B------:R-:W-:Y:S01]  /*19960*/  ISETP.GT.AND P2, PT, R9.reuse, R3, PT ;  /* 0x000000030900720c */ /* 0x040fe20003f44270 */
[----:B------:R-:W-:-:S03]  /*19970*/  VIADD R9, R9, 0xffffffff ;  /* 0xffffffff09097836 */ /* 0x000fc60000000000 */
[----:B------:R-:W-:-:S04]  /*19980*/  ISETP.NE.AND P1, PT, R29, 0x2, PT ;  /* 0x000000021d00780c */ /* 0x000fc80003f25270 */
[----:B------:R-:W-:Y:S02]  /*19990*/  SEL R4, RZ, 0x1, P1 ;  /* 0x00000001ff047807 */ /* 0x000fe40000800000 */
[----:B------:R-:W-:Y:S02]  /*199a0*/  SEL R29, R29, RZ, P1 ;  /* 0x000000ff1d1d7207 */ /* 0x000fe40000800000 */
[----:B--2---:R-:W-:-:S05]  /*199b0*/  LOP3.LUT R7, R7, R4, RZ, 0x3c, !PT ;  /* 0x0000000407077212 */ /* 0x004fca00078e3cff */
[----:B------:R1:W-:Y:S01]  /*199c0*/  STL [R1], R7 ;  /* 0x0000000701007387 */ /* 0x0003e20000100800 */
[----:B------:R-:W-:Y:S05]  /*199d0*/  @P2 BRA `(.L_x_596) ;  /* 0xfffffff400a42947 */ /* 0x000fea000383ffff */
.L_x_558:
[----:B------:R-:W-:Y:S05]  /*199e0*/  BSYNC B0 ;  /* 0x0000000000007941 */ /* 0x000fea0003800000 */
.L_x_557:
[----:B------:R-:W2:Y:S01]  /*199f0*/  LDL R4, [R1+0x30] ;  /* 0x0000300001047983 */ /* 0x000ea20000100800 */
[----:B------:R-:W-:Y:S05]  /*19a00*/  @!P0 WARPSYNC.ALL ;  /* 0x0000000000008948 */ /* 0x000fea0003800000 */
[----:B------:R-:W-:Y:S06]  /*19a10*/  @!P0 BAR.SYNC.DEFER_BLOCKING 0xc, 0x200 ;  /* 0x0308000000008b1d */ /* 0x000fec0000010000 */
[----:B------:R-:W-:Y:S01]  /*19a20*/  BSSY B7, `(.L_x_597) ;  /* 0x000041e000077945 */ /* 0x000fe20003800000 */
[----:B--2---:R-:W-:-:S13]  /*19a30*/  ISETP.GT.AND P0, PT, R4, RZ, PT ;  /* 0x000000ff0400720c */ /* 0x004fda0003f04270 */
[----:B------:R-:W-:Y:S05]  /*19a40*/  @P0 BRA `(.L_x_598) ;  /* 0x0000000000440947 */ /* 0x000fea0003800000 */
[----:B------:R-:W2:Y:S02]  /*19a50*/  S2R R4, SR_TID.X ;  /* 0x0000000000047919 */ /* 0x000ea40000002100 */
[----:B--2---:R-:W-:-:S04]  /*19a60*/  LOP3.LUT R4, R4, 0x7f, RZ, 0xc0, !PT ;  /* 0x0000007f04047812 */ /* 0x004fc800078ec0ff */
[----:B------:R-:W-:-:S13]  /*19a70*/  ISETP.NE.AND P0, PT, R4, RZ, PT ;  /* 0x000000ff0400720c */ /* 0x000fda0003f05270 */
[----:B------:R-:W-:Y:S05]  /*19a80*/  @P0 BRA `(.L_x_599) ;  /* 0x00000040005c0947 */ /* 0x000fea0003800000 */
[----:B0-----:R-:W0:Y:S01]  /*19a90*/  S2R R5, SR_LANEID ;  /* 0x0000000000057919 */ /* 0x001e220000000000 */
[----:B------:R-:W-:Y:S01]  /*19aa0*/  VOTEU.ANY UR4, UPT, PT ;  /* 0x0000000000047886 */ /* 0x000fe200038e0100 */
[----:B------:R-:W2:Y:S01]  /*19ab0*/  LDC.64 R2, c[0x0][0xc60] ;  /* 0x00031800ff027b82 */ /* 0x000ea20000000a00 */
[----:B------:R-:W0:Y:S02]  /*19ac0*/  FLO.U32 R0, UR4 ;  /* 0x0000000400007d00 */ /* 0x000e2400080e0000 */
[----:B0-----:R-:W-:-:S06]  /*19ad0*/  ISETP.EQ.U32.AND P0, PT, R0, R5, PT ;  /* 0x000000050000720c */ /* 0x001fcc0003f02070 */
[----:B------:R-:W2:Y:S07]  /*19ae0*/  POPC R5, UR4 ;  /* 0x0000000400057d09 */ /* 0x000eae0008000000 */
[----:B--2---:R-:W2:Y:S01]  /*19af0*/  @P0 ATOMG.E.ADD.STRONG.GPU PT, R3, desc[UR60][R2.64], R5 ;  /* 0x00000005020309a8 */ /* 0x004ea200081ee1fc */
[----:B------:R-:W0:Y:S02]  /*19b00*/  S2R R4, SR_LTMASK ;  /* 0x0000000000047919 */ /* 0x000e240000003900 */
[----:B0-----:R-:W-:-:S04]  /*19b10*/  LOP3.LUT R4, R4, UR4, RZ, 0xc0, !PT ;  /* 0x0000000404047c12 */ /* 0x001fc8000f8ec0ff */
[----:B-1----:R-:W0:Y:S01]  /*19b20*/  POPC R7, R4 ;  /* 0x0000000400077309 */ /* 0x002e220000000000 */
[----:B--2---:R-:W0:Y:S02]  /*19b30*/  SHFL.IDX PT, R0, R3, R0, 0x1f ;  /* 0x00001f0003007589 */ /* 0x004e2400000e0000 */
[----:B0-----:R-:W-:Y:S01]  /*19b40*/  IADD3 R16, R0, UR38, R7 ;  /* 0x0000002600107c10 */ /* 0x001fe2000fffe007 */
[----:B------:R-:W-:Y:S06]  /*19b50*/  BRA `(.L_x_599) ;  /* 0x0000004000287947 */ /* 0x000fec0003800000 */
.L_x_598:
        /* <DEDUP_REMOVED lines=9> */
[----:B------:R-:W2:Y:S01]  /*19bf0*/  LDC.64 R2, c[0x4][R2] ;  /* 0x0100000002027b82 */ /* 0x000ea20000000a00 */
[----:B0-----:R-:W-:Y:S02]  /*19c00*/  IMAD.U32 R5, RZ, RZ, UR7 ;  /* 0x00000007ff057e24 */ /* 0x001fe4000f8e00ff */
[----:B------:R-:W-:Y:S02]  /*19c10*/  IMAD.U32 R6, RZ, RZ, UR8 ;  /* 0x00000008ff067e24 */ /* 0x000fe4000f8e00ff */
[----:B-1----:R-:W-:-:S02]  /*19c20*/  IMAD.U32 R7, RZ, RZ, UR9 ;  /* 0x00000009ff077e24 */ /* 0x002fc4000f8e00ff */
[----:B------:R-:W-:Y:S02]  /*19c30*/  IMAD.U32 R10, RZ, RZ, UR4 ;  /* 0x00000004ff0a7e24 */ /* 0x000fe4000f8e00ff */
[----:B------:R-:W-:Y:S02]  /*19c40*/  IMAD.U32 R11, RZ, RZ, UR5 ;  /* 0x00000005ff0b7e24 */ /* 0x000fe4000f8e00ff */
[----:B------:R-:W-:Y:S02]  /*19c50*/  IMAD.MOV.U32 R8, RZ, RZ, 0x70 ;  /* 0x00000070ff087424 */ /* 0x000fe400078e00ff */
[----:B------:R-:W-:Y:S02]  /*19c60*/  IMAD.MOV.U32 R12, RZ, RZ, 0x1 ;  /* 0x00000001ff0c7424 */ /* 0x000fe400078e00ff */
[----:B------:R-:W-:-:S07]  /*19c70*/  IMAD.MOV.U32 R13, RZ, RZ, RZ ;  /* 0x000000ffff0d7224 */ /* 0x000fce00078e00ff */
[----:B------:R-:W-:-:S07]  /*19c80*/  LEPC R20, `(.L_x_601) ;  /* 0x000000001014794e */ /* 0x000fce0000000000 */
[----:B--2---:R-:W-:Y:S05]  /*19c90*/  CALL.ABS.NOINC R2 ;  /* 0x0000000002007343 */ /* 0x004fea0003c00000 */
.L_x_601:
[----:B------:R-:W-:Y:S05]  /*19ca0*/  BSYNC B6 ;  /* 0x0000000000067941 */ /* 0x000fea0003800000 */
.L_x_600:
        /* <DEDUP_REMOVED lines=8> */
[----:B------:R2:W3:Y:S01]  /*19d30*/  LDC.64 R2, c[0x4][R0] ;  /* 0x0100000000027b82 */ /* 0x0004e20000000a00 */
[----:B------:R-:W-:Y:S01]  /*19d40*/  MOV R4, UR6 ;  /* 0x0000000600047c02 */ /* 0x000fe20008000f00 */
[----:B0-----:R-:W-:Y:S02]  /*19d50*/  IMAD.U32 R5, RZ, RZ, UR7 ;  /* 0x00000007ff057e24 */ /* 0x001fe4000f8e00ff */
[----:B------:R-:W-:Y:S02]  /*19d60*/  IMAD.U32 R6, RZ, RZ, UR8 ;  /* 0x00000008ff067e24 */ /* 0x000fe4000f8e00ff */
[----:B-1----:R-:W-:-:S02]  /*19d70*/  IMAD.U32 R7, RZ, RZ, UR9 ;  /* 0x00000009ff077e24 */ /* 0x002fc4000f8e00ff */
[----:B------:R-:W-:Y:S02]  /*19d80*/  IMAD.U32 R10, RZ, RZ, UR4 ;  /* 0x00000004ff0a7e24 */ /* 0x000fe4000f8e00ff */
[----:B------:R-:W-:Y:S02]  /*19d90*/  IMAD.U32 R11, RZ, RZ, UR5 ;  /* 0x00000005ff0b7e24 */ /* 0x000fe4000f8e00ff */
[----:B------:R-:W-:Y:S02]  /*19da0*/  IMAD.MOV.U32 R8, RZ, RZ, 0x70 ;  /* 0x00000070ff087424 */ /* 0x000fe400078e00ff */
[----:B------:R-:W-:Y:S02]  /*19db0*/  IMAD.MOV.U32 R12, RZ, RZ, 0x1 ;  /* 0x00000001ff0c7424 */ /* 0x000fe400078e00ff */
[----:B--2---:R-:W-:-:S07]  /*19dc0*/  IMAD.MOV.U32 R13, RZ, RZ, RZ ;  /* 0x000000ffff0d7224 */ /* 0x004fce00078e00ff */
[----:B------:R-:W-:-:S07]  /*19dd0*/  LEPC R20, `(.L_x_604) ;  /* 0x000000001014794e */ /* 0x000fce0000000000 */
[----:B---3--:R-:W-:Y:S05]  /*19de0*/  CALL.ABS.NOINC R2 ;  /* 0x0000000002007343 */ /* 0x008fea0003c00000 */
.L_x_604:
        /* <DEDUP_REMOVED lines=16> */
.L_x_603:
[----:B------:R-:W-:Y:S05]  /*19ef0*/  BSYNC B6 ;  /* 0x0000000000067941 */ /* 0x000fea0003800000 */
.L_x_602:
[----:B------:R-:W2:Y:S01]  /*19f00*/  LDL.LU R21, [R1+0x4] ;  /* 0x0000040001157983 */ /* 0x000ea20000300800 */
[----:B------:R-:W-:Y:S02]  /*19f10*/  ULDC.64 UR4, c[0x0][0x9f8] ;  /* 0x00027e0000047ab9 */ /* 0x000fe40000000a00 */
[----:B------:R-:W-:Y:S01]  /*19f20*/  ISETP.NE.U32.AND P0, PT, RZ, UR4, PT ;  /* 0x00000004ff007c0c */ /* 0x000fe2000bf05070 */
[----:B------:R-:W3:Y:S03]  /*19f30*/  LDL R20, [R1+0x10] ;  /* 0x0000100001147983 */ /* 0x000ee60000100800 */
[----:B------:R-:W-:-:S13]  /*19f40*/  ISETP.NE.AND.EX P0, PT, RZ, UR5, PT, P0 ;  /* 0x00000005ff007c0c */ /* 0x000fda000bf05300 */
[----:B------:R-:W-:-:S04]  /*19f50*/  @P0 IADD3 R2, P1, R24, UR4, RZ ;  /* 0x0000000418020c10 */ /* 0x000fc8000ff3e0ff */
[----:B--2---:R-:W-:Y:S01]  /*19f60*/  @P0 IADD3.X R3, R21, UR5, RZ, P1, !PT ;  /* 0x0000000515030c10 */ /* 0x004fe20008ffe4ff */
[----:B------:R-:W-:-:S04]  /*19f70*/  ULDC.64 UR4, c[0x0][0xa08] ;  /* 0x0002820000047ab9 */ /* 0x000fc80000000a00 */
[----:B------:R2:W1:Y:S01]  /*19f80*/  @P0 LDG.E R25, desc[UR60][R2.64] ;  /* 0x0000003c02190981 */ /* 0x000462000c1e1900 */
[----:B---3--:R-:W-:-:S05]  /*19f90*/  IADD3 R8, R20, -0x1, RZ ;  /* 0xffffffff14087810 */ /* 0x008fca0007ffe0ff */
[----:B------:R3:W-:Y:S01]  /*19fa0*/  STL [R1+0x14], R8 ;  /* 0x0000140801007387 */ /* 0x0007e20000100800 */
[----:B--2---:R-:W2:Y:S02]  /*19fb0*/  LDC.64 R2, c[0x0][0x418] ;  /* 0x00010600ff027b82 */ /* 0x004ea40000000a00 */
[----:B--2---:R-:W-:Y:S01]  /*19fc0*/  LOP3.LUT P0, RZ, R2, UR4, RZ, 0xfc, !PT ;  /* 0x0000000402ff7c12 */ /* 0x004fe2000f80fcff */
[----:B------:R-:W-:-:S03]  /*19fd0*/  UMOV UR4, 0xffffffff ;  /* 0xffffffff00047882 */ /* 0x000fc60000000000 */
[----:B------:R-:W-:Y:S02]  /*19fe0*/  LOP3.LUT P0, RZ, R3, UR5, RZ, 0xfc, P0 ;  /* 0x0000000503ff7c12 */ /* 0x000fe4000800fcff */
[----:B-1----:R-:W-:Y:S02]  /*19ff0*/  SHF.R.S32.HI R7, RZ, 0x1f, R25 ;  /* 0x0000001fff077819 */ /* 0x002fe40000011419 */
[----:B------:R-:W-:-:S03]  /*1a000*/  SEL R24, R25, RZ, !P0 ;  /* 0x000000ff19187207 */ /* 0x000fc60004000000 */
[----:B------:R3:W-:Y:S01]  /*1a010*/  STL [R1+0x4], R7 ;  /* 0x0000040701007387 */ /* 0x0007e20000100800 */
[----:B------:R-:W-:Y:S05]  /*1a020*/  BRA.DIV UR4, `(.L_x_605) ;  /* 0x0000005604807947 */ /* 0x000fea000b800000 */
[----:B------:R-:W1:Y:S02]  /*1a030*/  S2R R0, SR_TID.X ;  /* 0x0000000000007919 */ /* 0x000e640000002100 */
[----:B-1----:R-:W-:-:S04]  /*1a040*/  SHF.R.U32.HI R0, RZ, 0x5, R0 ;  /* 0x00000005ff007819 */ /* 0x002fc80000011600 */
[----:B------:R-:W-:-:S05]  /*1a050*/  LOP3.LUT R0, R0, 0x3, RZ, 0xc0, !PT ;  /* 0x0000000300007812 */ /* 0x000fca00078ec0ff */
[----:B------:R1:W2:Y:S02]  /*1a060*/  SHFL.IDX PT, R14, R0, RZ, 0x1f ;  /* 0x00001fff000e7589 */ /* 0x0002a400000e0000 */
.L_x_748:
[----:B-1----:R-:W4:Y:S01]  /*1a070*/  LDL.LU R0, [R1+0x50] ;  /* 0x0000500001007983 */ /* 0x002f220000300800 */
[----:B------:R-:W-:Y:S02]  /*1a080*/  PLOP3.LUT P1, PT, PT, PT, PT, 0x8, 0x0 ;  /* 0x000000000000781c */ /* 0x000fe40003f2e170 */
[----:B--2---:R-:W-:Y:S02]  /*1a090*/  ISETP.NE.AND P0, PT, R14, RZ, PT ;  /* 0x000000ff0e00720c */ /* 0x004fe40003f05270 */
[----:B----4-:R-:W-:-:S09]  /*1a0a0*/  LOP3.LUT R0, R0, 0xfffffffe, RZ, 0xc0, !PT ;  /* 0xfffffffe00007812 */ /* 0x010fd200078ec0ff */
[----:B------:R-:W-:-:S05]  /*1a0b0*/  @P1 LOP3.LUT R0, R0, 0x1, RZ, 0xfc, !PT ;  /* 0x0000000100001812 */ /* 0x000fca00078efcff */
[----:B------:R1:W-:Y:S01]  /*1a0c0*/  STL [R1+0x50], R0 ;  /* 0x0000500001007387 */ /* 0x0003e20000100800 */
[----:B------:R-:W-:Y:S05]  /*1a0d0*/  @P0 BRA `(.L_x_606) ;  /* 0x0000000400280947 */ /* 0x000fea0003800000 */
[----:B------:R-:W-:-:S03]  /*1a0e0*/  UMOV UR4, 0xffffffff ;  /* 0xffffffff00047882 */ /* 0x000fc60000000000 */
[----:B------:R-:W-:Y:S05]  /*1a0f0*/  BRA.DIV UR4, `(.L_x_607) ;  /* 0x0000005604807947 */ /* 0x000fea000b800000 */
[----:B------:R-:W-:-:S13]  /*1a100*/  ELECT P6, URZ, PT ;  /* 0x00000000003f782f */ /* 0x000fda00038c0000 */
.L_x_751:
[----:B------:R-:W-:Y:S05]  /*1a110*/  @!P6 BRA `(.L_x_606) ;  /* 0x000000040018e947 */ /* 0x000fea0003800000 */
[----:B------:R-:W-:Y:S01]  /*1a120*/  ISETP.NE.U32.AND P0, PT, R2, RZ, PT ;  /* 0x000000ff0200720c */ /* 0x000fe20003f05070 */
[----:B------:R-:W-:-:S03]  /*1a130*/  IMAD.MOV.U32 R27, RZ, RZ, R8 ;  /* 0x000000ffff1b7224 */ /* 0x000fc600078e0008 */
[----:B------:R-:W-:-:S13]  /*1a140*/  ISETP.NE.AND.EX P0, PT, R3, RZ, PT, P0 ;  /* 0x000000ff0300720c */ /* 0x000fda0003f05300 */
[----:B------:R-:W-:Y:S05]  /*1a150*/  @!P0 BRA `(.L_x_608) ;  /* 0x0000000000488947 */ /* 0x000fea0003800000 */
[----:B------:R-:W2:Y:S01]  /*1a160*/  LDC R6, c[0x0][0x43c] ;  /* 0x00010f00ff067b82 */ /* 0x000ea20000000800 */
[----:B-1----:R-:W-:Y:S01]  /*1a170*/  IMAD.MOV.U32 R0, RZ, RZ, R8 ;  /* 0x000000ffff007224 */ /* 0x002fe200078e0008 */
[----:B------:R-:W-:Y:S01]  /*1a180*/  ULDC.64 UR4, c[0x0][0x428] ;  /* 0x00010a0000047ab9 */ /* 0x000fe20000000a00 */
[----:B--2---:R-:W-:-:S13]  /*1a190*/  ISETP.NE.AND P0, PT, R6, 0x1, PT ;  /* 0x000000010600780c */ /* 0x004fda0003f05270 */
[----:B0-----:R-:W0:Y:S02]  /*1a1a0*/  @P0 LDC.64 R4, c[0x0][0x440] ;  /* 0x00011000ff040b82 */ /* 0x001e240000000a00 */
[----:B0-----:R-:W-:-:S05]  /*1a1b0*/  @P0 IMAD.HI.U32 R4, R8, R4, RZ ;  /* 0x0000000408040227 */ /* 0x001fca00078e00ff */
[----:B------:R-:W-:-:S04]  /*1a1c0*/  @P0 SHF.R.U32.HI R0, RZ, R5, R4 ;  /* 0x00000005ff000219 */ /* 0x000fc80000011604 */
[--C-:B------:R-:W-:Y:S01]  /*1a1d0*/  SHF.R.S32.HI R5, RZ, 0x1f, R0.reuse ;  /* 0x0000001fff057819 */ /* 0x100fe20000011400 */
[--C-:B------:R-:W-:Y:S02]  /*1a1e0*/  IMAD.MOV R27, RZ, RZ, -R0.reuse ;  /* 0x000000ffff1b7224 */ /* 0x100fe400078e0a00 */
[----:B------:R-:W-:Y:S02]  /*1a1f0*/  IMAD.MOV.U32 R4, RZ, RZ, R0 ;  /* 0x000000ffff047224 */ /* 0x000fe400078e0000 */
        /* <DEDUP_REMOVED lines=8> */
.L_x_608:
[----:B-1----:R-:W-:Y:S01]  /*1a280*/  IMAD R0, R23, 0x8, R22 ;  /* 0x0000000817007824 */ /* 0x002fe200078e0216 */
[----:B--2---:R-:W-:-:S04]  /*1a290*/  SHF.L.U32 R2, R26, 0x1f, RZ ;  /* 0x0000001f1a027819 */ /* 0x004fc800000006ff */
[----:B------:R-:W1:Y:S02]  /*1a2a0*/  SYNCS.PHASECHK.TRANS64.TRYWAIT P0, [R0+URZ+0x31c40], R2 ;  /* 0x031c4002000075a7 */ /* 0x000e64000800017f */
[----:B-1----:R-:W-:Y:S05]  /*1a2b0*/  @!P0 BRA `(.L_x_609) ;  /* 0x0000005400308947 */ /* 0x002fea0003800000 */
.L_x_752:
        /* <DEDUP_REMOVED lines=9> */
[----:B----4-:R-:W-:Y:S05]  /*1a350*/  @!P0 BRA `(.L_x_610) ;  /* 0x0000000000048947 */ /* 0x010fea0003800000 */
[----:B------:R-:W-:Y:S01]  /*1a360*/  BPT.TRAP 0x1 ;  /* 0x000000040000795c */ /* 0x000fe20000300000 */
.L_x_610:
[----:B-1----:R-:W2:Y:S01]  /*1a370*/  LDL.LU R2, [R1+0x50] ;  /* 0x0000500001027983 */ /* 0x002ea20000300800 */
[----:B------:R-:W-:Y:S01]  /*1a380*/  R2UR UR9, R0 ;  /* 0x00000000000972ca */ /* 0x000fe200000e0000 */
[----:B------:R-:W-:Y:S01]  /*1a390*/  IMAD R0, R23, 0x6c00, R22 ;  /* 0x00006c0017007824 */ /* 0x000fe200078e0216 */
        /* <DEDUP_REMOVED lines=11> */
[----:B------:R-:W-:-:S04]  /*1a450*/  UIADD3 UR9, UR9, 0x31c30, URZ ;  /* 0x00031c3009097890 */ /* 0x000fc8000fffe03f */
[----:B------:R-:W-:Y:S02]  /*1a460*/  UIMAD UR11, UR11, 0x90, UR5 ;  /* 0x000000900b0b78a4 */ /* 0x000fe4000f8e0205 */
[----:B------:R-:W-:Y:S02]  /*1a470*/  UIADD3 UR14, UR8, 0x16a00, URZ ;  /* 0x00016a00080e7890 */ /* 0x000fe4000fffe03f */
[----:B------:R-:W-:Y:S02]  /*1a480*/  UIADD3.X UR5, URZ, UR37, URZ, UP0, !UPT ;  /* 0x000000253f057290 */ /* 0x000fe400087fe43f */
        /* <DEDUP_REMOVED lines=10> */
[----:B------:R4:W-:Y:S01]  /*1a530*/  UTMALDG.4D [UR8], [UR4], desc[UR6] ;  /* 0x00000608040075b4 */ /* 0x0009e20008019000 */
[----:B--2---:R-:W-:-:S04]  /*1a540*/  LOP3.LUT R2, R2, 0xfffffffe, RZ, 0xc0, !PT ;  /* 0xfffffffe02027812 */ /* 0x004fc800078ec0ff */
[----:B------:R-:W-:-:S05]  /*1a550*/  @P0 LOP3.LUT R2, R2, 0x1, RZ, 0xfc, !PT ;  /* 0x0000000102020812 */ /* 0x000fca00078efcff */
[----:B------:R4:W-:Y:S01]  /*1a560*/  STL [R1+0x50], R2 ;  /* 0x0000500201007387 */ /* 0x0009e20000100800 */
[----:B------:R-:W-:Y:S01]  /*1a570*/  NOP ;  /* 0x0000000000007918 */ /* 0x000fe20000000000 */
.L_x_606:
[----:B------:R-:W2:Y:S04]  /*1a580*/  LDL.LU R4, [R1+0x18] ;  /* 0x0000180001047983 */ /* 0x000ea80000300800 */
[----:B------:R-:W5:Y:S04]  /*1a590*/  LDL.LU R6, [R1+0xc] ;  /* 0x00000c0001067983 */ /* 0x000f680000300800 */
[----:B------:R-:W3:Y:S01]  /*1a5a0*/  LDL.LU R3, [R1+0x2c] ;  /* 0x00002c0001037983 */ /* 0x000ee20000300800 */
[----:B------:R-:W-:Y:S05]  /*1a5b0*/  WARPSYNC.ALL ;  /* 0x0000000000007948 */ /* 0x000fea0003800000 */
[----:B----4-:R-:W-:Y:S01]  /*1a5c0*/  ULDC.64 UR6, c[0x0][0xa00] ;  /* 0x0002800000067ab9 */ /* 0x010fe20000000a00 */
        /* <DEDUP_REMOVED lines=9> */
[----:B---3--:R-:W-:-:S03]  /*1a660*/  SEL R3, R3, RZ, !P0 ;  /* 0x000000ff03037207 */ /* 0x008fc60004000000 */
[----:B------:R-:W-:Y:S01]  /*1a670*/  IMAD R0, R4, UR5, R2 ;  /* 0x0000000504007c24 */ /* 0x000fe2000f8e0202 */
[----:B-----5:R-:W-:Y:S01]  /*1a680*/  SEL R2, R6, RZ, !P0 ;  /* 0x000000ff06027207 */ /* 0x020fe20004000000 */
[----:B0-----:R-:W-:-:S05]  /*1a690*/  IMAD.WIDE.U32 R4, R4, UR4, RZ ;  /* 0x0000000404047c25 */ /* 0x001fca000f8e00ff */
[----:B------:R-:W-:Y:S04]  /*1a6a0*/  STL.64 [R1+0x20], R4 ;  /* 0x0000200401007387 */ /* 0x000fe80000100a00 */
[----:B------:R0:W-:Y:S04]  /*1a6b0*/  STL [R1+0xc], R2 ;  /* 0x00000c0201007387 */ /* 0x0001e80000100800 */
[----:B------:R1:W-:Y:S01]  /*1a6c0*/  STL [R1+0x38], R3 ;  /* 0x0000380301007387 */ /* 0x0003e20000100800 */
[----:B0-----:R-:W-:Y:S01]  /*1a6d0*/  IMAD.IADD R2, R5, 0x1, R0 ;  /* 0x0000000105027824 */ /* 0x001fe200078e0200 */
[----:B------:R-:W-:-:S05]  /*1a6e0*/  SHF.R.S32.HI R0, RZ, 0x1f, R18 ;  /* 0x0000001fff007819 */ /* 0x000fca0000011412 */
[----:B------:R1:W-:Y:S04]  /*1a6f0*/  STL [R1+0x2c], R0 ;  /* 0x00002c0001007387 */ /* 0x0003e80000100800 */
[----:B------:R1:W-:Y:S01]  /*1a700*/  STL [R1+0x18], R2 ;  /* 0x0000180201007387 */ /* 0x0003e20000100800 */
[----:B------:R-:W-:Y:S05]  /*1a710*/  @!P1 BRA `(.L_x_612) ;  /* 0x0000000000409947 */ /* 0x000fea0003800000 */
[----:B-1----:R-:W-:Y:S01]  /*1a720*/  MOV R2, 0x0 ;  /* 0x0000000000027802 */ /* 0x002fe20000000f00 */
[----:B------:R-:W-:Y:S01]  /*1a730*/  ULDC.64 UR4, c[0x4][0xa8] ;  /* 0x01002a0000047ab9 */ /* 0x000fe20000000a00 */
[----:B------:R-:W-:Y:S01]  /*1a740*/  ULDC.64 UR6, c[0x4][0xb0] ;  /* 0x01002c0000067ab9 */ /* 0x000fe20000000a00 */
[----:B------:R-:W-:Y:S01]  /*1a750*/  ULDC.64 UR8, c[0x4][0x20] ;  /* 0x0100080000087ab9 */ /* 0x000fe20000000a00 */
[----:B------:R-:W-:Y:S01]  /*1a760*/  IMAD.U32 R4, RZ, RZ, UR4 ;  /* 0x00000004ff047e24 */ /* 0x000fe2000f8e00ff */
[----:B------:R-:W-:Y:S01]  /*1a770*/  MOV R13, RZ ;  /* 0x000000ff000d7202 */ /* 0x000fe20000000f00 */
[----:B------:R-:W0:Y:S01]  /*1a780*/  LDC.64 R2, c[0x4][R2] ;  /* 0x0100000002027b82 */ /* 0x000e220000000a00 */
[----:B------:R-:W-:Y:S02]  /*1a790*/  IMAD.U32 R5, RZ, RZ, UR5 ;  /* 0x00000005ff057e24 */ /* 0x000fe4000f8e00ff */
[----:B------:R-:W-:Y:S02]  /*1a7a0*/  IMAD.U32 R6, RZ, RZ, UR6 ;  /* 0x00000006ff067e24 */ /* 0x000fe4000f8e00ff */
[----:B------:R-:W-:-:S02]  /*1a7b0*/  IMAD.U32 R7, RZ, RZ, UR7 ;  /* 0x00000007ff077e24 */ /* 0x000fc4000f8e00ff */
[----:B------:R-:W-:Y:S02]  /*1a7c0*/  IMAD.U32 R10, RZ, RZ, UR8 ;  /* 0x00000008ff0a7e24 */ /* 0x000fe4000f8e00ff */
[----:B------:R-:W-:Y:S02]  /*1a7d0*/  IMAD.U32 R11, RZ, RZ, UR9 ;  /* 0x00000009ff0b7e24 */ /* 0x000fe4000f8e00ff */
[----:B------:R-:W-:Y:S02]  /*1a7e0*/  IMAD.MOV.U32 R8, RZ, RZ, 0x70 ;  /* 0x00000070ff087424 */ /* 0x000fe400078e00ff */
[----:B------:R-:W-:-:S07]  /*1a7f0*/  IMAD.MOV.U32 R12, RZ, RZ, 0x1 ;  /* 0x00000001ff0c7424 */ /* 0x000fce00078e00ff */
[----:B------:R-:W-:-:S07]  /*1a800*/  LEPC R20, `(.L_x_612) ;  /* 0x000000001014794e */ /* 0x000fce0000000000 */
[----:B0-----:R-:W-:Y:S05]  /*1a810*/  CALL.ABS.NOINC R2 ;  /* 0x0000000002007343 */ /* 0x001fea0003c00000 */
.L_x_612:
[----:B------:R-:W-:Y:S05]  /*1a820*/  BSYNC B6 ;  /* 0x0000000000067941 */ /* 0x000fea0003800000 */
.L_x_611:
[----:B-1----:R-:W2:Y:S01]  /*1a830*/  LDL.LU R0, [R1+0x18] ;  /* 0x0000180001007983 */ /* 0x002ea20000300800 */
[----:B------:R-:W0:Y:S01]  /*1a840*/  LDC R10, c[0x0][0x448] ;  /* 0x00011200ff0a7b82 */ /* 0x000e220000000800 */
        /* <DEDUP_REMOVED lines=10> */
[----:B------:R-:W0:Y:S01]  /*1a8f0*/  @P0 LDC R5, c[0x0][0x44c] ;  /* 0x00011300ff050b82 */ /* 0x000e220000000800 */
[----:B--2---:R-:W-:Y:S02]  /*1a900*/  IMAD.MOV.U32 R3, RZ, RZ, R0 ;  /* 0x000000ffff037224 */ /* 0x004fe400078e0000 */
[----:B---3--:R-:W-:Y:S02]  /*1a910*/  IMAD R0, R20, UR4, RZ ;  /* 0x0000000414007c24 */ /* 0x008fe4000f8e02ff */
        /* <DEDUP_REMOVED lines=20> */
[----:B------:R-:W-:Y:S02]  /*1aa60*/  LOP3.LUT R20, R20, 0x18, RZ, 0xc0, !PT ;  /* 0x0000001814147812 */ /* 0x000fe400078ec0ff */
[C---:B------:R-:W-:Y:S01]  /*1aa70*/  LOP3.LUT R13, R21.reuse, 0x20, RZ, 0xfc, !PT ;  /* 0x00000020150d7812 */ /* 0x040fe200078efcff */
[----:B0-----:R-:W-:Y:S01]  /*1aa80*/  @P0 IMAD.HI.U32 R0, R8, R5, RZ ;  /* 0x0000000508000227 */ /* 0x001fe200078e00ff */
[----:B------:R-:W-:-:S03]  /*1aa90*/  LOP3.LUT R12, R21, 0x40, RZ, 0xfc, !PT ;  /* 0x00000040150c7812 */ /* 0x000fc600078efcff */
[----:B------:R-:W-:Y:S01]  /*1aaa0*/  IMAD.MOV.U32 R5, RZ, RZ, R8 ;  /* 0x000000ffff057224 */ /* 0x000fe200078e0008 */
[----:B----4-:R-:W-:-:S04]  /*1aab0*/  @P0 SHF.R.U32.HI R5, RZ, R4, R0 ;  /* 0x00000004ff050219 */ /* 0x010fc80000011600 */
[----:B------:R-:W-:-:S05]  /*1aac0*/  SHF.R.S32.HI R0, RZ, 0x1f, R5 ;  /* 0x0000001fff007819 */ /* 0x000fca0000011405 */
[----:B------:R-:W-:-:S04]  /*1aad0*/  IMAD R0, R0, UR4, RZ ;  /* 0x0000000400007c24 */ /* 0x000fc8000f8e02ff */
[C---:B------:R-:W-:Y:S02]  /*1aae0*/  IMAD R6, R5.reuse, UR5, R0 ;  /* 0x0000000505067c24 */ /* 0x040fe4000f8e0200 */
[----:B------:R-:W-:Y:S02]  /*1aaf0*/  IMAD.MOV R0, RZ, RZ, -R5 ;  /* 0x000000ffff007224 */ /* 0x000fe400078e0a05 */
[----:B------:R-:W-:-:S04]  /*1ab00*/  IMAD.WIDE.U32 R4, R5, UR4, R2 ;  /* 0x0000000405047c25 */ /* 0x000fc8000f8e0002 */
[----:B------:R-:W-:Y:S02]  /*1ab10*/  IMAD R0, R10, R0, R8 ;  /* 0x000000000a007224 */ /* 0x000fe400078e0208 */
[----:B------:R-:W-:Y:S02]  /*1ab20*/  IMAD.IADD R5, R5, 0x1, R6 ;  /* 0x0000000105057824 */ /* 0x000fe400078e0206 */
[----:B------:R-:W-:Y:S01]  /*1ab30*/  VIADD R8, R8, 0x80 ;  /* 0x0000008008087836 */ /* 0x000fe20000000000 */
[----:B------:R-:W-:Y:S01]  /*1ab40*/  SHF.R.S32.HI R9, RZ, 0x1f, R0 ;  /* 0x0000001fff097819 */ /* 0x000fe20000011400 */
[----:B------:R-:W-:Y:S02]  /*1ab50*/  IMAD.WIDE.U32 R6, R0, UR6, R4 ;  /* 0x0000000600067c25 */ /* 0x000fe4000f8e0004 */
[----:B------:R-:W0:Y:S02]  /*1ab60*/  @P0 LDC R5, c[0x0][0x44c] ;  /* 0x00011300ff050b82 */ /* 0x000e240000000800 */
[----:B------:R-:W-:Y:S01]  /*1ab70*/  IMAD R9, R9, UR6, RZ ;  /* 0x0000000609097c24 */ /* 0x000fe2000f8e02ff */
[----:B------:R-:W-:-:S03]  /*1ab80*/  LEA R4, P1, R6, UR8, 0x1 ;  /* 0x0000000806047c11 */ /* 0x000fc6000f8208ff */
[----:B------:R-:W-:Y:S02]  /*1ab90*/  IMAD R0, R0, UR7, R9 ;  /* 0x0000000700007c24 */ /* 0x000fe4000f8e0209 */
[----:B------:R1:W5:Y:S02]  /*1aba0*/  LDL R9, [R1+0x8] ;  /* 0x0000080001097983 */ /* 0x0003640000100800 */
[----:B------:R-:W-:Y:S02]  /*1abb0*/  IMAD.IADD R0, R7, 0x1, R0 ;  /* 0x0000000107007824 */ /* 0x000fe400078e0200 */
[----:B------:R-:W2:Y:S03]  /*1abc0*/  @P0 LDC R7, c[0x0][0x450] ;  /* 0x00011400ff070b82 */ /* 0x000ea60000000800 */
[----:B------:R-:W-:Y:S01]  /*1abd0*/  LEA.HI.X R0, R6, UR9, R0, 0x1, P1 ;  /* 0x0000000906007c11 */ /* 0x000fe200088f0c00 */
[----:B------:R-:W-:-:S02]  /*1abe0*/  IMAD.MOV.U32 R6, RZ, RZ, R8 ;  /* 0x000000ffff067224 */ /* 0x000fc400078e0008 */
[----:B0-----:R-:W-:-:S05]  /*1abf0*/  @P0 IMAD.HI.U32 R5, R8, R5, RZ ;  /* 0x0000000508050227 */ /* 0x001fca00078e00ff */
[----:B--2---:R-:W-:-:S04]  /*1ac00*/  @P0 SHF.R.U32.HI R6, RZ, R7, R5 ;  /* 0x00000007ff060219 */ /* 0x004fc80000011605 */
[--C-:B------:R-:W-:Y:S01]  /*1ac10*/  SHF.R.S32.HI R7, RZ, 0x1f, R6.reuse ;  /* 0x0000001fff077819 */ /* 0x100fe20000011406 */
[----:B------:R-:W-:Y:S02]  /*1ac20*/  IMAD.MOV R5, RZ, RZ, -R6 ;  /* 0x000000ffff057224 */ /* 0x000fe400078e0a06 */
[----:B------:R-:W-:-:S04]  /*1ac30*/  IMAD.WIDE.U32 R2, R6, UR4, R2 ;  /* 0x0000000406027c25 */ /* 0x000fc8000f8e0002 */
[----:B------:R-:W-:Y:S02]  /*1ac40*/  IMAD R5, R10, R5, R8 ;  /* 0x000000050a057224 */ /* 0x000fe400078e0208 */
        /* <DEDUP_REMOVED lines=8> */
[----:B------:R-:W-:-:S02]  /*1acd0*/  IMAD R6, R6, UR6, RZ ;  /* 0x0000000606067c24 */ /* 0x000fc4000f8e02ff */
        /* <DEDUP_REMOVED lines=8> */
[----:B-1----:R-:W-:Y:S06]  /*1ad60*/  BRA.DIV UR4, `(.L_x_613) ;  /* 0x0000004a04987947 */ /* 0x002fec000b800000 */
        /* <DEDUP_REMOVED lines=19> */
[----:B0-----:R-:W-:-:S04]  /*1aea0*/  @!P3 LEA R3, P4, R20, R3, 0x1 ;  /* 0x000000031403b211 */ /* 0x001fc800078808ff */
[----:B-1----:R-:W-:-:S04]  /*1aeb0*/  @!P3 IADD3.X R2, RZ, R2, RZ, P4, !PT ;  /* 0x00000002ff02b210 */ /* 0x002fc800027fe4ff */
        /* <DEDUP_REMOVED lines=19> */
[----:B0-----:R-:W0:Y:S01]  /*1aff0*/  SHFL.IDX PT, R2, R4, 0x3, 0x1c1f ;  /* 0x007c1f0004027f89 */ /* 0x001e2200000e0000 */
[----:B------:R-:W-:-:S03]  /*1b000*/  VIADD R3, R17, 0x80 ;  /* 0x0000008011037836 */ /* 0x000fc60000000000 */
[----:B------:R-:W1:Y:S02]  /*1b010*/  SHFL.IDX PT, R4, R7, RZ, 0x1c1f ;  /* 0x001c1fff07047589 */ /* 0x000e6400000e0000 */
[----:B------:R-:W-:Y:S01]  /*1b020*/  ISETP.GE.AND P3, PT, R3, R5, PT ;  /* 0x000000050300720c */ /* 0x000fe20003f66270 */
[----:B------:R-:W-:-:S05]  /*1b030*/  VIADD R3, R17, 0x60 ;  /* 0x0000006011037836 */ /* 0x000fca0000000000 */
[----:B------:R-:W-:-:S13]  /*1b040*/  ISETP.GE.AND P4, PT, R3, R5, PT ;  /* 0x000000050300720c */ /* 0x000fda0003f86270 */
[----:B0-----:R-:W-:-:S05]  /*1b050*/  @!P4 LEA R2, P5, R20, R2, 0x1 ;  /* 0x000000021402c211 */ /* 0x001fca00078a08ff */
[----:B------:R-:W-:Y:S01]  /*1b060*/  @!P4 IMAD.X R3, RZ, RZ, R0, P5 ;  /* 0x000000ffff03c224 */ /* 0x000fe200028e0600 */
[----:B-1----:R-:W-:Y:S01]  /*1b070*/  @!P3 LEA R4, P5, R20, R4, 0x1 ;  /* 0x000000041404b211 */ /* 0x002fe200078a08ff */
[----:B------:R-:W0:Y:S04]  /*1b080*/  SHFL.IDX PT, R0, R6, RZ, 0x1c1f ;  /* 0x001c1fff06007589 */ /* 0x000e2800000e0000 */
[----:B------:R-:W-:Y:S04]  /*1b090*/  @!P4 LDGSTS.E.BYPASS.LTC128B.128 [R9+0xf200], desc[UR60][R2.64], !P2 ;  /* 0x0f2000000209cfae */ /* 0x000fe8000d101d7c */
[----:B------:R-:W-:Y:S04]  /*1b0a0*/  @!P4 LDGSTS.E.BYPASS.LTC128B.128 [R9+0x12200], desc[UR60][R2.64+0x40], !P1 ;  /* 0x122000400209cfae */ /* 0x000fe8000c901d7c */
[----:B------:R1:W-:Y:S04]  /*1b0b0*/  @!P4 LDGSTS.E.BYPASS.LTC128B.128 [R9+0x15200], desc[UR60][R2.64+0x80], !P0 ;  /* 0x152000800209cfae */ /* 0x0003e8000c101d7c */
[----:B------:R-:W2:Y:S01]  /*1b0c0*/  SHFL.IDX PT, R6, R6, 0x1, 0x1c1f ;  /* 0x003c1f0006067f89 */ /* 0x000ea200000e0000 */
[----:B0-----:R-:W-:-:S02]  /*1b0d0*/  @!P3 IMAD.X R0, RZ, RZ, R0, P5 ;  /* 0x000000ffff00b224 */ /* 0x001fc400028e0600 */
[----:B-1----:R-:W-:Y:S02]  /*1b0e0*/  @!P3 IMAD.MOV.U32 R2, RZ, RZ, R4 ;  /* 0x000000ffff02b224 */ /* 0x002fe400078e0004 */
[----:B------:R-:W-:-:S05]  /*1b0f0*/  @!P3 IMAD.MOV.U32 R3, RZ, RZ, R0 ;  /* 0x000000ffff03b224 */ /* 0x000fca00078e0000 */
[----:B------:R-:W-:Y:S04]  /*1b100*/  @!P3 LDGSTS.E.BYPASS.LTC128B.128 [R9+0xfa00], desc[UR60][R2.64], !P2 ;  /* 0x0fa000000209bfae */ /* 0x000fe8000d101d7c */
[----:B------:R-:W-:Y:S04]  /*1b110*/  @!P3 LDGSTS.E.BYPASS.LTC128B.128 [R9+0x12a00], desc[UR60][R2.64+0x40], !P1 ;  /* 0x12a000400209bfae */ /* 0x000fe8000c901d7c */
[----:B------:R0:W-:Y:S04]  /*1b120*/  @!P3 LDGSTS.E.BYPASS.LTC128B.128 [R9+0x15a00], desc[UR60][R2.64+0x80], !P0 ;  /* 0x15a000800209bfae */ /* 0x0001e8000c101d7c */
[----:B0-2---:R0:W1:Y:S02]  /*1b130*/  SHFL.IDX PT, R2, R7, 0x1, 0x1c1f ;  /* 0x003c1f0007027f89 */ /* 0x00506400000e0000 */
.L_x_765:
        /* <DEDUP_REMOVED lines=13> */
.L_x_614:
        /* <DEDUP_REMOVED lines=8> */
[----:B------:R1:W-:Y:S01]  /*1b290*/  STL [R1+0x28], R2 ;  /* 0x0000280201007387 */ /* 0x0003e20000100800 */
[----:B------:R-:W-:-:S04]  /*1b2a0*/  LEA.HI R0, R2, R2, RZ, 0x1 ;  /* 0x0000000202007211 */ /* 0x000fc800078f08ff */
[----:B------:R-:W-:-:S05]  /*1b2b0*/  LOP3.LUT R0, R0, 0xfffffffe, RZ, 0xc0, !PT ;  /* 0xfffffffe00007812 */ /* 0x000fca00078ec0ff */
[----:B------:R-:W-:-:S05]  /*1b2c0*/  IMAD.IADD R0, R2, 0x1, -R0 ;  /* 0x0000000102007824 */ /* 0x000fca00078e0a00 */
[----:B------:R-:W-:Y:S01]  /*1b2d0*/  SHF.L.U32 R0, R0, 0x1f, RZ ;  /* 0x0000001f00007819 */ /* 0x000fe200000006ff */
[----:B------:R-:W-:Y:S01]  /*1b2e0*/  NOP ;  /* 0x0000000000007918 */ /* 0x000fe20000000000 */
[----:B------:R1:W-:Y:S01]  /*1b2f0*/  SYNCS.ARRIVE.TRANS64.A1T0 RZ, [R22+URZ+0x31c00], RZ ;  /* 0x031c00ff16ff79a7 */ /* 0x0003e2000810003f */
[----:B------:R-:W-:Y:S01]  /*1b300*/  BSSY B0, `(.L_x_615) ;  /* 0x0000003000007945 */ /* 0x000fe20003800000 */
[----:B------:R-:W2:Y:S03]  /*1b310*/  SYNCS.PHASECHK.TRANS64.TRYWAIT P0, [R22+URZ+0x31c20], R0 ;  /* 0x031c2000160075a7 */ /* 0x000ea6000800017f */
[----:B-12---:R-:W-:Y:S05]  /*1b320*/  @!P0 BRA `(.L_x_616) ;  /* 0x0000004c00508947 */ /* 0x006fea0003800000 */
.L_x_766:
[----:B------:R-:W-:Y:S05]  /*1b330*/  BSYNC B0 ;  /* 0x0000000000007941 */ /* 0x000fea0003800000 */
.L_x_615:
[----:B------:R-:W2:Y:S01]  /*1b340*/  LDL.LU R2, [R1+0x30] ;  /* 0x0000300001027983 */ /* 0x000ea20000300800 */
[----:B------:R-:W-:Y:S01]  /*1b350*/  BSSY B0, `(.L_x_617) ;  /* 0x000022b000007945 */ /* 0x000fe20003800000 */
[----:B--2---:R-:W-:-:S13]  /*1b360*/  ISETP.GE.AND P0, PT, R2, 0x91, PT ;  /* 0x000000910200780c */ /* 0x004fda0003f06270 */
[----:B------:R-:W-:Y:S05]  /*1b370*/  @!P0 BRA `(.L_x_618) ;  /* 0x0000002000a08947 */ /* 0x000fea0003800000 */
[----:B------:R-:W0:Y:S01]  /*1b380*/  LDL R2, [R1+0x10] ;  /* 0x0000100001027983 */ /* 0x000e220000100800 */
[----:B-1----:R-:W-:Y:S01]  /*1b390*/  IMAD.MOV.U32 R0, RZ, RZ, 0x1 ;  /* 0x00000001ff007424 */ /* 0x002fe200078e00ff */
[----:B------:R-:W-:Y:S01]  /*1b3a0*/  BSSY B2, `(.L_x_619) ;  /* 0x00000bd000027945 */ /* 0x000fe20003800000 */
[----:B0-----:R-:W-:-:S05]  /*1b3b0*/  IMAD.MOV R7, RZ, RZ, -R2 ;  /* 0x000000ffff077224 */ /* 0x001fca00078e0a02 */
[----:B------:R-:W-:-:S05]  /*1b3c0*/  VIADDMNMX R7, R7, R0, 0xffffffff, !PT ;  /* 0xffffffff07077446 */ /* 0x000fca0007800100 */
[----:B------:R-:W-:-:S05]  /*1b3d0*/  IMAD.IADD R0, R2, 0x1, R7 ;  /* 0x0000000102007824 */ /* 0x000fca00078e0207 */
[----:B------:R-:W-:-:S04]  /*1b3e0*/  LOP3.LUT R0, R0, 0x1, RZ, 0xc0, !PT ;  /* 0x0000000100007812 */ /* 0x000fc800078ec0ff */
[----:B------:R-:W-:Y:S01]  /*1b3f0*/  ISETP.NE.U32.AND P0, PT, R0, 0x1, PT ;  /* 0x000000010000780c */ /* 0x000fe20003f05070 */
[----:B------:R-:W-:-:S12]  /*1b400*/  VIADD R0, R2, 0xfffffffe ;  /* 0xfffffffe02007836 */ /* 0x000fd80000000000 */
[----:B------:R-:W-:Y:S05]  /*1b410*/  @P0 BRA `(.L_x_620) ;  /* 0x0000000800d40947 */ /* 0x000fea0003800000 */
[----:B------:R-:W2:Y:S01]  /*1b420*/  LDL R2, [R1+0x50] ;  /* 0x0000500001027983 */ /* 0x000ea20000100800 */
[----:B------:R-:W-:Y:S01]  /*1b430*/  IADD3 R6, R23, 0x1, RZ ;  /* 0x0000000117067810 */ /* 0x000fe20007ffe0ff */
[----:B------:R-:W-:Y:S03]  /*1b440*/  BSSY B1, `(.L_x_621) ;  /* 0x00000ae000017945 */ /* 0x000fe60003800000 */
[----:B------:R-:W-:-:S04]  /*1b450*/  ISETP.NE.AND P0, PT, R6, 0x2, PT ;  /* 0x000000020600780c */ /* 0x000fc80003f05270 */
[----:B------:R-:W-:Y:S02]  /*1b460*/  SEL R9, RZ, 0x1, P0 ;  /* 0x00000001ff097807 */ /* 0x000fe40000000000 */
[----:B------:R-:W-:Y:S02]  /*1b470*/  SEL R6, R6, RZ, P0 ;  /* 0x000000ff06067207 */ /* 0x000fe40000000000 */
[----:B------:R-:W-:Y:S02]  /*1b480*/  LOP3.LUT R9, R26, R9, RZ, 0x3c, !PT ;  /* 0x000000091a097212 */ /* 0x000fe400078e3cff */
[----:B--2---:R-:W-:-:S13]  /*1b490*/  LOP3.LUT P1, RZ, R2, 0x1, RZ, 0xc0, !PT ;  /* 0x0000000102ff7812 */ /* 0x004fda000782c0ff */
[----:B------:R-:W-:Y:S05]  /*1b4a0*/  @!P1 BRA `(.L_x_622) ;  /* 0x00000008009c9947 */ /* 0x000fea0003800000 */
[----:B------:R-:W-:Y:S01]  /*1b4b0*/  ULDC.64 UR4, c[0x0][0x418] ;  /* 0x0001060000047ab9 */ /* 0x000fe20000000a00 */
[----:B------:R-:W-:Y:S01]  /*1b4c0*/  IMAD.MOV.U32 R5, RZ, RZ, R24 ;  /* 0x000000ffff057224 */ /* 0x000fe200078e0018 */
[----:B------:R-:W-:-:S04]  /*1b4d0*/  ISETP.NE.U32.AND P0, PT, RZ, UR4, PT ;  /* 0x00000004ff007c0c */ /* 0x000fc8000bf05070 */
[----:B------:R-:W-:-:S13]  /*1b4e0*/  ISETP.NE.AND.EX P0, PT, RZ, UR5, PT, P0 ;  /* 0x00000005ff007c0c */ /* 0x000fda000bf05300 */
[----:B------:R-:W-:Y:S05]  /*1b4f0*/  @!P0 BRA `(.L_x_623) ;  /* 0x0000000000488947 */ /* 0x000fea0003800000 */
[----:B------:R-:W2:Y:S01]  /*1b500*/  LDL R10, [R1+0x4] ;  /* 0x00000400010a7983 */ /* 0x000ea20000100800 */
        /* <DEDUP_REMOVED lines=9> */
[----:B------:R-:W-:-:S03]  /*1b5a0*/  SHF.R.S32.HI R3, RZ, 0x1f, R2 ;  /* 0x0000001fff037819 */ /* 0x000fc60000011402 */
[----:B------:R-:W-:-:S04]  /*1b5b0*/  IMAD.WIDE.U32 R2, R25, UR6, R2 ;  /* 0x0000000619027c25 */ /* 0x000fc8000f8e0002 */
[----:B--2---:R-:W-:-:S04]  /*1b5c0*/  IMAD R4, R10, UR6, RZ ;  /* 0x000000060a047c24 */ /* 0x004fc8000f8e02ff */
[----:B------:R-:W-:-:S04]  /*1b5d0*/  IMAD R4, R25, UR7, R4 ;  /* 0x0000000719047c24 */ /* 0x000fc8000f8e0204 */
[----:B------:R-:W-:Y:S01]  /*1b5e0*/  IMAD.IADD R3, R4, 0x1, R3 ;  /* 0x0000000104037824 */ /* 0x000fe200078e0203 */
[----:B------:R-:W-:-:S04]  /*1b5f0*/  LEA R4, P0, R2, UR4, 0x2 ;  /* 0x0000000402047c11 */ /* 0x000fc8000f8010ff */
[----:B------:R-:W-:-:S06]  /*1b600*/  LEA.HI.X R5, R2, UR5, R3, 0x2, P0 ;  /* 0x0000000502057c11 */ /* 0x000fcc00080f1403 */
[----:B------:R0:W5:Y:S03]  /*1b610*/  LDG.E R5, desc[UR60][R4.64] ;  /* 0x0000003c04057981 */ /* 0x000166000c1e1900 */
.L_x_623:
[----:B------:R-:W-:Y:S01]  /*1b620*/  IMAD R3, R6, 0x8, R22 ;  /* 0x0000000806037824 */ /* 0x000fe200078e0216 */
[----:B------:R-:W-:Y:S01]  /*1b630*/  SHF.L.U32 R2, R9, 0x1f, RZ ;  /* 0x0000001f09027819 */ /* 0x000fe200000006ff */
[----:B------:R-:W-:Y:S03]  /*1b640*/  BSSY B3, `(.L_x_624) ;  /* 0x0000003000037945 */ /* 0x000fe60003800000 */
[----:B------:R-:W1:Y:S02]  /*1b650*/  SYNCS.PHASECHK.TRANS64.TRYWAIT P0, [R3+URZ+0x31c40], R2 ;  /* 0x031c4002030075a7 */ /* 0x000e64000800017f */
[----:B-1----:R-:W-:Y:S05]  /*1b660*/  @!P0 BRA `(.L_x_625) ;  /* 0x0000004800948947 */ /* 0x002fea0003800000 */
.L_x_767:
[----:B------:R-:W-:Y:S05]  /*1b670*/  BSYNC B3 ;  /* 0x0000000000037941 */ /* 0x000fea0003800000 */
.L_x_624:
        /* <DEDUP_REMOVED lines=12> */
.L_x_627:
[----:B------:R-:W-:Y:S05]  /*1b740*/  BSYNC B3 ;  /* 0x0000000000037941 */ /* 0x000fea0003800000 */
.L_x_626:
        /* <DEDUP_REMOVED lines=11> */
.L_x_628:
        /* <DEDUP_REMOVED lines=16> */
.L_x_629:
        /* <DEDUP_REMOVED lines=16> */
.L_x_630:
        /* <DEDUP_REMOVED lines=15> */
.L_x_768:
[----:B------:R-:W-:Y:S05]  /*1baf0*/  BSYNC B3 ;  /* 0x0000000000037941 */ /* 0x000fea0003800000 */
.L_x_631:
[----:B------:R-:W-:Y:S01]  /*1bb00*/  BSSY B3, `(.L_x_633) ;  /* 0x000000c000037945 */ /* 0x000fe20003800000 */
[----:B------:R-:W-:Y:S02]  /*1bb10*/  IMAD.MOV.U32 R12, RZ, RZ, 0x0 ;  /* 0x00000000ff0c7424 */ /* 0x000fe400078e00ff */
[----:B------:R-:W-:Y:S01]  /*1bb20*/  IMAD.MOV.U32 R13, RZ, RZ, 0x14f00000 ;  /* 0x14f00000ff0d7424 */ /* 0x000fe200078e00ff */
[----:B------:R-:W-:Y:S06]  /*1bb30*/  @P1 BRA `(.L_x_634) ;  /* 0x0000000000201947 */ /* 0x000fec0003800000 */
[----:B------:R-:W1:Y:S01]  /*1bb40*/  S2R R4, SR_TID.X ;  /* 0x0000000000047919 */ /* 0x000e620000002100 */
[----:B0-----:R-:W-:Y:S01]  /*1bb50*/  IMAD R2, R23, 0x8, R22 ;  /* 0x0000000817027824 */ /* 0x001fe200078e0216 */
[----:B------:R-:W-:-:S04]  /*1bb60*/  MOV R3, 0x6c00 ;  /* 0x00006c0000037802 */ /* 0x000fc80000000f00 */
[----:B------:R2:W-:Y:S01]  /*1bb70*/  SYNCS.ARRIVE.TRANS64 RZ, [R2+URZ+0x31c50], R3 ;  /* 0x031c500302ff79a7 */ /* 0x0005e2000800003f */
[----:B-1----:R-:W-:-:S04]  /*1bb80*/  LOP3.LUT R4, R4, 0x1f, RZ, 0xc0, !PT ;  /* 0x0000001f04047812 */ /* 0x002fc800078ec0ff */
[----:B------:R-:W-:-:S13]  /*1bb90*/  ISETP.NE.AND P0, PT, R4, RZ, PT ;  /* 0x000000ff0400720c */ /* 0x000fda0003f05270 */
[----:B--2---:R-:W-:Y:S05]  /*1bba0*/  @!P0 BRA `(.L_x_634) ;  /* 0x0000000000048947 */ /* 0x004fea0003800000 */
[----:B------:R-:W-:Y:S01]  /*1bbb0*/  BPT.TRAP 0x1 ;  /* 0x000000040000795c */ /* 0x000fe20000300000 */
.L_x_634:
[----:B------:R-:W-:Y:S05]  /*1bbc0*/  BSYNC B3 ;  /* 0x0000000000037941 */ /* 0x000fea0003800000 */
.L_x_633:
        /* <DEDUP_REMOVED lines=11> */
.L_x_635:
        /* <DEDUP_REMOVED lines=15> */
.L_x_636:
        /* <DEDUP_REMOVED lines=15> */
.L_x_637:
        /* <DEDUP_REMOVED lines=12> */
.L_x_622:
[----:B------:R-:W-:Y:S05]  /*1bf20*/  BSYNC B1 ;  /* 0x0000000000017941 */ /* 0x000fea0003800000 */
.L_x_621:
[----:B------:R-:W2:Y:S01]  /*1bf30*/  LDL.LU R0, [R1+0x10] ;  /* 0x0000100001007983 */ /* 0x000ea20000300800 */
[----:B------:R-:W-:Y:S02]  /*1bf40*/  IMAD.MOV.U32 R23, RZ, RZ, R6 ;  /* 0x000000ffff177224 */ /* 0x000fe400078e0006 */
[----:B------:R-:W-:Y:S02]  /*1bf50*/  IMAD.MOV.U32 R26, RZ, RZ, R9 ;  /* 0x000000ffff1a7224 */ /* 0x000fe400078e0009 */
[----:B--2---:R-:W-:-:S07]  /*1bf60*/  VIADD R0, R0, 0xfffffffd ;  /* 0xfffffffd00007836 */ /* 0x004fce0000000000 */
.L_x_620:
[----:B------:R-:W-:Y:S05]  /*1bf70*/  BSYNC B2 ;  /* 0x0000000000027941 */ /* 0x000fea0003800000 */
.L_x_619:
[----:B------:R-:W2:Y:S01]  /*1bf80*/  LDL.LU R2, [R1+0x14] ;  /* 0x0000140001027983 */ /* 0x000ea20000300800 */
[----:B------:R-:W-:-:S05]  /*1bf90*/  IMAD.MOV R7, RZ, RZ, -R7 ;  /* 0x000000ffff077224 */ /* 0x000fca00078e0a07 */
[----:B--2---:R-:W-:-:S13]  /*1bfa0*/  ISETP.NE.AND P0, PT, R2, R7, PT ;  /* 0x000000070200720c */ /* 0x004fda0003f05270 */
[----:B------:R-:W-:Y:S05]  /*1bfb0*/  @!P0 BRA `(.L_x_618) ;  /* 0x0000001400908947 */ /* 0x000fea0003800000 */
[----:B------:R-:W-:-:S07]  /*1bfc0*/  IMAD.MOV.U32 R4, RZ, RZ, R24 ;  /* 0x000000ffff047224 */ /* 0x000fce00078e0018 */
.L_x_672:
[----:B------:R-:W2:Y:S01]  /*1bfd0*/  LDL R2, [R1+0x50] ;  /* 0x0000500001027983 */ /* 0x000ea20000100800 */
[----:B------:R-:W-:Y:S01]  /*1bfe0*/  VIADD R6, R23, 0x1 ;  /* 0x0000000117067836 */ /* 0x000fe20000000000 */
[----:B------:R-:W-:Y:S05]  /*1bff0*/  YIELD ;  /* 0x0000000000007946 */ /* 0x000fea0003800000 */
[----:B------:R-:W-:Y:S01]  /*1c000*/  ISETP.NE.AND P0, PT, R6, 0x2, PT ;  /* 0x000000020600780c */ /* 0x000fe20003f05270 */
[----:B------:R-:W-:Y:S03]  /*1c010*/  BSSY B1, `(.L_x_638) ;  /* 0x00000ab000017945 */ /* 0x000fe60003800000 */
[----:B------:R-:W-:-:S02]  /*1c020*/  SEL R7, RZ, 0x1, P0 ;  /* 0x00000001ff077807 */ /* 0x000fc40000000000 */
        /* <DEDUP_REMOVED lines=25> */
[----:B------:R-:W-:-:S05]  /*1c1c0*/  LEA.HI.X R5, R2, UR5, R3, 0x2, P0 ;  /* 0x0000000502057c11 */ /* 0x000fca00080f1403 */
[----:B------:R0:W5:Y:S04]  /*1c1d0*/  LDG.E R4, desc[UR60][R4.64] ;  /* 0x0000003c04047981 */ /* 0x000168000c1e1900 */
.L_x_640:
[----:B------:R-:W-:Y:S01]  /*1c1e0*/  LEA R3, R6, R22, 0x3 ;  /* 0x0000001606037211 */ /* 0x000fe200078e18ff */
[----:B------:R-:W-:Y:S01]  /*1c1f0*/  BSSY B2, `(.L_x_641) ;  /* 0x0000004000027945 */ /* 0x000fe20003800000 */
[----:B------:R-:W-:-:S04]  /*1c200*/  SHF.L.U32 R2, R7, 0x1f, RZ ;  /* 0x0000001f07027819 */ /* 0x000fc800000006ff */
[----:B------:R-:W1:Y:S02]  /*1c210*/  SYNCS.PHASECHK.TRANS64.TRYWAIT P0, [R3+URZ+0x31c40], R2 ;  /* 0x031c4002030075a7 */ /* 0x000e64000800017f */
[----:B-1----:R-:W-:Y:S05]  /*1c220*/  @!P0 BRA `(.L_x_642) ;  /* 0x0000003c00cc8947 */ /* 0x002fea0003800000 */
.L_x_769:
[----:B------:R-:W-:Y:S05]  /*1c230*/  BSYNC B2 ;  /* 0x0000000000027941 */ /* 0x000fea0003800000 */
.L_x_641:
        /* <DEDUP_REMOVED lines=12> */
.L_x_644:
[----:B------:R-:W-:Y:S05]  /*1c300*/  BSYNC B2 ;  /* 0x0000000000027941 */ /* 0x000fea0003800000 */
.L_x_643:
        /* <DEDUP_REMOVED lines=11> */
.L_x_645:
        /* <DEDUP_REMOVED lines=16> */
.L_x_646:
        /* <DEDUP_REMOVED lines=16> */
.L_x_647:
        /* <DEDUP_REMOVED lines=15> */
.L_x_770:
[----:B------:R-:W-:Y:S05]  /*1c6b0*/  BSYNC B2 ;  /* 0x0000000000027941 */ /* 0x000fea0003800000 */
.L_x_648:
        /* <DEDUP_REMOVED lines=11> */
.L_x_651:
[----:B------:R-:W-:Y:S05]  /*1c770*/  BSYNC B2 ;  /* 0x0000000000027941 */ /* 0x000fea0003800000 */
.L_x_650:
        /* <DEDUP_REMOVED lines=10> */
.L_x_652:
        /* <DEDUP_REMOVED lines=15> */
.L_x_653:
        /* <DEDUP_REMOVED lines=15> */
.L_x_654:
        /* <DEDUP_REMOVED lines=10> */
[----:B------:R-:W-:Y:S01]  /*1caa0*/  IMAD.MOV.U32 R27, RZ, RZ, R9 ;  /* 0x000000ffff1b7224 */ /* 0x000fe200078e0009 */
[----:B------:R-:W-:-:S07]  /*1cab0*/  MOV R24, R4 ;  /* 0x0000000400187202 */ /* 0x000fce0000000f00 */
.L_x_639:
[----:B------:R-:W-:Y:S05]  /*1cac0*/  BSYNC B1 ;  /* 0x0000000000017941 */ /* 0x000fea0003800000 */
.L_x_638:
[----:B------:R-:W2:Y:S01]  /*1cad0*/  LDL R2, [R1+0x50] ;  /* 0x0000500001027983 */ /* 0x000ea20000100800 */
[----:B------:R-:W-:Y:S01]  /*1cae0*/  VIADD R23, R6, 0x1 ;  /* 0x0000000106177836 */ /* 0x000fe20000000000 */
[----:B------:R-:W-:Y:S04]  /*1caf0*/  BSSY B1, `(.L_x_655) ;  /* 0x00000ad000017945 */ /* 0x000fe80003800000 */
[----:B------:R-:W-:-:S04]  /*1cb00*/  ISETP.NE.AND P0, PT, R23, 0x2, PT ;  /* 0x000000021700780c */ /* 0x000fc80003f05270 */
[----:B------:R-:W-:Y:S02]  /*1cb10*/  SEL R26, RZ, 0x1, P0 ;  /* 0x00000001ff1a7807 */ /* 0x000fe40000000000 */
[----:B------:R-:W-:Y:S02]  /*1cb20*/  SEL R23, R23, RZ, P0 ;  /* 0x000000ff17177207 */ /* 0x000fe40000000000 */
[----:B------:R-:W-:Y:S02]  /*1cb30*/  LOP3.LUT R26, R7, R26, RZ, 0x3c, !PT ;  /* 0x0000001a071a7212 */ /* 0x000fe400078e3cff */
[----:B--2---:R-:W-:-:S13]  /*1cb40*/  LOP3.LUT P1, RZ, R2, 0x1, RZ, 0xc0, !PT ;  /* 0x0000000102ff7812 */ /* 0x004fda000782c0ff */
[----:B------:R-:W-:Y:S05]  /*1cb50*/  @!P1 BRA `(.L_x_656) ;  /* 0x0000000800989947 */ /* 0x000fea0003800000 */
[----:B------:R-:W-:Y:S01]  /*1cb60*/  ULDC.64 UR4, c[0x0][0x418] ;  /* 0x0001060000047ab9 */ /* 0x000fe20000000a00 */
[----:B------:R-:W-:Y:S01]  /*1cb70*/  VIADD R9, R0, 0xffffffff ;  /* 0xffffffff00097836 */ /* 0x000fe20000000000 */
        /* <DEDUP_REMOVED lines=21> */
.L_x_657:
[----:B------:R-:W-:Y:S01]  /*1ccd0*/  IMAD R2, R23, 0x8, R22 ;  /* 0x0000000817027824 */ /* 0x000fe200078e0216 */
[----:B------:R-:W-:Y:S01]  /*1cce0*/  SHF.L.U32 R3, R26, 0x1f, RZ ;  /* 0x0000001f1a037819 */ /* 0x000fe200000006ff */
[----:B------:R-:W-:Y:S03]  /*1ccf0*/  BSSY B2, `(.L_x_658) ;  /* 0x0000003000027945 */ /* 0x000fe60003800000 */
[----:B------:R-:W1:Y:S02]  /*1cd00*/  SYNCS.PHASECHK.TRANS64.TRYWAIT P0, [R2+URZ+0x31c40], R3 ;  /* 0x031c4003020075a7 */ /* 0x000e64000800017f */
[----:B-1----:R-:W-:Y:S05]  /*1cd10*/  @!P0 BRA `(.L_x_659) ;  /* 0x0000003400388947 */ /* 0x002fea0003800000 */
.L_x_771:
[----:B------:R-:W-:Y:S05]  /*1cd20*/  BSYNC B2 ;  /* 0x0000000000027941 */ /* 0x000fea0003800000 */
.L_x_658:
        /* <DEDUP_REMOVED lines=12> */
.L_x_661:
[----:B------:R-:W-:Y:S05]  /*1cdf0*/  BSYNC B2 ;  /* 0x0000000000027941 */ /* 0x000fea0003800000 */
.L_x_660:
        /* <DEDUP_REMOVED lines=12> */
.L_x_662:
        /* <DEDUP_REMOVED lines=16> */
.L_x_663:
        /* <DEDUP_REMOVED lines=16> */
.L_x_664:
        /* <DEDUP_REMOVED lines=15> */
.L_x_772:
[----:B------:R-:W-:Y:S05]  /*1d1b0*/  BSYNC B2 ;  /* 0x0000000000027941 */ /* 0x000fea0003800000 */
.L_x_665:
[----:B------:R-:W-:Y:S01]  /*1d1c0*/  BSSY B2, `(.L_x_667) ;  /* 0x000000b000027945 */ /* 0x000fe20003800000 */
[----:B0-----:R-:W-:Y:S01]  /*1d1d0*/  IMAD.MOV.U32 R2, RZ, RZ, 0x0 ;  /* 0x00000000ff027424 */ /* 0x001fe200078e00ff */
[----:B------:R-:W-:Y:S02]  /*1d1e0*/  MOV R3, 0x14f00000 ;  /* 0x14f0000000037802 */ /* 0x000fe40000000f00 */
[----:B------:R-:W-:Y:S05]  /*1d1f0*/  @P1 BRA `(.L_x_668) ;  /* 0x00000000001c1947 */ /* 0x000fea0003800000 */
[----:B------:R-:W0:Y:S02]  /*1d200*/  S2R R12, SR_TID.X ;  /* 0x00000000000c7919 */ /* 0x000e240000002100 */
[----:B0-----:R-:W-:Y:S01]  /*1d210*/  LOP3.LUT R13, R12, 0x1f, RZ, 0xc0, !PT ;  /* 0x0000001f0c0d7812 */ /* 0x001fe200078ec0ff */
[----:B------:R-:W-:-:S03]  /*1d220*/  IMAD.MOV.U32 R12, RZ, RZ, 0x6c00 ;  /* 0x00006c00ff0c7424 */ /* 0x000fc600078e00ff */
[----:B------:R-:W-:Y:S01]  /*1d230*/  ISETP.NE.AND P0, PT, R13, RZ, PT ;  /* 0x000000ff0d00720c */ /* 0x000fe20003f05270 */
[----:B------:R0:W-:-:S12]  /*1d240*/  SYNCS.ARRIVE.TRANS64 RZ, [R7+URZ+0x50], R12 ;  /* 0x0000500c07ff79a7 */ /* 0x0001d8000800003f */
[----:B0-----:R-:W-:Y:S05]  /*1d250*/  @!P0 BRA `(.L_x_668) ;  /* 0x0000000000048947 */ /* 0x001fea0003800000 */
[----:B------:R-:W-:Y:S01]  /*1d260*/  BPT.TRAP 0x1 ;  /* 0x000000040000795c */ /* 0x000fe20000300000 */
.L_x_668:
[----:B------:R-:W-:Y:S05]  /*1d270*/  BSYNC B2 ;  /* 0x0000000000027941 */ /* 0x000fea0003800000 */
.L_x_667:
        /* <DEDUP_REMOVED lines=10> */
.L_x_669:
        /* <DEDUP_REMOVED lines=15> */
.L_x_670:
        /* <DEDUP_REMOVED lines=15> */
.L_x_671:
        /* <DEDUP_REMOVED lines=12> */
.L_x_656:
[----:B------:R-:W-:Y:S05]  /*1d5c0*/  BSYNC B1 ;  /* 0x0000000000017941 */ /* 0x000fea0003800000 */
.L_x_655:
[C---:B------:R-:W-:Y:S01]  /*1d5d0*/  ISETP.GT.AND P0, PT, R0.reuse, 0x1, PT ;  /* 0x000000010000780c */ /* 0x040fe20003f04270 */
[----:B------:R-:W-:-:S12]  /*1d5e0*/  VIADD R0, R0, 0xfffffffe ;  /* 0xfffffffe00007836 */ /* 0x000fd80000000000 */
[----:B------:R-:W-:Y:S05]  /*1d5f0*/  @P0 BRA `(.L_x_672) ;  /* 0xffffffe800740947 */ /* 0x000fea000383ffff */
.L_x_618:
[----:B------:R-:W-:Y:S05]  /*1d600*/  BSYNC B0 ;  /* 0x0000000000007941 */ /* 0x000fea0003800000 */
.L_x_617:
[----:B------:R-:W2:Y:S01]  /*1d610*/  S2R R2, SR_TID.X ;  /* 0x0000000000027919 */ /* 0x000ea20000002100 */
[----:B------:R-:W-:Y:S01]  /*1d620*/  BSSY B0, `(.L_x_673) ;  /* 0x0000010000007945 */ /* 0x000fe20003800000 */
        /* <DEDUP_REMOVED lines=12> */
[----:B0-----:R-:W0:Y:S01]  /*1d6f0*/  POPC R7, R4 ;  /* 0x0000000400077309 */ /* 0x001e220000000000 */
[----:B--2---:R-:W0:Y:S02]  /*1d700*/  SHFL.IDX PT, R0, R3, R0, 0x1f ;  /* 0x00001f0003007589 */ /* 0x004e2400000e0000 */
[----:B0-----:R-:W-:-:S07]  /*1d710*/  IADD3 R16, R0, UR38, R7 ;  /* 0x0000002600107c10 */ /* 0x001fce000fffe007 */
.L_x_674:
[----:B------:R-:W-:Y:S05]  /*1d720*/  BSYNC B0 ;  /* 0x0000000000007941 */ /* 0x000fea0003800000 */
.L_x_673:
[----:B-1----:R-:W2:Y:S01]  /*1d730*/  LDL R0, [R1+0x50] ;  /* 0x0000500001007983 */ /* 0x002ea20000100800 */
[----:B------:R-:W-:Y:S01]  /*1d740*/  BSSY B0, `(.L_x_675) ;  /* 0x0000046000007945 */ /* 0x000fe20003800000 */
[----:B--2---:R-:W-:-:S13]  /*1d750*/  LOP3.LUT P0, RZ, R0, 0x1, RZ, 0xc0, !PT ;  /* 0x0000000100ff7812 */ /* 0x004fda000780c0ff */
[----:B------:R-:W-:Y:S05]  /*1d760*/  @!P0 BRA `(.L_x_676) ;  /* 0x00000004000c8947 */ /* 0x000fea0003800000 */
[----:B------:R-:W-:Y:S01]  /*1d770*/  IMAD R3, R23, 0x8, R22 ;  /* 0x0000000817037824 */ /* 0x000fe200078e0216 */
[----:B------:R-:W-:Y:S01]  /*1d780*/  SHF.L.U32 R0, R26, 0x1f, RZ ;  /* 0x0000001f1a007819 */ /* 0x000fe200000006ff */
[----:B------:R-:W-:Y:S01]  /*1d790*/  BSSY B1, `(.L_x_677) ;  /* 0x0000004000017945 */ /* 0x000fe20003800000 */
[----:B------:R-:W-:Y:S02]  /*1d7a0*/  ISETP.NE.AND P1, PT, R6, RZ, PT ;  /* 0x000000ff0600720c */ /* 0x000fe40003f25270 */
[----:B------:R-:W1:Y:S02]  /*1d7b0*/  SYNCS.PHASECHK.TRANS64.TRYWAIT P0, [R3+URZ+0x31c60], R0 ;  /* 0x031c6000030075a7 */ /* 0x000e64000800017f */
[----:B-1----:R-:W-:Y:S09]  /*1d7c0*/  @!P0 BRA `(.L_x_678) ;  /* 0x0000002800b48947 */ /* 0x002ff20003800000 */
.L_x_773:
[----:B------:R-:W-:Y:S05]  /*1d7d0*/  BSYNC B1 ;  /* 0x0000000000017941 */ /* 0x000fea0003800000 */
.L_x_677:
        /* <DEDUP_REMOVED lines=9> */
.L_x_680:
[----:B------:R-:W-:Y:S05]  /*1d870*/  BSYNC B1 ;  /* 0x0000000000017941 */ /* 0x000fea0003800000 */
.L_x_679:
        /* <DEDUP_REMOVED lines=10> */
.L_x_681:
        /* <DEDUP_REMOVED lines=15> */
.L_x_682:
        /* <DEDUP_REMOVED lines=15> */
.L_x_683:
        /* <DEDUP_REMOVED lines=10> */
.L_x_676:
[----:B------:R-:W-:Y:S05]  /*1dba0*/  BSYNC B0 ;  /* 0x0000000000007941 */ /* 0x000fea0003800000 */
.L_x_675:
[----:B------:R-:W-:-:S05]  /*1dbb0*/  VIADD R23, R23, 0x1 ;  /* 0x0000000117177836 */ /* 0x000fca0000000000 */
[----:B------:R-:W-:-:S04]  /*1dbc0*/  ISETP.NE.AND P0, PT, R23, 0x2, PT ;  /* 0x000000021700780c */ /* 0x000fc80003f05270 */
[----:B------:R-:W-:Y:S02]  /*1dbd0*/  SEL R3, RZ, 0x1, P0 ;  /* 0x00000001ff037807 */ /* 0x000fe40000000000 */
[----:B------:R-:W-:Y:S02]  /*1dbe0*/  SEL R23, R23, RZ, P0 ;  /* 0x000000ff17177207 */ /* 0x000fe40000000000 */
[----:B------:R-:W-:-:S07]  /*1dbf0*/  LOP3.LUT R26, R26, R3, RZ, 0x3c, !PT ;  /* 0x000000031a1a7212 */ /* 0x000fce00078e3cff */
.L_x_599:
[----:B------:R-:W-:Y:S05]  /*1dc00*/  BSYNC B7 ;  /* 0x0000000000077941 */ /* 0x000fea0003800000 */
.L_x_597:
[----:B------:R-:W2:Y:S02]  /*1dc10*/  LDL R0, [R1+0x50] ;  /* 0x0000500001007983 */ /* 0x000ea40000100800 */
[----:B--2---:R-:W-:-:S13]  /*1dc20*/  LOP3.LUT P0, RZ, R0, 0x2, RZ, 0xc0, !PT ;  /* 0x0000000200ff7812 */ /* 0x004fda000780c0ff */
[----:B------:R-:W-:Y:S05]  /*1dc30*/  @!P0 BRA `(.L_x_684) ;  /* 0x0000000000248947 */ /* 0x000fea0003800000 */
[----:B------:R-:W-:Y:S05]  /*1dc40*/  WARPSYNC.ALL ;  /* 0x0000000000007948 */ /* 0x000fea0003800000 */
[----:B------:R-:W2:Y:S08]  /*1dc50*/  S2UR UR5, SR_CgaCtaId ;  /* 0x00000000000579c3 */ /* 0x000eb00000008800 */
[----:B------:R-:W-:Y:S06]  /*1dc60*/  BAR.SYNC.DEFER_BLOCKING 0x5, 0x200 ;  /* 0x0148000000007b1d */ /* 0x000fec0000010000 */
[----:B------:R-:W-:-:S02]  /*1dc70*/  UMOV UR4, 0x400 ;  /* 0x0000040000047882 */ /* 0x000fc40000000000 */
[----:B--2---:R-:W-:-:S06]  /*1dc80*/  ULEA UR4, UR5, UR4, 0x18 ;  /* 0x0000000405047291 */ /* 0x004fcc000f8ec03f */
[----:B------:R-:W-:-:S05]  /*1dc90*/  IMAD.U32 R22, RZ, RZ, UR4 ;  /* 0x00000004ff167e24 */ /* 0x000fca000f8e00ff */
[----:B------:R2:W3:Y:S01]  /*1dca0*/  LDS.128 R16, [R22+0x31cd0] ;  /* 0x031cd00016107984 */ /* 0x0004e20000000c00 */
[----:B------:R-:W-:Y:S06]  /*1dcb0*/  BAR.ARV 0x4, 0x200 ;  /* 0x0108000000007b1d */ /* 0x000fec0000002000 */
[----:B------:R-:W-:Y:S05]  /*1dcc0*/  BRA `(.L_x_685) ;  /* 0x0000000800407947 */ /* 0x000fea0003800000 */
.L_x_684:
[----:B------:R-:W2:Y:S01]  /*1dcd0*/  S2R R0, SR_TID.X ;  /* 0x0000000000007919 */ /* 0x000ea20000002100 */
[----:B------:R-:W-:Y:S01]  /*1dce0*/  UMOV UR4, 0xffffffff ;  /* 0xffffffff00047882 */ /* 0x000fe20000000000 */
[----:B--2---:R-:W-:-:S04]  /*1dcf0*/  LOP3.LUT R8, R0, 0x1f, RZ, 0xc0, !PT ;  /* 0x0000001f00087812 */ /* 0x004fc800078ec0ff */
[----:B------:R-:W-:Y:S01]  /*1dd00*/  ISETP.NE.AND P0, PT, R8, 0x1f, PT ;  /* 0x0000001f0800780c */ /* 0x000fe20003f05270 */
[----:B------:R-:W-:-:S12]  /*1dd10*/  BRA.DIV UR4, `(.L_x_686) ;  /* 0x0000002604747947 */ /* 0x000fd8000b800000 */
[----:B0-----:R-:W-:Y:S01]  /*1dd20*/  IMAD.IADD R5, R19, 0x1, R8 ;  /* 0x0000000113057824 */ /* 0x001fe200078e0208 */
[----:B------:R-:W-:-:S04]  /*1dd30*/  ULDC UR4, c[0x0][0xc3c] ;  /* 0x00030f0000047ab9 */ /* 0x000fc80000000800 */
[----:B------:R-:W-:-:S13]  /*1dd40*/  ISETP.GE.OR P1, PT, R5, UR4, !P0 ;  /* 0x0000000405007c0c */ /* 0x000fda000c726670 */
[----:B------:R-:W0:Y:S02]  /*1dd50*/  @!P1 LDC.64 R2, c[0x0][0xc80] ;  /* 0x00032000ff029b82 */ /* 0x000e240000000a00 */
[----:B0-----:R-:W-:-:S06]  /*1dd60*/  @!P1 IMAD.WIDE R2, R5, 0x4, R2 ;  /* 0x0000000405029825 */ /* 0x001fcc00078e0202 */
[----:B------:R0:W2:Y:S01]  /*1dd70*/  @!P1 LDG.E R3, desc[UR60][R2.64] ;  /* 0x0000003c02039981 */ /* 0x0000a2000c1e1900 */
[C---:B------:R-:W-:Y:S02]  /*1dd80*/  ISETP.GE.U32.AND P2, PT, R8.reuse, 0x2, PT ;  /* 0x000000020800780c */ /* 0x040fe40003f46070 */
[C---:B------:R-:W-:Y:S01]  /*1dd90*/  ISETP.GE.U32.AND P3, PT, R8.reuse, 0x4, PT ;  /* 0x000000040800780c */ /* 0x040fe20003f66070 */
[----:B------:R-:W-:Y:S01]  /*1dda0*/  SHFL.IDX PT, R0, R16, RZ, 0x1f ;  /* 0x00001fff10007589 */ /* 0x000fe200000e0000 */
[C---:B------:R-:W-:Y:S02]  /*1ddb0*/  ISETP.GE.U32.AND P4, PT, R8.reuse, 0x8, PT ;  /* 0x000000080800780c */ /* 0x040fe40003f86070 */
[C---:B------:R-:W-:Y:S01]  /*1ddc0*/  ISETP.GE.U32.AND P5, PT, R8.reuse, 0x10, PT ;  /* 0x000000100800780c */ /* 0x040fe20003fa6070 */
[----:B------:R-:W-:Y:S01]  /*1ddd0*/  SHFL.IDX PT, R4, R16, 0x1, 0x1f ;  /* 0x00201f0010047f89 */ /* 0x000fe200000e0000 */
[----:B0-----:R-:W-:Y:S01]  /*1dde0*/  MOV R2, RZ ;  /* 0x000000ff00027202 */ /* 0x001fe20000000f00 */
[----:B--2---:R-:W-:Y:S01]  /*1ddf0*/  @!P1 IMAD.MOV.U32 R2, RZ, RZ, R3 ;  /* 0x000000ffff029224 */ /* 0x004fe200078e0003 */
[----:B------:R-:W-:-:S04]  /*1de00*/  ISETP.NE.AND P1, PT, R8, RZ, PT ;  /* 0x000000ff0800720c */ /* 0x000fc80003f25270 */
[----:B------:R-:W0:Y:S02]  /*1de10*/  SHFL.UP PT, R14, R2, 0x1, RZ ;  /* 0x04200000020e7989 */ /* 0x000e2400000e00ff */
[----:B0-----:R-:W-:-:S05]  /*1de20*/  SEL R5, R14, RZ, P1 ;  /* 0x000000ff0e057207 */ /* 0x001fca0000800000 */
[----:B------:R-:W-:-:S05]  /*1de30*/  IMAD.IADD R5, R2, 0x1, R5 ;  /* 0x0000000102057824 */ /* 0x000fca00078e0205 */
[----:B------:R-:W0:Y:S02]  /*1de40*/  SHFL.UP PT, R14, R5, 0x2, RZ ;  /* 0x04400000050e7989 */ /* 0x000e2400000e00ff */
[----:B0-----:R-:W-:-:S05]  /*1de50*/  SEL R6, R14, RZ, P2 ;  /* 0x000000ff0e067207 */ /* 0x001fca0001000000 */
        /* <DEDUP_REMOVED lines=11> */
.L_x_783:
[----:B------:R-:W-:Y:S02]  /*1df10*/  ULDC UR4, c[0x0][0xc38] ;  /* 0x00030e0000047ab9 */ /* 0x000fe40000000800 */
[----:B------:R-:W-:-:S04]  /*1df20*/  IMAD.U32 R16, RZ, RZ, UR4 ;  /* 0x00000004ff107e24 */ /* 0x000fc8000f8e00ff */
[----:B-1----:R-:W-:-:S04]  /*1df30*/  IMAD R5, R14, R16, RZ ;  /* 0x000000100e057224 */ /* 0x002fc800078e02ff */
[----:B------:R-:W-:-:S05]  /*1df40*/  IMAD.IADD R4, R4, 0x1, R5 ;  /* 0x0000000104047824 */ /* 0x000fca00078e0205 */
[----:B------:R-:W-:-:S13]  /*1df50*/  ISETP.GT.AND P6, PT, R4, R0, PT ;  /* 0x000000000400720c */ /* 0x000fda0003fc4270 */
[----:B------:R-:W-:Y:S05]  /*1df60*/  @P6 BRA `(.L_x_687) ;  /* 0x00000000009c6947 */ /* 0x000fea0003800000 */
.L_x_692:
        /* <DEDUP_REMOVED lines=14> */
.L_x_690:
[----:B------:R-:W-:Y:S05]  /*1e050*/  BSYNC B0 ;  /* 0x0000000000007941 */ /* 0x000fea0003800000 */
.L_x_689:
        /* <DEDUP_REMOVED lines=18> */
.L_x_791:
[----:B------:R-:W-:Y:S02]  /*1e180*/  ULDC UR4, c[0x0][0xc38] ;  /* 0x00030e0000047ab9 */ /* 0x000fe40000000800 */
[----:B------:R-:W-:-:S04]  /*1e190*/  IMAD.U32 R16, RZ, RZ, UR4 ;  /* 0x00000004ff107e24 */ /* 0x000fc8000f8e00ff */
[----:B-1----:R-:W-:-:S05]  /*1e1a0*/  IMAD R5, R14, R16, RZ ;  /* 0x000000100e057224 */ /* 0x002fca00078e02ff */
[----:B------:R-:W-:-:S04]  /*1e1b0*/  IADD3 R4, R5, R4, RZ ;  /* 0x0000000405047210 */ /* 0x000fc80007ffe0ff */
[----:B------:R-:W-:-:S13]  /*1e1c0*/  ISETP.GT.AND P6, PT, R4, R0, PT ;  /* 0x000000000400720c */ /* 0x000fda0003fc4270 */
[----:B------:R-:W-:Y:S05]  /*1e1d0*/  @!P6 BRA `(.L_x_692) ;  /* 0xfffffffc0064e947 */ /* 0x000fea000383ffff */
.L_x_687:
        /* <DEDUP_REMOVED lines=8> */
.L_x_795:
[----:B------:R-:W-:Y:S01]  /*1e260*/  ISETP.NE.AND P0, PT, R6, RZ, PT ;  /* 0x000000ff0600720c */ /* 0x000fe20003f05270 */
[----:B------:R-:W-:-:S12]  /*1e270*/  IMAD.MOV.U32 R14, RZ, RZ, RZ ;  /* 0x000000ffff0e7224 */ /* 0x000fd800078e00ff */
[----:B------:R-:W-:Y:S05]  /*1e280*/  @!P0 BRA `(.L_x_694) ;  /* 0x0000000000108947 */ /* 0x000fea0003800000 */
[----:B------:R-:W-:Y:S01]  /*1e290*/  UMOV UR4, 0xffffffff ;  /* 0xffffffff00047882 */ /* 0x000fe20000000000 */
[----:B------:R-:W-:Y:S02]  /*1e2a0*/  VIADD R12, R4, 0xffffffff ;  /* 0xffffffff040c7836 */ /* 0x000fe40000000000 */
[----:B------:R-:W-:Y:S05]  /*1e2b0*/  BRA.DIV UR4, `(.L_x_695) ;  /* 0x0000002a04347947 */ /* 0x000fea000b800000 */
[----:B------:R3:W4:Y:S02]  /*1e2c0*/  SHFL.IDX PT, R14, R3, R12, 0x1f ;  /* 0x00001f0c030e7589 */ /* 0x00072400000e0000 */
.L_x_694:
[----:B--2---:R-:W-:Y:S01]  /*1e2d0*/  IABS R6, R17 ;  /* 0x0000001100067213 */ /* 0x004fe20000000000 */
[----:B----4-:R-:W-:Y:S02]  /*1e2e0*/  IMAD R16, R14, R16, R5 ;  /* 0x000000100e107224 */ /* 0x010fe400078e0205 */
[----:B-1----:R-:W-:Y:S01]  /*1e2f0*/  IMAD.MOV.U32 R2, RZ, RZ, RZ ;  /* 0x000000ffff027224 */ /* 0x002fe200078e00ff */
[----:B------:R-:W1:Y:S01]  /*1e300*/  I2F.RP R7, R6 ;  /* 0x0000000600077306 */ /* 0x000e620000209400 */
[----:B------:R-:W-:Y:S02]  /*1e310*/  IMAD.IADD R0, R0, 0x1, -R16 ;  /* 0x0000000100007824 */ /* 0x000fe400078e0a10 */
[----:B------:R-:W-:-:S05]  /*1e320*/  IMAD.IADD R19, R4, 0x1, R19 ;  /* 0x0000000104137824 */ /* 0x000fca00078e0213 */
[----:B-1----:R-:W0:Y:S02]  /*1e330*/  MUFU.RCP R7, R7 ;  /* 0x0000000700077308 */ /* 0x002e240000001000 */
[----:B0--3--:R-:W-:-:S06]  /*1e340*/  VIADD R3, R7, 0xffffffe ;  /* 0x0ffffffe07037836 */ /* 0x009fcc0000000000 */
[----:B------:R-:W0:Y:S02]  /*1e350*/  F2I.FTZ.U32.TRUNC.NTZ R3, R3 ;  /* 0x0000000300037305 */ /* 0x000e24000021f000 */
[----:B0-----:R-:W-:-:S04]  /*1e360*/  IMAD.MOV R5, RZ, RZ, -R3 ;  /* 0x000000ffff057224 */ /* 0x001fc800078e0a03 */
[----:B------:R-:W-:-:S04]  /*1e370*/  IMAD R5, R5, R6, RZ ;  /* 0x0000000605057224 */ /* 0x000fc800078e02ff */
[----:B------:R-:W-:Y:S01]  /*1e380*/  IMAD.HI.U32 R2, R3, R5, R2 ;  /* 0x0000000503027227 */ /* 0x000fe200078e0002 */
[----:B------:R-:W-:Y:S02]  /*1e390*/  IABS R5, R17 ;  /* 0x0000001100057213 */ /* 0x000fe40000000000 */
[----:B------:R-:W-:-:S03]  /*1e3a0*/  IABS R3, R0 ;  /* 0x0000000000037213 */ /* 0x000fc60000000000 */
[----:B------:R-:W-:Y:S02]  /*1e3b0*/  IMAD.MOV R5, RZ, RZ, -R5 ;  /* 0x000000ffff057224 */ /* 0x000fe400078e0a05 */
        /* <DEDUP_REMOVED lines=16> */
.L_x_688:
[----:B------:R-:W-:Y:S01]  /*1e4c0*/  UMOV UR4, URZ ;  /* 0x0000003f00047c82 */ /* 0x000fe20008000000 */
[----:B------:R-:W-:Y:S01]  /*1e4d0*/  UMOV UR5, URZ ;  /* 0x0000003f00057c82 */ /* 0x000fe20008000000 */
[----:B------:R-:W-:Y:S01]  /*1e4e0*/  ULDC UR6, c[0x0][0xc3c] ;  /* 0x00030f0000067ab9 */ /* 0x000fe20000000800 */
[----:B------:R-:W-:Y:S01]  /*1e4f0*/  IMAD.MOV.U32 R16, RZ, RZ, R0 ;  /* 0x000000ffff107224 */ /* 0x000fe200078e0000 */
[----:B------:R-:W-:Y:S01]  /*1e500*/  MOV R18, UR5 ;  /* 0x0000000500127c02 */ /* 0x000fe20008000f00 */
[----:B------:R-:W-:Y:S02]  /*1e510*/  IMAD.U32 R17, RZ, RZ, UR4 ;  /* 0x00000004ff117e24 */ /* 0x000fe4000f8e00ff */
[----:B------:R-:W-:-:S07]  /*1e520*/  IMAD.U32 R19, RZ, RZ, UR6 ;  /* 0x00000006ff137e24 */ /* 0x000fce000f8e00ff */
.L_x_696:
        /* <DEDUP_REMOVED lines=10> */
.L_x_685:
[----:B------:R-:W-:Y:S02]  /*1e5d0*/  ULDC UR4, c[0x0][0xc3c] ;  /* 0x00030f0000047ab9 */ /* 0x000fe40000000800 */
[----:B---3--:R-:W-:-:S13]  /*1e5e0*/  ISETP.GE.AND P0, PT, R19, UR4, PT ;  /* 0x0000000413007c0c */ /* 0x008fda000bf06270 */
[----:B------:R-:W-:Y:S05]  /*1e5f0*/  @!P0 BRA `(.L_x_697) ;  /* 0xffffff9800408947 */ /* 0x000fea000383ffff */
[----:B------:R-:W-:Y:S05]  /*1e600*/  BSYNC B8 ;  /* 0x0000000000087941 */ /* 0x000fea0003800000 */
.L_x_553:
[----:B--2---:R-:W2:Y:S01]  /*1e610*/  LDL.LU R0, [R1+0x28] ;  /* 0x0000280001007983 */ /* 0x004ea20000300800 */
[----:B------:R-:W-:Y:S01]  /*1e620*/  BSSY B0, `(.L_x_698) ;  /* 0x000000b000007945 */ /* 0x000fe20003800000 */
[----:B0-----:R-:W0:Y:S01]  /*1e630*/  S2R R5, SR_CgaCtaId ;  /* 0x0000000000057919 */ /* 0x001e220000008800 */
[----:B--2---:R-:W-:-:S05]  /*1e640*/  VIADD R0, R0, 0x1 ;  /* 0x0000000100007836 */ /* 0x004fca0000000000 */
[----:B------:R-:W-:-:S04]  /*1e650*/  LEA.HI R2, R0, R0, RZ, 0x1 ;  /* 0x0000000000027211 */ /* 0x000fc800078f08ff */
[----:B------:R-:W-:Y:S02]  /*1e660*/  LOP3.LUT R3, R2, 0xfffffffe, RZ, 0xc0, !PT ;  /* 0xfffffffe02037812 */ /* 0x000fe400078ec0ff */
[----:B------:R-:W-:-:S03]  /*1e670*/  MOV R2, 0x400 ;  /* 0x0000040000027802 */ /* 0x000fc60000000f00 */
[----:B------:R-:W-:Y:S01]  /*1e680*/  IMAD.IADD R0, R0, 0x1, -R3 ;  /* 0x0000000100007824 */ /* 0x000fe200078e0a03 */
[----:B0-----:R-:W-:-:S04]  /*1e690*/  LEA R9, R5, R2, 0x18 ;  /* 0x0000000205097211 */ /* 0x001fc800078ec0ff */
[----:B------:R-:W-:-:S04]  /*1e6a0*/  SHF.L.U32 R0, R0, 0x1f, RZ ;  /* 0x0000001f00007819 */ /* 0x000fc800000006ff */
[----:B------:R-:W0:Y:S02]  /*1e6b0*/  SYNCS.PHASECHK.TRANS64.TRYWAIT P0, [R9+URZ+0x31c20], R0 ;  /* 0x031c2000090075a7 */ /* 0x000e24000800017f */
[----:B0-----:R-:W-:Y:S05]  /*1e6c0*/  @!P0 BRA `(.L_x_699) ;  /* 0x0000002400548947 */ /* 0x001fea0003800000 */
.L_x_798:
[----:B------:R-:W-:Y:S05]  /*1e6d0*/  BSYNC B0 ;  /* 0x0000000000007941 */ /* 0x000fea0003800000 */
.L_x_698:
[----:B------:R-:W-:-:S03]  /*1e6e0*/  UMOV UR4, 0xffffffff ;  /* 0xffffffff00047882 */ /* 0x000fc60000000000 */
[----:B------:R-:W-:Y:S05]  /*1e6f0*/  BRA.DIV UR4, `(.L_x_700) ;  /* 0x00000026045c7947 */ /* 0x000fea000b800000 */
[----:B0-----:R-:W0:Y:S02]  /*1e700*/  S2R R0, SR_TID.X ;  /* 0x0000000000007919 */ /* 0x001e240000002100 */
[----:B0-----:R-:W-:-:S04]  /*1e710*/  SHF.R.U32.HI R0, RZ, 0x5, R0 ;  /* 0x00000005ff007819 */ /* 0x001fc80000011600 */
[----:B------:R-:W-:-:S05]  /*1e720*/  LOP3.LUT R0, R0, 0x3, RZ, 0xc0, !PT ;  /* 0x0000000300007812 */ /* 0x000fca00078ec0ff */
[----:B------:R0:W2:Y:S02]  /*1e730*/  SHFL.IDX PT, R14, R0, RZ, 0x1f ;  /* 0x00001fff000e7589 */ /* 0x0000a400000e0000 */
.L_x_801:
[----:B--2---:R-:W-:-:S13]  /*1e740*/  ISETP.NE.AND P0, PT, R14, RZ, PT ;  /* 0x000000ff0e00720c */ /* 0x004fda0003f05270 */
[----:B------:R-:W-:Y:S05]  /*1e750*/  @P0 BRA `(.L_x_408) ;  /* 0x0000000000880947 */ /* 0x000fea0003800000 */
[----:B------:R-:W-:-:S03]  /*1e760*/  UMOV UR4, 0xffffffff ;  /* 0xffffffff00047882 */ /* 0x000fc60000000000 */
[----:B------:R-:W-:Y:S05]  /*1e770*/  BRA.DIV UR4, `(.L_x_701) ;  /* 0x0000002604707947 */ /* 0x000fea000b800000 */
[----:B------:R-:W-:-:S13]  /*1e780*/  ELECT P6, URZ, PT ;  /* 0x00000000003f782f */ /* 0x000fda00038c0000 */
.L_x_804:
[----:B------:R-:W-:Y:S05]  /*1e790*/  @!P6 BRA `(.L_x_408) ;  /* 0x000000000078e947 */ /* 0x000fea0003800000 */
[----:B0-----:R-:W2:Y:S02]  /*1e7a0*/  LDL.LU R0, [R1+0x60] ;  /* 0x0000600001007983 */ /* 0x001ea40000300800 */
[----:B--2---:R-:W-:-:S04]  /*1e7b0*/  LOP3.LUT R0, R0, 0x2, RZ, 0xfc, !PT ;  /* 0x0000000200007812 */ /* 0x004fc800078efcff */
[----:B------:R-:W-:-:S13]  /*1e7c0*/  ISETP.NE.AND P2, PT, R0, 0x3, PT ;  /* 0x000000030000780c */ /* 0x000fda0003f45270 */
[----:B------:R-:W-:Y:S05]  /*1e7d0*/  @!P2 BRA `(.L_x_702) ;  /* 0x000000000004a947 */ /* 0x000fea0003800000 */
[----:B------:R-:W-:Y:S01]  /*1e7e0*/  BPT.TRAP 0x1 ;  /* 0x000000040000795c */ /* 0x000fe20000300000 */
.L_x_702:
[----:B------:R-:W-:Y:S01]  /*1e7f0*/  VIADD R0, R9, 0x31c40 ;  /* 0x00031c4009007836 */ /* 0x000fe20000000000 */
[----:B------:R-:W-:Y:S01]  /*1e800*/  SHF.L.U32 R4, R26, 0x1f, RZ ;  /* 0x0000001f1a047819 */ /* 0x000fe200000006ff */
[C---:B------:R-:W-:Y:S02]  /*1e810*/  VIADD R2, R23.reuse, 0x1 ;  /* 0x0000000117027836 */ /* 0x040fe40000000000 */
[----:B------:R-:W-:-:S03]  /*1e820*/  IMAD R5, R23, 0x8, R0 ;  /* 0x0000000817057824 */ /* 0x000fc600078e0200 */
[C---:B------:R-:W-:Y:S01]  /*1e830*/  ISETP.NE.AND P1, PT, R2.reuse, 0x2, PT ;  /* 0x000000020200780c */ /* 0x040fe20003f25270 */
[----:B------:R-:W0:Y:S03]  /*1e840*/  SYNCS.PHASECHK.TRANS64.TRYWAIT P0, [R5+URZ], R4 ;  /* 0x00000004050075a7 */ /* 0x000e26000800017f */
[----:B------:R-:W-:Y:S02]  /*1e850*/  SEL R3, RZ, 0x1, P1 ;  /* 0x00000001ff037807 */ /* 0x000fe40000800000 */
[----:B-1----:R-:W-:Y:S02]  /*1e860*/  SEL R7, R2, RZ, P1 ;  /* 0x000000ff02077207 */ /* 0x002fe40000800000 */
[----:B------:R-:W-:-:S03]  /*1e870*/  LOP3.LUT R2, R26, R3, RZ, 0x3c, !PT ;  /* 0x000000031a027212 */ /* 0x000fc600078e3cff */
[----:B------:R-:W-:Y:S01]  /*1e880*/  IMAD R3, R7, 0x8, R0 ;  /* 0x0000000807037824 */ /* 0x000fe200078e0200 */
[----:B------:R-:W-:Y:S01]  /*1e890*/  SHF.L.U32 R2, R2, 0x1f, RZ ;  /* 0x0000001f02027819 */ /* 0x000fe200000006ff */
[----:B0-----:R-:W-:Y:S06]  /*1e8a0*/  @!P0 BRA `(.L_x_703) ;  /* 0x0000002400448947 */ /* 0x001fec0003800000 */
.L_x_805:
[----:B------:R-:W1:Y:S02]  /*1e8b0*/  SYNCS.PHASECHK.TRANS64.TRYWAIT P0, [R3+URZ], R2 ;  /* 0x00000002030075a7 */ /* 0x000e64000800017f */
[----:B-1----:R-:W-:Y:S05]  /*1e8c0*/  @!P0 BRA `(.L_x_704) ;  /* 0x0000002400508947 */ /* 0x002fea0003800000 */
.L_x_806:
[----:B------:R-:W-:Y:S05]  /*1e8d0*/  @!P2 BRA `(.L_x_705) ;  /* 0x000000000004a947 */ /* 0x000fea0003800000 */
[----:B------:R-:W-:Y:S01]  /*1e8e0*/  BPT.TRAP 0x1 ;  /* 0x000000040000795c */ /* 0x000fe20000300000 */
.L_x_705:
[----:B------:R-:W-:-:S04]  /*1e8f0*/  VIADD R0, R9, 0x31c60 ;  /* 0x00031c6009007836 */ /* 0x000fc80000000000 */
[----:B------:R-:W-:-:S04]  /*1e900*/  IMAD R23, R23, 0x8, R0 ;  /* 0x0000000817177824 */ /* 0x000fc800078e0200 */
[----:B------:R-:W2:Y:S02]  /*1e910*/  SYNCS.PHASECHK.TRANS64.TRYWAIT P0, [R23+URZ], R4 ;  /* 0x00000004170075a7 */ /* 0x000ea4000800017f */
[----:B--2---:R-:W-:Y:S05]  /*1e920*/  @!P0 BRA `(.L_x_706) ;  /* 0x00000024004c8947 */ /* 0x004fea0003800000 */
.L_x_807:
[----:B------:R-:W-:-:S07]  /*1e930*/  IMAD R7, R7, 0x8, R0 ;  /* 0x0000000807077824 */ /* 0x000fce00078e0200 */
.L_x_707:
[----:B---3--:R3:W4:Y:S02]  /*1e940*/  SYNCS.PHASECHK.TRANS64.TRYWAIT P0, [R7+URZ], R2 ;  /* 0x00000002070075a7 */ /* 0x008724000800017f */
[----:B----4-:R-:W-:Y:S05]  /*1e950*/  @!P0 NANOSLEEP.SYNCS 0x989680 ;  /* 0x009896800000895d */ /* 0x010fea0003900000 */
[----:B------:R-:W4:Y:S02]  /*1e960*/  @!P0 SYNCS.PHASECHK.TRANS64 P0, [R7+URZ], R2 ;  /* 0x00000002070085a7 */ /* 0x000f24000800007f */
[----:B----4-:R-:W-:Y:S05]  /*1e970*/  @!P0 BRA `(.L_x_707) ;  /* 0xfffffffc00f08947 */ /* 0x010fea000383ffff */
.L_x_408:
[----:B------:R-:W-:Y:S05]  /*1e980*/  BSYNC B9 ;  /* 0x0000000000097941 */ /* 0x000fea0003800000 */
.L_x_405:
[----:B------:R-:W-:Y:S05]  /*1e990*/  EXIT ;  /* 0x000000000000794d */ /* 0x000fea0003800000 */
.L_x_424:
[----:B0-----:R0:W1:Y:S02]  /*1e9a0*/  SYNCS.PHASECHK.TRANS64.TRYWAIT P5, [R21+URZ+0x31c90], R91 ;  /* 0x031c905b150075a7 */ /* 0x00106400080a017f */
[----:B-1----:R-:W-:Y:S05]  /*1e9b0*/  @!P5 NANOSLEEP.SYNCS 0x989680 ;  /* 0x009896800000d95d */ /* 0x002fea0003900000 */
[----:B------:R-:W1:Y:S02]  /*1e9c0*/  @!P5 SYNCS.PHASECHK.TRANS64 P5, [R21+URZ+0x31c90], R91 ;  /* 0x031c905b1500d5a7 */ /* 0x000e6400080a007f */
[----:B-1----:R-:W-:Y:S05]  /*1e9d0*/  @!P5 BRA `(.L_x_424) ;  /* 0xfffffffc00f0d947 */ /* 0x002fea000383ffff */
[----:B------:R-:W-:Y:S05]  /*1e9e0*/  BRA `(.L_x_708) ;  /* 0xfffffe4400dc7947 */ /* 0x000fea000383ffff */
.L_x_452:
[----:B0-----:R0:W1:Y:S02]  /*1e9f0*/  SYNCS.PHASECHK.TRANS64.TRYWAIT P5, [R21+URZ+0x31c90], R91 ;  /* 0x031c905b150075a7 */ /* 0x00106400080a017f */
[----:B-1----:R-:W-:Y:S05]  /*1ea00*/  @!P5 NANOSLEEP.SYNCS 0x989680 ;  /* 0x009896800000d95d */ /* 0x002fea0003900000 */
[----:B------:R-:W1:Y:S02]  /*1ea10*/  @!P5 SYNCS.PHASECHK.TRANS64 P5, [R21+URZ+0x31c90], R91 ;  /* 0x031c905b1500d5a7 */ /* 0x000e6400080a007f */
[----:B-1----:R-:W-:Y:S05]  /*1ea20*/  @!P5 BRA `(.L_x_452) ;  /* 0xfffffffc00f0d947 */ /* 0x002fea000383ffff */
[----:B------:R-:W-:Y:S05]  /*1ea30*/  BRA `(.L_x_709) ;  /* 0xfffffe6000487947 */ /* 0x000fea000383ffff */
.L_x_465:
[----:B0-----:R0:W1:Y:S02]  /*1ea40*/  SYNCS.PHASECHK.TRANS64.TRYWAIT P4, [R21+URZ+0x31c90], R91 ;  /* 0x031c905b150075a7 */ /* 0x001064000808017f */
[----:B-1----:R-:W-:Y:S05]  /*1ea50*/  @!P4 NANOSLEEP.SYNCS 0x989680 ;  /* 0x009896800000c95d */ /* 0x002fea0003900000 */
[----:B------:R-:W1:Y:S02]  /*1ea60*/  @!P4 SYNCS.PHASECHK.TRANS64 P4, [R21+URZ+0x31c90], R91 ;  /* 0x031c905b1500c5a7 */ /* 0x000e64000808007f */
[----:B-1----:R-:W-:Y:S05]  /*1ea70*/  @!P4 BRA `(.L_x_465) ;  /* 0xfffffffc00f0c947 */ /* 0x002fea000383ffff */
[----:B------:R-:W-:Y:S05]  /*1ea80*/  BRA `(.L_x_710) ;  /* 0xfffffe7800b87947 */ /* 0x000fea000383ffff */
.L_x_469:
[----:B--2---:R2:W3:Y:S02]  /*1ea90*/  SYNCS.PHASECHK.TRANS64.TRYWAIT P3, [R21+URZ+0x31cb0], R91 ;  /* 0x031cb05b150075a7 */ /* 0x0044e4000806017f */
[----:B---3--:R-:W-:Y:S05]  /*1eaa0*/  @!P3 NANOSLEEP.SYNCS 0x989680 ;  /* 0x009896800000b95d */ /* 0x008fea0003900000 */
[----:B------:R-:W3:Y:S02]  /*1eab0*/  @!P3 SYNCS.PHASECHK.TRANS64 P3, [R21+URZ+0x31cb0], R91 ;  /* 0x031cb05b1500b5a7 */ /* 0x000ee4000806007f */
[----:B---3--:R-:W-:Y:S05]  /*1eac0*/  @!P3 BRA `(.L_x_469) ;  /* 0xfffffffc00f0b947 */ /* 0x008fea000383ffff */
[----:B------:R-:W-:Y:S05]  /*1ead0*/  BRA `(.L_x_711) ;  /* 0xfffffe7c00507947 */ /* 0x000fea000383ffff */
.L_x_475:
[----:B------:R-:W1:Y:S01]  /*1eae0*/  S2R R4, SR_TID.X ;  /* 0x0000000000047919 */ /* 0x000e620000002100 */
[----:B------:R-:W-:Y:S01]  /*1eaf0*/  BSSY B0, `(.L_x_712) ;  /* 0x000000c000007945 */ /* 0x000fe20003800000 */
[----:B------:R-:W-:Y:S02]  /*1eb00*/  IMAD.MOV.U32 R12, RZ, RZ, RZ ;  /* 0x000000ffff0c7224 */ /* 0x000fe400078e00ff */
[----:B------:R-:W-:Y:S02]  /*1eb10*/  IMAD.MOV.U32 R11, RZ, RZ, 0x1f ;  /* 0x0000001fff0b7424 */ /* 0x000fe400078e00ff */
[----:B------:R-:W-:Y:S02]  /*1eb20*/  IMAD.MOV.U32 R15, RZ, RZ, -0x1 ;  /* 0xffffffffff0f7424 */ /* 0x000fe400078e00ff */
[----:B-1----:R-:W-:-:S05]  /*1eb30*/  VIADD R5, R4, 0xffffff80 ;  /* 0xffffff8004057836 */ /* 0x002fca0000000000 */
[----:B------:R-:W-:-:S04]  /*1eb40*/  SHF.R.S32.HI R4, RZ, 0x1f, R5 ;  /* 0x0000001fff047819 */ /* 0x000fc80000011405 */
[----:B------:R-:W-:-:S04]  /*1eb50*/  LEA.HI R4, R4, R5, RZ, 0x7 ;  /* 0x0000000504047211 */ /* 0x000fc800078f38ff */
[----:B------:R-:W-:-:S05]  /*1eb60*/  SHF.R.S32.HI R4, RZ, 0x7, R4 ;  /* 0x00000007ff047819 */ /* 0x000fca0000011404 */
[----:B------:R-:W-:-:S07]  /*1eb70*/  IMAD.MOV.U32 R13, RZ, RZ, R4 ;  /* 0x000000ffff0d7224 */ /* 0x000fce00078e0004 */
[----:B0----5:R-:W-:Y:S05]  /*1eb80*/  WARPSYNC.COLLECTIVE R15, `(.L_x_713) ;  /* 0x000000000f087348 */ /* 0x021fea0003c00000 */
[----:B------:R1:W2:Y:S02]  /*1eb90*/  SHFL.IDX P6, R14, R13, R12, R11 ;  /* 0x0000000c0d0e7389 */ /* 0x0002a400000c000b */
[----:B012--5:R-:W-:Y:S01]  /*1eba0*/  ENDCOLLECTIVE ;  /* 0x000000000000791b */ /* 0x027fe20003800000 */
.L_x_713:
[----:B------:R-:W-:Y:S05]  /*1ebb0*/  BSYNC B0 ;  /* 0x0000000000007941 */ /* 0x000fea0003800000 */
.L_x_712:
[----:B------:R0:W-:Y:S01]  /*1ebc0*/  STL [R1+0x78], R14 ;  /* 0x0000780e01007387 */ /* 0x0001e20000100800 */
[----:B------:R-:W-:Y:S05]  /*1ebd0*/  BRA `(.L_x_714) ;  /* 0xfffffe8000a87947 */ /* 0x000fea000383ffff */
.L_x_486:
[----:B------:R-:W-:Y:S01]  /*1ebe0*/  BSSY B1, `(.L_x_715) ;  /* 0x0000008000017945 */ /* 0x000fe20003800000 */
[----:B------:R-:W-:Y:S01]  /*1ebf0*/  IMAD.MOV.U32 R13, RZ, RZ, R25 ;  /* 0x000000ffff0d7224 */ /* 0x000fe200078e0019 */
[----:B------:R-:W-:Y:S01]  /*1ec00*/  MOV R11, 0x1e1f ;  /* 0x00001e1f000b7802 */ /* 0x000fe20000000f00 */
[----:B------:R-:W-:Y:S02]  /*1ec10*/  IMAD.MOV.U32 R12, RZ, RZ, RZ ;  /* 0x000000ffff0c7224 */ /* 0x000fe400078e00ff */
[----:B------:R-:W-:-:S07]  /*1ec20*/  IMAD.MOV.U32 R15, RZ, RZ, -0x1 ;  /* 0xffffffffff0f7424 */ /* 0x000fce00078e00ff */
[----:B0-----:R-:W-:Y:S05]  /*1ec30*/  WARPSYNC.COLLECTIVE R15, `(.L_x_716) ;  /* 0x000000000f087348 */ /* 0x001fea0003c00000 */
[----:B0-----:R0:W1:Y:S02]  /*1ec40*/  SHFL.IDX P6, R14, R13, R12, R11 ;  /* 0x0000000c0d0e7389 */ /* 0x00106400000c000b */
[----:B01----:R-:W-:Y:S01]  /*1ec50*/  ENDCOLLECTIVE ;  /* 0x000000000000791b */ /* 0x003fe20003800000 */
.L_x_716:
[----:B------:R-:W-:Y:S05]  /*1ec60*/  BSYNC B1 ;  /* 0x0000000000017941 */ /* 0x000fea0003800000 */
.L_x_715:
[----:B------:R-:W-:Y:S02]  /*1ec70*/  IMAD.MOV.U32 R13, RZ, RZ, R24 ;  /* 0x000000ffff0d7224 */ /* 0x000fe400078e0018 */
[----:B------:R-:W-:Y:S02]  /*1ec80*/  IMAD.MOV.U32 R12, RZ, RZ, RZ ;  /* 0x000000ffff0c7224 */ /* 0x000fe400078e00ff */
[----:B------:R-:W-:Y:S02]  /*1ec90*/  IMAD.MOV.U32 R11, RZ, RZ, 0x1e1f ;  /* 0x00001e1fff0b7424 */ /* 0x000fe400078e00ff */
[----:B------:R-:W-:Y:S02]  /*1eca0*/  IMAD.MOV.U32 R15, RZ, RZ, -0x1 ;  /* 0xffffffffff0f7424 */ /* 0x000fe400078e00ff */
[----:B------:R-:W-:-:S07]  /*1ecb0*/  IMAD.MOV.U32 R3, RZ, RZ, R14 ;  /* 0x000000ffff037224 */ /* 0x000fce00078e000e */
[----:B------:R-:W-:Y:S05]  /*1ecc0*/  WARPSYNC.COLLECTIVE R15, `(.L_x_717) ;  /* 0x000000000f087348 */ /* 0x000fea0003c00000 */
[----:B------:R0:W1:Y:S02]  /*1ecd0*/  SHFL.IDX P6, R14, R13, R12, R11 ;  /* 0x0000000c0d0e7389 */ /* 0x00006400000c000b */
[----:B01----:R-:W-:Y:S01]  /*1ece0*/  ENDCOLLECTIVE ;  /* 0x000000000000791b */ /* 0x003fe20003800000 */
.L_x_717:
[----:B------:R-:W-:Y:S02]  /*1ecf0*/  IMAD.MOV.U32 R13, RZ, RZ, R27 ;  /* 0x000000ffff0d7224 */ /* 0x000fe400078e001b */
[----:B------:R-:W-:-:S07]  /*1ed00*/  IMAD.MOV.U32 R0, RZ, RZ, R14 ;  /* 0x000000ffff007224 */ /* 0x000fce00078e000e */
[----:B------:R-:W-:Y:S05]  /*1ed10*/  WARPSYNC.COLLECTIVE R15, `(.L_x_718) ;  /* 0x000000000f087348 */ /* 0x000fea0003c00000 */
[----:B------:R0:W1:Y:S02]  /*1ed20*/  SHFL.IDX P6, R14, R13, R12, R11 ;  /* 0x0000000c0d0e7389 */ /* 0x00006400000c000b */
[----:B01----:R-:W-:Y:S01]  /*1ed30*/  ENDCOLLECTIVE ;  /* 0x000000000000791b */ /* 0x003fe20003800000 */
.L_x_718:
[----:B------:R-:W-:Y:S02]  /*1ed40*/  IMAD.MOV.U32 R13, RZ, RZ, R26 ;  /* 0x000000ffff0d7224 */ /* 0x000fe400078e001a */
[----:B------:R-:W-:-:S07]  /*1ed50*/  IMAD.MOV.U32 R5, RZ, RZ, R14 ;  /* 0x000000ffff057224 */ /* 0x000fce00078e000e */
[----:B------:R-:W-:Y:S05]  /*1ed60*/  WARPSYNC.COLLECTIVE R15, `(.L_x_719) ;  /* 0x000000000f087348 */ /* 0x000fea0003c00000 */
[----:B------:R0:W1:Y:S02]  /*1ed70*/  SHFL.IDX P6, R14, R13, R12, R11 ;  /* 0x0000000c0d0e7389 */ /* 0x00006400000c000b */
[----:B01----:R-:W-:Y:S01]  /*1ed80*/  ENDCOLLECTIVE ;  /* 0x000000000000791b */ /* 0x003fe20003800000 */
.L_x_719:
[----:B------:R-:W-:Y:S05]  /*1ed90*/  BRA `(.L_x_720) ;  /* 0xfffffe8400b47947 */ /* 0x000fea000383ffff */
.L_x_490:
[----:B0-----:R0:W1:Y:S02]  /*1eda0*/  SYNCS.PHASECHK.TRANS64.TRYWAIT P1, [R16+URZ+0x31c00], R3 ;  /* 0x031c0003100075a7 */ /* 0x001064000802017f */
[----:B-1----:R-:W-:Y:S05]  /*1edb0*/  @!P1 NANOSLEEP.SYNCS 0x989680 ;  /* 0x009896800000995d */ /* 0x002fea0003900000 */
[----:B------:R-:W1:Y:S02]  /*1edc0*/  @!P1 SYNCS.PHASECHK.TRANS64 P1, [R16+URZ+0x31c00], R3 ;  /* 0x031c0003100095a7 */ /* 0x000e64000802007f */
[----:B-1----:R-:W-:Y:S05]  /*1edd0*/  @!P1 BRA `(.L_x_490) ;  /* 0xfffffffc00f09947 */ /* 0x002fea000383ffff */
[----:B------:R-:W-:Y:S05]  /*1ede0*/  BRA `(.L_x_721) ;  /* 0xfffffe8c00e87947 */ /* 0x000fea000383ffff */
.L_x_502:
[----:B------:R-:W-:Y:S01]  /*1edf0*/  BSSY B1, `(.L_x_722) ;  /* 0x0000008000017945 */ /* 0x000fe20003800000 */
[----:B------:R-:W-:Y:S02]  /*1ee00*/  IMAD.MOV.U32 R13, RZ, RZ, R25 ;  /* 0x000000ffff0d7224 */ /* 0x000fe400078e0019 */
[----:B------:R-:W-:Y:S02]  /*1ee10*/  IMAD.MOV.U32 R12, RZ, RZ, RZ ;  /* 0x000000ffff0c7224 */ /* 0x000fe400078e00ff */
[----:B------:R-:W-:Y:S02]  /*1ee20*/  IMAD.MOV.U32 R11, RZ, RZ, 0x1e1f ;  /* 0x00001e1fff0b7424 */ /* 0x000fe400078e00ff */
[----:B------:R-:W-:-:S07]  /*1ee30*/  IMAD.MOV.U32 R15, RZ, RZ, -0x1 ;  /* 0xffffffffff0f7424 */ /* 0x000fce00078e00ff */
[----:B0-----:R-:W-:Y:S05]  /*1ee40*/  WARPSYNC.COLLECTIVE R15, `(.L_x_723) ;  /* 0x000000000f087348 */ /* 0x001fea0003c00000 */
[----:B0-----:R0:W1:Y:S02]  /*1ee50*/  SHFL.IDX P6, R14, R13, R12, R11 ;  /* 0x0000000c0d0e7389 */ /* 0x00106400000c000b */
[----:B01----:R-:W-:Y:S01]  /*1ee60*/  ENDCOLLECTIVE ;  /* 0x000000000000791b */ /* 0x003fe20003800000 */
.L_x_723:
[----:B------:R-:W-:Y:S05]  /*1ee70*/  BSYNC B1 ;  /* 0x0000000000017941 */ /* 0x000fea0003800000 */
.L_x_722:
[----:B------:R-:W-:Y:S01]  /*1ee80*/  IMAD.MOV.U32 R13, RZ, RZ, R24 ;  /* 0x000000ffff0d7224 */ /* 0x000fe200078e0018 */
[----:B------:R-:W-:Y:S01]  /*1ee90*/  MOV R11, 0x1e1f ;  /* 0x00001e1f000b7802 */ /* 0x000fe20000000f00 */
[----:B------:R-:W-:Y:S02]  /*1eea0*/  IMAD.MOV.U32 R12, RZ, RZ, RZ ;  /* 0x000000ffff0c7224 */ /* 0x000fe400078e00ff */
[----:B------:R-:W-:Y:S02]  /*1eeb0*/  IMAD.MOV.U32 R15, RZ, RZ, -0x1 ;  /* 0xffffffffff0f7424 */ /* 0x000fe400078e00ff */
[----:B------:R-:W-:-:S07]  /*1eec0*/  IMAD.MOV.U32 R3, RZ, RZ, R14 ;  /* 0x000000ffff037224 */ /* 0x000fce00078e000e */
[----:B------:R-:W-:Y:S05]  /*1eed0*/  WARPSYNC.COLLECTIVE R15, `(.L_x_724) ;  /* 0x000000000f087348 */ /* 0x000fea0003c00000 */
[----:B------:R0:W1:Y:S02]  /*1eee0*/  SHFL.IDX P6, R14, R13, R12, R11 ;  /* 0x0000000c0d0e7389 */ /* 0x00006400000c000b */
[----:B01----:R-:W-:Y:S01]  /*1eef0*/  ENDCOLLECTIVE ;  /* 0x000000000000791b */ /* 0x003fe20003800000 */
.L_x_724:
[----:B------:R-:W-:Y:S02]  /*1ef00*/  IMAD.MOV.U32 R21, RZ, RZ, R3 ;  /* 0x000000ffff157224 */ /* 0x000fe400078e0003 */
[----:B------:R-:W-:Y:S02]  /*1ef10*/  IMAD.MOV.U32 R13, RZ, RZ, R27 ;  /* 0x000000ffff0d7224 */ /* 0x000fe400078e001b */
[----:B------:R-:W-:-:S07]  /*1ef20*/  IMAD.MOV.U32 R0, RZ, RZ, R14 ;  /* 0x000000ffff007224 */ /* 0x000fce00078e000e */
[----:B------:R-:W-:Y:S05]  /*1ef30*/  WARPSYNC.COLLECTIVE R15, `(.L_x_725) ;  /* 0x000000000f087348 */ /* 0x000fea0003c00000 */
[----:B------:R0:W1:Y:S02]  /*1ef40*/  SHFL.IDX P6, R14, R13, R12, R11 ;  /* 0x0000000c0d0e7389 */ /* 0x00006400000c000b */
[----:B01----:R-:W-:Y:S01]  /*1ef50*/  ENDCOLLECTIVE ;  /* 0x000000000000791b */ /* 0x003fe20003800000 */
.L_x_725:
[----:B------:R-:W-:Y:S02]  /*1ef60*/  IMAD.MOV.U32 R20, RZ, RZ, R0 ;  /* 0x000000ffff147224 */ /* 0x000fe400078e0000 */
[----:B------:R-:W-:Y:S02]  /*1ef70*/  IMAD.MOV.U32 R13, RZ, RZ, R26 ;  /* 0x000000ffff0d7224 */ /* 0x000fe400078e001a */
[----:B------:R-:W-:-:S07]  /*1ef80*/  IMAD.MOV.U32 R5, RZ, RZ, R14 ;  /* 0x000000ffff057224 */ /* 0x000fce00078e000e */
[----:B------:R-:W-:Y:S05]  /*1ef90*/  WARPSYNC.COLLECTIVE R15, `(.L_x_726) ;  /* 0x000000000f087348 */ /* 0x000fea0003c00000 */
[----:B------:R0:W1:Y:S02]  /*1efa0*/  SHFL.IDX P6, R14, R13, R12, R11 ;  /* 0x0000000c0d0e7389 */ /* 0x00006400000c000b */
[----:B01----:R-:W-:Y:S01]  /*1efb0*/  ENDCOLLECTIVE ;  /* 0x000000000000791b */ /* 0x003fe20003800000 */
.L_x_726:
[----:B------:R-:W-:Y:S05]  /*1efc0*/  BRA `(.L_x_727) ;  /* 0xfffffea0001c7947 */ /* 0x000fea000383ffff */
.L_x_506:
[----:B0-----:R0:W1:Y:S02]  /*1efd0*/  SYNCS.PHASECHK.TRANS64.TRYWAIT P1, [R16+URZ+0x31c00], R3 ;  /* 0x031c0003100075a7 */ /* 0x001064000802017f */
[----:B-1----:R-:W-:Y:S05]  /*1efe0*/  @!P1 NANOSLEEP.SYNCS 0x989680 ;  /* 0x009896800000995d */ /* 0x002fea0003900000 */
[----:B------:R-:W1:Y:S02]  /*1eff0*/  @!P1 SYNCS.PHASECHK.TRANS64 P1, [R16+URZ+0x31c00], R3 ;  /* 0x031c0003100095a7 */ /* 0x000e64000802007f */
[----:B-1----:R-:W-:Y:S05]  /*1f000*/  @!P1 BRA `(.L_x_506) ;  /* 0xfffffffc00f09947 */ /* 0x002fea000383ffff */
[----:B------:R-:W-:Y:S05]  /*1f010*/  BRA `(.L_x_728) ;  /* 0xfffffea400b87947 */ /* 0x000fea000383ffff */
.L_x_514:
[----:B-1----:R1:W3:Y:S02]  /*1f020*/  SYNCS.PHASECHK.TRANS64.TRYWAIT P1, [R0+URZ+0x31c30], R5 ;  /* 0x031c3005000075a7 */ /* 0x0022e4000802017f */
[----:B---3--:R-:W-:Y:S05]  /*1f030*/  @!P1 NANOSLEEP.SYNCS 0x989680 ;  /* 0x009896800000995d */ /* 0x008fea0003900000 */
[----:B------:R-:W3:Y:S02]  /*1f040*/  @!P1 SYNCS.PHASECHK.TRANS64 P1, [R0+URZ+0x31c30], R5 ;  /* 0x031c3005000095a7 */ /* 0x000ee4000802007f */
[----:B---3--:R-:W-:Y:S05]  /*1f050*/  @!P1 BRA `(.L_x_514) ;  /* 0xfffffffc00f09947 */ /* 0x008fea000383ffff */
[----:B------:R-:W-:Y:S05]  /*1f060*/  BRA `(.L_x_513) ;  /* 0xfffffeb800fc7947 */ /* 0x000fea000383ffff */
.L_x_520:
[----:B-1----:R1:W2:Y:S02]  /*1f070*/  SYNCS.PHASECHK.TRANS64.TRYWAIT P3, [R14+URZ+0x31c30], R15 ;  /* 0x031c300f0e0075a7 */ /* 0x0022a4000806017f */
[----:B--2---:R-:W-:Y:S05]  /*1f080*/  @!P3 NANOSLEEP.SYNCS 0x989680 ;  /* 0x009896800000b95d */ /* 0x004fea0003900000 */
[----:B------:R-:W2:Y:S02]  /*1f090*/  @!P3 SYNCS.PHASECHK.TRANS64 P3, [R14+URZ+0x31c30], R15 ;  /* 0x031c300f0e00b5a7 */ /* 0x000ea4000806007f */
[----:B--2---:R-:W-:Y:S05]  /*1f0a0*/  @!P3 BRA `(.L_x_520) ;  /* 0xfffffffc00f0b947 */ /* 0x004fea000383ffff */
[----:B------:R-:W-:Y:S05]  /*1f0b0*/  BRA `(.L_x_519) ;  /* 0xffffff0400dc7947 */ /* 0x000fea000383ffff */
.L_x_524:
[----:B-1----:R1:W2:Y:S02]  /*1f0c0*/  SYNCS.PHASECHK.TRANS64.TRYWAIT P2, [R15+URZ+0x31c50], R14 ;  /* 0x031c500e0f0075a7 */ /* 0x0022a4000804017f */
[----:B--2---:R-:W-:Y:S05]  /*1f0d0*/  @!P2 NANOSLEEP.SYNCS 0x989680 ;  /* 0x009896800000a95d */ /* 0x004fea0003900000 */
[----:B------:R-:W2:Y:S02]  /*1f0e0*/  @!P2 SYNCS.PHASECHK.TRANS64 P2, [R15+URZ+0x31c50], R14 ;  /* 0x031c500e0f00a5a7 */ /* 0x000ea4000804007f */
[----:B--2---:R-:W-:Y:S05]  /*1f0f0*/  @!P2 BRA `(.L_x_524) ;  /* 0xfffffffc00f0a947 */ /* 0x004fea000383ffff */
[----:B------:R-:W-:Y:S05]  /*1f100*/  BRA `(.L_x_521) ;  /* 0xffffff2c00407947 */ /* 0x000fea000383ffff */
.L_x_529:
[----:B--2---:R2:W3:Y:S02]  /*1f110*/  SYNCS.PHASECHK.TRANS64.TRYWAIT P0, [R9+URZ+0x31c50], R0 ;  /* 0x031c5000090075a7 */ /* 0x0044e4000800017f */
[----:B---3--:R-:W-:Y:S05]  /*1f120*/  @!P0 NANOSLEEP.SYNCS 0x989680 ;  /* 0x009896800000895d */ /* 0x008fea0003900000 */
[----:B------:R-:W3:Y:S02]  /*1f130*/  @!P0 SYNCS.PHASECHK.TRANS64 P0, [R9+URZ+0x31c50], R0 ;  /* 0x031c5000090085a7 */ /* 0x000ee4000800007f */
[----:B---3--:R-:W-:Y:S05]  /*1f140*/  @!P0 BRA `(.L_x_529) ;  /* 0xfffffffc00f08947 */ /* 0x008fea000383ffff */
[----:B------:R-:W-:Y:S05]  /*1f150*/  BRA `(.L_x_528) ;  /* 0xffffff5800707947 */ /* 0x000fea000383ffff */
.L_x_539:
[----:B------:R-:W-:Y:S02]  /*1f160*/  IMAD.MOV.U32 R13, RZ, RZ, R2 ;  /* 0x000000ffff0d7224 */ /* 0x000fe400078e0002 */
[----:B------:R-:W-:Y:S02]  /*1f170*/  IMAD.MOV.U32 R12, RZ, RZ, RZ ;  /* 0x000000ffff0c7224 */ /* 0x000fe400078e00ff */
[----:B------:R-:W-:Y:S02]  /*1f180*/  IMAD.MOV.U32 R11, RZ, RZ, 0x1c1f ;  /* 0x00001c1fff0b7424 */ /* 0x000fe400078e00ff */
[----:B------:R-:W-:-:S07]  /*1f190*/  IMAD.MOV.U32 R15, RZ, RZ, -0x1 ;  /* 0xffffffffff0f7424 */ /* 0x000fce00078e00ff */
[----:B0-----:R-:W-:Y:S05]  /*1f1a0*/  WARPSYNC.COLLECTIVE R15, `(.L_x_729) ;  /* 0x000000000f087348 */ /* 0x001fea0003c00000 */
[----:B------:R1:W2:Y:S02]  /*1f1b0*/  SHFL.IDX P6, R14, R13, R12, R11 ;  /* 0x0000000c0d0e7389 */ /* 0x0002a400000c000b */
[----:B012---:R-:W-:Y:S01]  /*1f1c0*/  ENDCOLLECTIVE ;  /* 0x000000000000791b */ /* 0x007fe20003800000 */
.L_x_729:
[----:B------:R-:W-:Y:S02]  /*1f1d0*/  IMAD.MOV.U32 R13, RZ, RZ, R0 ;  /* 0x000000ffff0d7224 */ /* 0x000fe400078e0000 */
[----:B------:R-:W-:-:S07]  /*1f1e0*/  IMAD.MOV.U32 R3, RZ, RZ, R14 ;  /* 0x000000ffff037224 */ /* 0x000fce00078e000e */
[----:B------:R-:W-:Y:S05]  /*1f1f0*/  WARPSYNC.COLLECTIVE R15, `(.L_x_730) ;  /* 0x000000000f087348 */ /* 0x000fea0003c00000 */
[----:B------:R0:W1:Y:S02]  /*1f200*/  SHFL.IDX P6, R14, R13, R12, R11 ;  /* 0x0000000c0d0e7389 */ /* 0x00006400000c000b */
[----:B01----:R-:W-:Y:S01]  /*1f210*/  ENDCOLLECTIVE ;  /* 0x000000000000791b */ /* 0x003fe20003800000 */
.L_x_730:
[----:B------:R-:W-:Y:S05]  /*1f220*/  BRA `(.L_x_731) ;  /* 0xffffff7c00ac7947 */ /* 0x000fea000383ffff */
.L_x_542:
[----:B------:R-:W-:Y:S01]  /*1f230*/  BSSY B1, `(.L_x_732) ;  /* 0x0000008000017945 */ /* 0x000fe20003800000 */
[----:B------:R-:W-:Y:S02]  /*1f240*/  IMAD.MOV.U32 R13, RZ, RZ, R2 ;  /* 0x000000ffff0d7224 */ /* 0x000fe400078e0002 */
[----:B------:R-:W-:Y:S02]  /*1f250*/  IMAD.MOV.U32 R12, RZ, RZ, 0x1 ;  /* 0x00000001ff0c7424 */ /* 0x000fe400078e00ff */
[----:B----4-:R-:W-:Y:S02]  /*1f260*/  IMAD.MOV.U32 R11, RZ, RZ, 0x1c1f ;  /* 0x00001c1fff0b7424 */ /* 0x010fe400078e00ff */
[----:B------:R-:W-:-:S07]  /*1f270*/  IMAD.MOV.U32 R15, RZ, RZ, -0x1 ;  /* 0xffffffffff0f7424 */ /* 0x000fce00078e00ff */
[----:B0123--:R-:W-:Y:S05]  /*1f280*/  WARPSYNC.COLLECTIVE R15, `(.L_x_733) ;  /* 0x000000000f087348 */ /* 0x00ffea0003c00000 */
[----:B---3--:R3:W4:Y:S02]  /*1f290*/  SHFL.IDX P6, R14, R13, R12, R11 ;  /* 0x0000000c0d0e7389 */ /* 0x00872400000c000b */
[----:B01234-:R-:W-:Y:S01]  /*1f2a0*/  ENDCOLLECTIVE ;  /* 0x000000000000791b */ /* 0x01ffe20003800000 */
.L_x_733:
[----:B------:R-:W-:Y:S05]  /*1f2b0*/  BSYNC B1 ;  /* 0x0000000000017941 */ /* 0x000fea0003800000 */
.L_x_732:
[----:B------:R-:W-:Y:S01]  /*1f2c0*/  IMAD.MOV.U32 R13, RZ, RZ, R0 ;  /* 0x000000ffff0d7224 */ /* 0x000fe200078e0000 */
[----:B------:R-:W-:Y:S01]  /*1f2d0*/  MOV R3, R14 ;  /* 0x0000000e00037202 */ /* 0x000fe20000000f00 */
[----:B------:R-:W-:Y:S02]  /*1f2e0*/  IMAD.MOV.U32 R12, RZ, RZ, 0x1 ;  /* 0x00000001ff0c7424 */ /* 0x000fe400078e00ff */
[----:B------:R-:W-:Y:S02]  /*1f2f0*/  IMAD.MOV.U32 R11, RZ, RZ, 0x1c1f ;  /* 0x00001c1fff0b7424 */ /* 0x000fe400078e00ff */
[----:B------:R-:W-:-:S07]  /*1f300*/  IMAD.MOV.U32 R15, RZ, RZ, -0x1 ;  /* 0xffffffffff0f7424 */ /* 0x000fce00078e00ff */
[----:B------:R-:W-:Y:S05]  /*1f310*/  WARPSYNC.COLLECTIVE R15, `(.L_x_734) ;  /* 0x000000000f087348 */ /* 0x000fea0003c00000 */
[----:B------:R0:W1:Y:S02]  /*1f320*/  SHFL.IDX P6, R14, R13, R12, R11 ;  /* 0x0000000c0d0e7389 */ /* 0x00006400000c000b */
[----:B01----:R-:W-:Y:S01]  /*1f330*/  ENDCOLLECTIVE ;  /* 0x000000000000791b */ /* 0x003fe20003800000 */
.L_x_734:
[----:B------:R-:W-:Y:S05]  /*1f340*/  BRA `(.L_x_735) ;  /* 0xffffff7c00c07947 */ /* 0x000fea000383ffff */
.L_x_559:
        /* <DEDUP_REMOVED lines=11> */
.L_x_737:
[----:B------:R-:W-:Y:S05]  /*1f400*/  BSYNC B1 ;  /* 0x0000000000017941 */ /* 0x000fea0003800000 */
.L_x_736:
[----:B------:R-:W-:Y:S05]  /*1f410*/  BRA `(.L_x_738) ;  /* 0xffffff9000747947 */ /* 0x000fea000383ffff */
.L_x_561:
[----:B------:R-:W-:Y:S01]  /*1f420*/  BSSY B1, `(.L_x_739) ;  /* 0x0000006000017945 */ /* 0x000fe20003800000 */
[----:B------:R-:W-:-:S07]  /*1f430*/  IMAD.MOV.U32 R15, RZ, RZ, -0x1 ;  /* 0xffffffffff0f7424 */ /* 0x000fce00078e00ff */
[----:B0-----:R-:W-:Y:S05]  /*1f440*/  WARPSYNC.COLLECTIVE R15, `(.L_x_740) ;  /* 0x000000000f0c7348 */ /* 0x001fea0003c00000 */
[----:B------:R-:W-:Y:S02]  /*1f450*/  ELECT P6, UR62, PT ;  /* 0x00000000003e782f */ /* 0x000fe400038c0000 */
[----:B------:R-:W-:Y:S01]  /*1f460*/  MOV R14, UR62 ;  /* 0x0000003e000e7c02 */ /* 0x000fe20008000f00 */
[----:B0-----:R-:W-:Y:S10]  /*1f470*/  ENDCOLLECTIVE ;  /* 0x000000000000791b */ /* 0x001ff40003800000 */
.L_x_740:
[----:B------:R-:W-:Y:S05]  /*1f480*/  BSYNC B1 ;  /* 0x0000000000017941 */ /* 0x000fea0003800000 */
.L_x_739:
[----:B------:R-:W-:Y:S05]  /*1f490*/  BRA `(.L_x_560) ;  /* 0xffffff90006c7947 */ /* 0x000fea000383ffff */
.L_x_563:
[----:B0-----:R0:W1:Y:S02]  /*1f4a0*/  SYNCS.PHASECHK.TRANS64.TRYWAIT P0, [R22+URZ+0x31c20], R5 ;  /* 0x031c2005160075a7 */ /* 0x001064000800017f */
[----:B-1----:R-:W-:Y:S05]  /*1f4b0*/  @!P0 NANOSLEEP.SYNCS 0x989680 ;  /* 0x009896800000895d */ /* 0x002fea0003900000 */
[----:B------:R-:W1:Y:S02]  /*1f4c0*/  @!P0 SYNCS.PHASECHK.TRANS64 P0, [R22+URZ+0x31c20], R5 ;  /* 0x031c2005160085a7 */ /* 0x000e64000800007f */
[----:B-1----:R-:W-:Y:S05]  /*1f4d0*/  @!P0 BRA `(.L_x_563) ;  /* 0xfffffffc00f08947 */ /* 0x002fea000383ffff */
[----:B------:R-:W-:Y:S05]  /*1f4e0*/  BRA `(.L_x_741) ;  /* 0xffffff90007c7947 */ /* 0x000fea000383ffff */
.L_x_567:
[----:B-1----:R1:W2:Y:S02]  /*1f4f0*/  SYNCS.PHASECHK.TRANS64.TRYWAIT P0, [R8+URZ+0x31ca0], R10 ;  /* 0x031ca00a080075a7 */ /* 0x0022a4000800017f */
[----:B--2---:R-:W-:Y:S05]  /*1f500*/  @!P0 NANOSLEEP.SYNCS 0x989680 ;  /* 0x009896800000895d */ /* 0x004fea0003900000 */
[----:B------:R-:W2:Y:S02]  /*1f510*/  @!P0 SYNCS.PHASECHK.TRANS64 P0, [R8+URZ+0x31ca0], R10 ;  /* 0x031ca00a080085a7 */ /* 0x000ea4000800007f */
[----:B--2---:R-:W-:Y:S05]  /*1f520*/  @!P0 BRA `(.L_x_567) ;  /* 0xfffffffc00f08947 */ /* 0x004fea000383ffff */
[----:B------:R-:W-:Y:S05]  /*1f530*/  BRA `(.L_x_742) ;  /* 0xffffff9000987947 */ /* 0x000fea000383ffff */
.L_x_574:
[----:B0-----:R0:W2:Y:S02]  /*1f540*/  SYNCS.PHASECHK.TRANS64.TRYWAIT P0, [R8+URZ+0x31cc0], R10 ;  /* 0x031cc00a080075a7 */ /* 0x0010a4000800017f */
[----:B--2---:R-:W-:Y:S05]  /*1f550*/  @!P0 NANOSLEEP.SYNCS 0x989680 ;  /* 0x009896800000895d */ /* 0x004fea0003900000 */
[----:B------:R-:W2:Y:S02]  /*1f560*/  @!P0 SYNCS.PHASECHK.TRANS64 P0, [R8+URZ+0x31cc0], R10 ;  /* 0x031cc00a080085a7 */ /* 0x000ea4000800007f */
[----:B--2---:R-:W-:Y:S05]  /*1f570*/  @!P0 BRA `(.L_x_574) ;  /* 0xfffffffc00f08947 */ /* 0x004fea000383ffff */
[----:B------:R-:W-:Y:S05]  /*1f580*/  BRA `(.L_x_743) ;  /* 0xffffff9400947947 */ /* 0x000fea000383ffff */
.L_x_583:
[----:B0-----:R0:W1:Y:S02]  /*1f590*/  SYNCS.PHASECHK.TRANS64.TRYWAIT P1, [R8+URZ+0x31ca0], R7 ;  /* 0x031ca007080075a7 */ /* 0x001064000802017f */
[----:B-1----:R-:W-:Y:S05]  /*1f5a0*/  @!P1 NANOSLEEP.SYNCS 0x989680 ;  /* 0x009896800000995d */ /* 0x002fea0003900000 */
[----:B------:R-:W1:Y:S02]  /*1f5b0*/  @!P1 SYNCS.PHASECHK.TRANS64 P1, [R8+URZ+0x31ca0], R7 ;  /* 0x031ca007080095a7 */ /* 0x000e64000802007f */
[----:B-1----:R-:W-:Y:S05]  /*1f5c0*/  @!P1 BRA `(.L_x_583) ;  /* 0xfffffffc00f09947 */ /* 0x002fea000383ffff */
[----:B------:R-:W-:Y:S05]  /*1f5d0*/  BRA `(.L_x_744) ;  /* 0xffffff9800d47947 */ /* 0x000fea000383ffff */
.L_x_590:
[----:B-1----:R1:W2:Y:S02]  /*1f5e0*/  SYNCS.PHASECHK.TRANS64.TRYWAIT P1, [R8+URZ+0x31cc0], R7 ;  /* 0x031cc007080075a7 */ /* 0x0022a4000802017f */
[----:B--2---:R-:W-:Y:S05]  /*1f5f0*/  @!P1 NANOSLEEP.SYNCS 0x989680 ;  /* 0x009896800000995d */ /* 0x004fea0003900000 */
[----:B------:R-:W2:Y:S02]  /*1f600*/  @!P1 SYNCS.PHASECHK.TRANS64 P1, [R8+URZ+0x31cc0], R7 ;  /* 0x031cc007080095a7 */ /* 0x000ea4000802007f */
[----:B--2---:R-:W-:Y:S05]  /*1f610*/  @!P1 BRA `(.L_x_590) ;  /* 0xfffffffc00f09947 */ /* 0x004fea000383ffff */
[----:B------:R-:W-:Y:S05]  /*1f620*/  BRA `(.L_x_745) ;  /* 0xffffff9c00cc7947 */ /* 0x000fea000383ffff */
.L_x_605:
        /* <DEDUP_REMOVED lines=8> */
[----:B0--3--:R-:W-:Y:S05]  /*1f6b0*/  WARPSYNC.COLLECTIVE R15, `(.L_x_747) ;  /* 0x000000000f087348 */ /* 0x009fea0003c00000 */
[----:B------:R1:W2:Y:S02]  /*1f6c0*/  SHFL.IDX P6, R14, R13, R12, R11 ;  /* 0x0000000c0d0e7389 */ /* 0x0002a400000c000b */
[----:B0123--:R-:W-:Y:S01]  /*1f6d0*/  ENDCOLLECTIVE ;  /* 0x000000000000791b */ /* 0x00ffe20003800000 */
.L_x_747:
[----:B------:R-:W-:Y:S05]  /*1f6e0*/  BSYNC B0 ;  /* 0x0000000000007941 */ /* 0x000fea0003800000 */
.L_x_746:
[----:B------:R-:W-:Y:S05]  /*1f6f0*/  BRA `(.L_x_748) ;  /* 0xffffffa8005c7947 */ /* 0x000fea000383ffff */
.L_x_607:
[----:B------:R-:W-:Y:S01]  /*1f700*/  BSSY B0, `(.L_x_749) ;  /* 0x0000006000007945 */ /* 0x000fe20003800000 */
[----:B------:R-:W-:-:S07]  /*1f710*/  IMAD.MOV.U32 R15, RZ, RZ, -0x1 ;  /* 0xffffffffff0f7424 */ /* 0x000fce00078e00ff */
[----:B01-3--:R-:W-:Y:S05]  /*1f720*/  WARPSYNC.COLLECTIVE R15, `(.L_x_750) ;  /* 0x000000000f0c7348 */ /* 0x00bfea0003c00000 */
[----:B------:R-:W-:Y:S02]  /*1f730*/  ELECT P6, UR62, PT ;  /* 0x00000000003e782f */ /* 0x000fe400038c0000 */
[----:B------:R-:W-:Y:S01]  /*1f740*/  MOV R14, UR62 ;  /* 0x0000003e000e7c02 */ /* 0x000fe20008000f00 */
[----:B01-3--:R-:W-:Y:S10]  /*1f750*/  ENDCOLLECTIVE ;  /* 0x000000000000791b */ /* 0x00bff40003800000 */
.L_x_750:
[----:B------:R-:W-:Y:S05]  /*1f760*/  BSYNC B0 ;  /* 0x0000000000007941 */ /* 0x000fea0003800000 */
.L_x_749:
[----:B------:R-:W-:Y:S05]  /*1f770*/  BRA `(.L_x_751) ;  /* 0xffffffa800647947 */ /* 0x000fea000383ffff */
.L_x_609:
[----:B-1----:R1:W2:Y:S02]  /*1f780*/  SYNCS.PHASECHK.TRANS64.TRYWAIT P0, [R0+URZ+0x31c40], R2 ;  /* 0x031c4002000075a7 */ /* 0x0022a4000800017f */
[----:B--2---:R-:W-:Y:S05]  /*1f790*/  @!P0 NANOSLEEP.SYNCS 0x989680 ;  /* 0x009896800000895d */ /* 0x004fea0003900000 */
[----:B------:R-:W2:Y:S02]  /*1f7a0*/  @!P0 SYNCS.PHASECHK.TRANS64 P0, [R0+URZ+0x31c40], R2 ;  /* 0x031c4002000085a7 */ /* 0x000ea4000800007f */
[----:B--2---:R-:W-:Y:S05]  /*1f7b0*/  @!P0 BRA `(.L_x_609) ;  /* 0xfffffffc00f08947 */ /* 0x004fea000383ffff */
[----:B------:R-:W-:Y:S05]  /*1f7c0*/  BRA `(.L_x_752) ;  /* 0xffffffa800bc7947 */ /* 0x000fea000383ffff */
.L_x_613:
[----:B------:R-:W2:Y:S01]  /*1f7d0*/  LDL.LU R11, [R1+0x34] ;  /* 0x00003400010b7983 */ /* 0x000ea20000300800 */
[----:B------:R-:W-:Y:S01]  /*1f7e0*/  IMAD.MOV.U32 R13, RZ, RZ, R0 ;  /* 0x000000ffff0d7224 */ /* 0x000fe200078e0000 */
[----:B------:R-:W-:Y:S01]  /*1f7f0*/  MOV R15, 0xffffffff ;  /* 0xffffffff000f7802 */ /* 0x000fe20000000f00 */
[----:B------:R-:W-:Y:S02]  /*1f800*/  IMAD.MOV.U32 R12, RZ, RZ, RZ ;  /* 0x000000ffff0c7224 */ /* 0x000fe400078e00ff */
        /* <DEDUP_REMOVED lines=8> */
.L_x_753:
[----:B------:R-:W-:Y:S02]  /*1f890*/  IMAD.MOV.U32 R13, RZ, RZ, R4 ;  /* 0x000000ffff0d7224 */ /* 0x000fe400078e0004 */
[----:B------:R-:W-:-:S07]  /*1f8a0*/  IMAD.MOV.U32 R2, RZ, RZ, R14 ;  /* 0x000000ffff027224 */ /* 0x000fce00078e000e */
[----:B------:R-:W-:Y:S05]  /*1f8b0*/  WARPSYNC.COLLECTIVE R15, `(.L_x_754) ;  /* 0x000000000f087348 */ /* 0x000fea0003c00000 */
[----:B------:R0:W1:Y:S02]  /*1f8c0*/  SHFL.IDX P6, R14, R13, R12, R11 ;  /* 0x0000000c0d0e7389 */ /* 0x00006400000c000b */
[----:B01----:R-:W-:Y:S01]  /*1f8d0*/  ENDCOLLECTIVE ;  /* 0x000000000000791b */ /* 0x003fe20003800000 */
.L_x_754:
[----:B------:R-:W-:Y:S02]  /*1f8e0*/  IMAD.MOV.U32 R13, RZ, RZ, R0 ;  /* 0x000000ffff0d7224 */ /* 0x000fe400078e0000 */
[----:B------:R-:W-:Y:S02]  /*1f8f0*/  IMAD.MOV.U32 R12, RZ, RZ, 0x1 ;  /* 0x00000001ff0c7424 */ /* 0x000fe400078e00ff */
[----:B------:R-:W-:-:S07]  /*1f900*/  IMAD.MOV.U32 R3, RZ, RZ, R14 ;  /* 0x000000ffff037224 */ /* 0x000fce00078e000e */
[----:B------:R-:W-:Y:S05]  /*1f910*/  WARPSYNC.COLLECTIVE R15, `(.L_x_755) ;  /* 0x000000000f087348 */ /* 0x000fea0003c00000 */
[----:B------:R0:W1:Y:S02]  /*1f920*/  SHFL.IDX P6, R14, R13, R12, R11 ;  /* 0x0000000c0d0e7389 */ /* 0x00006400000c000b */
[----:B01----:R-:W-:Y:S01]  /*1f930*/  ENDCOLLECTIVE ;  /* 0x000000000000791b */ /* 0x003fe20003800000 */
.L_x_755:
        /* <DEDUP_REMOVED lines=17> */
.L_x_756:
[----:B------:R-:W-:Y:S02]  /*1fa50*/  IMAD.MOV.U32 R13, RZ, RZ, R0 ;  /* 0x000000ffff0d7224 */ /* 0x000fe400078e0000 */
[----:B------:R-:W-:Y:S02]  /*1fa60*/  IMAD.MOV.U32 R12, RZ, RZ, 0x2 ;  /* 0x00000002ff0c7424 */ /* 0x000fe400078e00ff */
[----:B------:R-:W-:-:S07]  /*1fa70*/  IMAD.MOV.U32 R3, RZ, RZ, R14 ;  /* 0x000000ffff037224 */ /* 0x000fce00078e000e */
[----:B------:R-:W-:Y:S05]  /*1fa80*/  WARPSYNC.COLLECTIVE R15, `(.L_x_757) ;  /* 0x000000000f087348 */ /* 0x000fea0003c00000 */
[----:B------:R0:W1:Y:S02]  /*1fa90*/  SHFL.IDX P6, R14, R13, R12, R11 ;  /* 0x0000000c0d0e7389 */ /* 0x00006400000c000b */
[----:B01----:R-:W-:Y:S01]  /*1faa0*/  ENDCOLLECTIVE ;  /* 0x000000000000791b */ /* 0x003fe20003800000 */
.L_x_757:
        /* <DEDUP_REMOVED lines=18> */
.L_x_758:
[----:B------:R-:W-:Y:S02]  /*1fbd0*/  IMAD.MOV.U32 R13, RZ, RZ, R0 ;  /* 0x000000ffff0d7224 */ /* 0x000fe400078e0000 */
[----:B------:R-:W-:Y:S02]  /*1fbe0*/  IMAD.MOV.U32 R12, RZ, RZ, 0x3 ;  /* 0x00000003ff0c7424 */ /* 0x000fe400078e00ff */
[----:B------:R-:W-:-:S07]  /*1fbf0*/  IMAD.MOV.U32 R3, RZ, RZ, R14 ;  /* 0x000000ffff037224 */ /* 0x000fce00078e000e */
[----:B------:R-:W-:Y:S05]  /*1fc00*/  WARPSYNC.COLLECTIVE R15, `(.L_x_759) ;  /* 0x000000000f087348 */ /* 0x000fea0003c00000 */
[----:B------:R0:W1:Y:S02]  /*1fc10*/  SHFL.IDX P6, R14, R13, R12, R11 ;  /* 0x0000000c0d0e7389 */ /* 0x00006400000c000b */
[----:B01----:R-:W-:Y:S01]  /*1fc20*/  ENDCOLLECTIVE ;  /* 0x000000000000791b */ /* 0x003fe20003800000 */
.L_x_759:
[----:B------:R-:W-:-:S04]  /*1fc30*/  @!P3 LEA R3, P4, R20, R3, 0x1 ;  /* 0x000000031403b211 */ /* 0x000fc800078808ff */
[----:B------:R-:W-:-:S04]  /*1fc40*/  @!P3 IADD3.X R2, RZ, R2, RZ, P4, !PT ;  /* 0x00000002ff02b210 */ /* 0x000fc800027fe4ff */
[----:B------:R-:W-:Y:S01]  /*1fc50*/  @!P3 LOP3.LUT R3, R3, R2, RZ, 0x3c, !PT ;  /* 0x000000020303b212 */ /* 0x000fe200078e3cff */
[----:B------:R-:W-:-:S03]  /*1fc60*/  IMAD.MOV.U32 R13, RZ, RZ, R4 ;  /* 0x000000ffff0d7224 */ /* 0x000fc600078e0004 */
[----:B------:R-:W-:-:S04]  /*1fc70*/  @!P3 LOP3.LUT R2, R3, R2, RZ, 0x3c, !PT ;  /* 0x000000020302b212 */ /* 0x000fc800078e3cff */
[----:B------:R-:W-:Y:S01]  /*1fc80*/  @!P3 LOP3.LUT R3, R3, R2, RZ, 0x3c, !PT ;  /* 0x000000020303b212 */ /* 0x000fe200078e3cff */
[----:B------:R-:W-:-:S04]  /*1fc90*/  IMAD.MOV.U32 R0, RZ, RZ, R14 ;  /* 0x000000ffff007224 */ /* 0x000fc800078e000e */
[----:B------:R-:W-:Y:S01]  /*1fca0*/  @!PT LDS RZ, [RZ] ;  /* 0x00000000fffff984 */ /* 0x000fe20000000800 */
[----:B------:R-:W-:Y:S01]  /*1fcb0*/  @!PT LDS RZ, [RZ] ;  /* 0x00000000fffff984 */ /* 0x000fe20000000800 */
[----:B------:R-:W-:Y:S01]  /*1fcc0*/  @!PT LDS RZ, [RZ] ;  /* 0x00000000fffff984 */ /* 0x000fe20000000800 */
[----:B------:R0:W-:Y:S03]  /*1fcd0*/  @!P3 LDGSTS.E.BYPASS.LTC128B.128 [R9+0xea00], desc[UR60][R2.64], !P2 ;  /* 0x0ea000000209bfae */ /* 0x0001e6000d101d7c */
[----:B0-----:R-:W-:Y:S05]  /*1fce0*/  WARPSYNC.COLLECTIVE R15, `(.L_x_760) ;  /* 0x000000000f087348 */ /* 0x001fea0003c00000 */
[----:B------:R1:W2:Y:S02]  /*1fcf0*/  SHFL.IDX P6, R14, R13, R12, R11 ;  /* 0x0000000c0d0e7389 */ /* 0x0002a400000c000b */
[----:B012---:R-:W-:Y:S01]  /*1fd00*/  ENDCOLLECTIVE ;  /* 0x000000000000791b */ /* 0x007fe20003800000 */
.L_x_760:
[----:B------:R-:W-:Y:S01]  /*1fd10*/  @!PT LDS RZ, [RZ] ;  /* 0x00000000fffff984 */ /* 0x000fe20000000800 */
[----:B------:R-:W-:Y:S01]  /*1fd20*/  @!PT LDS RZ, [RZ] ;  /* 0x00000000fffff984 */ /* 0x000fe20000000800 */
[----:B------:R-:W-:Y:S01]  /*1fd30*/  @!PT LDS RZ, [RZ] ;  /* 0x00000000fffff984 */ /* 0x000fe20000000800 */
[----:B------:R-:W-:Y:S04]  /*1fd40*/  @!P3 LDGSTS.E.BYPASS.LTC128B.128 [R9+0x11a00], desc[UR60][R2.64+0x40], !P1 ;  /* 0x11a000400209bfae */ /* 0x000fe8000c901d7c */
[----:B------:R0:W-:Y:S01]  /*1fd50*/  @!P3 LDGSTS.E.BYPASS.LTC128B.128 [R9+0x14a00], desc[UR60][R2.64+0x80], !P0 ;  /* 0x14a000800209bfae */ /* 0x0001e2000c101d7c */
[----:B------:R-:W-:Y:S02]  /*1fd60*/  IMAD.MOV.U32 R13, RZ, RZ, R6 ;  /* 0x000000ffff0d7224 */ /* 0x000fe400078e0006 */
[----:B------:R-:W-:Y:S02]  /*1fd70*/  IMAD.MOV.U32 R12, RZ, RZ, RZ ;  /* 0x000000ffff0c7224 */ /* 0x000fe400078e00ff */
[----:B0-----:R-:W-:Y:S02]  /*1fd80*/  VIADD R3, R17, 0x60 ;  /* 0x0000006011037836 */ /* 0x001fe40000000000 */
[----:B------:R-:W-:-:S03]  /*1fd90*/  IMAD.MOV.U32 R2, RZ, RZ, R14 ;  /* 0x000000ffff027224 */ /* 0x000fc600078e000e */
[----:B------:R-:W-:-:S13]  /*1fda0*/  ISETP.GE.AND P3, PT, R3, R5, PT ;  /* 0x000000050300720c */ /* 0x000fda0003f66270 */
[----:B------:R-:W-:Y:S05]  /*1fdb0*/  WARPSYNC.COLLECTIVE R15, `(.L_x_761) ;  /* 0x000000000f087348 */ /* 0x000fea0003c00000 */
[----:B------:R0:W1:Y:S02]  /*1fdc0*/  SHFL.IDX P6, R14, R13, R12, R11 ;  /* 0x0000000c0d0e7389 */ /* 0x00006400000c000b */
[----:B01----:R-:W-:Y:S01]  /*1fdd0*/  ENDCOLLECTIVE ;  /* 0x000000000000791b */ /* 0x003fe20003800000 */
.L_x_761:
[----:B------:R-:W-:Y:S01]  /*1fde0*/  @!P3 LEA R2, P5, R20, R2, 0x1 ;  /* 0x000000021402b211 */ /* 0x000fe200078a08ff */
[----:B------:R-:W-:-:S04]  /*1fdf0*/  IMAD.MOV.U32 R13, RZ, RZ, R7 ;  /* 0x000000ffff0d7224 */ /* 0x000fc800078e0007 */
[----:B------:R-:W-:-:S05]  /*1fe00*/  @!P3 IMAD.X R3, RZ, RZ, R0, P5 ;  /* 0x000000ffff03b224 */ /* 0x000fca00028e0600 */
[----:B------:R-:W-:Y:S01]  /*1fe10*/  @!PT LDS RZ, [RZ] ;  /* 0x00000000fffff984 */ /* 0x000fe20000000800 */
[----:B------:R-:W-:Y:S01]  /*1fe20*/  @!PT LDS RZ, [RZ] ;  /* 0x00000000fffff984 */ /* 0x000fe20000000800 */
[----:B------:R-:W-:Y:S01]  /*1fe30*/  @!PT LDS RZ, [RZ] ;  /* 0x00000000fffff984 */ /* 0x000fe20000000800 */
[----:B------:R0:W-:Y:S01]  /*1fe40*/  @!P3 LDGSTS.E.BYPASS.LTC128B.128 [R9+0xf200], desc[UR60][R2.64], !P2 ;  /* 0x0f2000000209bfae */ /* 0x0001e2000d101d7c */
[----:B------:R-:W-:-:S07]  /*1fe50*/  IMAD.MOV.U32 R0, RZ, RZ, R14 ;  /* 0x000000ffff007224 */ /* 0x000fce00078e000e */
[----:B0-----:R-:W-:Y:S05]  /*1fe60*/  WARPSYNC.COLLECTIVE R15, `(.L_x_762) ;  /* 0x000000000f087348 */ /* 0x001fea0003c00000 */
[----:B------:R1:W2:Y:S02]  /*1fe70*/  SHFL.IDX P6, R14, R13, R12, R11 ;  /* 0x0000000c0d0e7389 */ /* 0x0002a400000c000b */
[----:B012---:R-:W-:Y:S01]  /*1fe80*/  ENDCOLLECTIVE ;  /* 0x000000000000791b */ /* 0x007fe20003800000 */
.L_x_762:
[----:B------:R-:W-:Y:S01]  /*1fe90*/  @!PT LDS RZ, [RZ] ;  /* 0x00000000fffff984 */ /* 0x000fe20000000800 */
[----:B------:R-:W-:Y:S01]  /*1fea0*/  @!PT LDS RZ, [RZ] ;  /* 0x00000000fffff984 */ /* 0x000fe20000000800 */
[----:B------:R-:W-:Y:S01]  /*1feb0*/  @!PT LDS RZ, [RZ] ;  /* 0x00000000fffff984 */ /* 0x000fe20000000800 */
[----:B------:R-:W-:Y:S04]  /*1fec0*/  @!P3 LDGSTS.E.BYPASS.LTC128B.128 [R9+0x12200], desc[UR60][R2.64+0x40], !P1 ;  /* 0x122000400209bfae */ /* 0x000fe8000c901d7c */
[----:B------:R0:W-:Y:S01]  /*1fed0*/  @!P3 LDGSTS.E.BYPASS.LTC128B.128 [R9+0x15200], desc[UR60][R2.64+0x80], !P0 ;  /* 0x152000800209bfae */ /* 0x0001e2000c101d7c */
[----:B------:R-:W-:Y:S01]  /*1fee0*/  IMAD.MOV.U32 R13, RZ, RZ, R6 ;  /* 0x000000ffff0d7224 */ /* 0x000fe200078e0006 */
[----:B------:R-:W-:Y:S01]  /*1fef0*/  MOV R12, 0x1 ;  /* 0x00000001000c7802 */ /* 0x000fe20000000f00 */
[----:B0-----:R-:W-:Y:S02]  /*1ff00*/  VIADD R2, R17, 0x80 ;  /* 0x0000008011027836 */ /* 0x001fe40000000000 */
[----:B------:R-:W-:-:S03]  /*1ff10*/  IMAD.MOV.U32 R4, RZ, RZ, R14 ;  /* 0x000000ffff047224 */ /* 0x000fc600078e000e */
[----:B------:R-:W-:-:S13]  /*1ff20*/  ISETP.GE.AND P3, PT, R2, R5, PT ;  /* 0x000000050200720c */ /* 0x000fda0003f66270 */
[----:B------:R-:W-:Y:S05]  /*1ff30*/  WARPSYNC.COLLECTIVE R15, `(.L_x_763) ;  /* 0x000000000f087348 */ /* 0x000fea0003c00000 */
[----:B------:R0:W1:Y:S02]  /*1ff40*/  SHFL.IDX P6, R14, R13, R12, R11 ;  /* 0x0000000c0d0e7389 */ /* 0x00006400000c000b */
[----:B01----:R-:W-:Y:S01]  /*1ff50*/  ENDCOLLECTIVE ;  /* 0x000000000000791b */ /* 0x003fe20003800000 */
.L_x_763:
[----:B------:R-:W-:Y:S01]  /*1ff60*/  @!P3 LEA R4, P5, R20, R4, 0x1 ;  /* 0x000000041404b211 */ /* 0x000fe200078a08ff */
[----:B------:R-:W-:-:S04]  /*1ff70*/  IMAD.MOV.U32 R13, RZ, RZ, R7 ;  /* 0x000000ffff0d7224 */ /* 0x000fc800078e0007 */
[----:B------:R-:W-:Y:S02]  /*1ff80*/  @!P3 IMAD.X R0, RZ, RZ, R0, P5 ;  /* 0x000000ffff00b224 */ /* 0x000fe400028e0600 */
[----:B------:R-:W-:Y:S02]  /*1ff90*/  @!P3 IMAD.MOV.U32 R2, RZ, RZ, R4 ;  /* 0x000000ffff02b224 */ /* 0x000fe400078e0004 */
[----:B------:R-:W-:Y:S02]  /*1ffa0*/  @!P3 IMAD.MOV.U32 R3, RZ, RZ, R0 ;  /* 0x000000ffff03b224 */ /* 0x000fe400078e0000 */
[----:B------:R-:W-:-:S07]  /*1ffb0*/  IMAD.MOV.U32 R6, RZ, RZ, R14 ;  /* 0x000000ffff067224 */ /* 0x000fce00078e000e */
[----:B------:R-:W-:Y:S05]  /*1ffc0*/  WARPSYNC.COLLECTIVE R15, `(.L_x_764) ;  /* 0x000000000f087348 */ /* 0x000fea0003c00000 */
[----:B------:R0:W1:Y:S02]  /*1ffd0*/  SHFL.IDX P6, R14, R13, R12, R11 ;  /* 0x0000000c0d0e7389 */ /* 0x00006400000c000b */
[----:B01----:R-:W-:Y:S01]  /*1ffe0*/  ENDCOLLECTIVE ;  /* 0x000000000000791b */ /* 0x003fe20003800000 */
.L_x_764:
[----:B------:R-:W-:Y:S01]  /*1fff0*/  @!PT LDS RZ, [RZ] ;  /* 0x00000000fffff984 */ /* 0x000fe20000000800 */
[----:B------:R-:W-:Y:S01]  /*20000*/  @!PT LDS RZ, [RZ] ;  /* 0x00000000fffff984 */ /* 0x000fe20000000800 */
[----:B------:R-:W-:Y:S01]  /*20010*/  @!PT LDS RZ, [RZ] ;  /* 0x00000000fffff984 */ /* 0x000fe20000000800 */
[----:B------:R-:W-:Y:S04]  /*20020*/  @!P3 LDGSTS.E.BYPASS.LTC128B.128 [R9+0xfa00], desc[UR60][R2.64], !P2 ;  /* 0x0fa000000209bfae */ /* 0x000fe8000d101d7c */
[----:B------:R-:W-:Y:S04]  /*20030*/  @!P3 LDGSTS.E.BYPASS.LTC128B.128 [R9+0x12a00], desc[UR60][R2.64+0x40], !P1 ;  /* 0x12a000400209bfae */ /* 0x000fe8000c901d7c */
[----:B------:R0:W-:Y:S02]  /*20040*/  @!P3 LDGSTS.E.BYPASS.LTC128B.128 [R9+0x15a00], desc[UR60][R2.64+0x80], !P0 ;  /* 0x15a000800209bfae */ /* 0x0001e4000c101d7c */
[----:B0-----:R-:W-:Y:S01]  /*20050*/  IMAD.MOV.U32 R2, RZ, RZ, R14 ;  /* 0x000000ffff027224 */ /* 0x001fe200078e000e */
[----:B------:R-:W-:Y:S06]  /*20060*/  BRA `(.L_x_765) ;  /* 0xffffffb000347947 */ /* 0x000fec000383ffff */
.L_x_616:
[----:B-1----:R1:W2:Y:S02]  /*20070*/  SYNCS.PHASECHK.TRANS64.TRYWAIT P0, [R22+URZ+0x31c20], R0 ;  /* 0x031c2000160075a7 */ /* 0x0022a4000800017f */
[----:B--2---:R-:W-:Y:S05]  /*20080*/  @!P0 NANOSLEEP.SYNCS 0x989680 ;  /* 0x009896800000895d */ /* 0x004fea0003900000 */
[----:B------:R-:W2:Y:S02]  /*20090*/  @!P0 SYNCS.PHASECHK.TRANS64 P0, [R22+URZ+0x31c20], R0 ;  /* 0x031c2000160085a7 */ /* 0x000ea4000800007f */
[----:B--2---:R-:W-:Y:S05]  /*200a0*/  @!P0 BRA `(.L_x_616) ;  /* 0xfffffffc00f08947 */ /* 0x004fea000383ffff */
[----:B------:R-:W-:Y:S05]  /*200b0*/  BRA `(.L_x_766) ;  /* 0xffffffb0009c7947 */ /* 0x000fea000383ffff */
.L_x_625:
[----:B-1----:R1:W2:Y:S02]  /*200c0*/  SYNCS.PHASECHK.TRANS64.TRYWAIT P0, [R3+URZ+0x31c40], R2 ;  /* 0x031c4002030075a7 */ /* 0x0022a4000800017f */
[----:B--2---:R-:W-:Y:S05]  /*200d0*/  @!P0 NANOSLEEP.SYNCS 0x989680 ;  /* 0x009896800000895d */ /* 0x004fea0003900000 */
[----:B------:R-:W2:Y:S02]  /*200e0*/  @!P0 SYNCS.PHASECHK.TRANS64 P0, [R3+URZ+0x31c40], R2 ;  /* 0x031c4002030085a7 */ /* 0x000ea4000800007f */
[----:B--2---:R-:W-:Y:S05]  /*200f0*/  @!P0 BRA `(.L_x_625) ;  /* 0xfffffffc00f08947 */ /* 0x004fea000383ffff */
[----:B------:R-:W-:Y:S05]  /*20100*/  BRA `(.L_x_767) ;  /* 0xffffffb400587947 */ /* 0x000fea000383ffff */
.L_x_632:
[----:B0-----:R0:W1:Y:S02]  /*20110*/  SYNCS.PHASECHK.TRANS64.TRYWAIT P0, [R3+URZ+0x60], R2 ;  /* 0x00006002030075a7 */ /* 0x001064000800017f */
[----:B-1----:R-:W-:Y:S05]  /*20120*/  @!P0 NANOSLEEP.SYNCS 0x989680 ;  /* 0x009896800000895d */ /* 0x002fea0003900000 */
[----:B------:R-:W1:Y:S02]  /*20130*/  @!P0 SYNCS.PHASECHK.TRANS64 P0, [R3+URZ+0x60], R2 ;  /* 0x00006002030085a7 */ /* 0x000e64000800007f */
[----:B-1----:R-:W-:Y:S05]  /*20140*/  @!P0 BRA `(.L_x_632) ;  /* 0xfffffffc00f08947 */ /* 0x002fea000383ffff */
[----:B------:R-:W-:Y:S05]  /*20150*/  BRA `(.L_x_768) ;  /* 0xffffffb800647947 */ /* 0x000fea000383ffff */
.L_x_642:
[----:B-1----:R1:W2:Y:S02]  /*20160*/  SYNCS.PHASECHK.TRANS64.TRYWAIT P0, [R3+URZ+0x31c40], R2 ;  /* 0x031c4002030075a7 */ /* 0x0022a4000800017f */
[----:B--2---:R-:W-:Y:S05]  /*20170*/  @!P0 NANOSLEEP.SYNCS 0x989680 ;  /* 0x009896800000895d */ /* 0x004fea0003900000 */
[----:B------:R-:W2:Y:S02]  /*20180*/  @!P0 SYNCS.PHASECHK.TRANS64 P0, [R3+URZ+0x31c40], R2 ;  /* 0x031c4002030085a7 */ /* 0x000ea4000800007f */
[----:B--2---:R-:W-:Y:S05]  /*20190*/  @!P0 BRA `(.L_x_642) ;  /* 0xfffffffc00f08947 */ /* 0x004fea000383ffff */
[----:B------:R-:W-:Y:S05]  /*201a0*/  BRA `(.L_x_769) ;  /* 0xffffffc000207947 */ /* 0x000fea000383ffff */
.L_x_649:
[----:B0-----:R0:W1:Y:S02]  /*201b0*/  SYNCS.PHASECHK.TRANS64.TRYWAIT P0, [R12+URZ+0x60], R26 ;  /* 0x0000601a0c0075a7 */ /* 0x001064000800017f */
[----:B-1----:R-:W-:Y:S05]  /*201c0*/  @!P0 NANOSLEEP.SYNCS 0x989680 ;  /* 0x009896800000895d */ /* 0x002fea0003900000 */
[----:B------:R-:W1:Y:S02]  /*201d0*/  @!P0 SYNCS.PHASECHK.TRANS64 P0, [R12+URZ+0x60], R26 ;  /* 0x0000601a0c0085a7 */ /* 0x000e64000800007f */
[----:B-1----:R-:W-:Y:S05]  /*201e0*/  @!P0 BRA `(.L_x_649) ;  /* 0xfffffffc00f08947 */ /* 0x002fea000383ffff */
[----:B------:R-:W-:Y:S05]  /*201f0*/  BRA `(.L_x_770) ;  /* 0xffffffc4002c7947 */ /* 0x000fea000383ffff */
.L_x_659:
[----:B-1----:R1:W2:Y:S02]  /*20200*/  SYNCS.PHASECHK.TRANS64.TRYWAIT P0, [R2+URZ+0x31c40], R3 ;  /* 0x031c4003020075a7 */ /* 0x0022a4000800017f */
[----:B--2---:R-:W-:Y:S05]  /*20210*/  @!P0 NANOSLEEP.SYNCS 0x989680 ;  /* 0x009896800000895d */ /* 0x004fea0003900000 */
[----:B------:R-:W2:Y:S02]  /*20220*/  @!P0 SYNCS.PHASECHK.TRANS64 P0, [R2+URZ+0x31c40], R3 ;  /* 0x031c4003020085a7 */ /* 0x000ea4000800007f */
[----:B--2---:R-:W-:Y:S05]  /*20230*/  @!P0 BRA `(.L_x_659) ;  /* 0xfffffffc00f08947 */ /* 0x004fea000383ffff */
[----:B------:R-:W-:Y:S05]  /*20240*/  BRA `(.L_x_771) ;  /* 0xffffffc800b47947 */ /* 0x000fea000383ffff */
.L_x_666:
[----:B0-----:R0:W1:Y:S02]  /*20250*/  SYNCS.PHASECHK.TRANS64.TRYWAIT P0, [R7+URZ+0x60], R2 ;  /* 0x00006002070075a7 */ /* 0x001064000800017f */
[----:B-1----:R-:W-:Y:S05]  /*20260*/  @!P0 NANOSLEEP.SYNCS 0x989680 ;  /* 0x009896800000895d */ /* 0x002fea0003900000 */
[----:B------:R-:W1:Y:S02]  /*20270*/  @!P0 SYNCS.PHASECHK.TRANS64 P0, [R7+URZ+0x60], R2 ;  /* 0x00006002070085a7 */ /* 0x000e64000800007f */
[----:B-1----:R-:W-:Y:S05]  /*20280*/  @!P0 BRA `(.L_x_666) ;  /* 0xfffffffc00f08947 */ /* 0x002fea000383ffff */
[----:B------:R-:W-:Y:S05]  /*20290*/  BRA `(.L_x_772) ;  /* 0xffffffcc00c47947 */ /* 0x000fea000383ffff */
.L_x_678:
[----:B-1----:R1:W2:Y:S02]  /*202a0*/  SYNCS.PHASECHK.TRANS64.TRYWAIT P0, [R3+URZ+0x31c60], R0 ;  /* 0x031c6000030075a7 */ /* 0x0022a4000800017f */
[----:B--2---:R-:W-:Y:S05]  /*202b0*/  @!P0 NANOSLEEP.SYNCS 0x989680 ;  /* 0x009896800000895d */ /* 0x004fea0003900000 */
[----:B------:R-:W2:Y:S02]  /*202c0*/  @!P0 SYNCS.PHASECHK.TRANS64 P0, [R3+URZ+0x31c60], R0 ;  /* 0x031c6000030085a7 */ /* 0x000ea4000800007f */
[----:B--2---:R-:W-:Y:S05]  /*202d0*/  @!P0 BRA `(.L_x_678) ;  /* 0xfffffffc00f08947 */ /* 0x004fea000383ffff */
[----:B------:R-:W-:Y:S05]  /*202e0*/  BRA `(.L_x_773) ;  /* 0xffffffd400387947 */ /* 0x000fea000383ffff */
.L_x_686:
[----:B------:R-:W-:Y:S01]  /*202f0*/  BSSY B0, `(.L_x_774) ;  /* 0x0000008000007945 */ /* 0x000fe20003800000 */
[----:B------:R-:W-:Y:S02]  /*20300*/  IMAD.MOV.U32 R13, RZ, RZ, R16 ;  /* 0x000000ffff0d7224 */ /* 0x000fe400078e0010 */
[----:B------:R-:W-:Y:S02]  /*20310*/  IMAD.MOV.U32 R12, RZ, RZ, RZ ;  /* 0x000000ffff0c7224 */ /* 0x000fe400078e00ff */
[----:B------:R-:W-:Y:S02]  /*20320*/  IMAD.MOV.U32 R11, RZ, RZ, 0x1f ;  /* 0x0000001fff0b7424 */ /* 0x000fe400078e00ff */
[----:B------:R-:W-:-:S07]  /*20330*/  IMAD.MOV.U32 R15, RZ, RZ, -0x1 ;  /* 0xffffffffff0f7424 */ /* 0x000fce00078e00ff */
[----:B01----:R-:W-:Y:S05]  /*20340*/  WARPSYNC.COLLECTIVE R15, `(.L_x_775) ;  /* 0x000000000f087348 */ /* 0x003fea0003c00000 */
[----:B------:R2:W3:Y:S02]  /*20350*/  SHFL.IDX P6, R14, R13, R12, R11 ;  /* 0x0000000c0d0e7389 */ /* 0x0004e400000c000b */
[----:B0123--:R-:W-:Y:S01]  /*20360*/  ENDCOLLECTIVE ;  /* 0x000000000000791b */ /* 0x00ffe20003800000 */
.L_x_775:
[----:B------:R-:W-:Y:S05]  /*20370*/  BSYNC B0 ;  /* 0x0000000000007941 */ /* 0x000fea0003800000 */
.L_x_774:
[----:B------:R-:W-:Y:S02]  /*20380*/  IMAD.MOV.U32 R13, RZ, RZ, R16 ;  /* 0x000000ffff0d7224 */ /* 0x000fe400078e0010 */
[----:B------:R-:W-:Y:S02]  /*20390*/  IMAD.MOV.U32 R12, RZ, RZ, 0x1 ;  /* 0x00000001ff0c7424 */ /* 0x000fe400078e00ff */
[----:B------:R-:W-:Y:S02]  /*203a0*/  IMAD.MOV.U32 R11, RZ, RZ, 0x1f ;  /* 0x0000001fff0b7424 */ /* 0x000fe400078e00ff */
[----:B------:R-:W-:Y:S02]  /*203b0*/  IMAD.MOV.U32 R15, RZ, RZ, -0x1 ;  /* 0xffffffffff0f7424 */ /* 0x000fe400078e00ff */
[----:B------:R-:W-:Y:S02]  /*203c0*/  IMAD.IADD R5, R19, 0x1, R8 ;  /* 0x0000000113057824 */ /* 0x000fe400078e0208 */
[----:B------:R-:W-:-:S07]  /*203d0*/  IMAD.MOV.U32 R0, RZ, RZ, R14 ;  /* 0x000000ffff007224 */ /* 0x000fce00078e000e */
[----:B------:R-:W-:Y:S05]  /*203e0*/  WARPSYNC.COLLECTIVE R15, `(.L_x_776) ;  /* 0x000000000f087348 */ /* 0x000fea0003c00000 */
[----:B------:R0:W1:Y:S02]  /*203f0*/  SHFL.IDX P6, R14, R13, R12, R11 ;  /* 0x0000000c0d0e7389 */ /* 0x00006400000c000b */
[----:B01----:R-:W-:Y:S01]  /*20400*/  ENDCOLLECTIVE ;  /* 0x000000000000791b */ /* 0x003fe20003800000 */
.L_x_776:
[----:B------:R-:W-:Y:S02]  /*20410*/  ULDC UR4, c[0x0][0xc3c] ;  /* 0x00030f0000047ab9 */ /* 0x000fe40000000800 */
[----:B------:R-:W-:-:S13]  /*20420*/  ISETP.GE.OR P1, PT, R5, UR4, !P0 ;  /* 0x0000000405007c0c */ /* 0x000fda000c726670 */
[----:B------:R-:W0:Y:S01]  /*20430*/  @!P1 LDC.64 R2, c[0x0][0xc80] ;  /* 0x00032000ff029b82 */ /* 0x000e220000000a00 */
[----:B------:R-:W-:Y:S01]  /*20440*/  MOV R11, RZ ;  /* 0x000000ff000b7202 */ /* 0x000fe20000000f00 */
        /* <DEDUP_REMOVED lines=14> */
.L_x_777:
[----:B------:R-:W-:Y:S01]  /*20530*/  IMAD.MOV.U32 R12, RZ, RZ, 0x2 ;  /* 0x00000002ff0c7424 */ /* 0x000fe200078e00ff */
[----:B------:R-:W-:-:S05]  /*20540*/  SEL R5, R14, RZ, P1 ;  /* 0x000000ff0e057207 */ /* 0x000fca0000800000 */
[----:B------:R-:W-:-:S04]  /*20550*/  IMAD.IADD R5, R2, 0x1, R5 ;  /* 0x0000000102057824 */ /* 0x000fc800078e0205 */
[----:B------:R-:W-:-:S07]  /*20560*/  IMAD.MOV.U32 R13, RZ, RZ, R5 ;  /* 0x000000ffff0d7224 */ /* 0x000fce00078e0005 */
[----:B------:R-:W-:Y:S05]  /*20570*/  WARPSYNC.COLLECTIVE R15, `(.L_x_778) ;  /* 0x000000000f087348 */ /* 0x000fea0003c00000 */
[----:B------:R0:W1:Y:S02]  /*20580*/  SHFL.UP P6, R14, R13, R12, R11 ;  /* 0x0400000c0d0e7389 */ /* 0x00006400000c000b */
[----:B01----:R-:W-:Y:S01]  /*20590*/  ENDCOLLECTIVE ;  /* 0x000000000000791b */ /* 0x003fe20003800000 */
.L_x_778:
[----:B------:R-:W-:Y:S01]  /*205a0*/  IMAD.MOV.U32 R12, RZ, RZ, 0x4 ;  /* 0x00000004ff0c7424 */ /* 0x000fe200078e00ff */
[----:B------:R-:W-:-:S05]  /*205b0*/  SEL R6, R14, RZ, P2 ;  /* 0x000000ff0e067207 */ /* 0x000fca0001000000 */
[----:B------:R-:W-:-:S04]  /*205c0*/  IMAD.IADD R6, R5, 0x1, R6 ;  /* 0x0000000105067824 */ /* 0x000fc800078e0206 */
[----:B------:R-:W-:-:S07]  /*205d0*/  IMAD.MOV.U32 R13, RZ, RZ, R6 ;  /* 0x000000ffff0d7224 */ /* 0x000fce00078e0006 */
[----:B------:R-:W-:Y:S05]  /*205e0*/  WARPSYNC.COLLECTIVE R15, `(.L_x_779) ;  /* 0x000000000f087348 */ /* 0x000fea0003c00000 */
[----:B------:R0:W1:Y:S02]  /*205f0*/  SHFL.UP P6, R14, R13, R12, R11 ;  /* 0x0400000c0d0e7389 */ /* 0x00006400000c000b */
[----:B01----:R-:W-:Y:S01]  /*20600*/  ENDCOLLECTIVE ;  /* 0x000000000000791b */ /* 0x003fe20003800000 */
.L_x_779:
[----:B------:R-:W-:Y:S01]  /*20610*/  IMAD.MOV.U32 R12, RZ, RZ, 0x8 ;  /* 0x00000008ff0c7424 */ /* 0x000fe200078e00ff */
[----:B------:R-:W-:-:S05]  /*20620*/  SEL R7, R14, RZ, P3 ;  /* 0x000000ff0e077207 */ /* 0x000fca0001800000 */
[----:B------:R-:W-:-:S04]  /*20630*/  IMAD.IADD R7, R6, 0x1, R7 ;  /* 0x0000000106077824 */ /* 0x000fc800078e0207 */
[----:B------:R-:W-:-:S07]  /*20640*/  IMAD.MOV.U32 R13, RZ, RZ, R7 ;  /* 0x000000ffff0d7224 */ /* 0x000fce00078e0007 */
[----:B------:R-:W-:Y:S05]  /*20650*/  WARPSYNC.COLLECTIVE R15, `(.L_x_780) ;  /* 0x000000000f087348 */ /* 0x000fea0003c00000 */
[----:B------:R0:W1:Y:S02]  /*20660*/  SHFL.UP P6, R14, R13, R12, R11 ;  /* 0x0400000c0d0e7389 */ /* 0x00006400000c000b */
[----:B01----:R-:W-:Y:S01]  /*20670*/  ENDCOLLECTIVE ;  /* 0x000000000000791b */ /* 0x003fe20003800000 */
.L_x_780:
[----:B------:R-:W-:Y:S01]  /*20680*/  IMAD.MOV.U32 R12, RZ, RZ, 0x10 ;  /* 0x00000010ff0c7424 */ /* 0x000fe200078e00ff */
[----:B------:R-:W-:-:S05]  /*20690*/  SEL R14, R14, RZ, P4 ;  /* 0x000000ff0e0e7207 */ /* 0x000fca0002000000 */
[----:B------:R-:W-:-:S04]  /*206a0*/  IMAD.IADD R5, R7, 0x1, R14 ;  /* 0x0000000107057824 */ /* 0x000fc800078e020e */
[----:B------:R-:W-:-:S07]  /*206b0*/  IMAD.MOV.U32 R13, RZ, RZ, R5 ;  /* 0x000000ffff0d7224 */ /* 0x000fce00078e0005 */
[----:B------:R-:W-:Y:S05]  /*206c0*/  WARPSYNC.COLLECTIVE R15, `(.L_x_781) ;  /* 0x000000000f087348 */ /* 0x000fea0003c00000 */
[----:B------:R0:W1:Y:S02]  /*206d0*/  SHFL.UP P6, R14, R13, R12, R11 ;  /* 0x0400000c0d0e7389 */ /* 0x00006400000c000b */
[----:B01----:R-:W-:Y:S01]  /*206e0*/  ENDCOLLECTIVE ;  /* 0x000000000000791b */ /* 0x003fe20003800000 */
.L_x_781:
[----:B------:R-:W-:Y:S02]  /*206f0*/  IMAD.MOV.U32 R12, RZ, RZ, 0x1f ;  /* 0x0000001fff0c7424 */ /* 0x000fe400078e00ff */
[----:B------:R-:W-:Y:S01]  /*20700*/  IMAD.MOV.U32 R11, RZ, RZ, 0x1f ;  /* 0x0000001fff0b7424 */ /* 0x000fe200078e00ff */
[----:B------:R-:W-:-:S05]  /*20710*/  SEL R14, R14, RZ, P5 ;  /* 0x000000ff0e0e7207 */ /* 0x000fca0002800000 */
[----:B------:R-:W-:-:S04]  /*20720*/  IMAD.IADD R3, R5, 0x1, R14 ;  /* 0x0000000105037824 */ /* 0x000fc800078e020e */
[----:B------:R-:W-:-:S07]  /*20730*/  IMAD.MOV.U32 R13, RZ, RZ, R3 ;  /* 0x000000ffff0d7224 */ /* 0x000fce00078e0003 */
[----:B------:R-:W-:Y:S05]  /*20740*/  WARPSYNC.COLLECTIVE R15, `(.L_x_782) ;  /* 0x000000000f087348 */ /* 0x000fea0003c00000 */
[----:B------:R0:W1:Y:S02]  /*20750*/  SHFL.IDX P6, R14, R13, R12, R11 ;  /* 0x0000000c0d0e7389 */ /* 0x00006400000c000b */
[----:B01----:R-:W-:Y:S01]  /*20760*/  ENDCOLLECTIVE ;  /* 0x000000000000791b */ /* 0x003fe20003800000 */
.L_x_782:
[----:B------:R-:W-:Y:S05]  /*20770*/  BRA `(.L_x_783) ;  /* 0xffffffd400e47947 */ /* 0x000fea000383ffff */
.L_x_691:
[----:B------:R-:W-:Y:S01]  /*20780*/  BSSY B0, `(.L_x_784) ;  /* 0x0000008000007945 */ /* 0x000fe20003800000 */
[----:B-----5:R-:W-:Y:S01]  /*20790*/  IMAD.MOV.U32 R13, RZ, RZ, R2 ;  /* 0x000000ffff0d7224 */ /* 0x020fe200078e0002 */
[----:B------:R-:W-:Y:S01]  /*207a0*/  MOV R12, 0x1 ;  /* 0x00000001000c7802 */ /* 0x000fe20000000f00 */
[----:B------:R-:W-:Y:S02]  /*207b0*/  IMAD.MOV.U32 R11, RZ, RZ, RZ ;  /* 0x000000ffff0b7224 */ /* 0x000fe400078e00ff */
[----:B------:R-:W-:-:S07]  /*207c0*/  IMAD.MOV.U32 R15, RZ, RZ, -0x1 ;  /* 0xffffffffff0f7424 */ /* 0x000fce00078e00ff */
[----:B01----:R-:W-:Y:S05]  /*207d0*/  WARPSYNC.COLLECTIVE R15, `(.L_x_785) ;  /* 0x000000000f087348 */ /* 0x003fea0003c00000 */
[----:B------:R2:W3:Y:S02]  /*207e0*/  SHFL.UP P6, R14, R13, R12, R11 ;  /* 0x0400000c0d0e7389 */ /* 0x0004e400000c000b */
[----:B0123--:R-:W-:Y:S01]  /*207f0*/  ENDCOLLECTIVE ;  /* 0x000000000000791b */ /* 0x00ffe20003800000 */
.L_x_785:
[----:B------:R-:W-:Y:S05]  /*20800*/  BSYNC B0 ;  /* 0x0000000000007941 */ /* 0x000fea0003800000 */
.L_x_784:
        /* <DEDUP_REMOVED lines=8> */
.L_x_786:
[----:B------:R-:W-:Y:S01]  /*20890*/  IMAD.MOV.U32 R12, RZ, RZ, 0x4 ;  /* 0x00000004ff0c7424 */ /* 0x000fe200078e00ff */
[----:B------:R-:W-:-:S05]  /*208a0*/  SEL R14, R14, RZ, P2 ;  /* 0x000000ff0e0e7207 */ /* 0x000fca0001000000 */
[----:B------:R-:W-:-:S04]  /*208b0*/  IMAD.IADD R3, R13, 0x1, R14 ;  /* 0x000000010d037824 */ /* 0x000fc800078e020e */
[----:B------:R-:W-:-:S07]  /*208c0*/  IMAD.MOV.U32 R13, RZ, RZ, R3 ;  /* 0x000000ffff0d7224 */ /* 0x000fce00078e0003 */
[----:B------:R-:W-:Y:S05]  /*208d0*/  WARPSYNC.COLLECTIVE R15, `(.L_x_787) ;  /* 0x000000000f087348 */ /* 0x000fea0003c00000 */
[----:B------:R0:W1:Y:S02]  /*208e0*/  SHFL.UP P6, R14, R13, R12, R11 ;  /* 0x0400000c0d0e7389 */ /* 0x00006400000c000b */
[----:B01----:R-:W-:Y:S01]  /*208f0*/  ENDCOLLECTIVE ;  /* 0x000000000000791b */ /* 0x003fe20003800000 */
.L_x_787:
[----:B------:R-:W-:Y:S01]  /*20900*/  IMAD.MOV.U32 R12, RZ, RZ, 0x8 ;  /* 0x00000008ff0c7424 */ /* 0x000fe200078e00ff */
[----:B------:R-:W-:-:S05]  /*20910*/  SEL R14, R14, RZ, P3 ;  /* 0x000000ff0e0e7207 */ /* 0x000fca0001800000 */
[----:B------:R-:W-:-:S04]  /*20920*/  IMAD.IADD R5, R3, 0x1, R14 ;  /* 0x0000000103057824 */ /* 0x000fc800078e020e */
[----:B------:R-:W-:-:S07]  /*20930*/  IMAD.MOV.U32 R13, RZ, RZ, R5 ;  /* 0x000000ffff0d7224 */ /* 0x000fce00078e0005 */
[----:B------:R-:W-:Y:S05]  /*20940*/  WARPSYNC.COLLECTIVE R15, `(.L_x_788) ;  /* 0x000000000f087348 */ /* 0x000fea0003c00000 */
[----:B------:R0:W1:Y:S02]  /*20950*/  SHFL.UP P6, R14, R13, R12, R11 ;  /* 0x0400000c0d0e7389 */ /* 0x00006400000c000b */
[----:B01----:R-:W-:Y:S01]  /*20960*/  ENDCOLLECTIVE ;  /* 0x000000000000791b */ /* 0x003fe20003800000 */
.L_x_788:
[----:B------:R-:W-:Y:S01]  /*20970*/  IMAD.MOV.U32 R12, RZ, RZ, 0x10 ;  /* 0x00000010ff0c7424 */ /* 0x000fe200078e00ff */
[----:B------:R-:W-:-:S05]  /*20980*/  SEL R6, R14, RZ, P4 ;  /* 0x000000ff0e067207 */ /* 0x000fca0002000000 */
[----:B------:R-:W-:-:S04]  /*20990*/  IMAD.IADD R6, R5, 0x1, R6 ;  /* 0x0000000105067824 */ /* 0x000fc800078e0206 */
[----:B------:R-:W-:-:S07]  /*209a0*/  IMAD.MOV.U32 R13, RZ, RZ, R6 ;  /* 0x000000ffff0d7224 */ /* 0x000fce00078e0006 */
[----:B------:R-:W-:Y:S05]  /*209b0*/  WARPSYNC.COLLECTIVE R15, `(.L_x_789) ;  /* 0x000000000f087348 */ /* 0x000fea0003c00000 */
[----:B------:R0:W1:Y:S02]  /*209c0*/  SHFL.UP P6, R14, R13, R12, R11 ;  /* 0x0400000c0d0e7389 */ /* 0x00006400000c000b */
[----:B01----:R-:W-:Y:S01]  /*209d0*/  ENDCOLLECTIVE ;  /* 0x000000000000791b */ /* 0x003fe20003800000 */
.L_x_789:
[----:B------:R-:W-:Y:S01]  /*209e0*/  MOV R12, 0x1f ;  /* 0x0000001f000c7802 */ /* 0x000fe20000000f00 */
[----:B------:R-:W-:Y:S01]  /*209f0*/  IMAD.MOV.U32 R11, RZ, RZ, 0x1f ;  /* 0x0000001fff0b7424 */ /* 0x000fe200078e00ff */
[----:B------:R-:W-:-:S05]  /*20a00*/  SEL R3, R14, RZ, P5 ;  /* 0x000000ff0e037207 */ /* 0x000fca0002800000 */
[----:B------:R-:W-:-:S04]  /*20a10*/  IMAD.IADD R3, R6, 0x1, R3 ;  /* 0x0000000106037824 */ /* 0x000fc800078e0203 */
[----:B------:R-:W-:-:S07]  /*20a20*/  IMAD.MOV.U32 R13, RZ, RZ, R3 ;  /* 0x000000ffff0d7224 */ /* 0x000fce00078e0003 */
[----:B------:R-:W-:Y:S05]  /*20a30*/  WARPSYNC.COLLECTIVE R15, `(.L_x_790) ;  /* 0x000000000f087348 */ /* 0x000fea0003c00000 */
[----:B------:R0:W1:Y:S02]  /*20a40*/  SHFL.IDX P6, R14, R13, R12, R11 ;  /* 0x0000000c0d0e7389 */ /* 0x00006400000c000b */
[----:B01----:R-:W-:Y:S01]  /*20a50*/  ENDCOLLECTIVE ;  /* 0x000000000000791b */ /* 0x003fe20003800000 */
.L_x_790:
[----:B------:R-:W-:Y:S05]  /*20a60*/  BRA `(.L_x_791) ;  /* 0xffffffd400c47947 */ /* 0x000fea000383ffff */
.L_x_693:
[----:B------:R-:W-:Y:S01]  /*20a70*/  BSSY B0, `(.L_x_792) ;  /* 0x0000006000007945 */ /* 0x000fe20003800000 */
[----:B------:R-:W-:Y:S01]  /*20a80*/  PLOP3.LUT P6, PT, P6, PT, PT, 0x8, 0x0 ;  /* 0x000000000000781c */ /* 0x000fe200037ce170 */
[----:B------:R-:W-:-:S12]  /*20a90*/  IMAD.MOV.U32 R15, RZ, RZ, -0x1 ;  /* 0xffffffffff0f7424 */ /* 0x000fd800078e00ff */
[----:B0-----:R-:W-:Y:S05]  /*20aa0*/  WARPSYNC.COLLECTIVE R15, `(.L_x_793) ;  /* 0x000000000f087348 */ /* 0x001fea0003c00000 */
[----:B------:R-:W-:Y:S01]  /*20ab0*/  VOTE.ANY R14, PT, P6 ;  /* 0x00000000000e7806 */ /* 0x000fe200030e0100 */
[----:B0-----:R-:W-:Y:S06]  /*20ac0*/  ENDCOLLECTIVE ;  /* 0x000000000000791b */ /* 0x001fec0003800000 */
.L_x_793:
[----:B------:R-:W-:Y:S05]  /*20ad0*/  BSYNC B0 ;  /* 0x0000000000007941 */ /* 0x000fea0003800000 */
.L_x_792:
        /* <DEDUP_REMOVED lines=9> */
.L_x_794:
[----:B------:R-:W-:Y:S01]  /*20b70*/  IMAD.MOV.U32 R17, RZ, RZ, R14 ;  /* 0x000000ffff117224 */ /* 0x000fe200078e000e */
[----:B------:R-:W-:Y:S06]  /*20b80*/  BRA `(.L_x_795) ;  /* 0xffffffd400b47947 */ /* 0x000fec000383ffff */
.L_x_695:
[----:B------:R-:W-:Y:S01]  /*20b90*/  BSSY B0, `(.L_x_796) ;  /* 0x0000007000007945 */ /* 0x000fe20003800000 */
[----:B------:R-:W-:Y:S02]  /*20ba0*/  IMAD.MOV.U32 R13, RZ, RZ, R3 ;  /* 0x000000ffff0d7224 */ /* 0x000fe400078e0003 */
[----:B------:R-:W-:Y:S02]  /*20bb0*/  IMAD.MOV.U32 R11, RZ, RZ, 0x1f ;  /* 0x0000001fff0b7424 */ /* 0x000fe400078e00ff */
[----:B------:R-:W-:-:S07]  /*20bc0*/  IMAD.MOV.U32 R15, RZ, RZ, -0x1 ;  /* 0xffffffffff0f7424 */ /* 0x000fce00078e00ff */
[----:B012---:R-:W-:Y:S05]  /*20bd0*/  WARPSYNC.COLLECTIVE R15, `(.L_x_797) ;  /* 0x000000000f087348 */ /* 0x007fea0003c00000 */
[----:B------:R3:W4:Y:S02]  /*20be0*/  SHFL.IDX P6, R14, R13, R12, R11 ;  /* 0x0000000c0d0e7389 */ /* 0x00072400000c000b */
[----:B01234-:R-:W-:Y:S01]  /*20bf0*/  ENDCOLLECTIVE ;  /* 0x000000000000791b */ /* 0x01ffe20003800000 */
.L_x_797:
[----:B------:R-:W-:Y:S05]  /*20c00*/  BSYNC B0 ;  /* 0x0000000000007941 */ /* 0x000fea0003800000 */
.L_x_796:
[----:B------:R-:W-:Y:S05]  /*20c10*/  BRA `(.L_x_694) ;  /* 0xffffffd400ac7947 */ /* 0x000fea000383ffff */
.L_x_699:
[----:B0-----:R0:W2:Y:S02]  /*20c20*/  SYNCS.PHASECHK.TRANS64.TRYWAIT P0, [R9+URZ+0x31c20], R0 ;  /* 0x031c2000090075a7 */ /* 0x0010a4000800017f */
[----:B--2---:R-:W-:Y:S05]  /*20c30*/  @!P0 NANOSLEEP.SYNCS 0x989680 ;  /* 0x009896800000895d */ /* 0x004fea0003900000 */
[----:B------:R-:W2:Y:S02]  /*20c40*/  @!P0 SYNCS.PHASECHK.TRANS64 P0, [R9+URZ+0x31c20], R0 ;  /* 0x031c2000090085a7 */ /* 0x000ea4000800007f */
[----:B--2---:R-:W-:Y:S05]  /*20c50*/  @!P0 BRA `(.L_x_699) ;  /* 0xfffffffc00f08947 */ /* 0x004fea000383ffff */
[----:B------:R-:W-:Y:S05]  /*20c60*/  BRA `(.L_x_798) ;  /* 0xffffffd800987947 */ /* 0x000fea000383ffff */
.L_x_700:
        /* <DEDUP_REMOVED lines=8> */
[----:B01----:R-:W-:Y:S05]  /*20cf0*/  WARPSYNC.COLLECTIVE R15, `(.L_x_800) ;  /* 0x000000000f087348 */ /* 0x003fea0003c00000 */
[----:B------:R2:W3:Y:S02]  /*20d00*/  SHFL.IDX P6, R14, R13, R12, R11 ;  /* 0x0000000c0d0e7389 */ /* 0x0004e400000c000b */
[----:B0123--:R-:W-:Y:S01]  /*20d10*/  ENDCOLLECTIVE ;  /* 0x000000000000791b */ /* 0x00ffe20003800000 */
.L_x_800:
[----:B------:R-:W-:Y:S05]  /*20d20*/  BSYNC B0 ;  /* 0x0000000000007941 */ /* 0x000fea0003800000 */
.L_x_799:
[----:B------:R-:W-:Y:S05]  /*20d30*/  BRA `(.L_x_801) ;  /* 0xffffffd800807947 */ /* 0x000fea000383ffff */
.L_x_701:
[----:B------:R-:W-:Y:S01]  /*20d40*/  BSSY B0, `(.L_x_802) ;  /* 0x0000006000007945 */ /* 0x000fe20003800000 */
[----:B------:R-:W-:-:S07]  /*20d50*/  IMAD.MOV.U32 R15, RZ, RZ, -0x1 ;  /* 0xffffffffff0f7424 */ /* 0x000fce00078e00ff */
[----:B01----:R-:W-:Y:S05]  /*20d60*/  WARPSYNC.COLLECTIVE R15, `(.L_x_803) ;  /* 0x000000000f0c7348 */ /* 0x003fea0003c00000 */
[----:B------:R-:W-:Y:S02]  /*20d70*/  ELECT P6, UR62, PT ;  /* 0x00000000003e782f */ /* 0x000fe400038c0000 */
[----:B------:R-:W-:Y:S01]  /*20d80*/  MOV R14, UR62 ;  /* 0x0000003e000e7c02 */ /* 0x000fe20008000f00 */
[----:B01----:R-:W-:Y:S10]  /*20d90*/  ENDCOLLECTIVE ;  /* 0x000000000000791b */ /* 0x003ff40003800000 */
.L_x_803:
[----:B------:R-:W-:Y:S05]  /*20da0*/  BSYNC B0 ;  /* 0x0000000000007941 */ /* 0x000fea0003800000 */
.L_x_802:
[----:B------:R-:W-:Y:S05]  /*20db0*/  BRA `(.L_x_804) ;  /* 0xffffffd800747947 */ /* 0x000fea000383ffff */
.L_x_703:
[----:B0-----:R0:W1:Y:S02]  /*20dc0*/  SYNCS.PHASECHK.TRANS64.TRYWAIT P0, [R5+URZ], R4 ;  /* 0x00000004050075a7 */ /* 0x001064000800017f */
[----:B-1----:R-:W-:Y:S05]  /*20dd0*/  @!P0 NANOSLEEP.SYNCS 0x989680 ;  /* 0x009896800000895d */ /* 0x002fea0003900000 */
[----:B------:R-:W1:Y:S02]  /*20de0*/  @!P0 SYNCS.PHASECHK.TRANS64 P0, [R5+URZ], R4 ;  /* 0x00000004050085a7 */ /* 0x000e64000800007f */
[----:B-1----:R-:W-:Y:S05]  /*20df0*/  @!P0 BRA `(.L_x_703) ;  /* 0xfffffffc00f08947 */ /* 0x002fea000383ffff */
[----:B------:R-:W-:Y:S05]  /*20e00*/  BRA `(.L_x_805) ;  /* 0xffffffd800a87947 */ /* 0x000fea000383ffff */
.L_x_704:
[----:B-1----:R1:W2:Y:S02]  /*20e10*/  SYNCS.PHASECHK.TRANS64.TRYWAIT P0, [R3+URZ], R2 ;  /* 0x00000002030075a7 */ /* 0x0022a4000800017f */
[----:B--2---:R-:W-:Y:S05]  /*20e20*/  @!P0 NANOSLEEP.SYNCS 0x989680 ;  /* 0x009896800000895d */ /* 0x004fea0003900000 */
[----:B------:R-:W2:Y:S02]  /*20e30*/  @!P0 SYNCS.PHASECHK.TRANS64 P0, [R3+URZ], R2 ;  /* 0x00000002030085a7 */ /* 0x000ea4000800007f */
[----:B--2---:R-:W-:Y:S05]  /*20e40*/  @!P0 BRA `(.L_x_704) ;  /* 0xfffffffc00f08947 */ /* 0x004fea000383ffff */
[----:B------:R-:W-:Y:S05]  /*20e50*/  BRA `(.L_x_806) ;  /* 0xffffffd8009c7947 */ /* 0x000fea000383ffff */
.L_x_706:
[----:B--2---:R2:W3:Y:S02]  /*20e60*/  SYNCS.PHASECHK.TRANS64.TRYWAIT P0, [R23+URZ], R4 ;  /* 0x00000004170075a7 */ /* 0x0044e4000800017f */
[----:B---3--:R-:W-:Y:S05]  /*20e70*/  @!P0 NANOSLEEP.SYNCS 0x989680 ;  /* 0x009896800000895d */ /* 0x008fea0003900000 */
[----:B------:R-:W3:Y:S02]  /*20e80*/  @!P0 SYNCS.PHASECHK.TRANS64 P0, [R23+URZ], R4 ;  /* 0x00000004170085a7 */ /* 0x000ee4000800007f */
[----:B---3--:R-:W-:Y:S05]  /*20e90*/  @!P0 BRA `(.L_x_706) ;  /* 0xfffffffc00f08947 */ /* 0x008fea000383ffff */
[----:B------:R-:W-:Y:S05]  /*20ea0*/  BRA `(.L_x_807) ;  /* 0xffffffd800a07947 */ /* 0x000fea000383ffff */
.L_x_808:
        /* <DEDUP_REMOVED lines=13> */
.L_x_2726:


//--------------------- .text._ZN7cutlass13device_kernelIN5flash11enable_sm90INS1_16FlashAttnFwdSm90INS1_25CollectiveMainloopFwdSm90ILi2EN4cute5tupleIJNS5_1CILi1EEES8_S8_EEENS6_IJNS7_ILi192EEENS7_ILi128EEENS7_ILi96EEEEEELi96ENS_6half_tEfNS_4arch4Sm90ELb0ELb1ELb1ELb0ELb0ELb0ELb0ELb0ELb1ELb1ELb0ELb0EEENS1_21CollectiveEpilogueFwdINS6_IJSA_SC_SB_EEES9_SE_SG_Li384ELb0ELb1ELb0ELb0EEENS1_30DynamicPersistentTileSchedulerILi384ELi128ELb0ELb1ELb1EEEEEEEEEvNT_6ParamsE --------------------------
	.section	.text._ZN7cutlass13device_kernelIN5flash11enable_sm90INS1_16FlashAttnFwdSm90INS1_25CollectiveMainloopFwdSm90ILi2EN4cute5tupleIJNS5_1CILi1EEES8_S8_EEENS6_IJNS7_ILi192EEENS7_ILi128EEENS7_ILi96EEEEEELi96ENS_6half_tEfNS_4arch4Sm90ELb0ELb1ELb1ELb0ELb0ELb0ELb0ELb0ELb1ELb1ELb0ELb0EEENS1_21CollectiveEpilogueFwdINS6_IJSA_SC_SB_EEES9_SE_SG_Li384ELb0ELb1ELb0ELb0EEENS1_30DynamicPersistentTileSchedulerILi384ELi128ELb0ELb1ELb1EEEEEEEEEvNT_6ParamsE,"ax",@progbits
	.align	128
.text._ZN7cutlass13device_kernelIN5flash11enable_sm90INS1_16FlashAttnFwdSm90INS1_25CollectiveMainloopFwdSm90ILi2EN4cute5tupleIJNS5_1CILi1EEES8_S8_EEENS6_IJNS7_ILi192EEENS7_ILi128EEENS7_ILi96EEEEEELi96ENS_6half_tEfNS_4arch4Sm90ELb0ELb1ELb1ELb0ELb0ELb0ELb0ELb0ELb1ELb1ELb0ELb0EEENS1_21CollectiveEpilogueFwdINS6_IJSA_SC_SB_EEES9_SE_SG_Li384ELb0ELb1ELb0ELb0EEENS1_30DynamicPersistentTileSchedulerILi384ELi128ELb0ELb1ELb1EEEEEEEEEvNT_6ParamsE:
        .type           _ZN7cutlass13device_kernelIN5flash11enable_sm90INS1_16FlashAttnFwdSm90INS1_25CollectiveMainloopFwdSm90ILi2EN4cute5tupleIJNS5_1CILi1EEES8_S8_EEENS6_IJNS7_ILi192EEENS7_ILi128EEENS7_ILi96EEEEEELi96ENS_6half_tEfNS_4arch4Sm90ELb0ELb1ELb1ELb0ELb0ELb0ELb0ELb0ELb1ELb1ELb0ELb0EEENS1_21CollectiveEpilogueFwdINS6_IJSA_SC_SB_EEES9_SE_SG_Li384ELb0ELb1ELb0ELb0EEENS1_30DynamicPersistentTileSchedulerILi384ELi128ELb0ELb1ELb1EEEEEEEEEvNT_6ParamsE,@function
        .size           _ZN7cutlass13device_kernelIN5flash11enable_sm90INS1_16FlashAttnFwdSm90INS1_25CollectiveMainloopFwdSm90ILi2EN4cute5tupleIJNS5_1CILi1EEES8_S8_EEENS6_IJNS7_ILi192EEENS7_ILi128EEENS7_ILi96EEEEEELi96ENS_6half_tEfNS_4arch4Sm90ELb0ELb1ELb1ELb0ELb0ELb0ELb0ELb0ELb1ELb1ELb0ELb0EEENS1_21CollectiveEpilogueFwdINS6_IJSA_SC_SB_EEES9_SE_SG_Li384ELb0ELb1ELb0ELb0EEENS1_30DynamicPersistentTileSchedulerILi384ELi128ELb0ELb1ELb1EEEEEEEEEvNT_6ParamsE,(.L_x_2727 - _ZN7cutlass13device_kernelIN5flash11enable_sm90INS1_16FlashAttnFwdSm90INS1_25CollectiveMainloopFwdSm90ILi2EN4cute5tupleIJNS5_1CILi1EEES8_S8_EEENS6_IJNS7_ILi192EEENS7_ILi128EEENS7_ILi96EEEEEELi96ENS_6half_tEfNS_4arch4Sm90ELb0ELb1ELb1ELb0ELb0ELb0ELb0ELb0ELb1ELb1ELb0ELb0EEENS1_21CollectiveEpilogueFwdINS6_IJSA_SC_SB_EEES9_SE_SG_Li384ELb0ELb1ELb0ELb0EEENS1_30DynamicPersistentTileSchedulerILi384ELi128ELb0ELb1ELb1EEEEEEEEEvNT_6ParamsE)
        .other          _ZN7cutlass13device_kernelIN5flash11enable_sm90INS1_16FlashAttnFwdSm90INS1_25CollectiveMainloopFwdSm90ILi2EN4cute5tupleIJNS5_1CILi1EEES8_S8_EEENS6_IJNS7_ILi192EEENS7_ILi128EEENS7_ILi96EEEEEELi96ENS_6half_tEfNS_4arch4Sm90ELb0ELb1ELb1ELb0ELb0ELb0ELb0ELb0ELb1ELb1ELb0ELb0EEENS1_21CollectiveEpilogueFwdINS6_IJSA_SC_SB_EEES9_SE_SG_Li384ELb0ELb1ELb0ELb0EEENS1_30DynamicPersistentTileSchedulerILi384ELi128ELb0ELb1ELb1EEEEEEEEEvNT_6ParamsE,@"STO_CUDA_ENTRY STV_DEFAULT"
_ZN7cutlass13device_kernelIN5flash11enable_sm90INS1_16FlashAttnFwdSm90INS1_25CollectiveMainloopFwdSm90ILi2EN4cute5tupleIJNS5_1CILi1EEES8_S8_EEENS6_IJNS7_ILi192EEENS7_ILi128EEENS7_ILi96EEEEEELi96ENS_6half_tEfNS_4arch4Sm90ELb0ELb1ELb1ELb0ELb0ELb0ELb0ELb0ELb1ELb1ELb0ELb0EEENS1_21CollectiveEpilogueFwdINS6_IJSA_SC_SB_EEES9_SE_SG_Li384ELb0ELb1ELb0ELb0EEENS1_30DynamicPersistentTileSchedulerILi384ELi128ELb0ELb1ELb1EEEEEEEEEvNT_6ParamsE:
[----:B------:R-:W0:Y:S01]  /*0000*/  LDC R1, c[0x0][0x28] ;  /* 0x00000a00ff017b82 */ /* 0x000e220000000800 */
[----:B------:R-:W1:Y:S01]  /*0010*/  S2R R3, SR_TID.X ;  /* 0x0000000000037919 */ /* 0x000e620000002100 */
[----:B------:R-:W-:Y:S01]  /*0020*/  ELECT P0, URZ, PT ;  /* 0x00000000003f782f */ /* 0x000fe20003800000 */
[----:B------:R-:W-:Y:S01]  /*0030*/  BSSY B0, `(.L_x_809) ;  /* 0x000000e000007945 */ /* 0x000fe20003800000 */
[--C-:B-1----:R-:W-:Y:S02]  /*0040*/  SHF.R.U32.HI R0, RZ, 0x5, R3.reuse ;  /* 0x00000005ff007819 */ /* 0x102fe40000011603 */
[----:B------:R-:W-:-:S03]  /*0050*/  SHF.R.U32.HI R3, RZ, 0x7, R3 ;  /* 0x00000007ff037819 */ /* 0x000fc60000011603 */
[----:B------:R-:W1:Y:S02]  /*0060*/  SHFL.IDX PT, R2, R0, RZ, 0x1f ;  /* 0x00001fff00027589 */ /* 0x000e6400000e0000 */
[----:B-1----:R-:W-:-:S13]  /*0070*/  ISETP.EQ.AND P0, PT, R2, RZ, P0 ;  /* 0x000000ff0200720c */ /* 0x002fda0000702270 */
[----:B0-----:R-:W-:Y:S05]  /*0080*/  @!P0 BRA `(.L_x_810) ;  /* 0x0000000000208947 */ /* 0x001fea0003800000 */
        /* <DEDUP_REMOVED lines=8> */
.L_x_810:
[----:B------:R-:W-:Y:S05]  /*0110*/  BSYNC B0 ;  /* 0x0000000000007941 */ /* 0x000fea0003800000 */
.L_x_809:
[----:B------:R-:W-:Y:S01]  /*0120*/  VOTEU.ANY UP0, P0 ;  /* 0x00000000003f7886 */ /* 0x000fe20000000100 */
[----:B------:R-:W0:Y:S01]  /*0130*/  SHFL.IDX PT, R3, R3, RZ, 0x1f ;  /* 0x00001fff03037589 */ /* 0x000e2200000e0000 */
[----:B------:R-:W-:Y:S01]  /*0140*/  UMOV UR4, 0x80 ;  /* 0x0000008000047882 */ /* 0x000fe20000000000 */
[----:B------:R-:W-:Y:S01]  /*0150*/  UMOV UR7, 0x180 ;  /* 0x0000018000077882 */ /* 0x000fe20000000000 */
[----:B------:R-:W-:Y:S01]  /*0160*/  VOTEU.ANY UP1, P0 ;  /* 0x00000000003f7886 */ /* 0x000fe20000020100 */
[----:B------:R-:W1:Y:S01]  /*0170*/  @UP0 S2UR UR8, SR_CgaCtaId ;  /* 0x00000000000809c3 */ /* 0x000e620000008800 */
[----:B------:R-:W2:Y:S01]  /*0180*/  SHFL.IDX PT, R2, R0, RZ, 0x1f ;  /* 0x00001fff00027589 */ /* 0x000ea200000e0000 */
[----:B------:R-:W-:Y:S01]  /*0190*/  @UP0 UMOV UR6, 0x400 ;  /* 0x0000040000060882 */ /* 0x000fe20000000000 */
[----:B------:R-:W-:-:S04]  /*01a0*/  @UP0 UIADD3 UR4, -UR4, 0x100000, URZ ;  /* 0x0010000004040890 */ /* 0x000fc8000fffe13f */
[----:B------:R-:W-:Y:S02]  /*01b0*/  @UP0 USHF.L.U32 UR5, UR4, 0xb, URZ ;  /* 0x0000000b04050899 */ /* 0x000fe4000800063f */
[----:B------:R-:W-:Y:S01]  /*01c0*/  @UP0 USHF.L.U32 UR4, UR4, 0x1, URZ ;  /* 0x0000000104040899 */ /* 0x000fe2000800063f */
[----:B------:R-:W-:Y:S01]  /*01d0*/  VOTEU.ANY UP2, P0 ;  /* 0x00000000003f7886 */ /* 0x000fe20000040100 */
[----:B0-----:R-:W-:Y:S01]  /*01e0*/  R2UR UR9, R3 ;  /* 0x00000000030972ca */ /* 0x001fe200000e0000 */
[----:B-1----:R-:W-:Y:S01]  /*01f0*/  @UP0 ULEA UR8, UR8, UR6, 0x18 ;  /* 0x0000000608080291 */ /* 0x002fe2000f8ec03f */
[----:B--2---:R-:W-:Y:S01]  /*0200*/  ISETP.NE.AND P1, PT, R2, RZ, PT ;  /* 0x000000ff0200720c */ /* 0x004fe20003f25270 */
[----:B------:R-:W-:-:S04]  /*0210*/  @UP0 UIADD3 UR6, -UR7, 0x100000, URZ ;  /* 0x0010000007060890 */ /* 0x000fc8000fffe13f */
[----:B------:R-:W-:Y:S02]  /*0220*/  @UP0 USHF.L.U32 UR7, UR6, 0xb, URZ ;  /* 0x0000000b06070899 */ /* 0x000fe4000800063f */
[----:B------:R-:W-:-:S04]  /*0230*/  @UP0 USHF.L.U32 UR6, UR6, 0x1, URZ ;  /* 0x0000000106060899 */ /* 0x000fc8000800063f */
[----:B------:R-:W-:Y:S01]  /*0240*/  UISETP.NE.AND UP0, UPT, UR9, URZ, UPT ;  /* 0x0000003f0900728c */ /* 0x000fe2000bf05270 */
[----:B------:R-:W0:Y:S02]  /*0250*/  FENCE.VIEW.ASYNC.S ;  /* 0x00000000000073c6 */ /* 0x000e240000000000 */
[----:B0-----:R0:W1:Y:S05]  /*0260*/  @UP1 SYNCS.EXCH.64 URZ, [UR8+0x2d800], UR4 ;  /* 0x02d80004083f15b2 */ /* 0x00106a0008000100 */
[----:B------:R0:W2:Y:S01]  /*0270*/  @UP2 SYNCS.EXCH.64 URZ, [UR8+0x2d820], UR6 ;  /* 0x02d82006083f25b2 */ /* 0x0000a20008000100 */
        /* <DEDUP_REMOVED lines=17> */
[----:B------:R3:W0:Y:S02]  /*0390*/  SYNCS.EXCH.64 URZ, [UR8+0x2d848], UR6 ;  /* 0x02d84806083f75b2 */ /* 0x0006240008000100 */
[----:B---3--:R-:W-:Y:S01]  /*03a0*/  NOP ;  /* 0x0000000000007918 */ /* 0x008fe20000000000 */
.L_x_811:
[----:B------:R-:W3:Y:S01]  /*03b0*/  SHFL.IDX PT, R2, R0, RZ, 0x1f ;  /* 0x00001fff00027589 */ /* 0x000ee200000e0000 */
[----:B------:R-:W-:Y:S01]  /*03c0*/  NOP ;  /* 0x0000000000007918 */ /* 0x000fe20000000000 */
[----:B---3--:R-:W-:-:S13]  /*03d0*/  ISETP.NE.AND P0, PT, R2, RZ, PT ;  /* 0x000000ff0200720c */ /* 0x008fda0003f05270 */
        /* <DEDUP_REMOVED lines=17> */
[----:B------:R3:W0:Y:S02]  /*04f0*/  SYNCS.EXCH.64 URZ, [UR8+0x2d868], UR6 ;  /* 0x02d86806083f75b2 */ /* 0x0006240008000100 */
[----:B---3--:R-:W-:Y:S01]  /*0500*/  NOP ;  /* 0x0000000000007918 */ /* 0x008fe20000000000 */
.L_x_812:
[----:B------:R-:W3:Y:S01]  /*0510*/  SHFL.IDX PT, R2, R0, RZ, 0x1f ;  /* 0x00001fff00027589 */ /* 0x000ee200000e0000 */
[----:B------:R-:W-:Y:S01]  /*0520*/  NOP ;  /* 0x0000000000007918 */ /* 0x000fe20000000000 */
[----:B---3--:R-:W-:-:S13]  /*0530*/  ISETP.NE.AND P0, PT, R2, RZ, PT ;  /* 0x000000ff0200720c */ /* 0x008fda0003f05270 */
        /* <DEDUP_REMOVED lines=13> */
[----:B------:R3:W0:Y:S02]  /*0610*/  SYNCS.EXCH.64 URZ, [UR6+0x2d888], UR4 ;  /* 0x02d88804063f75b2 */ /* 0x0006240008000100 */
[----:B---3--:R-:W-:Y:S01]  /*0620*/  NOP ;  /* 0x0000000000007918 */ /* 0x008fe20000000000 */
.L_x_813:
        /* <DEDUP_REMOVED lines=22> */
.L_x_814:
        /* <DEDUP_REMOVED lines=22> */
.L_x_815:
[----:B------:R-:W-:Y:S01]  /*08f0*/  PLOP3.LUT P0, PT, PT, PT, UP0, 0x80, 0x0 ;  /* 0x000000000000781c */ /* 0x000fe20003f0f008 */
[----:B------:R-:W-:Y:S01]  /*0900*/  UMOV UR38, 0x1 ;  /* 0x0000000100267882 */ /* 0x000fe20000000000 */
[----:B------:R-:W-:Y:S01]  /*0910*/  NOP ;  /* 0x0000000000007918 */ /* 0x000fe20000000000 */
[----:B------:R-:W-:Y:S01]  /*0920*/  USEL UR38, UR38, 0x2, !UP0 ;  /* 0x0000000226267887 */ /* 0x000fe2000c000000 */
[----:B------:R-:W-:Y:S01]  /*0930*/  ULDC.64 UR48, c[0x0][0x208] ;  /* 0x0000820000307ab9 */ /* 0x000fe20000000a00 */
[----:B012-4-:R-:W-:Y:S08]  /*0940*/  BAR.SYNC.DEFER_BLOCKING 0x0 ;  /* 0x0000000000007b1d */ /* 0x017ff00000010000 */
[----:B------:R-:W-:Y:S05]  /*0950*/  @!P0 BRA `(.L_x_816) ;  /* 0x0000010c00508947 */ /* 0x000fea0003800000 */
.L_x_817:
[----:B------:R-:W-:-:S08]  /*0960*/  NOP ;  /* 0x0000000000007918 */ /* 0x000fd00000000000 */
[----:B------:R-:W0:Y:S02]  /*0970*/  USETMAXREG.TRY_ALLOC.CTAPOOL UP0, 0xa0 ;  /* 0x000000a0000079c8 */ /* 0x000e240008000600 */
[----:B0-----:R-:W-:-:S13]  /*0980*/  PLOP3.LUT P0, PT, PT, PT, UP0, 0x80, 0x0 ;  /* 0x000000000000781c */ /* 0x001fda0003f0f008 */
[----:B------:R-:W-:Y:S05]  /*0990*/  @!P0 BRA `(.L_x_817) ;  /* 0xfffffffc00f08947 */ /* 0x000fea000383ffff */
[----:B------:R-:W0:Y:S01]  /*09a0*/  S2R R2, SR_TID.X ;  /* 0x0000000000027919 */ /* 0x000e220000002100 */
[----:B------:R-:W1:Y:S08]  /*09b0*/  S2UR UR4, SR_CTAID.X ;  /* 0x00000000000479c3 */ /* 0x000e700000002500 */
[----:B------:R-:W-:Y:S08]  /*09c0*/  BAR.ARV 0x4, 0x200 ;  /* 0x0108000000007b1d */ /* 0x000ff00000002000 */
[----:B------:R-:W-:Y:S06]  /*09d0*/  BAR.ARV 0x8, 0x200 ;  /* 0x0208000000007b1d */ /* 0x000fec0000002000 */
[----:B0-----:R-:W-:-:S04]  /*09e0*/  LOP3.LUT R0, R2, 0xffffff80, RZ, 0xc0, !PT ;  /* 0xffffff8002007812 */ /* 0x001fc800078ec0ff */
[----:B------:R-:W-:Y:S02]  /*09f0*/  ISETP.NE.AND P0, PT, R0, 0x80, PT ;  /* 0x000000800000780c */ /* 0x000fe40003f05270 */
[----:B------:R-:W1:Y:S11]  /*0a00*/  LDC R0, c[0x0][0xc38] ;  /* 0x00030e00ff007b82 */ /* 0x000e760000000800 */
[----:B------:R-:W-:Y:S06]  /*0a10*/  @!P0 BAR.ARV 0x9, 0x100 ;  /* 0x0244000000008b1d */ /* 0x000fec0000002000 */
[----:B-1----:R-:W-:-:S13]  /*0a20*/  ISETP.LE.AND P0, PT, R0, UR4, PT ;  /* 0x0000000400007c0c */ /* 0x002fda000bf03270 */
[----:B------:R-:W-:Y:S05]  /*0a30*/  @P0 EXIT ;  /* 0x000000000000094d */ /* 0x000fea0003800000 */
[----:B------:R-:W-:Y:S01]  /*0a40*/  VIADD R150, R2, 0xffffff80 ;  /* 0xffffff8002967836 */ /* 0x000fe20000000000 */
[----:B------:R-:W0:Y:S01]  /*0a50*/  S2UR UR5, SR_CgaCtaId ;  /* 0x00000000000579c3 */ /* 0x000e220000008800 */
[----:B------:R-:W-:Y:S01]  /*0a60*/  UMOV UR42, 0x400 ;  /* 0x00000400002a7882 */ /* 0x000fe20000000000 */
[----:B------:R-:W-:Y:S01]  /*0a70*/  IMAD.MOV.U32 R18, RZ, RZ, 0x40 ;  /* 0x00000040ff127424 */ /* 0x000fe200078e00ff */
[----:B------:R-:W-:Y:S01]  /*0a80*/  ULOP3.LUT UR47, UR38, 0x1, URZ, 0xfc, !UPT ;  /* 0x00000001262f7892 */ /* 0x000fe2000f8efc3f */
[----:B------:R-:W-:Y:S01]  /*0a90*/  SHF.R.S32.HI R3, RZ, 0x1f, R150 ;  /* 0x0000001fff037819 */ /* 0x000fe20000011496 */
[----:B------:R-:W-:Y:S01]  /*0aa0*/  UMOV UR46, URZ ;  /* 0x0000003f002e7c82 */ /* 0x000fe20008000000 */
[----:B------:R-:W-:Y:S01]  /*0ab0*/  UMOV UR50, URZ ;  /* 0x0000003f00327c82 */ /* 0x000fe20008000000 */
[----:B------:R-:W-:Y:S01]  /*0ac0*/  UMOV UR45, URZ ;  /* 0x0000003f002d7c82 */ /* 0x000fe20008000000 */
[CC--:B------:R-:W-:Y:S02]  /*0ad0*/  LEA.HI R0, R3.reuse, R150.reuse, RZ, 0x4 ;  /* 0x0000009603007211 */ /* 0x0c0fe400078f20ff */
[----:B------:R-:W-:-:S02]  /*0ae0*/  LEA.HI R145, R3, R150, RZ, 0x7 ;  /* 0x0000009603917211 */ /* 0x000fc400078f38ff */
[----:B------:R-:W-:Y:S02]  /*0af0*/  LOP3.LUT R5, R0, 0xfffffff0, RZ, 0xc0, !PT ;  /* 0xfffffff000057812 */ /* 0x000fe400078ec0ff */
[----:B------:R-:W-:Y:S02]  /*0b00*/  SHF.R.S32.HI R7, RZ, 0x4, R0 ;  /* 0x00000004ff077819 */ /* 0x000fe40000011400 */
[----:B------:R-:W-:Y:S01]  /*0b10*/  LOP3.LUT R9, R145, 0xffffff80, RZ, 0xc0, !PT ;  /* 0xffffff8091097812 */ /* 0x000fe200078ec0ff */
[----:B------:R-:W-:Y:S01]  /*0b20*/  IMAD.IADD R5, R150, 0x1, -R5 ;  /* 0x0000000196057824 */ /* 0x000fe200078e0a05 */
[----:B------:R-:W-:Y:S02]  /*0b30*/  LEA.HI R2, R0, R7, RZ, 0x1 ;  /* 0x0000000700027211 */ /* 0x000fe400078f08ff */
[----:B------:R-:W-:Y:S01]  /*0b40*/  LEA.HI R4, R3, R150, RZ, 0x5 ;  /* 0x0000009603047211 */ /* 0x000fe200078f28ff */
[----:B------:R-:W-:Y:S01]  /*0b50*/  IMAD.IADD R144, R150, 0x1, -R9 ;  /* 0x0000000196907824 */ /* 0x000fe200078e0a09 */
[----:B------:R-:W-:-:S02]  /*0b60*/  SHF.R.S32.HI R0, RZ, 0x1f, R5 ;  /* 0x0000001fff007819 */ /* 0x000fc40000011405 */
[----:B------:R-:W-:Y:S01]  /*0b70*/  LOP3.LUT R2, R2, 0x1ffffffe, RZ, 0xc0, !PT ;  /* 0x1ffffffe02027812 */ /* 0x000fe200078ec0ff */
[----:B0-----:R-:W-:Y:S01]  /*0b80*/  ULEA UR42, UR5, UR42, 0x18 ;  /* 0x0000002a052a7291 */ /* 0x001fe2000f8ec03f */
[----:B------:R-:W-:Y:S02]  /*0b90*/  LEA.HI R0, R0, R5, RZ, 0x3 ;  /* 0x0000000500007211 */ /* 0x000fe400078f18ff */
[----:B------:R-:W-:Y:S01]  /*0ba0*/  SHF.R.S32.HI R4, RZ, 0x5, R4 ;  /* 0x00000005ff047819 */ /* 0x000fe20000011404 */
[----:B------:R-:W-:Y:S01]  /*0bb0*/  IMAD.IADD R7, R7, 0x1, -R2 ;  /* 0x0000000107077824 */ /* 0x000fe200078e0a02 */
[C---:B------:R-:W-:Y:S01]  /*0bc0*/  LOP3.LUT R2, R0.reuse, 0xfffffff8, RZ, 0xc0, !PT ;  /* 0xfffffff800027812 */ /* 0x040fe200078ec0ff */
[----:B------:R-:W-:Y:S01]  /*0bd0*/  IMAD.SHL.U32 R0, R0, 0x40, RZ ;  /* 0x0000004000007824 */ /* 0x000fe200078e00ff */
[----:B------:R-:W-:Y:S01]  /*0be0*/  SHF.R.S32.HI R9, RZ, 0x1f, R144 ;  /* 0x0000001fff097819 */ /* 0x000fe20000011490 */
[----:B------:R-:W-:Y:S01]  /*0bf0*/  IMAD R10, R4, 0x10, R5 ;  /* 0x00000010040a7824 */ /* 0x000fe200078e0205 */
[----:B------:R-:W-:Y:S01]  /*0c00*/  LEA.HI R3, R3, R150, RZ, 0x2 ;  /* 0x0000009603037211 */ /* 0x000fe200078f10ff */
[----:B------:R-:W-:Y:S01]  /*0c10*/  IMAD.IADD R2, R5, 0x1, -R2 ;  /* 0x0000000105027824 */ /* 0x000fe200078e0a02 */
[----:B------:R-:W-:Y:S01]  /*0c20*/  LEA.HI R6, R9, R144, RZ, 0x2 ;  /* 0x0000009009067211 */ /* 0x000fe200078f10ff */
[----:B------:R-:W-:Y:S01]  /*0c30*/  IMAD.SHL.U32 R7, R7, 0x8, RZ ;  /* 0x0000000807077824 */ /* 0x000fe200078e00ff */
[----:B------:R-:W-:-:S02]  /*0c40*/  LOP3.LUT R0, R0, 0x7ffffe00, RZ, 0xc0, !PT ;  /* 0x7ffffe0000007812 */ /* 0x000fc400078ec0ff */
[C---:B------:R-:W-:Y:S01]  /*0c50*/  R2P PR, R2.reuse, 0x6 ;  /* 0x0000000602007804 */ /* 0x040fe20000000000 */
[----:B------:R-:W-:Y:S01]  /*0c60*/  IMAD.SHL.U32 R2, R2, 0x40, RZ ;  /* 0x0000004002027824 */ /* 0x000fe200078e00ff */
[--C-:B------:R-:W-:Y:S01]  /*0c70*/  SHF.R.S32.HI R8, RZ, 0x2, R6.reuse ;  /* 0x00000002ff087819 */ /* 0x100fe20000011406 */
[----:B------:R-:W-:Y:S01]  /*0c80*/  IMAD.U32 R147, R10, 0x20, R7 ;  /* 0x000000200a937824 */ /* 0x000fe200078e0007 */
[----:B------:R-:W-:Y:S01]  /*0c90*/  SHF.R.S32.HI R11, RZ, 0x1f, R6 ;  /* 0x0000001fff0b7819 */ /* 0x000fe20000011406 */
[----:B------:R-:W-:Y:S01]  /*0ca0*/  IMAD R0, R4, 0x400, R0 ;  /* 0x0000040004007824 */ /* 0x000fe200078e0200 */
[----:B------:R-:W-:Y:S02]  /*0cb0*/  LOP3.LUT R2, R2, 0x1c0, RZ, 0xc0, !PT ;  /* 0x000001c002027812 */ /* 0x000fe400078ec0ff */
[----:B------:R-:W-:Y:S02]  /*0cc0*/  SHF.R.S32.HI R145, RZ, 0x7, R145 ;  /* 0x00000007ff917819 */ /* 0x000fe40000011491 */
[----:B------:R-:W-:-:S02]  /*0cd0*/  LOP3.LUT R7, R2, 0x8, R7, 0xf8, !PT ;  /* 0x0000000802077812 */ /* 0x000fc400078ef807 */
[----:B------:R-:W-:Y:S01]  /*0ce0*/  SHF.R.U32.HI R2, RZ, 0x3, R2 ;  /* 0x00000003ff027819 */ /* 0x000fe20000011602 */
[----:B------:R-:W-:Y:S01]  /*0cf0*/  IMAD.HI R4, R145, 0x55555556, RZ ;  /* 0x5555555691047827 */ /* 0x000fe200078e02ff */
[----:B------:R-:W-:Y:S02]  /*0d00*/  LOP3.LUT R141, R3, 0xfffffffc, RZ, 0xc0, !PT ;  /* 0xfffffffc038d7812 */ /* 0x000fe400078ec0ff */
[----:B------:R-:W-:Y:S02]  /*0d10*/  LOP3.LUT R7, R7, R2, RZ, 0x3c, !PT ;  /* 0x0000000207077212 */ /* 0x000fe400078e3cff */
[----:B------:R-:W-:Y:S01]  /*0d20*/  LEA.HI R11, R11, R8, RZ, 0x3 ;  /* 0x000000080b0b7211 */ /* 0x000fe200078f18ff */
[----:B------:R-:W-:Y:S01]  /*0d30*/  IMAD.IADD R141, R150, 0x1, -R141 ;  /* 0x00000001968d7824 */ /* 0x000fe200078e0a8d */
[----:B------:R-:W-:Y:S01]  /*0d40*/  LEA.HI R9, R9, R144, RZ, 0x5 ;  /* 0x0000009009097211 */ /* 0x000fe200078f28ff */
[----:B------:R-:W-:Y:S01]  /*0d50*/  IMAD.IADD R0, R0, 0x1, R7 ;  /* 0x0000000100007824 */ /* 0x000fe200078e0207 */
[----:B------:R-:W-:Y:S01]  /*0d60*/  LOP3.LUT R11, R11, 0xfffffff8, RZ, 0xc0, !PT ;  /* 0xfffffff80b0b7812 */ /* 0x000fe200078ec0ff */
[----:B------:R-:W-:Y:S01]  /*0d70*/  IMAD.SHL.U32 R138, R141, 0x8, RZ ;  /* 0x000000088d8a7824 */ /* 0x000fe200078e00ff */
[----:B------:R-:W-:-:S02]  /*0d80*/  LEA.HI R4, R4, R4, RZ, 0x1 ;  /* 0x0000000404047211 */ /* 0x000fc400078f08ff */
[----:B------:R-:W-:Y:S01]  /*0d90*/  SHF.R.S32.HI R9, RZ, 0x5, R9 ;  /* 0x00000005ff097819 */ /* 0x000fe20000011409 */
[----:B------:R-:W-:Y:S01]  /*0da0*/  IMAD.IADD R8, R8, 0x1, -R11 ;  /* 0x0000000108087824 */ /* 0x000fe200078e0a0b */
[----:B------:R-:W-:Y:S01]  /*0db0*/  LEA.HI R2, R141, R141, RZ, 0x1 ;  /* 0x0000008d8d027211 */ /* 0x000fe200078f08ff */
[----:B------:R-:W-:Y:S01]  /*0dc0*/  IMAD R4, R4, -0x3, R145 ;  /* 0xfffffffd04047824 */ /* 0x000fe200078e0291 */
[----:B------:R-:W-:Y:S01]  /*0dd0*/  LEA R17, R0, UR42, 0x1 ;  /* 0x0000002a00117c11 */ /* 0x000fe2000f8e08ff */
[----:B------:R-:W-:Y:S01]  /*0de0*/  IMAD R9, R9, 0x10, R8 ;  /* 0x0000001009097824 */ /* 0x000fe200078e0208 */
[----:B------:R-:W-:Y:S01]  /*0df0*/  LOP3.LUT R2, R2, 0x1ffffffe, RZ, 0xc0, !PT ;  /* 0x1ffffffe02027812 */ /* 0x000fe200078ec0ff */
[----:B------:R-:W-:Y:S01]  /*0e00*/  VIADD R139, R138, 0x20 ;  /* 0x000000208a8b7836 */ /* 0x000fe20000000000 */
[----:B------:R-:W-:Y:S01]  /*0e10*/  SHF.R.S32.HI R142, RZ, 0x2, R3 ;  /* 0x00000002ff8e7819 */ /* 0x000fe20000011403 */
[C---:B------:R-:W-:Y:S01]  /*0e20*/  VIADD R22, R17.reuse, 0x21800 ;  /* 0x0002180011167836 */ /* 0x040fe20000000000 */
[----:B------:R-:W-:Y:S01]  /*0e30*/  SEL R18, R18, 0xffffffc0, !P2 ;  /* 0xffffffc012127807 */ /* 0x000fe20005000000 */
[----:B------:R-:W-:Y:S01]  /*0e40*/  VIADD R140, R138, 0x40 ;  /* 0x000000408a8c7836 */ /* 0x000fe20000000000 */
[----:B------:R-:W-:Y:S01]  /*0e50*/  LOP3.LUT R3, R6, 0x7ffffffc, RZ, 0xc0, !PT ;  /* 0x7ffffffc06037812 */ /* 0x000fe200078ec0ff */
[----:B------:R-:W-:Y:S01]  /*0e60*/  VIADD R23, R17, 0x21820 ;  /* 0x0002182011177836 */ /* 0x000fe20000000000 */
[----:B------:R-:W-:Y:S01]  /*0e70*/  SHF.R.S32.HI R149, RZ, 0x1f, R139 ;  /* 0x0000001fff957819 */ /* 0x000fe2000001148b */
[----:B------:R-:W-:Y:S01]  /*0e80*/  IMAD R146, R4, 0x40, R9 ;  /* 0x0000004004927824 */ /* 0x000fe200078e0209 */
[----:B------:R-:W-:Y:S01]  /*0e90*/  SHF.R.S32.HI R148, RZ, 0x1f, R140 ;  /* 0x0000001fff947819 */ /* 0x000fe2000001148c */
[----:B------:R-:W-:-:S02]  /*0ea0*/  IMAD.IADD R137, R141, 0x1, -R2 ;  /* 0x000000018d897824 */ /* 0x000fc400078e0a02 */
[C---:B------:R-:W-:Y:S02]  /*0eb0*/  @P1 VIADD R23, R22.reuse, 0xffffffe0 ;  /* 0xffffffe016171836 */ /* 0x040fe40000000000 */
[----:B------:R-:W-:Y:S02]  /*0ec0*/  IMAD.IADD R22, R22, 0x1, R18 ;  /* 0x0000000116167824 */ /* 0x000fe400078e0212 */
[----:B------:R-:W-:Y:S02]  /*0ed0*/  IMAD.IADD R16, R144, 0x1, -R3 ;  /* 0x0000000190107824 */ /* 0x000fe400078e0a03 */
[----:B------:R-:W-:Y:S02]  /*0ee0*/  IMAD R137, R137, 0x8, R146 ;  /* 0x0000000889897824 */ /* 0x000fe400078e0292 */
[----:B------:R-:W-:Y:S02]  /*0ef0*/  IMAD.IADD R18, R18, 0x1, R23 ;  /* 0x0000000112127824 */ /* 0x000fe400078e0217 */
[----:B------:R-:W-:-:S07]  /*0f00*/  VIADD R136, R23, 0x6000 ;  /* 0x0000600017887836 */ /* 0x000fce0000000000 */
.L_x_906:
[----:B------:R-:W-:Y:S01]  /*0f10*/  ULDC UR5, c[0x0][0xc60] ;  /* 0x0003180000057ab9 */ /* 0x000fe20000000800 */
[----:B------:R-:W-:Y:S01]  /*0f20*/  UMOV UR8, UR4 ;  /* 0x0000000400087c82 */ /* 0x000fe20008000000 */
[----:B------:R-:W-:-:S11]  /*0f30*/  UISETP.NE.AND UP0, UPT, UR5, 0x1, UPT ;  /* 0x000000010500788c */ /* 0x000fd6000bf05270 */
[----:B------:R-:W-:Y:S01]  /*0f40*/  @UP0 ULDC UR6, c[0x0][0xc64] ;  /* 0x0003190000060ab9 */ /* 0x000fe20000000800 */
[----:B------:R-:W-:Y:S01]  /*0f50*/  @UP0 ULDC UR9, c[0x0][0xc68] ;  /* 0x00031a0000090ab9 */ /* 0x000fe20000000800 */
[----:B------:R-:W-:-:S04]  /*0f60*/  UIMAD.WIDE.U32 UR6, UR4, UR6, URZ ;  /* 0x00000006040672a5 */ /* 0x000fc8000f8e003f */
[----:B------:R-:W-:-:S03]  /*0f70*/  @UP0 USHF.R.U32.HI UR8, URZ, UR9, UR7 ;  /* 0x000000093f080299 */ /* 0x000fc60008011607 */
[----:B------:R-:W-:Y:S02]  /*0f80*/  ULDC UR6, c[0x0][0xc78] ;  /* 0x00031e0000067ab9 */ /* 0x000fe40000000800 */
[----:B------:R-:W-:Y:S02]  /*0f90*/  UISETP.GE.AND UP0, UPT, UR8, UR6, UPT ;  /* 0x000000060800728c */ /* 0x000fe4000bf06270 */
[----:B------:R-:W-:-:S04]  /*0fa0*/  UIADD3 UR6, -UR8, URZ, URZ ;  /* 0x0000003f08067290 */ /* 0x000fc8000fffe13f */
[----:B------:R-:W-:Y:S01]  /*0fb0*/  PLOP3.LUT P0, PT, PT, PT, UP0, 0x80, 0x0 ;  /* 0x000000000000781c */ /* 0x000fe20003f0f008 */
[----:B------:R-:W-:-:S12]  /*0fc0*/  UIMAD UR9, UR5, UR6, UR4 ;  /* 0x00000006050972a4 */ /* 0x000fd8000f8e0204 */
[----:B012345:R-:W-:Y:S05]  /*0fd0*/  @!P0 BRA `(.L_x_818) ;  /* 0x0000000000208947 */ /* 0x03ffea0003800000 */
[----:B------:R-:W-:Y:S01]  /*0fe0*/  ULDC UR7, c[0x0][0xc6c] ;  /* 0x00031b0000077ab9 */ /* 0x000fe20000000800 */
[----:B------:R-:W-:Y:S01]  /*0ff0*/  UMOV UR6, UR9 ;  /* 0x0000000900067c82 */ /* 0x000fe20008000000 */
[----:B------:R-:W-:-:S11]  /*1000*/  UISETP.NE.AND UP0, UPT, UR7, 0x1, UPT ;  /* 0x000000010700788c */ /* 0x000fd6000bf05270 */
[----:B------:R-:W-:Y:S02]  /*1010*/  @UP0 ULDC.64 UR10, c[0x0][0xc70] ;  /* 0x00031c00000a0ab9 */ /* 0x000fe40000000a00 */
[----:B------:R-:W-:-:S04]  /*1020*/  UIMAD.WIDE.U32 UR4, UR9, UR10, URZ ;  /* 0x0000000a090472a5 */ /* 0x000fc8000f8e003f */
[----:B------:R-:W-:-:S04]  /*1030*/  @UP0 USHF.R.U32.HI UR6, URZ, UR11, UR5 ;  /* 0x0000000b3f060299 */ /* 0x000fc80008011605 */
[----:B------:R-:W-:Y:S01]  /*1040*/  UIMAD UR4, UR6, UR7, URZ ;  /* 0x00000007060472a4 */ /* 0x000fe2000f8e023f */
[----:B------:R-:W-:Y:S11]  /*1050*/  BRA `(.L_x_819) ;  /* 0x00000000001c7947 */ /* 0x000ff60003800000 */
.L_x_818:
[----:B------:R-:W-:Y:S01]  /*1060*/  ULDC UR7, c[0x0][0xc54] ;  /* 0x0003150000077ab9 */ /* 0x000fe20000000800 */
[----:B------:R-:W-:Y:S01]  /*1070*/  UMOV UR6, UR9 ;  /* 0x0000000900067c82 */ /* 0x000fe20008000000 */
[----:B------:R-:W-:-:S11]  /*1080*/  UISETP.NE.AND UP0, UPT, UR7, 0x1, UPT ;  /* 0x000000010700788c */ /* 0x000fd6000bf05270 */
[----:B------:R-:W-:Y:S02]  /*1090*/  @UP0 ULDC.64 UR10, c[0x0][0xc58] ;  /* 0x00031600000a0ab9 */ /* 0x000fe40000000a00 */
[----:B------:R-:W-:-:S04]  /*10a0*/  UIMAD.WIDE.U32 UR4, UR9, UR10, URZ ;  /* 0x0000000a090472a5 */ /* 0x000fc8000f8e003f */
[----:B------:R-:W-:-:S04]  /*10b0*/  @UP0 USHF.R.U32.HI UR6, URZ, UR11, UR5 ;  /* 0x0000000b3f060299 */ /* 0x000fc80008011605 */
[----:B------:R-:W-:-:S12]  /*10c0*/  UIMAD UR4, UR6, UR7, URZ ;  /* 0x00000007060472a4 */ /* 0x000fd8000f8e023f */
.L_x_819:
[----:B------:R-:W-:Y:S01]  /*10d0*/  ULOP3.LUT UR6, URZ, UR6, URZ, 0x33, !UPT ;  /* 0x000000063f067292 */ /* 0x000fe2000f8e333f */
[----:B------:R-:W-:Y:S01]  /*10e0*/  ULDC UR7, c[0x0][0x448] ;  /* 0x0001120000077ab9 */ /* 0x000fe20000000800 */
[----:B------:R-:W-:Y:S01]  /*10f0*/  ULDC UR5, c[0x0][0xc3c] ;  /* 0x00030f0000057ab9 */ /* 0x000fe20000000800 */
[----:B------:R-:W-:Y:S02]  /*1100*/  UISETP.NE.AND UP1, UPT, UR7, 0x1, UPT ;  /* 0x000000010700788c */ /* 0x000fe4000bf25270 */
[----:B------:R-:W-:Y:S01]  /*1110*/  UIADD3 UR6, UR6, UR5, URZ ;  /* 0x0000000506067290 */ /* 0x000fe2000fffe03f */
[----:B------:R-:W-:Y:S01]  /*1120*/  ULDC.64 UR10, c[0x0][0x418] ;  /* 0x00010600000a7ab9 */ /* 0x000fe20000000a00 */
[----:B------:R-:W-:Y:S01]  /*1130*/  UIADD3 UR4, UR9, -UR4, URZ ;  /* 0x8000000409047290 */ /* 0x000fe2000fffe03f */
[----:B------:R-:W-:Y:S01]  /*1140*/  ULDC UR40, c[0x0][0xc48] ;  /* 0x0003120000287ab9 */ /* 0x000fe20000000800 */
[----:B------:R-:W-:Y:S02]  /*1150*/  UISETP.NE.U32.AND UP0, UPT, UR10, URZ, UPT ;  /* 0x0000003f0a00728c */ /* 0x000fe4000bf05070 */
[----:B------:R-:W-:-:S02]  /*1160*/  UIMAD UR41, UR6, 0xc0, URZ ;  /* 0x000000c0062978a4 */ /* 0x000fc4000f8e023f */
[----:B------:R-:W-:Y:S01]  /*1170*/  UISETP.NE.AND UP2, UPT, UR40, 0x1, UPT ;  /* 0x000000012800788c */ /* 0x000fe2000bf45270 */
[----:B------:R-:W-:Y:S01]  /*1180*/  ULDC UR13, c[0x0][0xc54] ;  /* 0x00031500000d7ab9 */ /* 0x000fe20000000800 */
[----:B------:R-:W-:Y:S02]  /*1190*/  UISETP.NE.AND.EX UP0, UPT, UR11, URZ, UPT, UP0 ;  /* 0x0000003f0b00728c */ /* 0x000fe4000bf05300 */
[----:B------:R-:W-:Y:S02]  /*11a0*/  UIADD3 UR10, UR41, 0xbf, URZ ;  /* 0x000000bf290a7890 */ /* 0x000fe4000fffe03f */
[----:B------:R-:W-:Y:S01]  /*11b0*/  UIMAD UR13, UR8, UR13, UR4 ;  /* 0x0000000d080d72a4 */ /* 0x000fe2000f8e0204 */
[----:B------:R-:W-:Y:S01]  /*11c0*/  ULDC UR43, c[0x0][0x424] ;  /* 0x00010900002b7ab9 */ /* 0x000fe20000000800 */
[----:B------:R-:W-:Y:S01]  /*11d0*/  ULDC UR52, c[0x0][0x288] ;  /* 0x0000a20000347ab9 */ /* 0x000fe20000000800 */
[----:B------:R-:W-:Y:S01]  /*11e0*/  ULDC.64 UR4, c[0x0][0x9e0] ;  /* 0x0002780000047ab9 */ /* 0x000fe20000000a00 */
[----:B------:R-:W-:Y:S01]  /*11f0*/  @UP1 ULDC UR8, c[0x0][0x44c] ;  /* 0x0001130000081ab9 */ /* 0x000fe20000000800 */
[----:B------:R-:W-:-:S02]  /*1200*/  UIADD3 UR11, -UR52, 0x1, URZ ;  /* 0x00000001340b7890 */ /* 0x000fc4000fffe13f */
[----:B------:R-:W-:Y:S02]  /*1210*/  UISETP.GE.AND UP3, UPT, UR5, 0x1, UPT ;  /* 0x000000010500788c */ /* 0x000fe4000bf66270 */
[----:B------:R-:W-:Y:S02]  /*1220*/  USEL UR43, UR43, 0x1, UP0 ;  /* 0x000000012b2b7887 */ /* 0x000fe40008000000 */
[----:B------:R-:W-:Y:S01]  /*1230*/  UIMAD.WIDE.U32 UR8, UR10, UR8, URZ ;  /* 0x000000080a0872a5 */ /* 0x000fe2000f8e003f */
[----:B------:R-:W-:Y:S01]  /*1240*/  ULDC UR12, c[0x0][0x2f0] ;  /* 0x0000bc00000c7ab9 */ /* 0x000fe20000000800 */
[----:B------:R-:W-:Y:S01]  /*1250*/  @UP1 ULDC UR15, c[0x0][0x450] ;  /* 0x00011400000f1ab9 */ /* 0x000fe20000000800 */
[----:B------:R-:W-:Y:S01]  /*1260*/  @UP2 ULDC UR6, c[0x0][0xc4c] ;  /* 0x0003130000062ab9 */ /* 0x000fe20000000800 */
[----:B------:R-:W-:Y:S01]  /*1270*/  UIMAD UR11, UR43, UR12, UR11 ;  /* 0x0000000c2b0b72a4 */ /* 0x000fe2000f8e020b */
[----:B------:R-:W-:Y:S01]  /*1280*/  PLOP3.LUT P1, PT, PT, PT, UP3, 0x80, 0x0 ;  /* 0x000000000000781c */ /* 0x000fe20003f2f038 */
[----:B------:R-:W-:-:S02]  /*1290*/  @UP1 USHF.R.U32.HI UR10, URZ, UR15, UR9 ;  /* 0x0000000f3f0a1299 */ /* 0x000fc40008011609 */
[----:B------:R-:W-:Y:S01]  /*12a0*/  UIMAD.WIDE.U32 UR6, UR13, UR6, URZ ;  /* 0x000000060d0672a5 */ /* 0x000fe2000f8e003f */
[----:B------:R-:W-:Y:S01]  /*12b0*/  @UP2 ULDC UR14, c[0x0][0xc50] ;  /* 0x00031400000e2ab9 */ /* 0x000fe20000000800 */
[----:B------:R-:W-:Y:S01]  /*12c0*/  UIADD3 UR10, UR11, UR10, URZ ;  /* 0x0000000a0b0a7290 */ /* 0x000fe2000fffe03f */
[----:B------:R-:W-:Y:S01]  /*12d0*/  UMOV UR44, UR13 ;  /* 0x0000000d002c7c82 */ /* 0x000fe20008000000 */
[----:B------:R-:W-:Y:S02]  /*12e0*/  @UP2 USHF.R.U32.HI UR44, URZ, UR14, UR7 ;  /* 0x0000000e3f2c2299 */ /* 0x000fe40008011607 */
[----:B------:R-:W-:Y:S02]  /*12f0*/  UIADD3 UR4, UR10, UR4, URZ ;  /* 0x000000040a047290 */ /* 0x000fe4000fffe03f */
[----:B------:R-:W-:-:S04]  /*1300*/  UIADD3 UR6, -UR44, URZ, URZ ;  /* 0x0000003f2c067290 */ /* 0x000fc8000fffe13f */
[----:B------:R-:W-:Y:S01]  /*1310*/  UIMAD UR40, UR40, UR6, UR13 ;  /* 0x00000006282872a4 */ /* 0x000fe2000f8e020d */
[----:B------:R-:W-:Y:S01]  /*1320*/  IMAD.U32 R0, RZ, RZ, UR4 ;  /* 0x00000004ff007e24 */ /* 0x000fe2000f8e00ff */
[----:B------:R-:W-:Y:S10]  /*1330*/  @!P1 BRA `(.L_x_820) ;  /* 0x0000000000409947 */ /* 0x000ff40003800000 */
[----:B------:R-:W-:Y:S01]  /*1340*/  ISETP.LT.AND P0, PT, RZ, UR10, PT ;  /* 0x0000000aff007c0c */ /* 0x000fe2000bf01270 */
[----:B------:R-:W-:-:S12]  /*1350*/  UIADD3 UR4, UR10, -0x1, URZ ;  /* 0xffffffff0a047890 */ /* 0x000fd8000fffe03f */
[----:B------:R-:W-:Y:S05]  /*1360*/  @P0 BRA `(.L_x_821) ;  /* 0x00000000001c0947 */ /* 0x000fea0003800000 */
[----:B------:R-:W-:Y:S02]  /*1370*/  UISETP.NE.AND UP0, UPT, UR5, 0x1, UPT ;  /* 0x000000010500788c */ /* 0x000fe4000bf05270 */
[----:B------:R-:W-:-:S09]  /*1380*/  UIADD3 UR4, -UR10, URZ, URZ ;  /* 0x0000003f0a047290 */ /* 0x000fd2000fffe13f */
[----:B------:R-:W-:Y:S02]  /*1390*/  @UP0 ULDC.64 UR8, c[0x0][0x9e8] ;  /* 0x00027a0000080ab9 */ /* 0x000fe40000000a00 */
[----:B------:R-:W-:-:S04]  /*13a0*/  UIMAD.WIDE.U32 UR6, UR4, UR8, URZ ;  /* 0x00000008040672a5 */ /* 0x000fc8000f8e003f */
[----:B------:R-:W-:-:S04]  /*13b0*/  @UP0 USHF.R.U32.HI UR4, URZ, UR9, UR7 ;  /* 0x000000093f040299 */ /* 0x000fc80008011607 */
[----:B------:R-:W-:Y:S01]  /*13c0*/  ULOP3.LUT UR4, URZ, UR4, URZ, 0x33, !UPT ;  /* 0x000000043f047292 */ /* 0x000fe2000f8e333f */
[----:B------:R-:W-:Y:S11]  /*13d0*/  BRA `(.L_x_822) ;  /* 0x0000000000107947 */ /* 0x000ff60003800000 */
.L_x_821:
[----:B------:R-:W-:-:S11]  /*13e0*/  UISETP.NE.AND UP0, UPT, UR5, 0x1, UPT ;  /* 0x000000010500788c */ /* 0x000fd6000bf05270 */
[----:B------:R-:W-:Y:S02]  /*13f0*/  @UP0 ULDC.64 UR8, c[0x0][0x9e8] ;  /* 0x00027a0000080ab9 */ /* 0x000fe40000000a00 */
[----:B------:R-:W-:-:S04]  /*1400*/  UIMAD.WIDE.U32 UR6, UR4, UR8, URZ ;  /* 0x00000008040672a5 */ /* 0x000fc8000f8e003f */
[----:B------:R-:W-:-:S12]  /*1410*/  @UP0 USHF.R.U32.HI UR4, URZ, UR9, UR7 ;  /* 0x000000093f040299 */ /* 0x000fd80008011607 */
.L_x_822:
[----:B------:R-:W-:-:S06]  /*1420*/  UIMAD UR4, UR4, UR5, UR5 ;  /* 0x00000005040472a4 */ /* 0x000fcc000f8e0205 */
[----:B------:R-:W-:-:S07]  /*1430*/  VIMNMX R0, R0, UR4, PT ;  /* 0x0000000400007c48 */ /* 0x000fce000bfe0100 */
.L_x_820:
[----:B------:R-:W-:Y:S01]  /*1440*/  UIMAD UR4, UR43, UR12, 0x7f ;  /* 0x0000007f2b0474a4 */ /* 0x000fe2000f8e020c */
[----:B------:R-:W-:Y:S01]  /*1450*/  VIADD R0, R0, 0x7f ;  /* 0x0000007f00007836 */ /* 0x000fe20000000000 */
[----:B------:R-:W-:Y:S01]  /*1460*/  @UP1 ULDC UR6, c[0x0][0x44c] ;  /* 0x0001130000061ab9 */ /* 0x000fe20000000800 */
[----:B------:R-:W-:Y:S01]  /*1470*/  @UP1 ULDC UR10, c[0x0][0x450] ;  /* 0x00011400000a1ab9 */ /* 0x000fe20000000800 */
[----:B------:R-:W-:Y:S02]  /*1480*/  USHF.R.S32.HI UR8, URZ, 0x1f, UR4 ;  /* 0x0000001f3f087899 */ /* 0x000fe40008011404 */
[----:B------:R-:W-:Y:S01]  /*1490*/  UIMAD.WIDE.U32 UR6, UR41, UR6, URZ ;  /* 0x00000006290672a5 */ /* 0x000fe2000f8e003f */
[----:B------:R-:W-:Y:S01]  /*14a0*/  SHF.R.S32.HI R3, RZ, 0x1f, R0 ;  /* 0x0000001fff037819 */ /* 0x000fe20000011400 */
[----:B------:R-:W-:Y:S01]  /*14b0*/  UMOV UR9, UR41 ;  /* 0x0000002900097c82 */ /* 0x000fe20008000000 */
[----:B------:R-:W-:Y:S02]  /*14c0*/  ULEA.HI UR8, UR8, UR4, URZ, 0x7 ;  /* 0x0000000408087291 */ /* 0x000fe4000f8f383f */
[----:B------:R-:W-:Y:S01]  /*14d0*/  @UP1 USHF.R.U32.HI UR9, URZ, UR10, UR7 ;  /* 0x0000000a3f091299 */ /* 0x000fe20008011607 */
[----:B------:R-:W-:Y:S01]  /*14e0*/  LEA.HI R3, R3, R0, RZ, 0x7 ;  /* 0x0000000003037211 */ /* 0x000fe200078f38ff */
[----:B------:R-:W-:-:S02]  /*14f0*/  UIMAD UR52, UR43, UR12, -UR52 ;  /* 0x0000000c2b3472a4 */ /* 0x000fc4000f8e0a34 */
[----:B------:R-:W-:Y:S01]  /*1500*/  USHF.R.S32.HI UR8, URZ, 0x7, UR8 ;  /* 0x000000073f087899 */ /* 0x000fe20008011408 */
[----:B------:R-:W-:Y:S01]  /*1510*/  SHF.R.S32.HI R3, RZ, 0x7, R3 ;  /* 0x00000007ff037819 */ /* 0x000fe20000011403 */
[----:B------:R-:W-:-:S03]  /*1520*/  UIADD3 UR4, UR52, UR9, URZ ;  /* 0x0000000934047290 */ /* 0x000fc6000fffe03f */
[----:B------:R-:W-:Y:S01]  /*1530*/  ULDC UR9, c[0x0][0x9dc] ;  /* 0x0002770000097ab9 */ /* 0x000fe20000000800 */
[----:B------:R-:W-:Y:S01]  /*1540*/  VIMNMX R88, R3, UR8, PT ;  /* 0x0000000803587c48 */ /* 0x000fe2000bfe0100 */
[----:B------:R-:W-:Y:S01]  /*1550*/  UIADD3 UR9, UR4, -UR9, URZ ;  /* 0x8000000904097290 */ /* 0x000fe2000fffe03f */
[----:B------:R-:W-:Y:S11]  /*1560*/  @!P1 BRA `(.L_x_823) ;  /* 0x0000000000449947 */ /* 0x000ff60003800000 */
[----:B------:R-:W-:-:S06]  /*1570*/  UISETP.GT.AND UP0, UPT, UR4, -0x1, UPT ;  /* 0xffffffff0400788c */ /* 0x000fcc000bf04270 */
[----:B------:R-:W-:-:S13]  /*1580*/  PLOP3.LUT P0, PT, PT, PT, UP0, 0x80, 0x0 ;  /* 0x000000000000781c */ /* 0x000fda0003f0f008 */
[----:B------:R-:W-:Y:S05]  /*1590*/  @P0 BRA `(.L_x_824) ;  /* 0x00000000001c0947 */ /* 0x000fea0003800000 */
[----:B------:R-:W-:Y:S02]  /*15a0*/  UISETP.NE.AND UP0, UPT, UR5, 0x1, UPT ;  /* 0x000000010500788c */ /* 0x000fe4000bf05270 */
[----:B------:R-:W-:-:S09]  /*15b0*/  ULOP3.LUT UR4, URZ, UR4, URZ, 0x33, !UPT ;  /* 0x000000043f047292 */ /* 0x000fd2000f8e333f */
[----:B------:R-:W-:Y:S02]  /*15c0*/  @UP0 ULDC.64 UR10, c[0x0][0x9e8] ;  /* 0x00027a00000a0ab9 */ /* 0x000fe40000000a00 */
[----:B------:R-:W-:-:S04]  /*15d0*/  UIMAD.WIDE.U32 UR6, UR4, UR10, URZ ;  /* 0x0000000a040672a5 */ /* 0x000fc8000f8e003f */
[----:B------:R-:W-:-:S04]  /*15e0*/  @UP0 USHF.R.U32.HI UR4, URZ, UR11, UR7 ;  /* 0x0000000b3f040299 */ /* 0x000fc80008011607 */
[----:B------:R-:W-:Y:S01]  /*15f0*/  ULOP3.LUT UR4, URZ, UR4, URZ, 0x33, !UPT ;  /* 0x000000043f047292 */ /* 0x000fe2000f8e333f */
[----:B------:R-:W-:Y:S11]  /*1600*/  BRA `(.L_x_825) ;  /* 0x0000000000107947 */ /* 0x000ff60003800000 */
.L_x_824:
[----:B------:R-:W-:-:S11]  /*1610*/  UISETP.NE.AND UP0, UPT, UR5, 0x1, UPT ;  /* 0x000000010500788c */ /* 0x000fd6000bf05270 */
[----:B------:R-:W-:Y:S02]  /*1620*/  @UP0 ULDC.64 UR10, c[0x0][0x9e8] ;  /* 0x00027a00000a0ab9 */ /* 0x000fe40000000a00 */
[----:B------:R-:W-:-:S04]  /*1630*/  UIMAD.WIDE.U32 UR6, UR4, UR10, URZ ;  /* 0x0000000a040672a5 */ /* 0x000fc8000f8e003f */
[----:B------:R-:W-:-:S12]  /*1640*/  @UP0 USHF.R.U32.HI UR4, URZ, UR11, UR7 ;  /* 0x0000000b3f040299 */ /* 0x000fd80008011607 */
.L_x_825:
[----:B------:R-:W-:-:S04]  /*1650*/  UIMAD UR4, UR4, UR5, URZ ;  /* 0x00000005040472a4 */ /* 0x000fc8000f8e023f */
[----:B------:R-:W-:-:S04]  /*1660*/  UISETP.LT.AND UP0, UPT, UR9, UR4, UPT ;  /* 0x000000040900728c */ /* 0x000fc8000bf01270 */
[----:B------:R-:W-:-:S12]  /*1670*/  USEL UR9, UR9, UR4, !UP0 ;  /* 0x0000000409097287 */ /* 0x000fd8000c000000 */
.L_x_823:
[----:B------:R-:W-:Y:S01]  /*1680*/  USHF.R.S32.HI UR4, URZ, 0x1f, UR9 ;  /* 0x0000001f3f047899 */ /* 0x000fe20008011409 */
[----:B------:R-:W-:Y:S01]  /*1690*/  PLOP3.LUT P0, PT, PT, PT, PT, 0x80, 0x0 ;  /* 0x000000000000781c */ /* 0x000fe20003f0f070 */
[----:B------:R-:W-:Y:S01]  /*16a0*/  IMAD.MOV.U32 R36, RZ, RZ, RZ ;  /* 0x000000ffff247224 */ /* 0x000fe200078e00ff */
[----:B------:R-:W-:Y:S01]  /*16b0*/  CS2R R30, SRZ ;  /* 0x00000000001e7805 */ /* 0x000fe2000001ff00 */
[----:B------:R-:W-:Y:S01]  /*16c0*/  ULEA.HI UR4, UR4, UR9, URZ, 0x7 ;  /* 0x0000000904047291 */ /* 0x000fe2000f8f383f */
[----:B------:R-:W-:Y:S01]  /*16d0*/  IMAD.MOV.U32 R0, RZ, RZ, RZ ;  /* 0x000000ffff007224 */ /* 0x000fe200078e00ff */
[----:B------:R-:W-:Y:S01]  /*16e0*/  CS2R R28, SRZ ;  /* 0x00000000001c7805 */ /* 0x000fe2000001ff00 */
[----:B------:R-:W-:Y:S01]  /*16f0*/  IMAD.MOV.U32 R48, RZ, RZ, RZ ;  /* 0x000000ffff307224 */ /* 0x000fe200078e00ff */
[----:B------:R-:W-:Y:S01]  /*1700*/  USHF.R.S32.HI UR4, URZ, 0x7, UR4 ;  /* 0x000000073f047899 */ /* 0x000fe20008011404 */
[----:B------:R-:W-:Y:S01]  /*1710*/  IMAD.MOV.U32 R133, RZ, RZ, RZ ;  /* 0x000000ffff857224 */ /* 0x000fe200078e00ff */
[----:B------:R-:W-:Y:S01]  /*1720*/  CS2R R26, SRZ ;  /* 0x00000000001a7805 */ /* 0x000fe2000001ff00 */
[----:B------:R-:W-:Y:S01]  /*1730*/  IMAD.MOV.U32 R44, RZ, RZ, RZ ;  /* 0x000000ffff2c7224 */ /* 0x000fe200078e00ff */
[----:B------:R-:W-:Y:S01]  /*1740*/  UISETP.LT.AND UP0, UPT, URZ, UR4, UPT ;  /* 0x000000043f00728c */ /* 0x000fe2000bf01270 */
[----:B------:R-:W-:Y:S01]  /*1750*/  IMAD.MOV.U32 R129, RZ, RZ, RZ ;  /* 0x000000ffff817224 */ /* 0x000fe200078e00ff */
[----:B------:R-:W-:Y:S01]  /*1760*/  CS2R R122, SRZ ;  /* 0x00000000007a7805 */ /* 0x000fe2000001ff00 */
[----:B------:R-:W-:Y:S01]  /*1770*/  IMAD.MOV.U32 R46, RZ, RZ, RZ ;  /* 0x000000ffff2e7224 */ /* 0x000fe200078e00ff */
[----:B------:R-:W-:Y:S01]  /*1780*/  USEL UR39, URZ, UR4, !UP0 ;  /* 0x000000043f277287 */ /* 0x000fe2000c000000 */
[----:B------:R-:W-:Y:S01]  /*1790*/  IMAD.MOV.U32 R125, RZ, RZ, RZ ;  /* 0x000000ffff7d7224 */ /* 0x000fe200078e00ff */
[----:B------:R-:W-:-:S02]  /*17a0*/  CS2R R120, SRZ ;  /* 0x0000000000787805 */ /* 0x000fc4000001ff00 */
[----:B------:R-:W-:Y:S02]  /*17b0*/  CS2R R118, SRZ ;  /* 0x0000000000767805 */ /* 0x000fe4000001ff00 */
[----:B------:R-:W-:Y:S02]  /*17c0*/  CS2R R116, SRZ ;  /* 0x0000000000747805 */ /* 0x000fe4000001ff00 */
[----:B------:R-:W-:Y:S02]  /*17d0*/  CS2R R114, SRZ ;  /* 0x0000000000727805 */ /* 0x000fe4000001ff00 */
[----:B------:R-:W-:Y:S02]  /*17e0*/  ISETP.GT.AND P1, PT, R88, UR39, PT ;  /* 0x0000002758007c0c */ /* 0x000fe4000bf24270 */
        /* <DEDUP_REMOVED lines=14> */
[----:B------:R-:W-:Y:S06]  /*18d0*/  @!P1 BRA `(.L_x_826) ;  /* 0x000000e4008c9947 */ /* 0x000fec0003800000 */
[----:B------:R-:W0:Y:S02]  /*18e0*/  SHFL.IDX PT, R0, R145, RZ, 0x1f ;  /* 0x00001fff91007589 */ /* 0x000e2400000e0000 */
[----:B0-----:R-:W-:-:S13]  /*18f0*/  R2UR UR37, R0 ;  /* 0x00000000002572ca */ /* 0x001fda00000e0000 */
[----:B------:R-:W-:-:S04]  /*1900*/  UIMAD.WIDE UR4, UR37, 0x55555556, URZ ;  /* 0x55555556250478a5 */ /* 0x000fc8000f8e023f */
[----:B------:R-:W-:Y:S02]  /*1910*/  ULEA.HI UR51, UR5, UR5, URZ, 0x1 ;  /* 0x0000000505337291 */ /* 0x000fe4000f8f083f */
[----:B------:R-:W-:Y:S02]  /*1920*/  UIADD3 UR5, UR42, 0x21800, URZ ;  /* 0x000218002a057890 */ /* 0x000fe4000fffe03f */
[----:B------:R-:W-:Y:S02]  /*1930*/  UIMAD UR51, UR51, -0x3, UR37 ;  /* 0xfffffffd333378a4 */ /* 0x000fe4000f8e0225 */
[----:B------:R-:W-:Y:S02]  /*1940*/  ULOP3.LUT UP0, URZ, UR5, 0x3ff, URZ, 0xc0, !UPT ;  /* 0x000003ff053f7892 */ /* 0x000fe4000f80c03f */
[----:B------:R-:W-:Y:S02]  /*1950*/  ULEA UR4, UR51, UR42, 0xc ;  /* 0x0000002a33047291 */ /* 0x000fe4000f8e603f */
[----:B------:R-:W-:-:S02]  /*1960*/  ULEA UR5, UR51, UR5, 0xd ;  /* 0x0000000533057291 */ /* 0x000fc4000f8e683f */
[----:B------:R-:W-:Y:S01]  /*1970*/  PLOP3.LUT P0, PT, PT, PT, UP0, 0x80, 0x0 ;  /* 0x000000000000781c */ /* 0x000fe20003f0f008 */
[----:B------:R-:W-:Y:S02]  /*1980*/  UIADD3 UR4, UR4, 0xc400, URZ ;  /* 0x0000c40004047890 */ /* 0x000fe4000fffe03f */
[----:B------:R-:W-:Y:S02]  /*1990*/  USHF.R.U32.HI UR5, URZ, 0x4, UR5 ;  /* 0x000000043f057899 */ /* 0x000fe40008011605 */
[----:B------:R-:W-:Y:S02]  /*19a0*/  USHF.R.U32.HI UR4, URZ, 0x4, UR4 ;  /* 0x000000043f047899 */ /* 0x000fe40008011604 */
[----:B------:R-:W-:Y:S02]  /*19b0*/  ULOP3.LUT UR36, UR5, 0x3fff, URZ, 0xc0, !UPT ;  /* 0x00003fff05247892 */ /* 0x000fe4000f8ec03f */
[----:B------:R-:W-:-:S04]  /*19c0*/  ULOP3.LUT UR53, UR4, 0x3fff, URZ, 0xc0, !UPT ;  /* 0x00003fff04357892 */ /* 0x000fc8000f8ec03f */
[----:B------:R-:W-:Y:S08]  /*19d0*/  @!P0 BRA `(.L_x_827) ;  /* 0x0000000000408947 */ /* 0x000ff00003800000 */
        /* <DEDUP_REMOVED lines=16> */
.L_x_827:
[----:B------:R-:W-:Y:S01]  /*1ae0*/  ULEA.HI UR4, UR46, UR46, URZ, 0x1 ;  /* 0x0000002e2e047291 */ /* 0x000fe2000f8f083f */
[----:B------:R-:W-:-:S03]  /*1af0*/  IMAD.U32 R2, RZ, RZ, UR47 ;  /* 0x0000002fff027e24 */ /* 0x000fc6000f8e00ff */
[----:B------:R-:W-:Y:S02]  /*1b00*/  ULOP3.LUT UR4, UR4, 0xfffffffe, URZ, 0xc0, !UPT ;  /* 0xfffffffe04047892 */ /* 0x000fe4000f8ec03f */
[----:B------:R-:W-:Y:S02]  /*1b10*/  ISETP.NE.AND P0, PT, R2, 0x3, PT ;  /* 0x000000030200780c */ /* 0x000fe40003f05270 */
[----:B------:R-:W-:-:S06]  /*1b20*/  UIADD3 UR4, UR46, -UR4, URZ ;  /* 0x800000042e047290 */ /* 0x000fcc000fffe03f */
[----:B------:R-:W-:-:S05]  /*1b30*/  IMAD.U32 R0, RZ, RZ, UR4 ;  /* 0x00000004ff007e24 */ /* 0x000fca000f8e00ff */
[----:B------:R-:W-:-:S04]  /*1b40*/  SHF.L.U32 R0, R0, 0x1f, RZ ;  /* 0x0000001f00007819 */ /* 0x000fc800000006ff */
[----:B------:R-:W0:Y:S02]  /*1b50*/  SYNCS.PHASECHK.TRANS64.TRYWAIT P1, [UR42+0x2d800], R0 ;  /* 0x02d80000ff0075a7 */ /* 0x000e24000802016a */
[----:B0-----:R-:W-:Y:S05]  /*1b60*/  @!P1 BRA `(.L_x_828) ;  /* 0x0000014800509947 */ /* 0x001fea0003800000 */
.L_x_1018:
[----:B------:R-:W-:Y:S05]  /*1b70*/  @!P0 BRA `(.L_x_829) ;  /* 0x0000000000048947 */ /* 0x000fea0003800000 */
[----:B------:R-:W-:Y:S01]  /*1b80*/  BPT.TRAP 0x1 ;  /* 0x000000040000795c */ /* 0x000fe20000300000 */
.L_x_829:
[----:B------:R-:W-:Y:S02]  /*1b90*/  IMAD.U32 R90, RZ, RZ, UR45 ;  /* 0x0000002dff5a7e24 */ /* 0x000fe4000f8e00ff */
[----:B0-----:R-:W-:-:S03]  /*1ba0*/  IMAD.U32 R3, RZ, RZ, UR50 ;  /* 0x00000032ff037e24 */ /* 0x001fc6000f8e00ff */
[----:B------:R-:W-:Y:S02]  /*1bb0*/  LEA R90, R90, UR42, 0x3 ;  /* 0x0000002a5a5a7c11 */ /* 0x000fe4000f8e18ff */
[----:B------:R-:W-:-:S04]  /*1bc0*/  SHF.L.U32 R3, R3, 0x1f, RZ ;  /* 0x0000001f03037819 */ /* 0x000fc800000006ff */
[----:B------:R0:W1:Y:S01]  /*1bd0*/  SYNCS.PHASECHK.TRANS64.TRYWAIT P2, [R90+URZ+0x2d830], R3 ;  /* 0x02d830035a0075a7 */ /* 0x000062000804017f */
[----:B------:R-:W-:Y:S05]  /*1be0*/  @!P0 BRA `(.L_x_830) ;  /* 0x0000000000048947 */ /* 0x000fea0003800000 */
[----:B------:R-:W-:Y:S01]  /*1bf0*/  BPT.TRAP 0x1 ;  /* 0x000000040000795c */ /* 0x000fe20000300000 */
.L_x_830:
[----:B------:R-:W2:Y:S02]  /*1c00*/  S2R R0, SR_TID.X ;  /* 0x0000000000007919 */ /* 0x000ea40000002100 */
[----:B--2---:R-:W-:Y:S01]  /*1c10*/  LOP3.LUT P1, RZ, R0, 0x7f, RZ, 0xc0, !PT ;  /* 0x0000007f00ff7812 */ /* 0x004fe2000782c0ff */
[----:B-1----:R-:W-:-:S12]  /*1c20*/  @P2 BRA `(.L_x_831) ;  /* 0x0000000000082947 */ /* 0x002fd80003800000 */
[----:B------:R-:W1:Y:S02]  /*1c30*/  SYNCS.PHASECHK.TRANS64.TRYWAIT P2, [R90+URZ+0x2d830], R3 ;  /* 0x02d830035a0075a7 */ /* 0x000e64000804017f */
[----:B-1----:R-:W-:Y:S05]  /*1c40*/  @!P2 BRA `(.L_x_832) ;  /* 0x000001480030a947 */ /* 0x002fea0003800000 */
.L_x_831:
[----:B------:R-:W-:Y:S05]  /*1c50*/  WARPSYNC.ALL ;  /* 0x0000000000007948 */ /* 0x000fea0003800000 */
[----:B------:R-:W-:Y:S01]  /*1c60*/  UIADD3 UR4, UR42, 0x15400, URZ ;  /* 0x000154002a047890 */ /* 0x000fe2000fffe03f */
[----:B------:R-:W-:Y:S01]  /*1c70*/  WARPGROUP.ARRIVE ;  /* 0x00000000000079c5 */ /* 0x000fe20000000000 */
[----:B------:R-:W-:Y:S01]  /*1c80*/  UMOV UR5, 0x80000020 ;  /* 0x8000002000057882 */ /* 0x000fe20000000000 */
[----:B------:R-:W-:Y:S01]  /*1c90*/  UMOV UR7, 0x80000020 ;  /* 0x8000002000077882 */ /* 0x000fe20000000000 */
[----:B------:R-:W-:Y:S01]  /*1ca0*/  USHF.R.U32.HI UR4, URZ, 0x4, UR4 ;  /* 0x000000043f047899 */ /* 0x000fe20008011604 */
[----:B------:R-:W2:Y:S01]  /*1cb0*/  LDC R143, c[0x0][0x288] ;  /* 0x0000a200ff8f7b82 */ /* 0x000ea20000000800 */
[----:B------:R-:W-:Y:S01]  /*1cc0*/  UMOV UR9, 0x80000020 ;  /* 0x8000002000097882 */ /* 0x000fe20000000000 */
[----:B------:R-:W-:Y:S01]  /*1cd0*/  UMOV UR11, 0x80000020 ;  /* 0x80000020000b7882 */ /* 0x000fe20000000000 */
[----:B------:R-:W-:Y:S01]  /*1ce0*/  ULOP3.LUT UR4, UR4, 0x3fff, URZ, 0xc0, !UPT ;  /* 0x00003fff04047892 */ /* 0x000fe2000f8ec03f */
[----:B01----:R-:W-:Y:S01]  /*1cf0*/  @!P1 VIADD R90, R90, 0x2d840 ;  /* 0x0002d8405a5a9836 */ /* 0x003fe20000000000 */
[----:B------:R-:W-:Y:S01]  /*1d00*/  UMOV UR13, 0x80000020 ;  /* 0x80000020000d7882 */ /* 0x000fe20000000000 */
[----:B------:R-:W-:Y:S01]  /*1d10*/  UMOV UR15, 0x80000020 ;  /* 0x80000020000f7882 */ /* 0x000fe20000000000 */
[----:B------:R-:W-:-:S02]  /*1d20*/  ULOP3.LUT UR32, UR4, 0x10000, URZ, 0xfc, !UPT ;  /* 0x0001000004207892 */ /* 0x000fc4000f8efc3f */
[----:B------:R-:W-:Y:S01]  /*1d30*/  ULOP3.LUT UR4, UR53, 0x10000, URZ, 0xfc, !UPT ;  /* 0x0001000035047892 */ /* 0x000fe2000f8efc3f */
[----:B------:R-:W-:Y:S01]  /*1d40*/  @!P1 PRMT R90, RZ, 0x654, R90 ;  /* 0x00000654ff5a9816 */ /* 0x000fe2000000005a */
[----:B------:R-:W-:Y:S02]  /*1d50*/  UIMAD UR6, UR45, 0x600, UR32 ;  /* 0x000006002d0678a4 */ /* 0x000fe4000f8e0220 */
[----:B------:R-:W-:Y:S02]  /*1d60*/  UIADD3 UR8, UR4, 0x2, URZ ;  /* 0x0000000204087890 */ /* 0x000fe4000fffe03f */
[----:B------:R-:W-:Y:S02]  /*1d70*/  UIADD3 UR10, UR6, 0x2, URZ ;  /* 0x00000002060a7890 */ /* 0x000fe4000fffe03f */
[----:B------:R-:W-:Y:S02]  /*1d80*/  UIADD3 UR12, UR4, 0x300, URZ ;  /* 0x00000300040c7890 */ /* 0x000fe4000fffe03f */
[----:B------:R-:W-:-:S02]  /*1d90*/  UIADD3 UR14, UR6, 0x200, URZ ;  /* 0x00000200060e7890 */ /* 0x000fc4000fffe03f */
[----:B------:R-:W-:Y:S01]  /*1da0*/  HGMMA.64x128x16.F32 R24, gdesc[UR4], RZ, !UPT, gsb0 ;  /* 0x01e00000041879f0 */ /* 0x000fe2000c0008ff */
        /* <DEDUP_REMOVED lines=12> */
[----:B------:R-:W-:Y:S01]  /*1e70*/  ULDC UR6, c[0x0][0x448] ;  /* 0x0001120000067ab9 */ /* 0x000fe20000000800 */
[----:B------:R-:W-:Y:S01]  /*1e80*/  ULDC UR33, c[0x0][0x9dc] ;  /* 0x0002770000217ab9 */ /* 0x000fe20000000800 */
[----:B------:R-:W-:Y:S02]  /*1e90*/  UISETP.NE.AND UP0, UPT, UR6, 0x1, UPT ;  /* 0x000000010600788c */ /* 0x000fe4000bf05270 */
[----:B------:R-:W-:-:S04]  /*1ea0*/  ULOP3.LUT UR33, URZ, UR33, URZ, 0x33, !UPT ;  /* 0x000000213f217292 */ /* 0x000fc8000f8e333f */
[----:B------:R-:W-:Y:S02]  /*1eb0*/  PLOP3.LUT P2, PT, PT, PT, UP0, 0x80, 0x0 ;  /* 0x000000000000781c */ /* 0x000fe40003f4f008 */
[----:B------:R-:W-:-:S03]  /*1ec0*/  PLOP3.LUT P3, PT, PT, PT, UP0, 0x80, 0x0 ;  /* 0x000000000000781c */ /* 0x000fc60003f6f008 */
[----:B------:R-:W-:Y:S01]  /*1ed0*/  @UP0 ULDC UR6, c[0x0][0x44c] ;  /* 0x0001130000060ab9 */ /* 0x000fe20000000800 */
[----:B------:R-:W-:Y:S02]  /*1ee0*/  WARPGROUP.DEPBAR.LE gsb0, 0x0 ;  /* 0x00008000000079c5 */ /* 0x000fe40000010000 */
[----:B------:R-:W-:-:S06]  /*1ef0*/  WARPGROUP.ARRIVE ;  /* 0x00000000000079c5 */ /* 0x000fcc0000000000 */
[----:B------:R-:W-:Y:S01]  /*1f00*/  HGMMA.64x128x16.F32 R24, gdesc[UR8], R24, gsb0 ;  /* 0x01e00000081879f0 */ /* 0x000fe20008000818 */
[----:B------:R-:W-:Y:S02]  /*1f10*/  ULDC UR10, c[0x0][0x9d8] ;  /* 0x00027600000a7ab9 */ /* 0x000fe40000000800 */
[----:B------:R-:W-:Y:S02]  /*1f20*/  WARPGROUP.DEPBAR.LE gsb0, 0x0 ;  /* 0x00008000000079c5 */ /* 0x000fe40000010000 */
[----:B------:R-:W-:-:S07]  /*1f30*/  WARPGROUP.ARRIVE ;  /* 0x00000000000079c5 */ /* 0x000fce0000000000 */
[----:B------:R-:W-:Y:S03]  /*1f40*/  HGMMA.64x128x16.F32 R24, gdesc[UR12], R24, gsb0 ;  /* 0x01e000000c1879f0 */ /* 0x000fe60008000818 */
        /* <DEDUP_REMOVED lines=10> */
[----:B------:R-:W-:Y:S01]  /*1ff0*/  FMUL.FTZ R92, R29, UR10 ;  /* 0x0000000a1d5c7c20 */ /* 0x000fe20008410000 */
[----:B------:R-:W-:Y:S01]  /*2000*/  FMUL.FTZ R7, R35, UR10 ;  /* 0x0000000a23077c20 */ /* 0x000fe20008410000 */
[----:B------:R-:W-:Y:S01]  /*2010*/  FMUL.FTZ R35, R71, UR10 ;  /* 0x0000000a47237c20 */ /* 0x000fe20008410000 */
[----:B------:R-:W-:Y:S01]  /*2020*/  VIADD R29, R137, UR41 ;  /* 0x00000029891d7c36 */ /* 0x000fe20008000000 */
[----:B------:R-:W0:Y:S01]  /*2030*/  LDC R71, c[0x0][0x2f0] ;  /* 0x0000bc00ff477b82 */ /* 0x000e220000000800 */
[----:B------:R-:W-:Y:S01]  /*2040*/  FMUL.FTZ R5, R30, UR10 ;  /* 0x0000000a1e057c20 */ /* 0x000fe20008410000 */
[----:B------:R-:W-:Y:S01]  /*2050*/  FMUL.FTZ R9, R39, UR10 ;  /* 0x0000000a27097c20 */ /* 0x000fe20008410000 */
[----:B------:R-:W-:Y:S01]  /*2060*/  FMUL.FTZ R39, R40, UR10 ;  /* 0x0000000a28277c20 */ /* 0x000fe20008410000 */
[----:B------:R-:W-:-:S04]  /*2070*/  @P2 IMAD.HI.U32 R30, R29, UR6, RZ ;  /* 0x000000061d1e2c27 */ /* 0x000fc8000f8e00ff */
[----:B------:R-:W-:Y:S01]  /*2080*/  FMUL.FTZ R40, R41, UR10 ;  /* 0x0000000a29287c20 */ /* 0x000fe20008410000 */
[----:B------:R-:W-:Y:S01]  /*2090*/  FMUL.FTZ R95, R36, UR10 ;  /* 0x0000000a245f7c20 */ /* 0x000fe20008410000 */
[----:B------:R-:W-:Y:S01]  /*20a0*/  FMUL.FTZ R41, R44, UR10 ;  /* 0x0000000a2c297c20 */ /* 0x000fe20008410000 */
[----:B------:R-:W-:Y:S01]  /*20b0*/  FMUL.FTZ R44, R49, UR10 ;  /* 0x0000000a312c7c20 */ /* 0x000fe20008410000 */
[----:B------:R-:W-:Y:S01]  /*20c0*/  FMUL.FTZ R36, R70, UR10 ;  /* 0x0000000a46247c20 */ /* 0x000fe20008410000 */
[----:B------:R-:W-:Y:S01]  /*20d0*/  @UP0 ULDC UR6, c[0x0][0x450] ;  /* 0x0001140000060ab9 */ /* 0x000fe20000000800 */
[----:B------:R-:W-:Y:S01]  /*20e0*/  FMUL.FTZ R49, R57, UR10 ;  /* 0x0000000a39317c20 */ /* 0x000fe20008410000 */
[----:B------:R-:W-:Y:S01]  /*20f0*/  IMAD.MOV.U32 R70, RZ, RZ, R29 ;  /* 0x000000ffff467224 */ /* 0x000fe200078e001d */
[----:B------:R-:W-:Y:S01]  /*2100*/  @P3 SHF.R.U32.HI R70, RZ, UR6, R30 ;  /* 0x00000006ff463c19 */ /* 0x000fe2000801161e */
[----:B------:R-:W-:Y:S02]  /*2110*/  IMAD.MOV.U32 R57, RZ, RZ, -0x80 ;  /* 0xffffff80ff397424 */ /* 0x000fe400078e00ff */
[----:B------:R-:W-:Y:S01]  /*2120*/  FMUL.FTZ R12, R47, UR10 ;  /* 0x0000000a2f0c7c20 */ /* 0x000fe20008410000 */
[----:B------:R-:W-:Y:S01]  /*2130*/  FMUL.FTZ R47, R56, UR10 ;  /* 0x0000000a382f7c20 */ /* 0x000fe20008410000 */
[----:B------:R-:W-:Y:S01]  /*2140*/  FMUL.FTZ R2, R24, UR10 ;  /* 0x0000000a18027c20 */ /* 0x000fe20008410000 */
[----:B------:R-:W-:Y:S01]  /*2150*/  FMUL.FTZ R56, R72, UR10 ;  /* 0x0000000a48387c20 */ /* 0x000fe20008410000 */
[----:B------:R-:W-:Y:S01]  /*2160*/  FMUL.FTZ R24, R59, UR10 ;  /* 0x0000000a3b187c20 */ /* 0x000fe20008410000 */
[----:B------:R-:W-:Y:S01]  /*2170*/  IMAD R72, R88, R57, 0x80 ;  /* 0x0000008058487424 */ /* 0x000fe200078e0239 */
[----:B------:R-:W1:Y:S01]  /*2180*/  SHFL.IDX PT, R59, R70, RZ, 0x1c1f ;  /* 0x001c1fff463b7589 */ /* 0x000e6200000e0000 */
[----:B------:R-:W-:Y:S01]  /*2190*/  ULDC.64 UR6, c[0x0][0x9e0] ;  /* 0x0002780000067ab9 */ /* 0x000fe20000000a00 */
[----:B------:R-:W-:Y:S01]  /*21a0*/  FMUL.FTZ R10, R42, UR10 ;  /* 0x0000000a2a0a7c20 */ /* 0x000fe20008410000 */
[----:B------:R-:W-:Y:S01]  /*21b0*/  FMUL.FTZ R13, R46, UR10 ;  /* 0x0000000a2e0d7c20 */ /* 0x000fe20008410000 */
[----:B------:R-:W-:Y:S01]  /*21c0*/  VIADD R57, R72, 0x1 ;  /* 0x0000000148397836 */ /* 0x000fe20000000000 */
[----:B------:R-:W-:Y:S01]  /*21d0*/  UISETP.GE.AND UP1, UPT, UR7, 0x1, UPT ;  /* 0x000000010700788c */ /* 0x000fe2000bf26270 */
        /* <DEDUP_REMOVED lines=45> */
[----:B------:R-:W-:Y:S01]  /*24b0*/  IMAD R58, R16, -0x2, R57 ;  /* 0xfffffffe103a7824 */ /* 0x000fe200078e0239 */
[----:B------:R-:W-:Y:S01]  /*24c0*/  PLOP3.LUT P2, PT, PT, PT, UP1, 0x40, 0x0 ;  /* 0x000000000000781c */ /* 0x000fe20003f4e818 */
[----:B------:R-:W3:Y:S01]  /*24d0*/  MUFU.TANH R2, R2 ;  /* 0x0000000200027308 */ /* 0x000ee20000002400 */
[C---:B0-----:R-:W-:Y:S01]  /*24e0*/  IMAD R57, R71.reuse, UR43, R72 ;  /* 0x0000002b47397c24 */ /* 0x041fe2000f8e0248 */
[----:B------:R0:W-:Y:S01]  /*24f0*/  @!P1 SYNCS.ARRIVE.TRANS64.RED.A1T0 RZ, [R90+URZ], RZ ;  /* 0x000000ff5aff99a7 */ /* 0x0001e2000810043f */
[----:B------:R-:W-:Y:S01]  /*2500*/  IMAD R58, R71, UR43, R58 ;  /* 0x0000002b473a7c24 */ /* 0x000fe2000f8e023a */
[----:B------:R-:W-:Y:S01]  /*2510*/  LEA R75, R88, 0xffffff80, 0x7 ;  /* 0xffffff80584b7811 */ /* 0x000fe200078e38ff */
[----:B------:R-:W-:-:S02]  /*2520*/  IMAD R74, R16, -0x2, R57 ;  /* 0xfffffffe104a7824 */ /* 0x000fc400078e0239 */
[----:B--2---:R-:W-:Y:S01]  /*2530*/  IMAD.IADD R58, R58, 0x1, -R143 ;  /* 0x000000013a3a7824 */ /* 0x004fe200078e0a8f */
[----:B------:R-:W2:Y:S03]  /*2540*/  MUFU.TANH R89, R89 ;  /* 0x0000005900597308 */ /* 0x000ea60000002400 */
[C---:B------:R-:W-:Y:S02]  /*2550*/  VIADD R77, R58.reuse, UR6 ;  /* 0x000000063a4d7c36 */ /* 0x040fe40008000000 */
[----:B------:R-:W-:-:S03]  /*2560*/  VIADD R76, R58, UR33 ;  /* 0x000000213a4c7c36 */ /* 0x000fc60008000000 */
[----:B------:R-:W4:Y:S01]  /*2570*/  MUFU.TANH R0, R0 ;  /* 0x0000000000007308 */ /* 0x000f220000002400 */
[----:B-1----:R-:W-:Y:S01]  /*2580*/  VIADDMNMX R68, R59, R77, R74, PT ;  /* 0x0000004d3b447246 */ /* 0x002fe2000380014a */
[----:B------:R-:W-:-:S06]  /*2590*/  IMAD.IADD R69, R76, 0x1, R59 ;  /* 0x000000014c457824 */ /* 0x000fcc00078e023b */
[----:B------:R-:W1:Y:S08]  /*25a0*/  MUFU.TANH R3, R3 ;  /* 0x0000000300037308 */ /* 0x000e700000002400 */
[----:B------:R-:W0:Y:S08]  /*25b0*/  MUFU.TANH R91, R91 ;  /* 0x0000005b005b7308 */ /* 0x000e300000002400 */
        /* <DEDUP_REMOVED lines=58> */
[----:B------:R-:W0:Y:S01]  /*2960*/  MUFU.TANH R30, R30 ;  /* 0x0000001e001e7308 */ /* 0x000e220000002400 */
[----:B-1234-:R-:W-:Y:S05]  /*2970*/  @P2 BRA `(.L_x_833) ;  /* 0x00000000005c2947 */ /* 0x01efea0003800000 */
[----:B------:R-:W-:Y:S01]  /*2980*/  IMAD R58, R71, UR43, R59 ;  /* 0x0000002b473a7c24 */ /* 0x000fe2000f8e023b */
[----:B------:R-:W-:Y:S03]  /*2990*/  BSSY B0, `(.L_x_834) ;  /* 0x0000011000007945 */ /* 0x000fe60003800000 */
[----:B------:R-:W-:-:S05]  /*29a0*/  IMAD.IADD R58, R58, 0x1, -R143 ;  /* 0x000000013a3a7824 */ /* 0x000fca00078e0a8f */
[----:B------:R-:W-:-:S13]  /*29b0*/  ISETP.GT.AND P2, PT, R58, -0x1, PT ;  /* 0xffffffff3a00780c */ /* 0x000fda0003f44270 */
[----:B------:R-:W-:Y:S05]  /*29c0*/  @P2 BRA `(.L_x_835) ;  /* 0x0000000000202947 */ /* 0x000fea0003800000 */
[----:B------:R-:W-:Y:S01]  /*29d0*/  UISETP.NE.AND UP2, UPT, UR7, 0x1, UPT ;  /* 0x000000010700788c */ /* 0x000fe2000bf45270 */
[----:B------:R-:W-:-:S05]  /*29e0*/  LOP3.LUT R58, RZ, R58, RZ, 0x33, !PT ;  /* 0x0000003aff3a7212 */ /* 0x000fca00078e33ff */
[----:B------:R-:W-:-:S05]  /*29f0*/  PLOP3.LUT P2, PT, PT, PT, UP2, 0x80, 0x0 ;  /* 0x000000000000781c */ /* 0x000fca0003f4f028 */
[----:B------:R-:W-:-:S08]  /*2a00*/  @UP2 ULDC.64 UR10, c[0x0][0x9e8] ;  /* 0x00027a00000a2ab9 */ /* 0x000fd00000000a00 */
[----:B------:R-:W-:-:S05]  /*2a10*/  @P2 IMAD.HI.U32 R57, R58, UR10, RZ ;  /* 0x0000000a3a392c27 */ /* 0x000fca000f8e00ff */
[----:B------:R-:W-:-:S04]  /*2a20*/  @P2 SHF.R.U32.HI R58, RZ, UR11, R57 ;  /* 0x0000000bff3a2c19 */ /* 0x000fc80008011639 */
[----:B------:R-:W-:Y:S01]  /*2a30*/  LOP3.LUT R58, RZ, R58, RZ, 0x33, !PT ;  /* 0x0000003aff3a7212 */ /* 0x000fe200078e33ff */
[----:B------:R-:W-:Y:S06]  /*2a40*/  BRA `(.L_x_836) ;  /* 0x0000000000147947 */ /* 0x000fec0003800000 */
.L_x_835:
[----:B------:R-:W-:-:S06]  /*2a50*/  UISETP.NE.AND UP2, UPT, UR7, 0x1, UPT ;  /* 0x000000010700788c */ /* 0x000fcc000bf45270 */
[----:B------:R-:W-:-:S05]  /*2a60*/  PLOP3.LUT P2, PT, PT, PT, UP2, 0x80, 0x0 ;  /* 0x000000000000781c */ /* 0x000fca0003f4f028 */
[----:B------:R-:W-:-:S08]  /*2a70*/  @UP2 ULDC.64 UR10, c[0x0][0x9e8] ;  /* 0x00027a00000a2ab9 */ /* 0x000fd00000000a00 */
[----:B------:R-:W-:-:S05]  /*2a80*/  @P2 IMAD.HI.U32 R57, R58, UR10, RZ ;  /* 0x0000000a3a392c27 */ /* 0x000fca000f8e00ff */
[----:B------:R-:W-:-:S07]  /*2a90*/  @P2 SHF.R.U32.HI R58, RZ, UR11, R57 ;  /* 0x0000000bff3a2c19 */ /* 0x000fce0008011639 */
.L_x_836:
[----:B------:R-:W-:Y:S05]  /*2aa0*/  BSYNC B0 ;  /* 0x0000000000007941 */ /* 0x000fea0003800000 */
.L_x_834:
[----:B------:R-:W-:-:S04]  /*2ab0*/  IMAD R57, R58, UR7, -R75 ;  /* 0x000000073a397c24 */ /* 0x000fc8000f8e0a4b */
[----:B------:R-:W-:-:S05]  /*2ac0*/  IMAD R57, R16, -0x2, R57 ;  /* 0xfffffffe10397824 */ /* 0x000fca00078e0239 */
[----:B------:R-:W-:Y:S02]  /*2ad0*/  VIMNMX R69, R69, R57, !PT ;  /* 0x0000003945457248 */ /* 0x000fe40007fe0100 */
[----:B------:R-:W-:-:S07]  /*2ae0*/  VIADDMNMX R68, R57, UR7, R68, PT ;  /* 0x0000000739447c46 */ /* 0x000fce000b800144 */
.L_x_833:
[C---:B------:R-:W-:Y:S02]  /*2af0*/  ISETP.GE.AND P4, PT, R72.reuse, 0x9, PT ;  /* 0x000000094800780c */ /* 0x040fe40003f86270 */
[C---:B------:R-:W-:Y:S02]  /*2b00*/  ISETP.GE.AND P2, PT, R72.reuse, 0x2, PT ;  /* 0x000000024800780c */ /* 0x040fe40003f46270 */
[----:B------:R-:W-:Y:S02]  /*2b10*/  ISETP.GE.AND P5, PT, R72, 0xa, PT ;  /* 0x0000000a4800780c */ /* 0x000fe40003fa6270 */
[----:B------:R-:W-:Y:S02]  /*2b20*/  LOP3.LUT R19, R19, 0xfffffffd, RZ, 0xc0, !PT ;  /* 0xfffffffd13137812 */ /* 0x000fe400078ec0ff */
[----:B------:R-:W-:-:S04]  /*2b30*/  ISETP.GT.AND P3, PT, R69, 0x1, !P2 ;  /* 0x000000014500780c */ /* 0x000fc80005764270 */
[----:B------:R-:W-:Y:S02]  /*2b40*/  ISETP.LT.OR P3, PT, R68, 0x2, P3 ;  /* 0x000000024400780c */ /* 0x000fe40001f61670 */
[----:B------:R-:W-:Y:S02]  /*2b50*/  @P4 LOP3.LUT R19, R19, 0x2, RZ, 0xfc, !PT ;  /* 0x0000000213134812 */ /* 0x000fe400078efcff */
[----:B------:R-:W-:Y:S02]  /*2b60*/  FSEL R89, R89, -INF , !P3 ;  /* 0xff80000059597808 */ /* 0x000fe40005800000 */
[----:B------:R-:W-:Y:S02]  /*2b70*/  LOP3.LUT R19, R19, 0xfffffffb, RZ, 0xc0, !PT ;  /* 0xfffffffb13137812 */ /* 0x000fe400078ec0ff */
[----:B------:R-:W-:Y:S02]  /*2b80*/  ISETP.GT.AND P4, PT, R69, 0x8, !P4 ;  /* 0x000000084500780c */ /* 0x000fe40006784270 */
[----:B------:R-:W-:-:S02]  /*2b90*/  @P5 LOP3.LUT R19, R19, 0x4, RZ, 0xfc, !PT ;  /* 0x0000000413135812 */ /* 0x000fc400078efcff */
[----:B------:R-:W-:Y:S02]  /*2ba0*/  ISETP.GT.AND P3, PT, R69, 0x9, !P5 ;  /* 0x000000094500780c */ /* 0x000fe40006f64270 */
[----:B------:R-:W-:Y:S02]  /*2bb0*/  ISETP.GE.AND P5, PT, R72, 0x11, PT ;  /* 0x000000114800780c */ /* 0x000fe40003fa6270 */
[C---:B------:R-:W-:Y:S02]  /*2bc0*/  ISETP.LT.OR P4, PT, R68.reuse, 0x9, P4 ;  /* 0x000000094400780c */ /* 0x040fe40002781670 */
[----:B------:R-:W-:Y:S02]  /*2bd0*/  ISETP.LT.OR P3, PT, R68, 0xa, P3 ;  /* 0x0000000a4400780c */ /* 0x000fe40001f61670 */
[----:B0-----:R-:W-:Y:S02]  /*2be0*/  FSEL R91, R91, -INF , !P4 ;  /* 0xff8000005b5b7808 */ /* 0x001fe40006000000 */
[----:B------:R-:W-:-:S02]  /*2bf0*/  ISETP.GE.AND P4, PT, R72, 0x12, PT ;  /* 0x000000124800780c */ /* 0x000fc40003f86270 */
[----:B------:R-:W-:Y:S02]  /*2c00*/  LOP3.LUT R19, R19, 0xfffffff7, RZ, 0xc0, !PT ;  /* 0xfffffff713137812 */ /* 0x000fe400078ec0ff */
[----:B------:R-:W-:Y:S02]  /*2c10*/  FSEL R92, R92, -INF , !P3 ;  /* 0xff8000005c5c7808 */ /* 0x000fe40005800000 */
[----:B------:R-:W-:Y:S02]  /*2c20*/  ISETP.GT.AND P3, PT, R69, 0x10, !P5 ;  /* 0x000000104500780c */ /* 0x000fe40006f64270 */
[----:B------:R-:W-:Y:S02]  /*2c30*/  @P5 LOP3.LUT R19, R19, 0x8, RZ, 0xfc, !PT ;  /* 0x0000000813135812 */ /* 0x000fe400078efcff */
[----:B------:R-:W-:Y:S02]  /*2c40*/  ISETP.LT.OR P3, PT, R68, 0x11, P3 ;  /* 0x000000114400780c */ /* 0x000fe40001f61670 */
[----:B------:R-:W-:-:S02]  /*2c50*/  LOP3.LUT R19, R19, 0xfdffffff, RZ, 0xc0, !PT ;  /* 0xfdffffff13137812 */ /* 0x000fc400078ec0ff */
[----:B------:R-:W-:Y:S02]  /*2c60*/  FSEL R93, R93, -INF , !P3 ;  /* 0xff8000005d5d7808 */ /* 0x000fe40005800000 */
[----:B------:R-:W-:Y:S02]  /*2c70*/  @P4 LOP3.LUT R19, R19, 0x2000000, RZ, 0xfc, !PT ;  /* 0x0200000013134812 */ /* 0x000fe400078efcff */
[----:B------:R-:W-:Y:S02]  /*2c80*/  ISETP.GT.AND P3, PT, R69, 0x11, !P4 ;  /* 0x000000114500780c */ /* 0x000fe40006764270 */
[----:B------:R-:W-:Y:S02]  /*2c90*/  ISETP.GE.AND P4, PT, R72, 0x19, PT ;  /* 0x000000194800780c */ /* 0x000fe40003f86270 */
[----:B------:R-:W-:Y:S02]  /*2ca0*/  ISETP.LT.OR P3, PT, R68, 0x12, P3 ;  /* 0x000000124400780c */ /* 0x000fe40001f61670 */
[----:B------:R-:W-:-:S02]  /*2cb0*/  LOP3.LUT R19, R19, 0xfeffffff, RZ, 0xc0, !PT ;  /* 0xfeffffff13137812 */ /* 0x000fc400078ec0ff */
[----:B------:R-:W-:Y:S02]  /*2cc0*/  FSEL R94, R94, -INF , !P3 ;  /* 0xff8000005e5e7808 */ /* 0x000fe40005800000 */
[----:B------:R-:W-:-:S04]  /*2cd0*/  ISETP.GT.AND P3, PT, R69, 0x18, !P4 ;  /* 0x000000184500780c */ /* 0x000fc80006764270 */
[----:B------:R-:W-:Y:S02]  /*2ce0*/  ISETP.LT.OR P3, PT, R68, 0x19, P3 ;  /* 0x000000194400780c */ /* 0x000fe40001f61670 */
[----:B------:R-:W-:Y:S02]  /*2cf0*/  @P4 LOP3.LUT R19, R19, 0x1000000, RZ, 0xfc, !PT ;  /* 0x0100000013134812 */ /* 0x000fe400078efcff */
[----:B------:R-:W-:Y:S02]  /*2d00*/  ISETP.GE.AND P4, PT, R72, 0x1a, PT ;  /* 0x0000001a4800780c */ /* 0x000fe40003f86270 */
[----:B------:R-:W-:Y:S02]  /*2d10*/  LOP3.LUT R19, R19, 0xff7fffff, RZ, 0xc0, !PT ;  /* 0xff7fffff13137812 */ /* 0x000fe400078ec0ff */
[----:B------:R-:W-:Y:S02]  /*2d20*/  FSEL R95, R95, -INF , !P3 ;  /* 0xff8000005f5f7808 */ /* 0x000fe40005800000 */
[----:B------:R-:W-:-:S04]  /*2d30*/  ISETP.GT.AND P3, PT, R69, 0x19, !P4 ;  /* 0x000000194500780c */ /* 0x000fc80006764270 */
[----:B------:R-:W-:-:S03]  /*2d40*/  ISETP.LT.OR P3, PT, R68, 0x1a, P3 ;  /* 0x0000001a4400780c */ /* 0x000fc60001f61670 */
        /* <DEDUP_REMOVED lines=110> */
[----:B------:R-:W-:Y:S02]  /*3430*/  FSEL R45, R65, -INF , !P3 ;  /* 0xff800000412d7808 */ /* 0x000fe40005800000 */
[----:B------:R-:W-:Y:S02]  /*3440*/  LOP3.LUT R19, R19, 0xffffffef, RZ, 0xc0, !PT ;  /* 0xffffffef13137812 */ /* 0x000fe400078ec0ff */
[----:B------:R-:W-:-:S04]  /*3450*/  ISETP.GT.AND P3, PT, R69, 0x68, !P4 ;  /* 0x000000684500780c */ /* 0x000fc80006764270 */
[----:B------:R-:W-:-:S03]  /*3460*/  ISETP.LT.OR P3, PT, R68, 0x69, P3 ;  /* 0x000000694400780c */ /* 0x000fc60001f61670 */
[----:B------:R-:W-:Y:S02]  /*3470*/  @P4 LOP3.LUT R19, R19, 0x10, RZ, 0xfc, !PT ;  /* 0x0000001013134812 */ /* 0x000fe400078efcff */
[----:B------:R-:W-:Y:S02]  /*3480*/  ISETP.GE.AND P4, PT, R72, 0x6a, PT ;  /* 0x0000006a4800780c */ /* 0x000fe40003f86270 */
[----:B------:R-:W-:Y:S02]  /*3490*/  FSEL R44, R66, -INF , !P3 ;  /* 0xff800000422c7808 */ /* 0x000fe40005800000 */
[----:B------:R-:W-:Y:S02]  /*34a0*/  ISETP.GT.AND P3, PT, R69, 0x69, !P4 ;  /* 0x000000694500780c */ /* 0x000fe40006764270 */
[----:B------:R-:W-:Y:S02]  /*34b0*/  LOP3.LUT R19, R19, 0xfbffffff, RZ, 0xc0, !PT ;  /* 0xfbffffff13137812 */ /* 0x000fe400078ec0ff */
[----:B------:R-:W-:-:S04]  /*34c0*/  ISETP.LT.OR P3, PT, R68, 0x6a, P3 ;  /* 0x0000006a4400780c */ /* 0x000fc80001f61670 */
[----:B------:R-:W-:Y:S02]  /*34d0*/  FSEL R43, R67, -INF , !P3 ;  /* 0xff800000432b7808 */ /* 0x000fe40005800000 */
[----:B------:R-:W-:Y:S02]  /*34e0*/  ISETP.GE.AND P3, PT, R72, 0x71, PT ;  /* 0x000000714800780c */ /* 0x000fe40003f66270 */
[----:B------:R-:W-:Y:S02]  /*34f0*/  @P4 LOP3.LUT R19, R19, 0x4000000, RZ, 0xfc, !PT ;  /* 0x0400000013134812 */ /* 0x000fe400078efcff */
[----:B------:R-:W-:Y:S02]  /*3500*/  ISETP.GT.AND P4, PT, R69, 0x70, !P3 ;  /* 0x000000704500780c */ /* 0x000fe40005f84270 */
[----:B------:R-:W-:Y:S02]  /*3510*/  LOP3.LUT R19, R19, 0xfffffffe, RZ, 0xc0, !PT ;  /* 0xfffffffe13137812 */ /* 0x000fe400078ec0ff */
[----:B------:R-:W-:-:S04]  /*3520*/  ISETP.LT.OR P4, PT, R68, 0x71, P4 ;  /* 0x000000714400780c */ /* 0x000fc80002781670 */
[----:B------:R-:W-:Y:S02]  /*3530*/  FSEL R42, R80, -INF , !P4 ;  /* 0xff800000502a7808 */ /* 0x000fe40006000000 */
[----:B------:R-:W-:-:S04]  /*3540*/  ISETP.GE.AND P4, PT, R72, 0x72, PT ;  /* 0x000000724800780c */ /* 0x000fc80003f86270 */
[----:B------:R-:W-:-:S04]  /*3550*/  ISETP.GT.AND P5, PT, R69, 0x71, !P4 ;  /* 0x000000714500780c */ /* 0x000fc800067a4270 */
[----:B------:R-:W-:-:S04]  /*3560*/  ISETP.LT.OR P5, PT, R68, 0x72, P5 ;  /* 0x000000724400780c */ /* 0x000fc80002fa1670 */
[----:B------:R-:W-:Y:S02]  /*3570*/  FSEL R41, R81, -INF , !P5 ;  /* 0xff80000051297808 */ /* 0x000fe40006800000 */
[----:B------:R-:W-:-:S04]  /*3580*/  ISETP.GE.AND P5, PT, R72, 0x79, PT ;  /* 0x000000794800780c */ /* 0x000fc80003fa6270 */
[----:B------:R-:W-:-:S04]  /*3590*/  ISETP.GT.AND P6, PT, R69, 0x78, !P5 ;  /* 0x000000784500780c */ /* 0x000fc80006fc4270 */
[----:B------:R-:W-:-:S04]  /*35a0*/  ISETP.LT.OR P6, PT, R68, 0x79, P6 ;  /* 0x000000794400780c */ /* 0x000fc800037c1670 */
[----:B------:R-:W-:Y:S02]  /*35b0*/  FSEL R39, R84, -INF , !P6 ;  /* 0xff80000054277808 */ /* 0x000fe40007000000 */
[----:B------:R-:W-:-:S13]  /*35c0*/  ISETP.GE.AND P6, PT, R72, 0x1, PT ;  /* 0x000000014800780c */ /* 0x000fda0003fc6270 */
[----:B------:R-:W-:Y:S02]  /*35d0*/  @P6 LOP3.LUT R19, R19, 0x1, RZ, 0xfc, !PT ;  /* 0x0000000113136812 */ /* 0x000fe400078efcff */
[----:B------:R-:W-:Y:S02]  /*35e0*/  ISETP.GT.AND P6, PT, R69, RZ, !P6 ;  /* 0x000000ff4500720c */ /* 0x000fe400077c4270 */
[----:B------:R-:W-:Y:S02]  /*35f0*/  LOP3.LUT R19, R19, 0xf7ffffff, RZ, 0xc0, !PT ;  /* 0xf7ffffff13137812 */ /* 0x000fe400078ec0ff */
[----:B------:R-:W-:-:S04]  /*3600*/  ISETP.LT.OR P6, PT, R68, 0x1, P6 ;  /* 0x000000014400780c */ /* 0x000fc800037c1670 */
[----:B------:R-:W-:Y:S02]  /*3610*/  FSEL R73, R2, -INF , !P6 ;  /* 0xff80000002497808 */ /* 0x000fe40007000000 */
[----:B------:R-:W-:Y:S01]  /*3620*/  ISETP.GE.AND P6, PT, R72, 0x7a, PT ;  /* 0x0000007a4800780c */ /* 0x000fe20003fc6270 */
[----:B------:R-:W0:-:S12]  /*3630*/  SHFL.IDX PT, R2, R70, 0x1, 0x1c1f ;  /* 0x003c1f0046027f89 */ /* 0x000e1800000e0000 */
[----:B------:R-:W-:Y:S02]  /*3640*/  @P6 LOP3.LUT R19, R19, 0x8000000, RZ, 0xfc, !PT ;  /* 0x0800000013136812 */ /* 0x000fe400078efcff */
[----:B------:R-:W-:-:S04]  /*3650*/  ISETP.GT.AND P6, PT, R69, 0x79, !P6 ;  /* 0x000000794500780c */ /* 0x000fc800077c4270 */
[----:B------:R-:W-:-:S04]  /*3660*/  ISETP.LT.OR P6, PT, R68, 0x7a, P6 ;  /* 0x0000007a4400780c */ /* 0x000fc800037c1670 */
[----:B------:R-:W-:Y:S02]  /*3670*/  FSEL R40, R85, -INF , !P6 ;  /* 0xff80000055287808 */ /* 0x000fe40007000000 */
[----:B------:R-:W-:Y:S01]  /*3680*/  PLOP3.LUT P6, PT, PT, PT, UP1, 0x40, 0x0 ;  /* 0x000000000000781c */ /* 0x000fe20003fce818 */
[----:B0-----:R-:W-:Y:S01]  /*3690*/  IMAD.IADD R69, R76, 0x1, R2 ;  /* 0x000000014c457824 */ /* 0x001fe200078e0202 */
[----:B------:R-:W-:-:S11]  /*36a0*/  VIADDMNMX R68, R2, R77, R74, PT ;  /* 0x0000004d02447246 */ /* 0x000fd6000380014a */
[----:B------:R-:W-:Y:S05]  /*36b0*/  @P6 BRA `(.L_x_837) ;  /* 0x0000000000646947 */ /* 0x000fea0003800000 */
        /* <DEDUP_REMOVED lines=9> */
[----:B------:R-:W-:Y:S01]  /*3750*/  @P6 IMAD.HI.U32 R56, R2, UR10, RZ ;  /* 0x0000000a02386c27 */ /* 0x000fe2000f8e00ff */
[----:B------:R-:W-:-:S13]  /*3760*/  PLOP3.LUT P6, PT, PT, PT, UP2, 0x80, 0x0 ;  /* 0x000000000000781c */ /* 0x000fda0003fcf028 */
[----:B------:R-:W-:-:S04]  /*3770*/  @P6 SHF.R.U32.HI R2, RZ, UR11, R56 ;  /* 0x0000000bff026c19 */ /* 0x000fc80008011638 */
[----:B------:R-:W-:Y:S01]  /*3780*/  LOP3.LUT R2, RZ, R2, RZ, 0x33, !PT ;  /* 0x00000002ff027212 */ /* 0x000fe200078e33ff */
[----:B------:R-:W-:Y:S06]  /*3790*/  BRA `(.L_x_840) ;  /* 0x0000000000187947 */ /* 0x000fec0003800000 */
.L_x_839:
[----:B------:R-:W-:-:S06]  /*37a0*/  UISETP.NE.AND UP2, UPT, UR7, 0x1, UPT ;  /* 0x000000010700788c */ /* 0x000fcc000bf45270 */
[----:B------:R-:W-:-:S05]  /*37b0*/  PLOP3.LUT P6, PT, PT, PT, UP2, 0x80, 0x0 ;  /* 0x000000000000781c */ /* 0x000fca0003fcf028 */
[----:B------:R-:W-:-:S08]  /*37c0*/  @UP2 ULDC.64 UR10, c[0x0][0x9e8] ;  /* 0x00027a00000a2ab9 */ /* 0x000fd00000000a00 */
[----:B------:R-:W-:Y:S01]  /*37d0*/  @P6 IMAD.HI.U32 R56, R2, UR10, RZ ;  /* 0x0000000a02386c27 */ /* 0x000fe2000f8e00ff */
[----:B------:R-:W-:-:S13]  /*37e0*/  PLOP3.LUT P6, PT, PT, PT, UP2, 0x80, 0x0 ;  /* 0x000000000000781c */ /* 0x000fda0003fcf028 */
[----:B------:R-:W-:-:S07]  /*37f0*/  @P6 SHF.R.U32.HI R2, RZ, UR11, R56 ;  /* 0x0000000bff026c19 */ /* 0x000fce0008011638 */
.L_x_840:
[----:B------:R-:W-:Y:S05]  /*3800*/  BSYNC B0 ;  /* 0x0000000000007941 */ /* 0x000fea0003800000 */
.L_x_838:
[----:B------:R-:W-:-:S04]  /*3810*/  IMAD R65, R2, UR7, -R75 ;  /* 0x0000000702417c24 */ /* 0x000fc8000f8e0a4b */
[----:B------:R-:W-:-:S05]  /*3820*/  IMAD R65, R16, -0x2, R65 ;  /* 0xfffffffe10417824 */ /* 0x000fca00078e0241 */
[----:B------:R-:W-:Y:S02]  /*3830*/  VIMNMX R69, R69, R65, !PT ;  /* 0x0000004145457248 */ /* 0x000fe40007fe0100 */
[----:B------:R-:W-:-:S07]  /*3840*/  VIADDMNMX R68, R65, UR7, R68, PT ;  /* 0x0000000741447c46 */ /* 0x000fce000b800144 */
.L_x_837:
[----:B------:R-:W-:Y:S01]  /*3850*/  ISETP.GT.AND P2, PT, R69, 0x1, !P2 ;  /* 0x000000014500780c */ /* 0x000fe20005744270 */
[----:B------:R-:W-:Y:S01]  /*3860*/  ULDC UR34, c[0x0][0x988] ;  /* 0x0002620000227ab9 */ /* 0x000fe20000000800 */
[----:B------:R-:W-:Y:S01]  /*3870*/  LOP3.LUT P6, RZ, R19, 0x8, RZ, 0xc0, !PT ;  /* 0x0000000813ff7812 */ /* 0x000fe200078cc0ff */
[----:B------:R-:W-:Y:S01]  /*3880*/  @UP0 ULDC UR10, c[0x0][0x44c] ;  /* 0x00011300000a0ab9 */ /* 0x000fe20000000800 */
[----:B------:R-:W-:Y:S01]  /*3890*/  ISETP.LT.OR P2, PT, R68, 0x2, P2 ;  /* 0x000000024400780c */ /* 0x000fe20001741670 */
[----:B------:R-:W-:Y:S01]  /*38a0*/  UIMAD.WIDE.U32 UR10, UR41, UR10, URZ ;  /* 0x0000000a290a72a5 */ /* 0x000fe2000f8e003f */
[----:B------:R-:W-:Y:S01]  /*38b0*/  ISETP.GT.AND P3, PT, R69, 0x70, !P3 ;  /* 0x000000704500780c */ /* 0x000fe20005f64270 */
[----:B------:R-:W-:Y:S01]  /*38c0*/  @UP0 ULDC UR15, c[0x0][0x450] ;  /* 0x00011400000f0ab9 */ /* 0x000fe20000000800 */
[----:B------:R-:W-:Y:S01]  /*38d0*/  FSEL R3, R3, -INF , !P2 ;  /* 0xff80000003037808 */ /* 0x000fe20005000000 */
[----:B------:R-:W-:Y:S01]  /*38e0*/  UMOV UR14, UR41 ;  /* 0x00000029000e7c82 */ /* 0x000fe20008000000 */
[----:B------:R-:W-:Y:S01]  /*38f0*/  LOP3.LUT P2, RZ, R19, 0x2, RZ, 0xc0, !PT ;  /* 0x0000000213ff7812 */ /* 0x000fe2000784c0ff */
[----:B------:R-:W-:Y:S01]  /*3900*/  @UP0 USHF.R.U32.HI UR14, URZ, UR15, UR11 ;  /* 0x0000000f3f0e0299 */ /* 0x000fe2000801160b */
[----:B------:R-:W-:-:S02]  /*3910*/  ISETP.GT.AND P4, PT, R69, 0x71, !P4 ;  /* 0x000000714500780c */ /* 0x000fc40006784270 */
[C---:B------:R-:W-:Y:S01]  /*3920*/  ISETP.GT.AND P2, PT, R69.reuse, 0x8, !P2 ;  /* 0x000000084500780c */ /* 0x040fe20005744270 */
[----:B------:R-:W-:Y:S01]  /*3930*/  UIADD3 UR52, UR52, UR14, URZ ;  /* 0x0000000e34347290 */ /* 0x000fe2000fffe03f */
[C---:B------:R-:W-:Y:S02]  /*3940*/  ISETP.LT.OR P3, PT, R68.reuse, 0x71, P3 ;  /* 0x000000714400780c */ /* 0x040fe40001f61670 */
[----:B------:R-:W-:Y:S01]  /*3950*/  ISETP.LT.OR P2, PT, R68, 0x9, P2 ;  /* 0x000000094400780c */ /* 0x000fe20001741670 */
[----:B------:R-:W-:Y:S01]  /*3960*/  UIADD3 UR6, UR52, UR6, URZ ;  /* 0x0000000634067290 */ /* 0x000fe2000fffe03f */
[----:B------:R-:W-:Y:S02]  /*3970*/  ISETP.GT.AND P5, PT, R69, 0x78, !P5 ;  /* 0x000000784500780c */ /* 0x000fe40006fa4270 */
[----:B------:R-:W-:Y:S02]  /*3980*/  FSEL R56, R5, -INF , !P2 ;  /* 0xff80000005387808 */ /* 0x000fe40005000000 */
[----:B------:R-:W-:-:S02]  /*3990*/  LOP3.LUT P2, RZ, R19, 0x4, RZ, 0xc0, !PT ;  /* 0x0000000413ff7812 */ /* 0x000fc4000784c0ff */
[C---:B------:R-:W-:Y:S02]  /*39a0*/  ISETP.LT.OR P4, PT, R68.reuse, 0x72, P4 ;  /* 0x000000724400780c */ /* 0x040fe40002781670 */
[----:B------:R-:W-:Y:S02]  /*39b0*/  ISETP.GT.AND P2, PT, R69, 0x9, !P2 ;  /* 0x000000094500780c */ /* 0x000fe40005744270 */
[----:B------:R-:W-:Y:S02]  /*39c0*/  FSEL R27, R27, -INF , !P3 ;  /* 0xff8000001b1b7808 */ /* 0x000fe40005800000 */
[C---:B------:R-:W-:Y:S02]  /*39d0*/  ISETP.LT.OR P2, PT, R68.reuse, 0xa, P2 ;  /* 0x0000000a4400780c */ /* 0x040fe40001741670 */
[----:B------:R-:W-:Y:S02]  /*39e0*/  ISETP.LT.OR P5, PT, R68, 0x79, P5 ;  /* 0x000000794400780c */ /* 0x000fe40002fa1670 */
[----:B------:R-:W-:-:S02]  /*39f0*/  FSEL R65, R4, -INF , !P2 ;  /* 0xff80000004417808 */ /* 0x000fc40005000000 */
[----:B------:R-:W-:Y:S02]  /*3a00*/  ISETP.GT.AND P2, PT, R69, 0x10, !P6 ;  /* 0x000000104500780c */ /* 0x000fe40007744270 */
[----:B------:R-:W-:Y:S02]  /*3a10*/  LOP3.LUT P6, RZ, R19, 0x8000, RZ, 0xc0, !PT ;  /* 0x0000800013ff7812 */ /* 0x000fe400078cc0ff */
[----:B------:R-:W-:Y:S02]  /*3a20*/  ISETP.LT.OR P2, PT, R68, 0x11, P2 ;  /* 0x000000114400780c */ /* 0x000fe40001741670 */
[----:B------:R-:W-:Y:S02]  /*3a30*/  FMNMX.FTZ R4, R73, R89, !PT ;  /* 0x0000005949047209 */ /* 0x000fe40007810000 */
[----:B------:R-:W-:Y:S02]  /*3a40*/  FSEL R66, R6, -INF , !P2 ;  /* 0xff80000006427808 */ /* 0x000fe40005000000 */
[----:B------:R-:W-:-:S02]  /*3a50*/  LOP3.LUT P2, RZ, R19, 0x2000000, RZ, 0xc0, !PT ;  /* 0x0200000013ff7812 */ /* 0x000fc4000784c0ff */
[----:B------:R-:W-:Y:S02]  /*3a60*/  FSEL R28, R28, -INF , !P4 ;  /* 0xff8000001c1c7808 */ /* 0x000fe40006000000 */
[----:B------:R-:W-:Y:S02]  /*3a70*/  ISETP.GT.AND P2, PT, R69, 0x11, !P2 ;  /* 0x000000114500780c */ /* 0x000fe40005744270 */
[----:B------:R-:W-:Y:S02]  /*3a80*/  FSEL R29, R29, -INF , !P5 ;  /* 0xff8000001d1d7808 */ /* 0x000fe40006800000 */
[----:B------:R-:W-:-:S04]  /*3a90*/  ISETP.LT.OR P2, PT, R68, 0x12, P2 ;  /* 0x000000124400780c */ /* 0x000fc80001741670 */
[----:B------:R-:W-:Y:S02]  /*3aa0*/  FSEL R67, R7, -INF , !P2 ;  /* 0xff80000007437808 */ /* 0x000fe40005000000 */
[----:B------:R-:W-:-:S04]  /*3ab0*/  LOP3.LUT P2, RZ, R19, 0x1000000, RZ, 0xc0, !PT ;  /* 0x0100000013ff7812 */ /* 0x000fc8000784c0ff */
[----:B------:R-:W-:-:S04]  /*3ac0*/  ISETP.GT.AND P2, PT, R69, 0x18, !P2 ;  /* 0x000000184500780c */ /* 0x000fc80005744270 */
        /* <DEDUP_REMOVED lines=34> */
[----:B------:R-:W-:Y:S02]  /*3cf0*/  ISETP.GT.AND P2, PT, R69, 0x39, !P6 ;  /* 0x000000394500780c */ /* 0x000fe40007744270 */
[----:B------:R-:W-:Y:S02]  /*3d00*/  LOP3.LUT P6, RZ, R19, 0x10, RZ, 0xc0, !PT ;  /* 0x0000001013ff7812 */ /* 0x000fe400078cc0ff */
        /* <DEDUP_REMOVED lines=26> */
[----:B------:R-:W-:Y:S02]  /*3eb0*/  FMNMX.FTZ R33, R91, R4, !PT ;  /* 0x000000045b217209 */ /* 0x000fe40007810000 */
[----:B------:R-:W-:Y:S02]  /*3ec0*/  LOP3.LUT P2, RZ, R19, 0x100, RZ, 0xc0, !PT ;  /* 0x0000010013ff7812 */ /* 0x000fe4000784c0ff */
[----:B------:R-:W-:Y:S02]  /*3ed0*/  FMNMX.FTZ R4, R92, R33, !PT ;  /* 0x000000215c047209 */ /* 0x000fe40007810000 */
[----:B------:R-:W-:Y:S02]  /*3ee0*/  ISETP.GT.AND P2, PT, R69, 0x58, !P2 ;  /* 0x000000584500780c */ /* 0x000fe40005744270 */
[----:B------:R-:W-:-:S02]  /*3ef0*/  FMNMX.FTZ R33, R93, R4, !PT ;  /* 0x000000045d217209 */ /* 0x000fc40007810000 */
[----:B------:R-:W-:Y:S02]  /*3f00*/  ISETP.LT.OR P2, PT, R68, 0x59, P2 ;  /* 0x000000594400780c */ /* 0x000fe40001741670 */
[----:B------:R-:W-:Y:S02]  /*3f10*/  FMNMX.FTZ R4, R94, R33, !PT ;  /* 0x000000215e047209 */ /* 0x000fe40007810000 */
[----:B------:R-:W-:Y:S02]  /*3f20*/  FSEL R2, R36, -INF , !P2 ;  /* 0xff80000024027808 */ /* 0x000fe40005000000 */
[----:B------:R-:W-:Y:S02]  /*3f30*/  FMNMX.FTZ R33, R95, R4, !PT ;  /* 0x000000045f217209 */ /* 0x000fe40007810000 */
[----:B------:R-:W-:Y:S02]  /*3f40*/  LOP3.LUT P2, RZ, R19, 0x80, RZ, 0xc0, !PT ;  /* 0x0000008013ff7812 */ /* 0x000fe4000784c0ff */
[----:B------:R-:W-:-:S02]  /*3f50*/  FMNMX.FTZ R33, R96, R33, !PT ;  /* 0x0000002160217209 */ /* 0x000fc40007810000 */
[----:B------:R-:W-:Y:S02]  /*3f60*/  ISETP.GT.AND P2, PT, R69, 0x59, !P2 ;  /* 0x000000594500780c */ /* 0x000fe40005744270 */
[----:B------:R-:W-:Y:S02]  /*3f70*/  FMNMX.FTZ R4, R64, R33, !PT ;  /* 0x0000002140047209 */ /* 0x000fe40007810000 */
[----:B------:R-:W-:Y:S02]  /*3f80*/  ISETP.LT.OR P2, PT, R68, 0x5a, P2 ;  /* 0x0000005a4400780c */ /* 0x000fe40001741670 */
[----:B------:R-:W-:Y:S02]  /*3f90*/  FMNMX.FTZ R4, R61, R4, !PT ;  /* 0x000000043d047209 */ /* 0x000fe40007810000 */
[----:B------:R-:W-:Y:S02]  /*3fa0*/  FSEL R6, R35, -INF , !P2 ;  /* 0xff80000023067808 */ /* 0x000fe40005000000 */
[----:B------:R-:W-:-:S02]  /*3fb0*/  FMNMX.FTZ R33, R63, R4, !PT ;  /* 0x000000043f217209 */ /* 0x000fc40007810000 */
[----:B------:R-:W-:Y:S02]  /*3fc0*/  LOP3.LUT P2, RZ, R19, 0x40, RZ, 0xc0, !PT ;  /* 0x0000004013ff7812 */ /* 0x000fe4000784c0ff */
[----:B------:R-:W-:Y:S02]  /*3fd0*/  FMNMX.FTZ R33, R62, R33, !PT ;  /* 0x000000213e217209 */ /* 0x000fe40007810000 */
[----:B------:R-:W-:Y:S02]  /*3fe0*/  ISETP.GT.AND P2, PT, R69, 0x60, !P2 ;  /* 0x000000604500780c */ /* 0x000fe40005744270 */
[----:B------:R-:W-:Y:S02]  /*3ff0*/  FMNMX.FTZ R4, R60, R33, !PT ;  /* 0x000000213c047209 */ /* 0x000fe40007810000 */
[----:B------:R-:W-:Y:S02]  /*4000*/  ISETP.LT.OR P2, PT, R68, 0x61, P2 ;  /* 0x000000614400780c */ /* 0x000fe40001741670 */
[----:B------:R-:W-:-:S02]  /*4010*/  FMNMX.FTZ R4, R57, R4, !PT ;  /* 0x0000000439047209 */ /* 0x000fc40007810000 */
        /* <DEDUP_REMOVED lines=17> */
[----:B------:R-:W-:-:S04]  /*4130*/  FMNMX.FTZ R4, R54, R33, !PT ;  /* 0x0000002136047209 */ /* 0x000fc80007810000 */
        /* <DEDUP_REMOVED lines=8> */
[----:B------:R-:W-:-:S05]  /*41c0*/  FMNMX.FTZ R33, R40, R33, !PT ;  /* 0x0000002128217209 */ /* 0x000fca0007810000 */
[----:B------:R-:W0:Y:S02]  /*41d0*/  SHFL.BFLY PT, R4, R33, 0x2, 0x1f ;  /* 0x0c401f0021047f89 */ /* 0x000e2400000e0000 */
[----:B0-----:R-:W-:-:S05]  /*41e0*/  FMNMX.FTZ R8, R33, R4, !PT ;  /* 0x0000000421087209 */ /* 0x001fca0007810000 */
[----:B------:R-:W0:Y:S02]  /*41f0*/  SHFL.BFLY PT, R35, R8, 0x1, 0x1f ;  /* 0x0c201f0008237f89 */ /* 0x000e2400000e0000 */
[----:B0-----:R-:W-:-:S04]  /*4200*/  FMNMX.FTZ R4, R8, R35, !PT ;  /* 0x0000002308047209 */ /* 0x001fc80007810000 */
[C---:B------:R-:W-:Y:S01]  /*4210*/  FSETP.NEU.FTZ.AND P2, PT, R4.reuse, -INF , PT ;  /* 0xff8000000400780b */ /* 0x040fe20003f5d000 */
[----:B------:R-:W-:-:S05]  /*4220*/  FMUL.FTZ R76, R4, UR34 ;  /* 0x00000022044c7c20 */ /* 0x000fca0008410000 */
[----:B------:R-:W-:Y:S02]  /*4230*/  FSEL R76, R76, RZ, P2 ;  /* 0x000000ff4c4c7208 */ /* 0x000fe40001000000 */
[----:B------:R-:W-:Y:S02]  /*4240*/  ISETP.GT.AND P2, PT, R69, RZ, !P6 ;  /* 0x000000ff4500720c */ /* 0x000fe40007744270 */
[----:B------:R-:W-:Y:S01]  /*4250*/  LOP3.LUT P6, RZ, R19, 0x8000000, RZ, 0xc0, !PT ;  /* 0x0800000013ff7812 */ /* 0x000fe200078cc0ff */
[--C-:B------:R-:W-:Y:S01]  /*4260*/  FFMA.FTZ R33, R73, UR34, -R76.reuse ;  /* 0x0000002249217c23 */ /* 0x100fe2000801084c */
[----:B------:R-:W-:Y:S01]  /*4270*/  ISETP.LT.OR P2, PT, R68, 0x1, P2 ;  /* 0x000000014400780c */ /* 0x000fe20001741670 */
[--C-:B------:R-:W-:Y:S01]  /*4280*/  FFMA.FTZ R36, R89, UR34, -R76.reuse ;  /* 0x0000002259247c23 */ /* 0x100fe2000801084c */
[----:B------:R-:W-:Y:S01]  /*4290*/  ISETP.GT.AND P6, PT, R69, 0x79, !P6 ;  /* 0x000000794500780c */ /* 0x000fe200077c4270 */
[--C-:B------:R-:W-:Y:S01]  /*42a0*/  FFMA.FTZ R35, R91, UR34, -R76.reuse ;  /* 0x000000225b237c23 */ /* 0x100fe2000801084c */
[----:B------:R-:W-:Y:S01]  /*42b0*/  FSEL R74, R0, -INF , !P2 ;  /* 0xff800000004a7808 */ /* 0x000fe20005000000 */
[----:B------:R-:W-:Y:S01]  /*42c0*/  MUFU.EX2 R33, R33 ;  /* 0x0000002100217308 */ /* 0x000fe20000000800 */
[----:B------:R-:W-:Y:S01]  /*42d0*/  LOP3.LUT P2, RZ, R19, 0x4000000, RZ, 0xc0, !PT ;  /* 0x0400000013ff7812 */ /* 0x000fe2000784c0ff */
[--C-:B------:R-:W-:Y:S01]  /*42e0*/  FFMA.FTZ R70, R92, UR34, -R76.reuse ;  /* 0x000000225c467c23 */ /* 0x100fe2000801084c */
[----:B------:R-:W-:Y:S01]  /*42f0*/  FMNMX.FTZ R73, R74, R3, !PT ;  /* 0x000000034a497209 */ /* 0x000fe20007810000 */
[--C-:B------:R-:W-:Y:S01]  /*4300*/  FFMA.FTZ R0, R93, UR34, -R76.reuse ;  /* 0x000000225d007c23 */ /* 0x100fe2000801084c */
[----:B------:R-:W-:Y:S01]  /*4310*/  ISETP.GT.AND P2, PT, R69, 0x69, !P2 ;  /* 0x000000694500780c */ /* 0x000fe20005744270 */
[--C-:B------:R-:W-:Y:S01]  /*4320*/  FFMA.FTZ R94, R94, UR34, -R76.reuse ;  /* 0x000000225e5e7c23 */ /* 0x100fe2000801084c */
[----:B------:R-:W-:Y:S01]  /*4330*/  FMNMX.FTZ R8, R56, R73, !PT ;  /* 0x0000004938087209 */ /* 0x000fe20007810000 */
[----:B------:R-:W-:Y:S01]  /*4340*/  MUFU.EX2 R36, R36 ;  /* 0x0000002400247308 */ /* 0x000fe20000000800 */
[----:B------:R-:W-:Y:S01]  /*4350*/  ISETP.LT.OR P2, PT, R68, 0x6a, P2 ;  /* 0x0000006a4400780c */ /* 0x000fe20001741670 */
[--C-:B------:R-:W-:Y:S01]  /*4360*/  FFMA.FTZ R72, R95, UR34, -R76.reuse ;  /* 0x000000225f487c23 */ /* 0x100fe2000801084c */
[----:B------:R-:W-:Y:S01]  /*4370*/  FMNMX.FTZ R73, R65, R8, !PT ;  /* 0x0000000841497209 */ /* 0x000fe20007810000 */
[--C-:B------:R-:W-:Y:S01]  /*4380*/  FFMA.FTZ R96, R96, UR34, -R76.reuse ;  /* 0x0000002260607c23 */ /* 0x100fe2000801084c */
[----:B------:R-:W-:Y:S01]  /*4390*/  FSEL R26, R26, -INF , !P2 ;  /* 0xff8000001a1a7808 */ /* 0x000fe20005000000 */
        /* <DEDUP_REMOVED lines=10> */
[----:B------:R-:W0:Y:S01]  /*4440*/  MUFU.EX2 R70, R70 ;  /* 0x0000004600467308 */ /* 0x000e220000000800 */
[--C-:B------:R-:W-:Y:S01]  /*4450*/  FFMA.FTZ R60, R60, UR34, -R76.reuse ;  /* 0x000000223c3c7c23 */ /* 0x100fe2000801084c */
[--C-:B------:R-:W-:Y:S01]  /*4460*/  FFMA.FTZ R57, R57, UR34, -R76.reuse ;  /* 0x0000002239397c23 */ /* 0x100fe2000801084c */
[----:B------:R-:W-:Y:S01]  /*4470*/  FMNMX.FTZ R75, R9, R8, !PT ;  /* 0x00000008094b7209 */ /* 0x000fe20007810000 */
[--C-:B------:R-:W-:Y:S01]  /*4480*/  FFMA.FTZ R59, R59, UR34, -R76.reuse ;  /* 0x000000223b3b7c23 */ /* 0x100fe2000801084c */
        /* <DEDUP_REMOVED lines=12> */
[----:B------:R-:W-:Y:S01]  /*4550*/  FFMA.FTZ R40, R40, UR34, -R76 ;  /* 0x0000002228287c23 */ /* 0x000fe2000801084c */
        /* <DEDUP_REMOVED lines=25> */
[----:B------:R-:W-:Y:S01]  /*46f0*/  FMNMX.FTZ R8, R26, R77, !PT ;  /* 0x0000004d1a087209 */ /* 0x000fe20007810000 */
[----:B------:R-:W-:-:S03]  /*4700*/  FFMA.FTZ R77, R49, UR34, -R76 ;  /* 0x00000022314d7c23 */ /* 0x000fc6000801084c */
[----:B------:R-:W-:-:S03]  /*4710*/  FMNMX.FTZ R49, R27, R8, !PT ;  /* 0x000000081b317209 */ /* 0x000fc60007810000 */
[----:B------:R-:W-:Y:S01]  /*4720*/  MUFU.EX2 R68, R77 ;  /* 0x0000004d00447308 */ /* 0x000fe20000000800 */
[----:B------:R-:W-:Y:S01]  /*4730*/  FMNMX.FTZ R8, R28, R49, !PT ;  /* 0x000000311c087209 */ /* 0x000fe20007810000 */
[--C-:B------:R-:W-:Y:S01]  /*4740*/  FFMA.FTZ R49, R50, UR34, -R76.reuse ;  /* 0x0000002232317c23 */ /* 0x100fe2000801084c */
[--C-:B------:R-:W-:Y:S01]  /*4750*/  FFMA.FTZ R50, R51, UR34, -R76.reuse ;  /* 0x0000002233327c23 */ /* 0x100fe2000801084c */
[--C-:B------:R-:W-:Y:S01]  /*4760*/  FFMA.FTZ R51, R52, UR34, -R76.reuse ;  /* 0x0000002234337c23 */ /* 0x100fe2000801084c */
[----:B------:R-:W-:Y:S01]  /*4770*/  FMNMX.FTZ R69, R29, R8, !PT ;  /* 0x000000081d457209 */ /* 0x000fe20007810000 */
[--C-:B------:R-:W-:Y:S01]  /*4780*/  FFMA.FTZ R52, R53, UR34, -R76.reuse ;  /* 0x0000002235347c23 */ /* 0x100fe2000801084c */
[--C-:B------:R-:W-:Y:S01]  /*4790*/  FFMA.FTZ R53, R54, UR34, -R76.reuse ;  /* 0x0000002236357c23 */ /* 0x100fe2000801084c */
[----:B------:R-:W-:Y:S01]  /*47a0*/  FFMA.FTZ R54, R55, UR34, -R76 ;  /* 0x0000002237367c23 */ /* 0x000fe2000801084c */
[----:B------:R-:W-:Y:S01]  /*47b0*/  FMNMX.FTZ R69, R30, R69, !PT ;  /* 0x000000451e457209 */ /* 0x000fe20007810000 */
[----:B------:R-:W-:Y:S04]  /*47c0*/  MUFU.EX2 R57, R57 ;  /* 0x0000003900397308 */ /* 0x000fe80000000800 */
[----:B------:R-:W1:Y:S04]  /*47d0*/  SHFL.BFLY PT, R8, R69, 0x2, 0x1f ;  /* 0x0c401f0045087f89 */ /* 0x000e6800000e0000 */
[----:B------:R-:W-:Y:S08]  /*47e0*/  MUFU.EX2 R59, R59 ;  /* 0x0000003b003b7308 */ /* 0x000ff00000000800 */
[----:B------:R-:W-:Y:S08]  /*47f0*/  MUFU.EX2 R58, R58 ;  /* 0x0000003a003a7308 */ /* 0x000ff00000000800 */
[----:B------:R-:W-:Y:S01]  /*4800*/  MUFU.EX2 R47, R47 ;  /* 0x0000002f002f7308 */ /* 0x000fe20000000800 */
[----:B-1----:R-:W-:-:S07]  /*4810*/  FMNMX.FTZ R55, R69, R8, !PT ;  /* 0x0000000845377209 */ /* 0x002fce0007810000 */
[----:B------:R-:W-:Y:S01]  /*4820*/  MUFU.EX2 R49, R49 ;  /* 0x0000003100317308 */ /* 0x000fe20000000800 */
[----:B------:R-:W1:Y:S07]  /*4830*/  SHFL.BFLY PT, R8, R55, 0x1, 0x1f ;  /* 0x0c201f0037087f89 */ /* 0x000e6e00000e0000 */
[----:B------:R-:W-:Y:S08]  /*4840*/  MUFU.EX2 R50, R50 ;  /* 0x0000003200327308 */ /* 0x000ff00000000800 */
[----:B------:R-:W-:Y:S08]  /*4850*/  MUFU.EX2 R51, R51 ;  /* 0x0000003300337308 */ /* 0x000ff00000000800 */
[----:B------:R-:W-:Y:S01]  /*4860*/  MUFU.EX2 R52, R52 ;  /* 0x0000003400347308 */ /* 0x000fe20000000800 */
[----:B-1----:R-:W-:-:S04]  /*4870*/  FMNMX.FTZ R8, R55, R8, !PT ;  /* 0x0000000837087209 */ /* 0x002fc80007810000 */
[C---:B------:R-:W-:Y:S01]  /*4880*/  FSETP.NEU.FTZ.AND P2, PT, R8.reuse, -INF , PT ;  /* 0xff8000000800780b */ /* 0x040fe20003f5d000 */
[----:B------:R-:W-:Y:S02]  /*4890*/  FMUL.FTZ R55, R8, UR34 ;  /* 0x0000002208377c20 */ /* 0x000fe40008410000 */
[----:B------:R-:W-:Y:S03]  /*48a0*/  MUFU.EX2 R53, R53 ;  /* 0x0000003500357308 */ /* 0x000fe60000000800 */
[----:B------:R-:W-:Y:S02]  /*48b0*/  FSEL R55, R55, RZ, P2 ;  /* 0x000000ff37377208 */ /* 0x000fe40001000000 */
[----:B------:R-:W-:-:S03]  /*48c0*/  PLOP3.LUT P2, PT, PT, PT, UP1, 0x40, 0x0 ;  /* 0x000000000000781c */ /* 0x000fc60003f4e818 */
[--C-:B------:R-:W-:Y:S01]  /*48d0*/  FFMA.FTZ R74, R74, UR34, -R55.reuse ;  /* 0x000000224a4a7c23 */ /* 0x100fe20008010837 */
[--C-:B------:R-:W-:Y:S01]  /*48e0*/  FFMA.FTZ R69, R3, UR34, -R55.reuse ;  /* 0x0000002203457c23 */ /* 0x100fe20008010837 */
[--C-:B------:R-:W-:Y:S01]  /*48f0*/  FFMA.FTZ R76, R56, UR34, -R55.reuse ;  /* 0x00000022384c7c23 */ /* 0x100fe20008010837 */
[--C-:B------:R-:W-:Y:S01]  /*4900*/  FFMA.FTZ R78, R65, UR34, -R55.reuse ;  /* 0x00000022414e7c23 */ /* 0x100fe20008010837 */
[----:B------:R1:W-:Y:S01]  /*4910*/  MUFU.EX2 R77, R74 ;  /* 0x0000004a004d7308 */ /* 0x0003e20000000800 */
[--C-:B------:R-:W-:Y:S01]  /*4920*/  FFMA.FTZ R3, R66, UR34, -R55.reuse ;  /* 0x0000002242037c23 */ /* 0x100fe20008010837 */
[--C-:B------:R-:W-:Y:S01]  /*4930*/  FFMA.FTZ R56, R67, UR34, -R55.reuse ;  /* 0x0000002243387c23 */ /* 0x100fe20008010837 */
[--C-:B------:R-:W-:Y:S01]  /*4940*/  FFMA.FTZ R65, R7, UR34, -R55.reuse ;  /* 0x0000002207417c23 */ /* 0x100fe20008010837 */
[--C-:B------:R-:W-:Y:S01]  /*4950*/  FFMA.FTZ R66, R9, UR34, -R55.reuse ;  /* 0x0000002209427c23 */ /* 0x100fe20008010837 */
[--C-:B------:R-:W-:Y:S01]  /*4960*/  FFMA.FTZ R9, R21, UR34, -R55.reuse ;  /* 0x0000002215097c23 */ /* 0x100fe20008010837 */
[--C-:B------:R-:W-:Y:S01]  /*4970*/  FFMA.FTZ R21, R32, UR34, -R55.reuse ;  /* 0x0000002220157c23 */ /* 0x100fe20008010837 */
[--C-:B------:R-:W-:Y:S01]  /*4980*/  FFMA.FTZ R7, R15, UR34, -R55.reuse ;  /* 0x000000220f077c23 */ /* 0x100fe20008010837 */
[----:B------:R2:W3:Y:S01]  /*4990*/  MUFU.EX2 R82, R69 ;  /* 0x0000004500527308 */ /* 0x0004e20000000800 */
[--C-:B------:R-:W-:Y:S01]  /*49a0*/  FFMA.FTZ R67, R10, UR34, -R55.reuse ;  /* 0x000000220a437c23 */ /* 0x100fe20008010837 */
[--C-:B-1----:R-:W-:Y:S01]  /*49b0*/  FFMA.FTZ R74, R11, UR34, -R55.reuse ;  /* 0x000000220b4a7c23 */ /* 0x102fe20008010837 */
[--C-:B------:R-:W-:Y:S01]  /*49c0*/  FFMA.FTZ R11, R25, UR34, -R55.reuse ;  /* 0x00000022190b7c23 */ /* 0x100fe20008010837 */
[--C-:B------:R-:W-:Y:S01]  /*49d0*/  FFMA.FTZ R80, R31, UR34, -R55.reuse ;  /* 0x000000221f507c23 */ /* 0x100fe20008010837 */
[--C-:B------:R-:W-:Y:S01]  /*49e0*/  FFMA.FTZ R10, R14, UR34, -R55.reuse ;  /* 0x000000220e0a7c23 */ /* 0x100fe20008010837 */
[--C-:B------:R-:W-:Y:S01]  /*49f0*/  FFMA.FTZ R20, R20, UR34, -R55.reuse ;  /* 0x0000002214147c23 */ /* 0x100fe20008010837 */
[--C-:B------:R-:W-:Y:S01]  /*4a00*/  FFMA.FTZ R6, R6, UR34, -R55.reuse ;  /* 0x0000002206067c23 */ /* 0x100fe20008010837 */
[----:B------:R1:W4:Y:S01]  /*4a10*/  MUFU.EX2 R79, R76 ;  /* 0x0000004c004f7308 */ /* 0x0003220000000800 */
[--C-:B--2---:R-:W-:Y:S01]  /*4a20*/  FFMA.FTZ R69, R13, UR34, -R55.reuse ;  /* 0x000000220d457c23 */ /* 0x104fe20008010837 */
[----:B0-----:R-:W-:Y:S01]  /*4a30*/  F2FP.F16.F32.PACK_AB R14, R70, R35 ;  /* 0x00000023460e723e */ /* 0x001fe200000000ff */
[--C-:B------:R-:W-:Y:S01]  /*4a40*/  FFMA.FTZ R5, R5, UR34, -R55.reuse ;  /* 0x0000002205057c23 */ /* 0x100fe20008010837 */
[--C-:B------:R-:W-:Y:S01]  /*4a50*/  FFMA.FTZ R2, R2, UR34, -R55.reuse ;  /* 0x0000002202027c23 */ /* 0x100fe20008010837 */
[----:B------:R-:W-:-:S03]  /*4a60*/  FFMA.FTZ R48, R48, UR34, -R55 ;  /* 0x0000002230307c23 */ /* 0x000fc60008010837 */
[----:B------:R0:W2:Y:S01]  /*4a70*/  MUFU.EX2 R84, R78 ;  /* 0x0000004e00547308 */ /* 0x0000a20000000800 */
[----:B-1----:R-:W-:Y:S01]  /*4a80*/  FFMA.FTZ R76, R24, UR34, -R55 ;  /* 0x00000022184c7c23 */ /* 0x002fe20008010837 */
[----:B---3--:R-:W-:-:S06]  /*4a90*/  FADD.FTZ R24, R77, R82 ;  /* 0x000000524d187221 */ /* 0x008fcc0000010000 */
[----:B------:R-:W1:Y:S01]  /*4aa0*/  MUFU.EX2 R3, R3 ;  /* 0x0000000300037308 */ /* 0x000e620000000800 */
[----:B0-----:R-:W-:Y:S01]  /*4ab0*/  FFMA.FTZ R78, R12, UR34, -R55 ;  /* 0x000000220c4e7c23 */ /* 0x001fe20008010837 */
[----:B------:R-:W-:Y:S01]  /*4ac0*/  FADD.FTZ R12, R33, R36 ;  /* 0x00000024210c7221 */ /* 0x000fe20000010000 */
[----:B----4-:R-:W-:-:S03]  /*4ad0*/  FADD.FTZ R15, R79, R24 ;  /* 0x000000184f0f7221 */ /* 0x010fc60000010000 */
[----:B------:R-:W-:Y:S01]  /*4ae0*/  FADD.FTZ R13, R35, R12 ;  /* 0x0000000c230d7221 */ /* 0x000fe20000010000 */
[----:B------:R-:W-:Y:S01]  /*4af0*/  F2FP.F16.F32.PACK_AB R12, R36, R33 ;  /* 0x00000021240c723e */ /* 0x000fe200000000ff */
[----:B------:R-:W0:Y:S01]  /*4b00*/  MUFU.EX2 R56, R56 ;  /* 0x0000003800387308 */ /* 0x000e220000000800 */
[----:B--2---:R-:W-:Y:S01]  /*4b10*/  FADD.FTZ R24, R84, R15 ;  /* 0x0000000f54187221 */ /* 0x004fe20000010000 */
[----:B------:R-:W-:Y:S01]  /*4b20*/  FADD.FTZ R13, R70, R13 ;  /* 0x0000000d460d7221 */ /* 0x000fe20000010000 */
[--C-:B------:R-:W-:Y:S01]  /*4b30*/  FFMA.FTZ R36, R34, UR34, -R55.reuse ;  /* 0x0000002222247c23 */ /* 0x100fe20008010837 */
[----:B------:R-:W-:Y:S01]  /*4b40*/  F2FP.F16.F32.PACK_AB R15, R84, R79 ;  /* 0x0000004f540f723e */ /* 0x000fe200000000ff */
[----:B------:R-:W-:Y:S01]  /*4b50*/  FFMA.FTZ R70, R29, UR34, -R55 ;  /* 0x000000221d467c23 */ /* 0x000fe20008010837 */
[----:B------:R-:W-:Y:S01]  /*4b60*/  FADD.FTZ R32, R0, R13 ;  /* 0x0000000d00207221 */ /* 0x000fe20000010000 */
[----:B------:R-:W-:Y:S01]  /*4b70*/  F2FP.F16.F32.PACK_AB R13, R82, R77 ;  /* 0x0000004d520d723e */ /* 0x000fe200000000ff */
[----:B------:R-:W2:Y:S01]  /*4b80*/  MUFU.EX2 R65, R65 ;  /* 0x0000004100417308 */ /* 0x000ea20000000800 */
[----:B-1----:R-:W-:Y:S01]  /*4b90*/  FADD.FTZ R31, R3, R24 ;  /* 0x00000018031f7221 */ /* 0x002fe20000010000 */
[----:B------:R-:W-:Y:S01]  /*4ba0*/  FADD.FTZ R25, R73, R32 ;  /* 0x0000002049197221 */ /* 0x000fe20000010000 */
[----:B------:R-:W-:Y:S01]  /*4bb0*/  FFMA.FTZ R35, R28, UR34, -R55 ;  /* 0x000000221c237c23 */ /* 0x000fe20008010837 */
[----:B------:R1:W-:Y:S01]  /*4bc0*/  STSM.16.M88.4 [R17+0x21800], R12 ;  /* 0x0218000c11007844 */ /* 0x0003e20000000200 */
[----:B------:R-:W-:Y:S01]  /*4bd0*/  F2FP.F16.F32.PACK_AB R28, R61, R64 ;  /* 0x000000403d1c723e */ /* 0x000fe200000000ff */
[----:B------:R-:W-:Y:S01]  /*4be0*/  FADD.FTZ R32, R72, R25 ;  /* 0x0000001948207221 */ /* 0x000fe20000010000 */
[----:B------:R-:W-:Y:S01]  /*4bf0*/  FFMA.FTZ R25, R37, UR34, -R55 ;  /* 0x0000002225197c23 */ /* 0x000fe20008010837 */
[----:B------:R-:W3:Y:S01]  /*4c00*/  MUFU.EX2 R66, R66 ;  /* 0x0000004200427308 */ /* 0x000ee20000000800 */
[----:B0-----:R-:W-:Y:S01]  /*4c10*/  FADD.FTZ R24, R56, R31 ;  /* 0x0000001f38187221 */ /* 0x001fe20000010000 */
[----:B------:R-:W-:Y:S01]  /*4c20*/  FADD.FTZ R33, R75, R32 ;  /* 0x000000204b217221 */ /* 0x000fe20000010000 */
[----:B------:R-:W-:-:S03]  /*4c30*/  FFMA.FTZ R31, R38, UR34, -R55 ;  /* 0x00000022261f7c23 */ /* 0x000fc60008010837 */
[----:B------:R-:W-:Y:S02]  /*4c40*/  FADD.FTZ R32, R64, R33 ;  /* 0x0000002140207221 */ /* 0x000fe40000010000 */
[----:B------:R-:W0:Y:S01]  /*4c50*/  MUFU.EX2 R67, R67 ;  /* 0x0000004300437308 */ /* 0x000e220000000800 */
[----:B--2---:R-:W-:Y:S01]  /*4c60*/  FADD.FTZ R33, R65, R24 ;  /* 0x0000001841217221 */ /* 0x004fe20000010000 */
[----:B------:R-:W-:Y:S01]  /*4c70*/  FADD.FTZ R34, R61, R32 ;  /* 0x000000203d227221 */ /* 0x000fe20000010000 */
[----:B------:R-:W-:Y:S01]  /*4c80*/  FFMA.FTZ R32, R26, UR34, -R55 ;  /* 0x000000221a207c23 */ /* 0x000fe20008010837 */
[----:B-1----:R-:W-:Y:S02]  /*4c90*/  F2FP.F16.F32.PACK_AB R12, R57, R60 ;  /* 0x0000003c390c723e */ /* 0x002fe400000000ff */
[----:B------:R-:W-:Y:S01]  /*4ca0*/  FADD.FTZ R77, R63, R34 ;  /* 0x000000223f4d7221 */ /* 0x000fe20000010000 */
[----:B------:R-:W-:Y:S01]  /*4cb0*/  F2FP.F16.F32.PACK_AB R14, R58, R59 ;  /* 0x0000003b3a0e723e */ /* 0x000fe200000000ff */
[----:B------:R-:W1:Y:S01]  /*4cc0*/  MUFU.EX2 R74, R74 ;  /* 0x0000004a004a7308 */ /* 0x000e620000000800 */
[----:B---3--:R-:W-:Y:S01]  /*4cd0*/  FADD.FTZ R24, R66, R33 ;  /* 0x0000002142187221 */ /* 0x008fe20000010000 */
[----:B------:R-:W-:Y:S01]  /*4ce0*/  FFMA.FTZ R33, R27, UR34, -R55 ;  /* 0x000000221b217c23 */ /* 0x000fe20008010837 */
[----:B------:R-:W-:Y:S01]  /*4cf0*/  FADD.FTZ R79, R62, R77 ;  /* 0x0000004d3e4f7221 */ /* 0x000fe20000010000 */
[----:B------:R-:W-:Y:S01]  /*4d00*/  FFMA.FTZ R77, R30, UR34, -R55 ;  /* 0x000000221e4d7c23 */ /* 0x000fe20008010837 */
[----:B------:R-:W-:-:S02]  /*4d10*/  F2FP.F16.F32.PACK_AB R30, R62, R63 ;  /* 0x0000003f3e1e723e */ /* 0x000fc400000000ff */
[----:B------:R-:W-:Y:S01]  /*4d20*/  FADD.FTZ R26, R60, R79 ;  /* 0x0000004f3c1a7221 */ /* 0x000fe20000010000 */
[----:B------:R-:W2:Y:S01]  /*4d30*/  MUFU.EX2 R69, R69 ;  /* 0x0000004500457308 */ /* 0x000ea20000000800 */
[----:B0-----:R-:W-:Y:S01]  /*4d40*/  FADD.FTZ R27, R67, R24 ;  /* 0x00000018431b7221 */ /* 0x001fe20000010000 */
[----:B------:R-:W-:-:S06]  /*4d50*/  F2FP.F16.F32.PACK_AB R34, R50, R49 ;  /* 0x000000313222723e */ /* 0x000fcc00000000ff */
[----:B------:R-:W0:Y:S01]  /*4d60*/  MUFU.EX2 R78, R78 ;  /* 0x0000004e004e7308 */ /* 0x000e220000000800 */
[----:B-1----:R-:W-:-:S07]  /*4d70*/  FADD.FTZ R24, R74, R27 ;  /* 0x0000001b4a187221 */ /* 0x002fce0000010000 */
[----:B------:R-:W1:Y:S01]  /*4d80*/  MUFU.EX2 R7, R7 ;  /* 0x0000000700077308 */ /* 0x000e620000000800 */
[----:B--2---:R-:W-:Y:S01]  /*4d90*/  FADD.FTZ R27, R69, R24 ;  /* 0x00000018451b7221 */ /* 0x004fe20000010000 */
[----:B------:R-:W-:-:S06]  /*4da0*/  F2FP.F16.F32.PACK_AB R24, R73, R0 ;  /* 0x000000004918723e */ /* 0x000fcc00000000ff */
[----:B------:R-:W2:Y:S01]  /*4db0*/  MUFU.EX2 R10, R10 ;  /* 0x0000000a000a7308 */ /* 0x000ea20000000800 */
[----:B0-----:R-:W-:-:S07]  /*4dc0*/  FADD.FTZ R0, R78, R27 ;  /* 0x0000001b4e007221 */ /* 0x001fce0000010000 */
[----:B------:R-:W0:Y:S01]  /*4dd0*/  MUFU.EX2 R9, R9 ;  /* 0x0000000900097308 */ /* 0x000e220000000800 */
[----:B-1----:R-:W-:-:S07]  /*4de0*/  FADD.FTZ R27, R7, R0 ;  /* 0x00000000071b7221 */ /* 0x002fce0000010000 */
[----:B------:R1:W-:Y:S01]  /*4df0*/  MUFU.EX2 R37, R6 ;  /* 0x0000000600257308 */ /* 0x0003e20000000800 */
[----:B--2---:R-:W-:Y:S01]  /*4e00*/  FADD.FTZ R0, R10, R27 ;  /* 0x0000001b0a007221 */ /* 0x004fe20000010000 */
[----:B------:R-:W-:-:S06]  /*4e10*/  F2FP.F16.F32.PACK_AB R27, R66, R65 ;  /* 0x00000041421b723e */ /* 0x000fcc00000000ff */
[----:B------:R-:W2:Y:S01]  /*4e20*/  MUFU.EX2 R20, R20 ;  /* 0x0000001400147308 */ /* 0x000ea20000000800 */
[----:B-1----:R-:W-:Y:S01]  /*4e30*/  FADD.FTZ R6, R57, R26 ;  /* 0x0000001a39067221 */ /* 0x002fe20000010000 */
[----:B------:R-:W-:-:S03]  /*4e40*/  F2FP.F16.F32.PACK_AB R26, R75, R72 ;  /* 0x000000484b1a723e */ /* 0x000fc600000000ff */
[----:B------:R-:W-:-:S03]  /*4e50*/  FADD.FTZ R29, R59, R6 ;  /* 0x000000063b1d7221 */ /* 0x000fc60000010000 */
[----:B------:R-:W1:Y:S01]  /*4e60*/  MUFU.EX2 R11, R11 ;  /* 0x0000000b000b7308 */ /* 0x000e620000000800 */
[----:B------:R-:W-:Y:S01]  /*4e70*/  FADD.FTZ R6, R58, R29 ;  /* 0x0000001d3a067221 */ /* 0x000fe20000010000 */
[----:B------:R-:W-:-:S03]  /*4e80*/  F2FP.F16.F32.PACK_AB R29, R74, R67 ;  /* 0x000000434a1d723e */ /* 0x000fc600000000ff */
[----:B------:R-:W-:-:S03]  /*4e90*/  FADD.FTZ R13, R47, R6 ;  /* 0x000000062f0d7221 */ /* 0x000fc60000010000 */
[----:B------:R-:W3:Y:S01]  /*4ea0*/  MUFU.EX2 R76, R76 ;  /* 0x0000004c004c7308 */ /* 0x000ee20000000800 */
[----:B------:R-:W-:-:S04]  /*4eb0*/  FADD.FTZ R6, R68, R13 ;  /* 0x0000000d44067221 */ /* 0x000fc80000010000 */
[----:B------:R-:W-:-:S03]  /*4ec0*/  FADD.FTZ R15, R49, R6 ;  /* 0x00000006310f7221 */ /* 0x000fc60000010000 */
[----:B------:R4:W-:Y:S08]  /*4ed0*/  MUFU.EX2 R38, R25 ;  /* 0x0000001900267308 */ /* 0x0009f00000000800 */
[----:B------:R-:W5:Y:S01]  /*4ee0*/  MUFU.EX2 R21, R21 ;  /* 0x0000001500157308 */ /* 0x000f620000000800 */
[----:B----4-:R-:W-:Y:S01]  /*4ef0*/  F2FP.F16.F32.PACK_AB R25, R56, R3 ;  /* 0x000000033819723e */ /* 0x010fe200000000ff */
[----:B0-----:R-:W-:-:S04]  /*4f00*/  FADD.FTZ R3, R9, R0 ;  /* 0x0000000009037221 */ /* 0x001fc80000010000 */
[----:B--2---:R-:W-:Y:S01]  /*4f10*/  FADD.FTZ R0, R20, R3 ;  /* 0x0000000314007221 */ /* 0x004fe20000010000 */
[----:B------:R0:W-:Y:S01]  /*4f20*/  STSM.16.M88.4 [R23], R24 ;  /* 0x0000001817007844 */ /* 0x0001e20000000200 */
[----:B------:R-:W2:Y:S02]  /*4f30*/  MUFU.EX2 R80, R80 ;  /* 0x0000005000507308 */ /* 0x000ea40000000800 */
[----:B-1----:R-:W-:Y:S01]  /*4f40*/  FADD.FTZ R13, R11, R0 ;  /* 0x000000000b0d7221 */ /* 0x002fe20000010000 */
[----:B------:R-:W-:-:S03]  /*4f50*/  FADD.FTZ R0, R50, R15 ;  /* 0x0000000f32007221 */ /* 0x000fc60000010000 */
[----:B---3--:R-:W-:Y:S01]  /*4f60*/  FADD.FTZ R6, R76, R13 ;  /* 0x0000000d4c067221 */ /* 0x008fe20000010000 */
[----:B------:R-:W-:Y:S01]  /*4f70*/  FADD.FTZ R15, R51, R0 ;  /* 0x00000000330f7221 */ /* 0x000fe20000010000 */
[----:B------:R-:W1:Y:S02]  /*4f80*/  MUFU.EX2 R36, R36 ;  /* 0x0000002400247308 */ /* 0x000e640000000800 */
[----:B-----5:R-:W-:Y:S01]  /*4f90*/  FADD.FTZ R13, R21, R6 ;  /* 0x00000006150d7221 */ /* 0x020fe20000010000 */
[----:B------:R-:W-:-:S04]  /*4fa0*/  FADD.FTZ R6, R52, R15 ;  /* 0x0000000f34067221 */ /* 0x000fc80000010000 */
[----:B------:R-:W-:Y:S01]  /*4fb0*/  FADD.FTZ R15, R53, R6 ;  /* 0x00000006350f7221 */ /* 0x000fe20000010000 */
[----:B------:R-:W3:Y:S01]  /*4fc0*/  MUFU.EX2 R5, R5 ;  /* 0x0000000500057308 */ /* 0x000ee20000000800 */
[----:B--2---:R-:W-:Y:S01]  /*4fd0*/  FADD.FTZ R13, R80, R13 ;  /* 0x0000000d500d7221 */ /* 0x004fe20000010000 */
[----:B0-----:R-:W-:-:S06]  /*4fe0*/  F2FP.F16.F32.PACK_AB R24, R52, R51 ;  /* 0x000000333418723e */ /* 0x001fcc00000000ff */
[----:B------:R-:W0:Y:S01]  /*4ff0*/  MUFU.EX2 R2, R2 ;  /* 0x0000000200027308 */ /* 0x000e220000000800 */
[----:B-1----:R-:W-:Y:S01]  /*5000*/  FADD.FTZ R6, R36, R13 ;  /* 0x0000000d24067221 */ /* 0x002fe20000010000 */
[----:B------:R-:W-:-:S06]  /*5010*/  F2FP.F16.F32.PACK_AB R13, R10, R7 ;  /* 0x000000070a0d723e */ /* 0x000fcc00000000ff */
[----:B------:R-:W1:Y:S01]  /*5020*/  MUFU.EX2 R54, R54 ;  /* 0x0000003600367308 */ /* 0x000e620000000800 */
[----:B---3--:R-:W-:-:S07]  /*5030*/  FADD.FTZ R25, R5, R6 ;  /* 0x0000000605197221 */ /* 0x008fce0000010000 */
[----:B------:R-:W2:Y:S01]  /*5040*/  MUFU.EX2 R46, R46 ;  /* 0x0000002e002e7308 */ /* 0x000ea20000000800 */
[----:B0-----:R-:W-:Y:S01]  /*5050*/  FADD.FTZ R6, R2, R25 ;  /* 0x0000001902067221 */ /* 0x001fe20000010000 */
[----:B------:R-:W-:-:S03]  /*5060*/  F2FP.F16.F32.PACK_AB R25, R5, R36 ;  /* 0x000000240519723e */ /* 0x000fc600000000ff */
[----:B------:R-:W-:-:S03]  /*5070*/  FADD.FTZ R5, R37, R6 ;  /* 0x0000000625057221 */ /* 0x000fc60000010000 */
[----:B------:R0:W-:Y:S01]  /*5080*/  MUFU.EX2 R3, R32 ;  /* 0x0000002000037308 */ /* 0x0001e20000000800 */
[----:B-1----:R-:W-:Y:S01]  /*5090*/  FADD.FTZ R27, R54, R15 ;  /* 0x0000000f361b7221 */ /* 0x002fe20000010000 */
[----:B------:R-:W-:Y:S02]  /*50a0*/  F2FP.F16.F32.PACK_AB R15, R20, R9 ;  /* 0x00000009140f723e */ /* 0x000fe400000000ff */
[----:B------:R-:W-:-:S04]  /*50b0*/  F2FP.F16.F32.PACK_AB R26, R54, R53 ;  /* 0x00000035361a723e */ /* 0x000fc800000000ff */
[----:B------:R-:W1:Y:S01]  /*50c0*/  MUFU.EX2 R45, R45 ;  /* 0x0000002d002d7308 */ /* 0x000e620000000800 */
[----:B0-----:R-:W-:Y:S01]  /*50d0*/  F2FP.F16.F32.PACK_AB R32, R68, R47 ;  /* 0x0000002f4420723e */ /* 0x001fe200000000ff */
[----:B--2---:R-:W-:Y:S01]  /*50e0*/  FADD.FTZ R6, R46, R27 ;  /* 0x0000001b2e067221 */ /* 0x004fe20000010000 */
[----:B------:R-:W-:Y:S01]  /*50f0*/  F2FP.F16.F32.PACK_AB R27, R37, R2 ;  /* 0x00000002251b723e */ /* 0x000fe200000000ff */
[----:B------:R-:W-:-:S04]  /*5100*/  FADD.FTZ R2, R38, R5 ;  /* 0x0000000526027221 */ /* 0x000fc80000010000 */
[----:B------:R-:W-:Y:S08]  /*5110*/  MUFU.EX2 R44, R44 ;  /* 0x0000002c002c7308 */ /* 0x000ff00000000800 */
[----:B------:R-:W-:Y:S01]  /*5120*/  MUFU.EX2 R43, R43 ;  /* 0x0000002b002b7308 */ /* 0x000fe20000000800 */
[----:B-1----:R-:W-:-:S07]  /*5130*/  FADD.FTZ R5, R45, R6 ;  /* 0x000000062d057221 */ /* 0x002fce0000010000 */
[----:B------:R0:W1:Y:S08]  /*5140*/  MUFU.EX2 R55, R31 ;  /* 0x0000001f00377308 */ /* 0x0000700000000800 */
[----:B------:R-:W2:Y:S01]  /*5150*/  MUFU.EX2 R48, R48 ;  /* 0x0000003000307308 */ /* 0x000ea20000000800 */
[----:B0-----:R-:W-:-:S05]  /*5160*/  F2FP.F16.F32.PACK_AB R31, R78, R69 ;  /* 0x000000454e1f723e */ /* 0x001fca00000000ff */
[----:B------:R0:W-:Y:S02]  /*5170*/  STSM.16.M88.4 [R22], R28 ;  /* 0x0000001c16007844 */ /* 0x0001e40000000200 */
[----:B------:R-:W-:Y:S01]  /*5180*/  MUFU.EX2 R42, R42 ;  /* 0x0000002a002a7308 */ /* 0x000fe20000000800 */
[----:B-1----:R-:W-:Y:S01]  /*5190*/  FADD.FTZ R7, R55, R2 ;  /* 0x0000000237077221 */ /* 0x002fe20000010000 */
[----:B------:R1:W-:Y:S01]  /*51a0*/  STSM.16.M88.4 [R18], R12 ;  /* 0x0000000c12007844 */ /* 0x0003e20000000200 */
[----:B------:R-:W-:-:S04]  /*51b0*/  FADD.FTZ R2, R44, R5 ;  /* 0x000000052c027221 */ /* 0x000fc80000010000 */
[----:B------:R-:W-:Y:S01]  /*51c0*/  FADD.FTZ R5, R43, R2 ;  /* 0x000000022b057221 */ /* 0x000fe20000010000 */
[----:B------:R-:W1:Y:S01]  /*51d0*/  MUFU.EX2 R41, R41 ;  /* 0x0000002900297308 */ /* 0x000e620000000800 */
[----:B--2---:R-:W-:-:S04]  /*51e0*/  FADD.FTZ R6, R48, R7 ;  /* 0x0000000730067221 */ /* 0x004fc80000010000 */
[----:B------:R-:W-:Y:S01]  /*51f0*/  FADD.FTZ R7, R3, R6 ;  /* 0x0000000603077221 */ /* 0x000fe20000010000 */
[----:B0-----:R-:W-:Y:S02]  /*5200*/  F2FP.F16.F32.PACK_AB R28, R45, R46 ;  /* 0x0000002e2d1c723e */ /* 0x001fe400000000ff */
[----:B------:R-:W0:Y:S01]  /*5210*/  MUFU.EX2 R39, R39 ;  /* 0x0000002700277308 */ /* 0x000e220000000800 */
[----:B------:R-:W-:Y:S02]  /*5220*/  F2FP.F16.F32.PACK_AB R30, R43, R44 ;  /* 0x0000002c2b1e723e */ /* 0x000fe400000000ff */
[----:B------:R-:W-:Y:S02]  /*5230*/  F2FP.F16.F32.PACK_AB R29, R55, R38 ;  /* 0x00000026371d723e */ /* 0x000fe400000000ff */
[----:B------:R-:W-:-:S03]  /*5240*/  F2FP.F16.F32.PACK_AB R31, R3, R48 ;  /* 0x00000030031f723e */ /* 0x000fc600000000ff */
[----:B------:R-:W2:Y:S01]  /*5250*/  MUFU.EX2 R40, R40 ;  /* 0x0000002800287308 */ /* 0x000ea20000000800 */
[----:B-1----:R-:W-:Y:S01]  /*5260*/  F2FP.F16.F32.PACK_AB R12, R41, R42 ;  /* 0x0000002a290c723e */ /* 0x002fe200000000ff */
[----:B------:R-:W-:-:S04]  /*5270*/  FADD.FTZ R42, R42, R5 ;  /* 0x000000052a2a7221 */ /* 0x000fc80000010000 */
[----:B------:R-:W-:Y:S02]  /*5280*/  FADD.FTZ R42, R41, R42 ;  /* 0x0000002a292a7221 */ /* 0x000fe40000010000 */
[----:B------:R1:W-:Y:S02]  /*5290*/  MUFU.EX2 R0, R33 ;  /* 0x0000002100007308 */ /* 0x0003e40000000800 */
[----:B0-----:R-:W-:-:S06]  /*52a0*/  FADD.FTZ R3, R39, R42 ;  /* 0x0000002a27037221 */ /* 0x001fcc0000010000 */
[----:B------:R0:W3:Y:S01]  /*52b0*/  MUFU.EX2 R47, R35 ;  /* 0x00000023002f7308 */ /* 0x0000e20000000800 */
[----:B-1----:R-:W-:Y:S01]  /*52c0*/  F2FP.F16.F32.PACK_AB R33, R76, R11 ;  /* 0x0000000b4c21723e */ /* 0x002fe200000000ff */
[C---:B--2---:R-:W-:Y:S01]  /*52d0*/  FADD.FTZ R3, R40.reuse, R3 ;  /* 0x0000000328037221 */ /* 0x044fe20000010000 */
[----:B------:R-:W-:-:S05]  /*52e0*/  F2FP.F16.F32.PACK_AB R14, R40, R39 ;  /* 0x00000027280e723e */ /* 0x000fca00000000ff */
[----:B------:R-:W1:Y:S01]  /*52f0*/  MUFU.EX2 R70, R70 ;  /* 0x0000004600467308 */ /* 0x000e620000000800 */
[----:B0-----:R-:W-:-:S05]  /*5300*/  F2FP.F16.F32.PACK_AB R35, R80, R21 ;  /* 0x000000155023723e */ /* 0x001fca00000000ff */
[----:B------:R0:W-:Y:S02]  /*5310*/  STSM.16.M88.4 [R17+0x27800], R32 ;  /* 0x0278002011007844 */ /* 0x0001e40000000200 */
[----:B------:R-:W2:Y:S01]  /*5320*/  MUFU.EX2 R77, R77 ;  /* 0x0000004d004d7308 */ /* 0x000ea20000000800 */
[----:B---3--:R-:W-:Y:S01]  /*5330*/  F2FP.F16.F32.PACK_AB R13, R47, R0 ;  /* 0x000000002f0d723e */ /* 0x008fe200000000ff */
[----:B------:R0:W-:Y:S01]  /*5340*/  STSM.16.M88.4 [R136], R24 ;  /* 0x0000001888007844 */ /* 0x0001e20000000200 */
[----:B------:R-:W-:-:S03]  /*5350*/  FADD.FTZ R0, R0, R7 ;  /* 0x0000000700007221 */ /* 0x000fc60000010000 */
[----:B------:R0:W-:Y:S01]  /*5360*/  STSM.16.M88.4 [R22+0x6000], R28 ;  /* 0x0060001c16007844 */ /* 0x0001e20000000200 */
[----:B------:R-:W-:Y:S01]  /*5370*/  FADD.FTZ R47, R47, R0 ;  /* 0x000000002f2f7221 */ /* 0x000fe20000010000 */
[----:B------:R-:W-:-:S03]  /*5380*/  VIADD R0, R88, 0xfffffffe ;  /* 0xfffffffe58007836 */ /* 0x000fc60000000000 */
[----:B-1----:R-:W-:Y:S01]  /*5390*/  FADD.FTZ R2, R70, R47 ;  /* 0x0000002f46027221 */ /* 0x002fe20000010000 */
[----:B--2---:R-:W-:-:S03]  /*53a0*/  F2FP.F16.F32.PACK_AB R15, R77, R70 ;  /* 0x000000464d0f723e */ /* 0x004fc600000000ff */
[----:B------:R-:W-:Y:S02]  /*53b0*/  FADD.FTZ R2, R77, R2 ;  /* 0x000000024d027221 */ /* 0x000fe40000010000 */
[----:B------:R0:W-:Y:S01]  /*53c0*/  STSM.16.M88.4 [R18+0x6000], R12 ;  /* 0x0060000c12007844 */ /* 0x0001e20000000200 */
[----:B------:R1:W-:Y:S06]  /*53d0*/  MEMBAR.ALL.CTA ;  /* 0x0000000000007992 */ /* 0x0003ec0000008000 */
[----:B-1----:R-:W1:Y:S02]  /*53e0*/  FENCE.VIEW.ASYNC.S ;  /* 0x00000000000073c6 */ /* 0x002e640000000000 */
[----:B-1----:R-:W-:Y:S01]  /*53f0*/  NOP ;  /* 0x0000000000007918 */ /* 0x002fe20000000000 */
[----:B------:R-:W-:Y:S05]  /*5400*/  @P2 BRA `(.L_x_841) ;  /* 0x0000000000442947 */ /* 0x000fea0003800000 */
        /* <DEDUP_REMOVED lines=10> */
.L_x_842:
[----:B------:R-:W-:-:S11]  /*54b0*/  UISETP.NE.AND UP2, UPT, UR7, 0x1, UPT ;  /* 0x000000010700788c */ /* 0x000fd6000bf45270 */
[----:B------:R-:W-:Y:S02]  /*54c0*/  @UP2 ULDC.64 UR10, c[0x0][0x9e8] ;  /* 0x00027a00000a2ab9 */ /* 0x000fe40000000a00 */
[----:B------:R-:W-:-:S04]  /*54d0*/  UIMAD.WIDE.U32 UR14, UR18, UR10, URZ ;  /* 0x0000000a120e72a5 */ /* 0x000fc8000f8e003f */
[----:B------:R-:W-:-:S12]  /*54e0*/  @UP2 USHF.R.U32.HI UR18, URZ, UR11, UR15 ;  /* 0x0000000b3f122299 */ /* 0x000fd8000801160f */
.L_x_843:
[----:B------:R-:W-:-:S04]  /*54f0*/  UIMAD UR7, UR18, UR7, UR7 ;  /* 0x00000007120772a4 */ /* 0x000fc8000f8e0207 */
[----:B------:R-:W-:-:S04]  /*5500*/  UISETP.LT.AND UP2, UPT, UR6, UR7, UPT ;  /* 0x000000070600728c */ /* 0x000fc8000bf41270 */
[----:B------:R-:W-:-:S12]  /*5510*/  USEL UR6, UR6, UR7, UP2 ;  /* 0x0000000706067287 */ /* 0x000fd80009000000 */
.L_x_841:
[----:B------:R-:W-:Y:S01]  /*5520*/  USHF.R.S32.HI UR7, URZ, 0x1f, UR6 ;  /* 0x0000001f3f077899 */ /* 0x000fe20008011406 */
[----:B------:R-:W-:Y:S02]  /*5530*/  CS2R R134, SRZ ;  /* 0x0000000000867805 */ /* 0x000fe4000001ff00 */
[----:B------:R-:W-:Y:S02]  /*5540*/  CS2R R132, SRZ ;  /* 0x0000000000847805 */ /* 0x000fe4000001ff00 */
[----:B------:R-:W-:Y:S01]  /*5550*/  CS2R R130, SRZ ;  /* 0x0000000000827805 */ /* 0x000fe2000001ff00 */
[----:B------:R-:W-:Y:S01]  /*5560*/  ULEA.HI UR7, UR7, UR6, URZ, 0x7 ;  /* 0x0000000607077291 */ /* 0x000fe2000f8f383f */
[----:B------:R-:W-:Y:S02]  /*5570*/  CS2R R128, SRZ ;  /* 0x0000000000807805 */ /* 0x000fe4000001ff00 */
[----:B------:R-:W-:Y:S02]  /*5580*/  CS2R R126, SRZ ;  /* 0x00000000007e7805 */ /* 0x000fe4000001ff00 */
[----:B------:R-:W-:Y:S01]  /*5590*/  CS2R R124, SRZ ;  /* 0x00000000007c7805 */ /* 0x000fe2000001ff00 */
[----:B------:R-:W-:Y:S01]  /*55a0*/  USHF.R.S32.HI UR7, URZ, 0x7, UR7 ;  /* 0x000000073f077899 */ /* 0x000fe20008011407 */
[----:B------:R-:W-:-:S02]  /*55b0*/  CS2R R122, SRZ ;  /* 0x00000000007a7805 */ /* 0x000fc4000001ff00 */
[----:B------:R-:W-:Y:S02]  /*55c0*/  CS2R R120, SRZ ;  /* 0x0000000000787805 */ /* 0x000fe4000001ff00 */
[----:B------:R-:W-:Y:S01]  /*55d0*/  CS2R R118, SRZ ;  /* 0x0000000000767805 */ /* 0x000fe2000001ff00 */
[----:B------:R-:W-:Y:S01]  /*55e0*/  UISETP.LT.AND UP2, UPT, UR39, UR7, UPT ;  /* 0x000000072700728c */ /* 0x000fe2000bf41270 */
[----:B------:R-:W-:Y:S02]  /*55f0*/  CS2R R116, SRZ ;  /* 0x0000000000747805 */ /* 0x000fe4000001ff00 */
[----:B------:R-:W-:Y:S02]  /*5600*/  CS2R R114, SRZ ;  /* 0x0000000000727805 */ /* 0x000fe4000001ff00 */
[----:B------:R-:W-:Y:S01]  /*5610*/  CS2R R112, SRZ ;  /* 0x0000000000707805 */ /* 0x000fe2000001ff00 */
[----:B------:R-:W-:Y:S01]  /*5620*/  USEL UR56, UR39, UR7, !UP2 ;  /* 0x0000000727387287 */ /* 0x000fe2000d000000 */
[----:B------:R-:W-:-:S02]  /*5630*/  CS2R R110, SRZ ;  /* 0x00000000006e7805 */ /* 0x000fc4000001ff00 */
[----:B------:R-:W-:Y:S02]  /*5640*/  CS2R R108, SRZ ;  /* 0x00000000006c7805 */ /* 0x000fe4000001ff00 */
[----:B------:R-:W-:Y:S02]  /*5650*/  CS2R R106, SRZ ;  /* 0x00000000006a7805 */ /* 0x000fe4000001ff00 */
[----:B------:R-:W-:Y:S02]  /*5660*/  CS2R R104, SRZ ;  /* 0x0000000000687805 */ /* 0x000fe4000001ff00 */
[----:B------:R-:W-:Y:S02]  /*5670*/  CS2R R102, SRZ ;  /* 0x0000000000667805 */ /* 0x000fe4000001ff00 */
[----:B------:R-:W-:Y:S02]  /*5680*/  ISETP.GE.AND P2, PT, R0, UR56, PT ;  /* 0x0000003800007c0c */ /* 0x000fe4000bf46270 */
[----:B------:R-:W-:-:S02]  /*5690*/  CS2R R100, SRZ ;  /* 0x0000000000647805 */ /* 0x000fc4000001ff00 */
[----:B------:R-:W-:Y:S02]  /*56a0*/  CS2R R98, SRZ ;  /* 0x0000000000627805 */ /* 0x000fe4000001ff00 */
[----:B------:R-:W-:Y:S02]  /*56b0*/  CS2R R96, SRZ ;  /* 0x0000000000607805 */ /* 0x000fe4000001ff00 */
[----:B------:R-:W-:Y:S02]  /*56c0*/  CS2R R94, SRZ ;  /* 0x00000000005e7805 */ /* 0x000fe4000001ff00 */
[----:B------:R-:W-:Y:S02]  /*56d0*/  CS2R R92, SRZ ;  /* 0x00000000005c7805 */ /* 0x000fe4000001ff00 */
[----:B------:R-:W-:Y:S02]  /*56e0*/  CS2R R90, SRZ ;  /* 0x00000000005a7805 */ /* 0x000fe4000001ff00 */
[----:B------:R-:W-:Y:S01]  /*56f0*/  CS2R R88, SRZ ;  /* 0x0000000000587805 */ /* 0x000fe2000001ff00 */
[----:B------:R-:W-:Y:S06]  /*5700*/  @!P2 BRA `(.L_x_844) ;  /* 0x000000380070a947 */ /* 0x000fec0003800000 */
[----:B------:R-:W-:Y:S01]  /*5710*/  IMAD.MOV.U32 R135, RZ, RZ, RZ ;  /* 0x000000ffff877224 */ /* 0x000fe200078e00ff */
[----:B------:R-:W-:Y:S01]  /*5720*/  ULDC UR35, c[0x0][0x9e4] ;  /* 0x0002790000237ab9 */ /* 0x000fe20000000800 */
[----:B------:R-:W-:Y:S01]  /*5730*/  ULDC UR53, c[0x0][0x9d8] ;  /* 0x0002760000357ab9 */ /* 0x000fe20000000800 */
[----:B------:R-:W-:Y:S01]  /*5740*/  ULDC UR34, c[0x0][0x988] ;  /* 0x0002620000227ab9 */ /* 0x000fe20000000800 */
[----:B------:R-:W-:-:S05]  /*5750*/  ULDC UR52, c[0x0][0x9e0] ;  /* 0x0002780000347ab9 */ /* 0x000fca0000000800 */
.L_x_861:
[----:B------:R-:W-:Y:S01]  /*5760*/  UIADD3 UR55, UR45, 0x1, URZ ;  /* 0x000000012d377890 */ /* 0x000fe2000fffe03f */
[----:B------:R-:W-:-:S03]  /*5770*/  ISETP.NE.AND P3, PT, RZ, UR37, PT ;  /* 0x00000025ff007c0c */ /* 0x000fc6000bf65270 */
[----:B------:R-:W-:-:S04]  /*5780*/  UISETP.NE.AND UP2, UPT, UR55, 0x2, UPT ;  /* 0x000000023700788c */ /* 0x000fc8000bf45270 */
[----:B------:R-:W-:Y:S02]  /*5790*/  USEL UR54, URZ, 0x1, UP2 ;  /* 0x000000013f367887 */ /* 0x000fe40009000000 */
[----:B------:R-:W-:Y:S02]  /*57a0*/  USEL UR55, UR55, URZ, UP2 ;  /* 0x0000003f37377287 */ /* 0x000fe40009000000 */
[----:B------:R-:W-:Y:S02]  /*57b0*/  ULOP3.LUT UR54, UR50, UR54, URZ, 0x3c, !UPT ;  /* 0x0000003632367292 */ /* 0x000fe4000f8e3c3f */
[----:B------:R-:W-:Y:S10]  /*57c0*/  @P3 BRA `(.L_x_845) ;  /* 0x00000000002c3947 */ /* 0x000ff40003800000 */
[----:B------:R-:W-:Y:S05]  /*57d0*/  @!P0 BRA `(.L_x_846) ;  /* 0x0000000000048947 */ /* 0x000fea0003800000 */
[----:B------:R-:W-:Y:S01]  /*57e0*/  BPT.TRAP 0x1 ;  /* 0x000000040000795c */ /* 0x000fe20000300000 */
.L_x_846:
[----:B------:R-:W-:Y:S01]  /*57f0*/  ULEA UR6, UR55, UR42, 0x3 ;  /* 0x0000002a37067291 */ /* 0x000fe2000f8e183f */
[----:B------:R-:W-:-:S05]  /*5800*/  IMAD.U32 R5, RZ, RZ, UR54 ;  /* 0x00000036ff057e24 */ /* 0x000fca000f8e00ff */
[----:B------:R-:W-:-:S04]  /*5810*/  SHF.L.U32 R5, R5, 0x1f, RZ ;  /* 0x0000001f05057819 */ /* 0x000fc800000006ff */
[----:B------:R1:W2:Y:S01]  /*5820*/  SYNCS.PHASECHK.TRANS64.TRYWAIT P2, [UR6+0x2d830], R5 ;  /* 0x02d83005ff0075a7 */ /* 0x0002a20008040146 */
[----:B------:R-:W-:Y:S05]  /*5830*/  @!P0 BRA `(.L_x_847) ;  /* 0x0000000000048947 */ /* 0x000fea0003800000 */
[----:B------:R-:W-:Y:S01]  /*5840*/  BPT.TRAP 0x1 ;  /* 0x000000040000795c */ /* 0x000fe20000300000 */
.L_x_847:
[----:B--2---:R-:W-:Y:S05]  /*5850*/  @P2 BRA `(.L_x_845) ;  /* 0x0000000000082947 */ /* 0x004fea0003800000 */
[----:B------:R-:W2:Y:S02]  /*5860*/  SYNCS.PHASECHK.TRANS64.TRYWAIT P2, [UR6+0x2d830], R5 ;  /* 0x02d83005ff0075a7 */ /* 0x000ea40008040146 */
[----:B--2---:R-:W-:Y:S05]  /*5870*/  @!P2 BRA `(.L_x_848) ;  /* 0x0000010c0038a947 */ /* 0x004fea0003800000 */
.L_x_845:
[----:B--2---:R-:W2:Y:S01]  /*5880*/  S2R R6, SR_TID.X ;  /* 0x0000000000067919 */ /* 0x004ea20000002100 */
[----:B------:R-:W-:Y:S01]  /*5890*/  UIMAD UR6, UR55, 0x600, UR32 ;  /* 0x00000600370678a4 */ /* 0x000fe2000f8e0220 */
[----:B------:R-:W-:Y:S01]  /*58a0*/  UMOV UR7, 0x80000020 ;  /* 0x8000002000077882 */ /* 0x000fe20000000000 */
[----:B------:R-:W-:Y:S02]  /*58b0*/  UMOV UR11, 0x80000020 ;  /* 0x80000020000b7882 */ /* 0x000fe40000000000 */
[----:B------:R-:W-:Y:S02]  /*58c0*/  UIADD3 UR10, UR6, 0x2, URZ ;  /* 0x00000002060a7890 */ /* 0x000fe4000fffe03f */
[----:B------:R-:W-:Y:S01]  /*58d0*/  UIADD3 UR14, UR6, 0x200, URZ ;  /* 0x00000200060e7890 */ /* 0x000fe2000fffe03f */
[----:B------:R-:W-:Y:S01]  /*58e0*/  UMOV UR15, 0x80000020 ;  /* 0x80000020000f7882 */ /* 0x000fe20000000000 */
[----:B------:R-:W-:Y:S01]  /*58f0*/  UIADD3 UR18, UR6, 0x202, URZ ;  /* 0x0000020206127890 */ /* 0x000fe2000fffe03f */
[----:B------:R-:W-:Y:S01]  /*5900*/  UMOV UR19, 0x80000020 ;  /* 0x8000002000137882 */ /* 0x000fe20000000000 */
[----:B------:R-:W-:Y:S01]  /*5910*/  UIADD3 UR22, UR6, 0x400, URZ ;  /* 0x0000040006167890 */ /* 0x000fe2000fffe03f */
[----:B------:R-:W-:Y:S01]  /*5920*/  UMOV UR23, 0x80000020 ;  /* 0x8000002000177882 */ /* 0x000fe20000000000 */
[----:B------:R-:W-:Y:S01]  /*5930*/  UIADD3 UR26, UR6, 0x402, URZ ;  /* 0x00000402061a7890 */ /* 0x000fe2000fffe03f */
[----:B------:R-:W-:Y:S01]  /*5940*/  UMOV UR27, 0x80000020 ;  /* 0x80000020001b7882 */ /* 0x000fe20000000000 */
[----:B--2---:R-:W-:-:S05]  /*5950*/  SHF.R.U32.HI R6, RZ, 0x7, R6 ;  /* 0x00000007ff067819 */ /* 0x004fca0000011606 */
[----:B-1----:R-:W-:-:S05]  /*5960*/  VIADD R5, R6, 0x8 ;  /* 0x0000000806057836 */ /* 0x002fca0000000000 */
[----:B------:R1:W-:Y:S06]  /*5970*/  BAR.SYNC.DEFER_BLOCKING R5, 0x100 ;  /* 0x000400050000751d */ /* 0x0003ec0000010000 */
[----:B0-----:R-:W-:-:S06]  /*5980*/  WARPGROUP.ARRIVE ;  /* 0x00000000000079c5 */ /* 0x001fcc0000000000 */
[----:B------:R-:W-:Y:S03]  /*5990*/  HGMMA.64x128x16.F32 R24, gdesc[UR4], RZ, !UPT, gsb0 ;  /* 0x01e00000041879f0 */ /* 0x000fe6000c0008ff */
        /* <DEDUP_REMOVED lines=16> */
[----:B-1----:R-:W-:Y:S05]  /*5aa0*/  @P3 BRA `(.L_x_849) ;  /* 0x00000000002c3947 */ /* 0x002fea0003800000 */
[----:B------:R-:W-:Y:S05]  /*5ab0*/  @!P0 BRA `(.L_x_850) ;  /* 0x0000000000048947 */ /* 0x000fea0003800000 */
[----:B------:R-:W-:Y:S01]  /*5ac0*/  BPT.TRAP 0x1 ;  /* 0x000000040000795c */ /* 0x000fe20000300000 */
.L_x_850:
[----:B------:R-:W-:Y:S01]  /*5ad0*/  ULEA UR6, UR45, UR42, 0x3 ;  /* 0x0000002a2d067291 */ /* 0x000fe2000f8e183f */
[----:B------:R-:W-:-:S05]  /*5ae0*/  IMAD.U32 R5, RZ, RZ, UR50 ;  /* 0x00000032ff057e24 */ /* 0x000fca000f8e00ff */
[----:B------:R-:W-:-:S04]  /*5af0*/  SHF.L.U32 R5, R5, 0x1f, RZ ;  /* 0x0000001f05057819 */ /* 0x000fc800000006ff */
[----:B------:R0:W1:Y:S01]  /*5b00*/  SYNCS.PHASECHK.TRANS64.TRYWAIT P2, [UR6+0x2d850], R5 ;  /* 0x02d85005ff0075a7 */ /* 0x0000620008040146 */
[----:B------:R-:W-:Y:S05]  /*5b10*/  @!P0 BRA `(.L_x_851) ;  /* 0x0000000000048947 */ /* 0x000fea0003800000 */
[----:B------:R-:W-:Y:S01]  /*5b20*/  BPT.TRAP 0x1 ;  /* 0x000000040000795c */ /* 0x000fe20000300000 */
.L_x_851:
[----:B-1----:R-:W-:Y:S05]  /*5b30*/  @P2 BRA `(.L_x_849) ;  /* 0x0000000000082947 */ /* 0x002fea0003800000 */
[----:B------:R-:W1:Y:S02]  /*5b40*/  SYNCS.PHASECHK.TRANS64.TRYWAIT P2, [UR6+0x2d850], R5 ;  /* 0x02d85005ff0075a7 */ /* 0x000e640008040146 */
[----:B-1----:R-:W-:Y:S05]  /*5b50*/  @!P2 BRA `(.L_x_852) ;  /* 0x000001080098a947 */ /* 0x002fea0003800000 */
.L_x_849:
[----:B------:R-:W-:Y:S01]  /*5b60*/  UIADD3 UR6, UR42, 0x400, URZ ;  /* 0x000004002a067890 */ /* 0x000fe2000fffe03f */
[----:B------:R-:W-:Y:S01]  /*5b70*/  WARPGROUP.ARRIVE ;  /* 0x00000000000079c5 */ /* 0x000fe20000000000 */
[----:B------:R-:W-:-:S05]  /*5b80*/  ULEA UR7, UR51, UR42, 0xd ;  /* 0x0000002a33077291 */ /* 0x000fca000f8e683f */
[----:B------:R-:W2:Y:S01]  /*5b90*/  S2R R152, SR_TID.X ;  /* 0x0000000000987919 */ /* 0x000ea20000002100 */
[----:B------:R-:W-:Y:S01]  /*5ba0*/  USHF.R.U32.HI UR6, URZ, 0x4, UR6 ;  /* 0x000000043f067899 */ /* 0x000fe20008011606 */
[----:B------:R-:W-:Y:S01]  /*5bb0*/  PLOP3.LUT P2, PT, PT, PT, UP0, 0x80, 0x0 ;  /* 0x000000000000781c */ /* 0x000fe20003f4f008 */
[----:B------:R-:W-:Y:S01]  /*5bc0*/  UIADD3 UR7, UR7, 0x21800, URZ ;  /* 0x0002180007077890 */ /* 0x000fe2000fffe03f */
[----:B------:R-:W-:Y:S01]  /*5bd0*/  PLOP3.LUT P3, PT, PT, PT, UP0, 0x80, 0x0 ;  /* 0x000000000000781c */ /* 0x000fe20003f6f008 */
[----:B------:R-:W-:Y:S01]  /*5be0*/  ULOP3.LUT UR6, UR6, 0x3fff, URZ, 0xc0, !UPT ;  /* 0x00003fff06067892 */ /* 0x000fe2000f8ec03f */
[----:B------:R-:W-:Y:S01]  /*5bf0*/  VIADD R151, R137, UR41 ;  /* 0x0000002989977c36 */ /* 0x000fe20008000000 */
[----:B------:R-:W-:Y:S01]  /*5c00*/  USHF.R.U32.HI UR7, URZ, 0x4, UR7 ;  /* 0x000000043f077899 */ /* 0x000fe20008011607 */
[----:B------:R-:W-:Y:S01]  /*5c10*/  FMUL.FTZ R9, R27, UR53 ;  /* 0x000000351b097c20 */ /* 0x000fe20008410000 */
[----:B------:R-:W-:Y:S01]  /*5c20*/  ULOP3.LUT UR10, UR6, 0x2000000, URZ, 0xfc, !UPT ;  /* 0x02000000060a7892 */ /* 0x000fe2000f8efc3f */
[----:B------:R-:W-:Y:S01]  /*5c30*/  FMUL.FTZ R20, R34, UR53 ;  /* 0x0000003522147c20 */ /* 0x000fe20008410000 */
[----:B------:R-:W-:Y:S01]  /*5c40*/  ULOP3.LUT UR6, UR7, 0x3fff, URZ, 0xc0, !UPT ;  /* 0x00003fff07067892 */ /* 0x000fe2000f8ec03f */
[----:B------:R-:W-:Y:S01]  /*5c50*/  FMUL.FTZ R27, R39, UR53 ;  /* 0x00000035271b7c20 */ /* 0x000fe20008410000 */
[----:B------:R-:W-:Y:S01]  /*5c60*/  UIMAD UR7, UR45, 0x600, UR10 ;  /* 0x000006002d0778a4 */ /* 0x000fe2000f8e020a */
[----:B------:R-:W-:Y:S01]  /*5c70*/  FMUL.FTZ R34, R46, UR53 ;  /* 0x000000352e227c20 */ /* 0x000fe20008410000 */
[----:B------:R-:W-:Y:S01]  /*5c80*/  ULOP3.LUT UR6, UR6, 0x10000, URZ, 0xfc, !UPT ;  /* 0x0001000006067892 */ /* 0x000fe2000f8efc3f */
[----:B------:R-:W-:Y:S01]  /*5c90*/  FMUL.FTZ R39, R51, UR53 ;  /* 0x0000003533277c20 */ /* 0x000fe20008410000 */
[----:B------:R-:W-:Y:S01]  /*5ca0*/  UMOV UR31, 0x80000020 ;  /* 0x80000020001f7882 */ /* 0x000fe20000000000 */
[----:B------:R-:W-:Y:S01]  /*5cb0*/  UMOV UR29, 0x40000040 ;  /* 0x40000040001d7882 */ /* 0x000fe20000000000 */
[----:B------:R-:W-:Y:S01]  /*5cc0*/  FMUL.FTZ R51, R61, UR53 ;  /* 0x000000353d337c20 */ /* 0x000fe20008410000 */
[----:B------:R-:W-:Y:S01]  /*5cd0*/  UMOV UR30, UR7 ;  /* 0x00000007001e7c82 */ /* 0x000fe20008000000 */
[----:B------:R-:W-:Y:S01]  /*5ce0*/  FMUL.FTZ R61, R71, UR53 ;  /* 0x00000035473d7c20 */ /* 0x000fe20008410000 */
[----:B------:R-:W-:Y:S01]  /*5cf0*/  UMOV UR28, UR6 ;  /* 0x00000006001c7c82 */ /* 0x000fe20008000000 */
[----:B------:R-:W3:Y:S01]  /*5d00*/  LDC R71, c[0x0][0x2f0] ;  /* 0x0000bc00ff477b82 */ /* 0x000ee20000000800 */
[----:B------:R-:W-:Y:S01]  /*5d10*/  HGMMA.64x96x16.F32 R88, gdesc[UR28].tnspB, R88, gsb0 ;  /* 0x416000001c5879f0 */ /* 0x000fe20008000858 */
[----:B------:R-:W-:Y:S01]  /*5d20*/  UIADD3 UR30, UR7, 0x40, URZ ;  /* 0x00000040071e7890 */ /* 0x000fe2000fffe03f */
[----:B------:R-:W-:Y:S01]  /*5d30*/  FMUL.FTZ R13, R31, UR53 ;  /* 0x000000351f0d7c20 */ /* 0x000fe20008410000 */
[----:B------:R-:W-:Y:S01]  /*5d40*/  UIADD3 UR28, UR6, 0x2, URZ ;  /* 0x00000002061c7890 */ /* 0x000fe2000fffe03f */
[----:B------:R-:W-:Y:S01]  /*5d50*/  FMUL.FTZ R31, R43, UR53 ;  /* 0x000000352b1f7c20 */ /* 0x000fe20008410000 */
[----:B------:R-:W-:Y:S01]  /*5d60*/  UMOV UR31, 0x80000020 ;  /* 0x80000020001f7882 */ /* 0x000fe20000000000 */
[----:B------:R-:W-:Y:S01]  /*5d70*/  UMOV UR29, 0x40000040 ;  /* 0x40000040001d7882 */ /* 0x000fe20000000000 */
[----:B------:R-:W-:Y:S01]  /*5d80*/  FMUL.FTZ R43, R55, UR53 ;  /* 0x00000035372b7c20 */ /* 0x000fe20008410000 */
[----:B--2---:R-:W-:Y:S01]  /*5d90*/  SHF.R.U32.HI R143, RZ, 0x7, R152 ;  /* 0x00000007ff8f7819 */ /* 0x004fe20000011698 */
[----:B------:R-:W-:Y:S01]  /*5da0*/  FMUL.FTZ R55, R65, UR53 ;  /* 0x0000003541377c20 */ /* 0x000fe20008410000 */
[----:B-1----:R-:W-:Y:S01]  /*5db0*/  FMUL.FTZ R6, R25, UR53 ;  /* 0x0000003519067c20 */ /* 0x002fe20008410000 */
[----:B------:R-:W-:Y:S01]  /*5dc0*/  FMUL.FTZ R15, R33, UR53 ;  /* 0x00000035210f7c20 */ /* 0x000fe20008410000 */
[----:B------:R-:W-:Y:S01]  /*5dd0*/  FMUL.FTZ R65, R75, UR53 ;  /* 0x000000354b417c20 */ /* 0x000fe20008410000 */
[----:B------:R-:W-:Y:S01]  /*5de0*/  FMUL.FTZ R25, R37, UR53 ;  /* 0x0000003525197c20 */ /* 0x000fe20008410000 */
[----:B------:R-:W-:Y:S01]  /*5df0*/  FMUL.FTZ R33, R45, UR53 ;  /* 0x000000352d217c20 */ /* 0x000fe20008410000 */
[----:B------:R-:W-:-:S02]  /*5e00*/  IMAD.SHL.U32 R75, R0, 0x80, RZ ;  /* 0x00000080004b7824 */ /* 0x000fc400078e00ff */
        /* <DEDUP_REMOVED lines=9> */
[----:B0-----:R-:W-:Y:S01]  /*5ea0*/  FMUL.FTZ R5, R24, UR53 ;  /* 0x0000003518057c20 */ /* 0x001fe20008410000 */
[----:B------:R-:W-:Y:S01]  /*5eb0*/  FMUL.FTZ R21, R35, UR53 ;  /* 0x0000003523157c20 */ /* 0x000fe20008410000 */
[----:B------:R-:W-:Y:S01]  /*5ec0*/  FMUL.FTZ R26, R38, UR53 ;  /* 0x00000035261a7c20 */ /* 0x000fe20008410000 */
[----:B------:R-:W-:Y:S01]  /*5ed0*/  IADD3 R79, -R75, 0x1, RZ ;  /* 0x000000014b4f7810 */ /* 0x000fe20007ffe1ff */
        /* <DEDUP_REMOVED lines=13> */
[----:B------:R-:W-:-:S02]  /*5fb0*/  IMAD.U32 R47, RZ, RZ, UR55 ;  /* 0x00000037ff2f7e24 */ /* 0x000fc4000f8e00ff */
        /* <DEDUP_REMOVED lines=17> */
[----:B------:R-:W-:-:S02]  /*60d0*/  IMAD R80, R16, -0x2, R79 ;  /* 0xfffffffe10507824 */ /* 0x000fc400078e024f */
[----:B------:R-:W-:Y:S01]  /*60e0*/  FMUL.FTZ R72, R81, UR53 ;  /* 0x0000003551487c20 */ /* 0x000fe20008410000 */
[----:B------:R-:W-:Y:S01]  /*60f0*/  FMUL.FTZ R73, R82, UR53 ;  /* 0x0000003552497c20 */ /* 0x000fe20008410000 */
[----:B------:R-:W-:Y:S01]  /*6100*/  FMUL.FTZ R74, R83, UR53 ;  /* 0x00000035534a7c20 */ /* 0x000fe20008410000 */
[----:B------:R-:W-:Y:S01]  /*6110*/  FMUL.FTZ R76, R85, UR53 ;  /* 0x00000035554c7c20 */ /* 0x000fe20008410000 */
[----:B------:R-:W-:Y:S01]  /*6120*/  FMUL.FTZ R78, R86, UR53 ;  /* 0x00000035564e7c20 */ /* 0x000fe20008410000 */
[----:B------:R-:W-:Y:S01]  /*6130*/  FMUL.FTZ R79, R87, UR53 ;  /* 0x00000035574f7c20 */ /* 0x000fe20008410000 */
[----:B------:R-:W-:Y:S01]  /*6140*/  @!P1 LEA R47, R47, UR42, 0x3 ;  /* 0x0000002a2f2f9c11 */ /* 0x000fe2000f8e18ff */
[----:B------:R-:W0:Y:S01]  /*6150*/  MUFU.TANH R5, R5 ;  /* 0x0000000500057308 */ /* 0x000e220000002400 */
[----:B---3--:R-:W-:-:S03]  /*6160*/  IMAD R80, R71, UR43, R80 ;  /* 0x0000002b47507c24 */ /* 0x008fc6000f8e0250 */
[----:B------:R-:W-:-:S04]  /*6170*/  @!P1 VIADD R47, R47, 0x2d840 ;  /* 0x0002d8402f2f9836 */ /* 0x000fc80000000000 */
[----:B------:R-:W1:Y:S01]  /*6180*/  MUFU.TANH R6, R6 ;  /* 0x0000000600067308 */ /* 0x000e620000002400 */
[----:B------:R-:W-:-:S07]  /*6190*/  @!P1 PRMT R47, RZ, 0x654, R47 ;  /* 0x00000654ff2f9816 */ /* 0x000fce000000002f */
[----:B------:R-:W2:Y:S08]  /*61a0*/  MUFU.TANH R7, R7 ;  /* 0x0000000700077308 */ /* 0x000eb00000002400 */
[----:B------:R-:W3:Y:S08]  /*61b0*/  MUFU.TANH R9, R9 ;  /* 0x0000000900097308 */ /* 0x000ef00000002400 */
[----:B------:R-:W4:Y:S01]  /*61c0*/  MUFU.TANH R10, R10 ;  /* 0x0000000a000a7308 */ /* 0x000f220000002400 */
[----:B------:R-:W-:-:S02]  /*61d0*/  WARPGROUP.DEPBAR.LE gsb0, 0x0 ;  /* 0x00008000000079c5 */ /* 0x000fc40000010000 */
[----:B------:R-:W-:-:S05]  /*61e0*/  WARPGROUP.ARRIVE ;  /* 0x00000000000079c5 */ /* 0x000fca0000000000 */
[----:B------:R-:W0:Y:S01]  /*61f0*/  MUFU.TANH R11, R11 ;  /* 0x0000000b000b7308 */ /* 0x000e220000002400 */
[----:B------:R-:W-:Y:S01]  /*6200*/  HGMMA.64x96x16.F32 R88, gdesc[UR28].tnspB, R88, gsb0 ;  /* 0x416000001c5879f0 */ /* 0x000fe20008000858 */
[----:B------:R-:W-:Y:S02]  /*6210*/  UIADD3 UR30, UR7, 0x80, URZ ;  /* 0x00000080071e7890 */ /* 0x000fe4000fffe03f */
[----:B------:R-:W-:Y:S01]  /*6220*/  UIADD3 UR28, UR6, 0x4, URZ ;  /* 0x00000004061c7890 */ /* 0x000fe2000fffe03f */
[----:B------:R-:W-:Y:S01]  /*6230*/  UMOV UR31, 0x80000020 ;  /* 0x80000020001f7882 */ /* 0x000fe20000000000 */
[----:B------:R-:W-:Y:S02]  /*6240*/  UMOV UR29, 0x40000040 ;  /* 0x40000040001d7882 */ /* 0x000fe40000000000 */
        /* <DEDUP_REMOVED lines=12> */
[----:B------:R-:W-:-:S02]  /*6310*/  WARPGROUP.DEPBAR.LE gsb0, 0x0 ;  /* 0x00008000000079c5 */ /* 0x000fc40000010000 */
[----:B------:R-:W-:-:S05]  /*6320*/  WARPGROUP.ARRIVE ;  /* 0x00000000000079c5 */ /* 0x000fca0000000000 */
[----:B------:R-:W0:Y:S01]  /*6330*/  MUFU.TANH R30, R30 ;  /* 0x0000001e001e7308 */ /* 0x000e220000002400 */
[----:B------:R-:W-:Y:S01]  /*6340*/  HGMMA.64x96x16.F32 R88, gdesc[UR28].tnspB, R88, gsb0 ;  /* 0x416000001c5879f0 */ /* 0x000fe20008000858 */
[----:B------:R-:W-:Y:S02]  /*6350*/  UIADD3 UR30, UR7, 0xc0, URZ ;  /* 0x000000c0071e7890 */ /* 0x000fe4000fffe03f */
[----:B------:R-:W-:-:S04]  /*6360*/  UIADD3 UR28, UR6, 0x6, URZ ;  /* 0x00000006061c7890 */ /* 0x000fc8000fffe03f */
[----:B------:R-:W0:Y:S01]  /*6370*/  MUFU.TANH R31, R31 ;  /* 0x0000001f001f7308 */ /* 0x000e220000002400 */
[----:B------:R-:W-:Y:S01]  /*6380*/  UMOV UR31, 0x80000020 ;  /* 0x80000020001f7882 */ /* 0x000fe20000000000 */
[----:B------:R-:W-:-:S06]  /*6390*/  UMOV UR29, 0x40000040 ;  /* 0x40000040001d7882 */ /* 0x000fcc0000000000 */
        /* <DEDUP_REMOVED lines=64> */
[----:B------:R-:W0:Y:S01]  /*67a0*/  MUFU.TANH R79, R79 ;  /* 0x0000004f004f7308 */ /* 0x000e220000002400 */
[----:B------:R-:W-:-:S02]  /*67b0*/  WARPGROUP.DEPBAR.LE gsb0, 0x0 ;  /* 0x00008000000079c5 */ /* 0x000fc40000010000 */
[----:B------:R-:W-:-:S06]  /*67c0*/  WARPGROUP.ARRIVE ;  /* 0x00000000000079c5 */ /* 0x000fcc0000000000 */
[----:B------:R-:W-:Y:S01]  /*67d0*/  HGMMA.64x96x16.F32 R88, gdesc[UR28].tnspB, R88, gsb0 ;  /* 0x416000001c5879f0 */ /* 0x000fe20008000858 */
[----:B------:R-:W-:Y:S02]  /*67e0*/  UIADD3 UR30, UR7, 0x1c0, URZ ;  /* 0x000001c0071e7890 */ /* 0x000fe4000fffe03f */
[----:B------:R-:W-:Y:S01]  /*67f0*/  UIADD3 UR28, UR6, 0x606, URZ ;  /* 0x00000606061c7890 */ /* 0x000fe2000fffe03f */
[----:B------:R-:W-:Y:S01]  /*6800*/  UMOV UR31, 0x80000020 ;  /* 0x80000020001f7882 */ /* 0x000fe20000000000 */
[----:B------:R-:W-:Y:S01]  /*6810*/  UMOV UR29, 0x40000040 ;  /* 0x40000040001d7882 */ /* 0x000fe20000000000 */
[----:B------:R-:W-:Y:S02]  /*6820*/  @UP0 ULDC UR6, c[0x0][0x44c] ;  /* 0x0001130000060ab9 */ /* 0x000fe40000000800 */
[----:B------:R-:W-:Y:S01]  /*6830*/  @P2 IMAD.HI.U32 R46, R151, UR6, RZ ;  /* 0x00000006972e2c27 */ /* 0x000fe2000f8e00ff */
[----:B------:R-:W-:Y:S01]  /*6840*/  @UP0 ULDC UR6, c[0x0][0x450] ;  /* 0x0001140000060ab9 */ /* 0x000fe20000000800 */
[----:B------:R-:W-:-:S03]  /*6850*/  ISETP.GE.U32.AND P2, PT, R152, 0x180, PT ;  /* 0x000001809800780c */ /* 0x000fc60003f46070 */
[----:B------:R-:W-:Y:S01]  /*6860*/  @P3 SHF.R.U32.HI R151, RZ, UR6, R46 ;  /* 0x00000006ff973c19 */ /* 0x000fe2000801162e */
[----:B------:R-:W-:Y:S02]  /*6870*/  VIADD R46, R143, 0x9 ;  /* 0x000000098f2e7836 */ /* 0x000fe40000000000 */
[----:B------:R-:W5:Y:S02]  /*6880*/  LDC R143, c[0x0][0x288] ;  /* 0x0000a200ff8f7b82 */ /* 0x000f640000000800 */
[----:B------:R-:W1:Y:S01]  /*6890*/  SHFL.IDX PT, R84, R151, RZ, 0x1c1f ;  /* 0x001c1fff97547589 */ /* 0x000e6200000e0000 */
[----:B------:R-:W-:Y:S02]  /*68a0*/  SEL R46, R46, 0x9, !P2 ;  /* 0x000000092e2e7807 */ /* 0x000fe40005000000 */
[----:B------:R-:W-:Y:S01]  /*68b0*/  PLOP3.LUT P2, PT, PT, PT, UP1, 0x40, 0x0 ;  /* 0x000000000000781c */ /* 0x000fe20003f4e818 */
[----:B-----5:R-:W-:-:S04]  /*68c0*/  IMAD.IADD R80, R80, 0x1, -R143 ;  /* 0x0000000150507824 */ /* 0x020fc800078e0a8f */
[C---:B------:R-:W-:Y:S02]  /*68d0*/  VIADD R83, R80.reuse, UR52 ;  /* 0x0000003450537c36 */ /* 0x040fe40008000000 */
[----:B------:R-:W-:Y:S02]  /*68e0*/  VIADD R82, R80, UR33 ;  /* 0x0000002150527c36 */ /* 0x000fe40008000000 */
[C---:B-1----:R-:W-:Y:S02]  /*68f0*/  IMAD.IADD R81, R84.reuse, 0x1, R83 ;  /* 0x0000000154517824 */ /* 0x042fe400078e0253 */
[----:B------:R-:W-:Y:S01]  /*6900*/  IMAD.IADD R80, R84, 0x1, R82 ;  /* 0x0000000154507824 */ /* 0x000fe200078e0252 */
[----:B------:R-:W-:Y:S02]  /*6910*/  WARPGROUP.DEPBAR.LE gsb0, 0x0 ;  /* 0x00008000000079c5 */ /* 0x000fe40000010000 */
[----:B------:R-:W-:-:S06]  /*6920*/  WARPGROUP.ARRIVE ;  /* 0x00000000000079c5 */ /* 0x000fcc0000000000 */
[----:B------:R-:W-:Y:S03]  /*6930*/  HGMMA.64x96x16.F32 R88, gdesc[UR28].tnspB, R88, gsb0 ;  /* 0x416000001c5879f0 */ /* 0x000fe60008000858 */
[----:B------:R-:W-:Y:S02]  /*6940*/  WARPGROUP.DEPBAR.LE gsb0, 0x0 ;  /* 0x00008000000079c5 */ /* 0x000fe40000010000 */
[----:B------:R1:W-:Y:S06]  /*6950*/  BAR.ARV R46, 0x100 ;  /* 0x0004002e0000751d */ /* 0x0003ec0000002000 */
[----:B------:R1:W-:Y:S01]  /*6960*/  @!P1 SYNCS.ARRIVE.TRANS64.RED.A1T0 RZ, [R47+URZ], RZ ;  /* 0x000000ff2fff99a7 */ /* 0x0003e2000810043f */
[----:B0-234-:R-:W-:Y:S05]  /*6970*/  @P2 BRA `(.L_x_853) ;  /* 0x00000000005c2947 */ /* 0x01dfea0003800000 */
[----:B-1----:R-:W-:Y:S01]  /*6980*/  IMAD R46, R71, UR43, R84 ;  /* 0x0000002b472e7c24 */ /* 0x002fe2000f8e0254 */
[----:B------:R-:W-:Y:S03]  /*6990*/  BSSY B0, `(.L_x_854) ;  /* 0x0000011000007945 */ /* 0x000fe60003800000 */
[----:B------:R-:W-:-:S05]  /*69a0*/  IMAD.IADD R85, R46, 0x1, -R143 ;  /* 0x000000012e557824 */ /* 0x000fca00078e0a8f */
[----:B------:R-:W-:-:S13]  /*69b0*/  ISETP.GT.AND P2, PT, R85, -0x1, PT ;  /* 0xffffffff5500780c */ /* 0x000fda0003f44270 */
[----:B------:R-:W-:Y:S05]  /*69c0*/  @P2 BRA `(.L_x_855) ;  /* 0x0000000000202947 */ /* 0x000fea0003800000 */
[----:B------:R-:W-:Y:S01]  /*69d0*/  IMAD.U32 R84, RZ, RZ, UR35 ;  /* 0x00000023ff547e24 */ /* 0x000fe2000f8e00ff */
[----:B------:R-:W-:-:S04]  /*69e0*/  LOP3.LUT R85, RZ, R85, RZ, 0x33, !PT ;  /* 0x00000055ff557212 */ /* 0x000fc800078e33ff */
[----:B------:R-:W-:-:S13]  /*69f0*/  ISETP.NE.AND P2, PT, R84, 0x1, PT ;  /* 0x000000015400780c */ /* 0x000fda0003f45270 */
[----:B------:R-:W0:Y:S02]  /*6a00*/  @P2 LDC.64 R46, c[0x0][0x9e8] ;  /* 0x00027a00ff2e2b82 */ /* 0x000e240000000a00 */
[----:B0-----:R-:W-:-:S05]  /*6a10*/  @P2 IMAD.HI.U32 R46, R85, R46, RZ ;  /* 0x0000002e552e2227 */ /* 0x001fca00078e00ff */
[----:B------:R-:W-:-:S04]  /*6a20*/  @P2 SHF.R.U32.HI R85, RZ, R47, R46 ;  /* 0x0000002fff552219 */ /* 0x000fc8000001162e */
[----:B------:R-:W-:Y:S01]  /*6a30*/  LOP3.LUT R85, RZ, R85, RZ, 0x33, !PT ;  /* 0x00000055ff557212 */ /* 0x000fe200078e33ff */
[----:B------:R-:W-:Y:S06]  /*6a40*/  BRA `(.L_x_856) ;  /* 0x0000000000147947 */ /* 0x000fec0003800000 */
.L_x_855:
[----:B------:R-:W-:-:S05]  /*6a50*/  IMAD.U32 R84, RZ, RZ, UR35 ;  /* 0x00000023ff547e24 */ /* 0x000fca000f8e00ff */
[----:B------:R-:W-:-:S13]  /*6a60*/  ISETP.NE.AND P2, PT, R84, 0x1, PT ;  /* 0x000000015400780c */ /* 0x000fda0003f45270 */
[----:B------:R-:W0:Y:S02]  /*6a70*/  @P2 LDC.64 R46, c[0x0][0x9e8] ;  /* 0x00027a00ff2e2b82 */ /* 0x000e240000000a00 */
[----:B0-----:R-:W-:-:S05]  /*6a80*/  @P2 IMAD.HI.U32 R46, R85, R46, RZ ;  /* 0x0000002e552e2227 */ /* 0x001fca00078e00ff */
[----:B------:R-:W-:-:S07]  /*6a90*/  @P2 SHF.R.U32.HI R85, RZ, R47, R46 ;  /* 0x0000002fff552219 */ /* 0x000fce000001162e */
.L_x_856:
[----:B------:R-:W-:Y:S05]  /*6aa0*/  BSYNC B0 ;  /* 0x0000000000007941 */ /* 0x000fea0003800000 */
.L_x_854:
[----:B------:R-:W-:-:S04]  /*6ab0*/  IMAD R85, R85, R84, -R75 ;  /* 0x0000005455557224 */ /* 0x000fc800078e0a4b */
[----:B------:R-:W-:-:S05]  /*6ac0*/  IMAD R85, R16, -0x2, R85 ;  /* 0xfffffffe10557824 */ /* 0x000fca00078e0255 */
[----:B------:R-:W-:Y:S02]  /*6ad0*/  VIADDMNMX R81, R85, R84, R81, PT ;  /* 0x0000005455517246 */ /* 0x000fe40003800151 */
[----:B------:R-:W-:-:S07]  /*6ae0*/  VIMNMX R80, R80, R85, !PT ;  /* 0x0000005550507248 */ /* 0x000fce0007fe0100 */
.L_x_853:
[----:B------:R-:W-:Y:S01]  /*6af0*/  ISETP.GT.AND P2, PT, R0, -0x1, PT ;  /* 0xffffffff0000780c */ /* 0x000fe20003f44270 */
[----:B------:R-:W0:Y:S03]  /*6b00*/  SHFL.IDX PT, R84, R151, 0x1, 0x1c1f ;  /* 0x003c1f0097547f89 */ /* 0x000e2600000e0000 */
[C---:B------:R-:W-:Y:S02]  /*6b10*/  ISETP.GT.AND P5, PT, R80.reuse, RZ, P2 ;  /* 0x000000ff5000720c */ /* 0x040fe400017a4270 */
[C---:B------:R-:W-:Y:S02]  /*6b20*/  ISETP.GT.AND P4, PT, R80.reuse, 0x1, P2 ;  /* 0x000000015000780c */ /* 0x040fe40001784270 */
[----:B------:R-:W-:Y:S02]  /*6b30*/  ISETP.LT.OR P5, PT, R81, 0x1, P5 ;  /* 0x000000015100780c */ /* 0x000fe40002fa1670 */
[----:B------:R-:W-:-:S02]  /*6b40*/  ISETP.GT.AND P6, PT, R80, 0x8, P2 ;  /* 0x000000085000780c */ /* 0x000fc400017c4270 */
[----:B------:R-:W-:Y:S02]  /*6b50*/  FSEL R5, R5, -INF , !P5 ;  /* 0xff80000005057808 */ /* 0x000fe40006800000 */
[C---:B------:R-:W-:Y:S02]  /*6b60*/  ISETP.GT.AND P5, PT, R80.reuse, 0x10, P2 ;  /* 0x000000105000780c */ /* 0x040fe400017a4270 */
[----:B------:R-:W-:Y:S02]  /*6b70*/  ISETP.GT.AND P3, PT, R80, 0x9, P2 ;  /* 0x000000095000780c */ /* 0x000fe40001764270 */
[C---:B------:R-:W-:Y:S02]  /*6b80*/  ISETP.LT.OR P5, PT, R81.reuse, 0x11, P5 ;  /* 0x000000115100780c */ /* 0x040fe40002fa1670 */
[----:B------:R-:W-:Y:S02]  /*6b90*/  ISETP.LT.OR P4, PT, R81, 0x2, P4 ;  /* 0x000000025100780c */ /* 0x000fe40002781670 */
[----:B------:R-:W-:-:S02]  /*6ba0*/  FSEL R14, R14, -INF , !P5 ;  /* 0xff8000000e0e7808 */ /* 0x000fc40006800000 */
[----:B------:R-:W-:Y:S01]  /*6bb0*/  ISETP.GT.AND P5, PT, R80, 0x20, P2 ;  /* 0x000000205000780c */ /* 0x000fe200017a4270 */
[--C-:B0-----:R-:W-:Y:S01]  /*6bc0*/  IMAD.IADD R83, R83, 0x1, R84.reuse ;  /* 0x0000000153537824 */ /* 0x101fe200078e0254 */
[C---:B------:R-:W-:Y:S01]  /*6bd0*/  ISETP.LT.OR P6, PT, R81.reuse, 0x9, P6 ;  /* 0x000000095100780c */ /* 0x040fe200037c1670 */
[----:B------:R-:W-:Y:S01]  /*6be0*/  IMAD.IADD R82, R82, 0x1, R84 ;  /* 0x0000000152527824 */ /* 0x000fe200078e0254 */
[C---:B------:R-:W-:Y:S02]  /*6bf0*/  ISETP.LT.OR P3, PT, R81.reuse, 0xa, P3 ;  /* 0x0000000a5100780c */ /* 0x040fe40001f61670 */
[----:B------:R-:W-:Y:S02]  /*6c00*/  ISETP.LT.OR P5, PT, R81, 0x21, P5 ;  /* 0x000000215100780c */ /* 0x000fe40002fa1670 */
[----:B------:R-:W-:Y:S02]  /*6c10*/  FSEL R6, R6, -INF , !P4 ;  /* 0xff80000006067808 */ /* 0x000fe40006000000 */
[----:B-1----:R-:W-:-:S02]  /*6c20*/  FSEL R46, R10, -INF , !P6 ;  /* 0xff8000000a2e7808 */ /* 0x002fc40007000000 */
[----:B------:R-:W-:Y:S02]  /*6c30*/  FSEL R47, R11, -INF , !P3 ;  /* 0xff8000000b2f7808 */ /* 0x000fe40005800000 */
[C---:B------:R-:W-:Y:S02]  /*6c40*/  ISETP.GT.AND P4, PT, R80.reuse, 0x11, P2 ;  /* 0x000000115000780c */ /* 0x040fe40001784270 */
[C---:B------:R-:W-:Y:S02]  /*6c50*/  ISETP.GT.AND P6, PT, R80.reuse, 0x18, P2 ;  /* 0x000000185000780c */ /* 0x040fe400017c4270 */
[----:B------:R-:W-:Y:S02]  /*6c60*/  ISETP.GT.AND P3, PT, R80, 0x19, P2 ;  /* 0x000000195000780c */ /* 0x000fe40001764270 */
[----:B------:R-:W-:Y:S02]  /*6c70*/  FSEL R28, R28, -INF , !P5 ;  /* 0xff8000001c1c7808 */ /* 0x000fe40006800000 */
[----:B------:R-:W-:-:S02]  /*6c80*/  ISETP.GT.AND P5, PT, R80, 0x30, P2 ;  /* 0x000000305000780c */ /* 0x000fc400017a4270 */
[C---:B------:R-:W-:Y:S02]  /*6c90*/  ISETP.LT.OR P4, PT, R81.reuse, 0x12, P4 ;  /* 0x000000125100780c */ /* 0x040fe40002781670 */
[C---:B------:R-:W-:Y:S02]  /*6ca0*/  ISETP.LT.OR P6, PT, R81.reuse, 0x19, P6 ;  /* 0x000000195100780c */ /* 0x040fe400037c1670 */
[C---:B------:R-:W-:Y:S02]  /*6cb0*/  ISETP.LT.OR P3, PT, R81.reuse, 0x1a, P3 ;  /* 0x0000001a5100780c */ /* 0x040fe40001f61670 */
[----:B------:R-:W-:Y:S02]  /*6cc0*/  ISETP.LT.OR P5, PT, R81, 0x31, P5 ;  /* 0x000000315100780c */ /* 0x000fe40002fa1670 */
[----:B------:R-:W-:Y:S02]  /*6cd0*/  FSEL R15, R15, -INF , !P4 ;  /* 0xff8000000f0f7808 */ /* 0x000fe40006000000 */
[----:B------:R-:W-:-:S02]  /*6ce0*/  FSEL R24, R24, -INF , !P6 ;  /* 0xff80000018187808 */ /* 0x000fc40007000000 */
        /* <DEDUP_REMOVED lines=53> */
[----:B------:R-:W-:-:S02]  /*7040*/  PLOP3.LUT P5, PT, PT, PT, UP1, 0x40, 0x0 ;  /* 0x000000000000781c */ /* 0x000fc40003fae818 */
[C---:B------:R-:W-:Y:S02]  /*7050*/  ISETP.LT.OR P4, PT, R81.reuse, 0x62, P4 ;  /* 0x000000625100780c */ /* 0x040fe40002781670 */
[C---:B------:R-:W-:Y:S02]  /*7060*/  ISETP.LT.OR P6, PT, R81.reuse, 0x69, P6 ;  /* 0x000000695100780c */ /* 0x040fe400037c1670 */
[----:B------:R-:W-:Y:S02]  /*7070*/  ISETP.LT.OR P3, PT, R81, 0x6a, P3 ;  /* 0x0000006a5100780c */ /* 0x000fe40001f61670 */
[----:B------:R-:W-:Y:S02]  /*7080*/  FSEL R63, R63, -INF , !P4 ;  /* 0xff8000003f3f7808 */ /* 0x000fe40006000000 */
[----:B------:R-:W-:Y:S02]  /*7090*/  FSEL R66, R66, -INF , !P6 ;  /* 0xff80000042427808 */ /* 0x000fe40007000000 */
[----:B------:R-:W-:-:S02]  /*70a0*/  FSEL R67, R67, -INF , !P3 ;  /* 0xff80000043437808 */ /* 0x000fc40005800000 */
[C---:B------:R-:W-:Y:S02]  /*70b0*/  ISETP.GT.AND P4, PT, R80.reuse, 0x71, P2 ;  /* 0x000000715000780c */ /* 0x040fe40001784270 */
[C---:B------:R-:W-:Y:S02]  /*70c0*/  ISETP.GT.AND P6, PT, R80.reuse, 0x78, P2 ;  /* 0x000000785000780c */ /* 0x040fe400017c4270 */
[----:B------:R-:W-:Y:S02]  /*70d0*/  ISETP.GT.AND P3, PT, R80, 0x79, P2 ;  /* 0x000000795000780c */ /* 0x000fe40001764270 */
[C---:B------:R-:W-:Y:S02]  /*70e0*/  ISETP.LT.OR P4, PT, R81.reuse, 0x72, P4 ;  /* 0x000000725100780c */ /* 0x040fe40002781670 */
[C---:B------:R-:W-:Y:S02]  /*70f0*/  ISETP.LT.OR P6, PT, R81.reuse, 0x79, P6 ;  /* 0x000000795100780c */ /* 0x040fe400037c1670 */
[----:B------:R-:W-:-:S02]  /*7100*/  ISETP.LT.OR P3, PT, R81, 0x7a, P3 ;  /* 0x0000007a5100780c */ /* 0x000fc40001f61670 */
[----:B------:R-:W-:Y:S02]  /*7110*/  FSEL R72, R72, -INF , !P4 ;  /* 0xff80000048487808 */ /* 0x000fe40006000000 */
[----:B------:R-:W-:Y:S02]  /*7120*/  FSEL R77, R77, -INF , !P6 ;  /* 0xff8000004d4d7808 */ /* 0x000fe40007000000 */
[----:B------:R-:W-:Y:S01]  /*7130*/  FSEL R76, R76, -INF , !P3 ;  /* 0xff8000004c4c7808 */ /* 0x000fe20005800000 */
[----:B------:R-:W-:Y:S06]  /*7140*/  @P5 BRA `(.L_x_857) ;  /* 0x00000000005c5947 */ /* 0x000fec0003800000 */
[----:B------:R-:W-:Y:S01]  /*7150*/  IMAD R84, R71, UR43, R84 ;  /* 0x0000002b47547c24 */ /* 0x000fe2000f8e0254 */
        /* <DEDUP_REMOVED lines=12> */
.L_x_859:
[----:B------:R-:W-:-:S05]  /*7220*/  IMAD.U32 R80, RZ, RZ, UR35 ;  /* 0x00000023ff507e24 */ /* 0x000fca000f8e00ff */
[----:B------:R-:W-:-:S13]  /*7230*/  ISETP.NE.AND P3, PT, R80, 0x1, PT ;  /* 0x000000015000780c */ /* 0x000fda0003f65270 */
[----:B------:R-:W0:Y:S02]  /*7240*/  @P3 LDC.64 R10, c[0x0][0x9e8] ;  /* 0x00027a00ff0a3b82 */ /* 0x000e240000000a00 */
[----:B0-----:R-:W-:-:S05]  /*7250*/  @P3 IMAD.HI.U32 R10, R84, R10, RZ ;  /* 0x0000000a540a3227 */ /* 0x001fca00078e00ff */
[----:B------:R-:W-:-:S07]  /*7260*/  @P3 SHF.R.U32.HI R84, RZ, R11, R10 ;  /* 0x0000000bff543219 */ /* 0x000fce000001160a */
.L_x_860:
[----:B------:R-:W-:Y:S05]  /*7270*/  BSYNC B0 ;  /* 0x0000000000007941 */ /* 0x000fea0003800000 */
.L_x_858:
[----:B------:R-:W-:-:S04]  /*7280*/  IMAD R75, R84, R80, -R75 ;  /* 0x00000050544b7224 */ /* 0x000fc800078e0a4b */
[----:B------:R-:W-:-:S05]  /*7290*/  IMAD R75, R16, -0x2, R75 ;  /* 0xfffffffe104b7824 */ /* 0x000fca00078e024b */
[----:B------:R-:W-:Y:S02]  /*72a0*/  VIADDMNMX R83, R75, R80, R83, PT ;  /* 0x000000504b537246 */ /* 0x000fe40003800153 */
[----:B------:R-:W-:-:S07]  /*72b0*/  VIMNMX R82, R82, R75, !PT ;  /* 0x0000004b52527248 */ /* 0x000fce0007fe0100 */
.L_x_857:
[----:B------:R-:W-:Y:S01]  /*72c0*/  FMNMX.FTZ R11, R5, R4, !PT ;  /* 0x00000004050b7209 */ /* 0x000fe20007810000 */
[----:B------:R-:W-:Y:S01]  /*72d0*/  UMOV UR50, UR54 ;  /* 0x0000003600327c82 */ /* 0x000fe20008000000 */
[----:B------:R-:W-:Y:S02]  /*72e0*/  ISETP.GT.AND P5, PT, R82, 0x9, P2 ;  /* 0x000000095200780c */ /* 0x000fe400017a4270 */
[----:B------:R-:W-:Y:S02]  /*72f0*/  FMNMX.FTZ R11, R6, R11, !PT ;  /* 0x0000000b060b7209 */ /* 0x000fe40007810000 */
[----:B------:R-:W-:Y:S02]  /*7300*/  ISETP.LT.OR P5, PT, R83, 0xa, P5 ;  /* 0x0000000a5300780c */ /* 0x000fe40002fa1670 */
[----:B------:R-:W-:Y:S02]  /*7310*/  FMNMX.FTZ R10, R46, R11, !PT ;  /* 0x0000000b2e0a7209 */ /* 0x000fe40007810000 */
[----:B------:R-:W-:-:S02]  /*7320*/  FSEL R13, R13, -INF , !P5 ;  /* 0xff8000000d0d7808 */ /* 0x000fc40006800000 */
[----:B------:R-:W-:Y:S02]  /*7330*/  FMNMX.FTZ R11, R47, R10, !PT ;  /* 0x0000000a2f0b7209 */ /* 0x000fe40007810000 */
[----:B------:R-:W-:Y:S02]  /*7340*/  ISETP.GT.AND P5, PT, R82, 0x18, P2 ;  /* 0x000000185200780c */ /* 0x000fe400017a4270 */
[----:B------:R-:W-:Y:S02]  /*7350*/  FMNMX.FTZ R10, R14, R11, !PT ;  /* 0x0000000b0e0a7209 */ /* 0x000fe40007810000 */
[----:B------:R-:W-:Y:S02]  /*7360*/  ISETP.LT.OR P5, PT, R83, 0x19, P5 ;  /* 0x000000195300780c */ /* 0x000fe40002fa1670 */
[----:B------:R-:W-:Y:S02]  /*7370*/  FMNMX.FTZ R11, R15, R10, !PT ;  /* 0x0000000a0f0b7209 */ /* 0x000fe40007810000 */
[----:B------:R-:W-:-:S02]  /*7380*/  ISETP.GT.AND P4, PT, R82, 0x1, P2 ;  /* 0x000000015200780c */ /* 0x000fc40001784270 */
[----:B------:R-:W-:Y:S02]  /*7390*/  FMNMX.FTZ R10, R24, R11, !PT ;  /* 0x0000000b180a7209 */ /* 0x000fe40007810000 */
[----:B------:R-:W-:Y:S02]  /*73a0*/  FSEL R26, R26, -INF , !P5 ;  /* 0xff8000001a1a7808 */ /* 0x000fe40006800000 */
[----:B------:R-:W-:Y:S02]  /*73b0*/  FMNMX.FTZ R11, R25, R10, !PT ;  /* 0x0000000a190b7209 */ /* 0x000fe40007810000 */
[----:B------:R-:W-:Y:S02]  /*73c0*/  ISETP.GT.AND P5, PT, R82, 0x21, P2 ;  /* 0x000000215200780c */ /* 0x000fe400017a4270 */
[----:B------:R-:W-:Y:S02]  /*73d0*/  FMNMX.FTZ R10, R28, R11, !PT ;  /* 0x0000000b1c0a7209 */ /* 0x000fe40007810000 */
[----:B------:R-:W-:-:S02]  /*73e0*/  ISETP.LT.OR P4, PT, R83, 0x2, P4 ;  /* 0x000000025300780c */ /* 0x000fc40002781670 */
[----:B------:R-:W-:Y:S02]  /*73f0*/  FMNMX.FTZ R11, R29, R10, !PT ;  /* 0x0000000a1d0b7209 */ /* 0x000fe40007810000 */
[----:B------:R-:W-:Y:S02]  /*7400*/  ISETP.LT.OR P5, PT, R83, 0x22, P5 ;  /* 0x000000225300780c */ /* 0x000fe40002fa1670 */
[----:B------:R-:W-:Y:S02]  /*7410*/  FMNMX.FTZ R10, R32, R11, !PT ;  /* 0x0000000b200a7209 */ /* 0x000fe40007810000 */
[----:B------:R-:W-:Y:S02]  /*7420*/  FSEL R31, R31, -INF , !P5 ;  /* 0xff8000001f1f7808 */ /* 0x000fe40006800000 */
[----:B------:R-:W-:Y:S02]  /*7430*/  FMNMX.FTZ R11, R33, R10, !PT ;  /* 0x0000000a210b7209 */ /* 0x000fe40007810000 */
[----:B------:R-:W-:-:S02]  /*7440*/  ISETP.GT.AND P5, PT, R82, RZ, P2 ;  /* 0x000000ff5200720c */ /* 0x000fc400017a4270 */
[----:B------:R-:W-:Y:S02]  /*7450*/  FMNMX.FTZ R10, R36, R11, !PT ;  /* 0x0000000b240a7209 */ /* 0x000fe40007810000 */
[----:B------:R-:W-:Y:S02]  /*7460*/  ISETP.LT.OR P5, PT, R83, 0x1, P5 ;  /* 0x000000015300780c */ /* 0x000fe40002fa1670 */
[----:B------:R-:W-:Y:S02]  /*7470*/  FMNMX.FTZ R11, R37, R10, !PT ;  /* 0x0000000a250b7209 */ /* 0x000fe40007810000 */
[----:B------:R-:W-:Y:S02]  /*7480*/  ISETP.GT.AND P3, PT, R82, 0x8, P2 ;  /* 0x000000085200780c */ /* 0x000fe40001764270 */
[----:B------:R-:W-:Y:S02]  /*7490*/  FMNMX.FTZ R10, R40, R11, !PT ;  /* 0x0000000b280a7209 */ /* 0x000fe40007810000 */
[----:B------:R-:W-:-:S02]  /*74a0*/  FSEL R7, R7, -INF , !P5 ;  /* 0xff80000007077808 */ /* 0x000fc40006800000 */
[----:B------:R-:W-:Y:S02]  /*74b0*/  FMNMX.FTZ R11, R41, R10, !PT ;  /* 0x0000000a290b7209 */ /* 0x000fe40007810000 */
[----:B------:R-:W-:Y:S02]  /*74c0*/  ISETP.LT.OR P3, PT, R83, 0x9, P3 ;  /* 0x000000095300780c */ /* 0x000fe40001f61670 */
[----:B------:R-:W-:Y:S02]  /*74d0*/  FMNMX.FTZ R10, R44, R11, !PT ;  /* 0x0000000b2c0a7209 */ /* 0x000fe40007810000 */
[----:B------:R-:W-:Y:S02]  /*74e0*/  FSEL R12, R12, -INF , !P3 ;  /* 0xff8000000c0c7808 */ /* 0x000fe40005800000 */
[----:B------:R-:W-:Y:S02]  /*74f0*/  FMNMX.FTZ R11, R45, R10, !PT ;  /* 0x0000000a2d0b7209 */ /* 0x000fe40007810000 */
[----:B------:R-:W-:-:S02]  /*7500*/  ISETP.GT.AND P3, PT, R82, 0x11, P2 ;  /* 0x000000115200780c */ /* 0x000fc40001764270 */
        /* <DEDUP_REMOVED lines=19> */
[----:B------:R-:W-:Y:S02]  /*7640*/  ISETP.GT.AND P5, PT, R82, 0x38, P2 ;  /* 0x000000385200780c */ /* 0x000fe400017a4270 */
[----:B------:R-:W-:Y:S02]  /*7650*/  FMNMX.FTZ R11, R70, R11, !PT ;  /* 0x0000000b460b7209 */ /* 0x000fe40007810000 */
[----:B------:R-:W-:Y:S02]  /*7660*/  ISETP.LT.OR P3, PT, R83, 0x32, P3 ;  /* 0x000000325300780c */ /* 0x000fe40001f61670 */
[----:B------:R-:W-:Y:S02]  /*7670*/  FMNMX.FTZ R10, R72, R11, !PT ;  /* 0x0000000b480a7209 */ /* 0x000fe40007810000 */
[----:B------:R-:W-:-:S02]  /*7680*/  FSEL R39, R39, -INF , !P3 ;  /* 0xff80000027277808 */ /* 0x000fc40005800000 */
[----:B------:R-:W-:Y:S02]  /*7690*/  FMNMX.FTZ R11, R77, R10, !PT ;  /* 0x0000000a4d0b7209 */ /* 0x000fe40007810000 */
[----:B------:R-:W-:Y:S02]  /*76a0*/  ISETP.LT.OR P5, PT, R83, 0x39, P5 ;  /* 0x000000395300780c */ /* 0x000fe40002fa1670 */
[----:B------:R-:W-:Y:S02]  /*76b0*/  FMNMX.FTZ R11, R76, R11, !PT ;  /* 0x0000000b4c0b7209 */ /* 0x000fe40007810000 */
[----:B------:R-:W-:Y:S02]  /*76c0*/  ISETP.GT.AND P3, PT, R82, 0x40, P2 ;  /* 0x000000405200780c */ /* 0x000fe40001764270 */
[----:B------:R-:W-:Y:S01]  /*76d0*/  FSEL R42, R42, -INF , !P5 ;  /* 0xff8000002a2a7808 */ /* 0x000fe20006800000 */
[----:B------:R-:W0:Y:S01]  /*76e0*/  SHFL.BFLY PT, R10, R11, 0x2, 0x1f ;  /* 0x0c401f000b0a7f89 */ /* 0x000e2200000e0000 */
[----:B------:R-:W-:-:S02]  /*76f0*/  ISETP.GT.AND P5, PT, R82, 0x41, P2 ;  /* 0x000000415200780c */ /* 0x000fc400017a4270 */
[C---:B------:R-:W-:Y:S02]  /*7700*/  ISETP.LT.OR P3, PT, R83.reuse, 0x41, P3 ;  /* 0x000000415300780c */ /* 0x040fe40001f61670 */
[----:B------:R-:W-:Y:S02]  /*7710*/  ISETP.LT.OR P5, PT, R83, 0x42, P5 ;  /* 0x000000425300780c */ /* 0x000fe40002fa1670 */
[----:B------:R-:W-:Y:S02]  /*7720*/  FSEL R48, R48, -INF , !P3 ;  /* 0xff80000030307808 */ /* 0x000fe40005800000 */
[C---:B------:R-:W-:Y:S02]  /*7730*/  ISETP.GT.AND P3, PT, R82.reuse, 0x49, P2 ;  /* 0x000000495200780c */ /* 0x040fe40001764270 */
[----:B------:R-:W-:Y:S02]  /*7740*/  FSEL R49, R49, -INF , !P5 ;  /* 0xff80000031317808 */ /* 0x000fe40006800000 */
[----:B------:R-:W-:-:S02]  /*7750*/  ISETP.GT.AND P5, PT, R82, 0x50, P2 ;  /* 0x000000505200780c */ /* 0x000fc400017a4270 */
[C---:B------:R-:W-:Y:S02]  /*7760*/  ISETP.LT.OR P3, PT, R83.reuse, 0x4a, P3 ;  /* 0x0000004a5300780c */ /* 0x040fe40001f61670 */
[----:B------:R-:W-:Y:S02]  /*7770*/  ISETP.LT.OR P5, PT, R83, 0x51, P5 ;  /* 0x000000515300780c */ /* 0x000fe40002fa1670 */
[----:B------:R-:W-:Y:S02]  /*7780*/  FSEL R53, R53, -INF , !P3 ;  /* 0xff80000035357808 */ /* 0x000fe40005800000 */
[----:B------:R-:W-:Y:S02]  /*7790*/  ISETP.GT.AND P3, PT, R82, 0x58, P2 ;  /* 0x000000585200780c */ /* 0x000fe40001764270 */
[----:B------:R-:W-:Y:S02]  /*77a0*/  FSEL R56, R56, -INF , !P5 ;  /* 0xff80000038387808 */ /* 0x000fe40006800000 */
[----:B0-----:R-:W-:-:S02]  /*77b0*/  FMNMX.FTZ R75, R11, R10, !PT ;  /* 0x0000000a0b4b7209 */ /* 0x001fc40007810000 */
[----:B------:R-:W-:Y:S02]  /*77c0*/  FSEL R11, R9, -INF , !P4 ;  /* 0xff800000090b7808 */ /* 0x000fe40006000000 */
[C---:B------:R-:W-:Y:S01]  /*77d0*/  ISETP.GT.AND P4, PT, R82.reuse, 0x10, P2 ;  /* 0x000000105200780c */ /* 0x040fe20001784270 */
[----:B------:R-:W0:Y:S01]  /*77e0*/  SHFL.BFLY PT, R10, R75, 0x1, 0x1f ;  /* 0x0c201f004b0a7f89 */ /* 0x000e2200000e0000 */
[----:B------:R-:W-:Y:S02]  /*77f0*/  ISETP.GT.AND P5, PT, R82, 0x59, P2 ;  /* 0x000000595200780c */ /* 0x000fe400017a4270 */
[C---:B------:R-:W-:Y:S02]  /*7800*/  ISETP.LT.OR P4, PT, R83.reuse, 0x11, P4 ;  /* 0x000000115300780c */ /* 0x040fe40002781670 */
[----:B------:R-:W-:Y:S02]  /*7810*/  ISETP.LT.OR P3, PT, R83, 0x59, P3 ;  /* 0x000000595300780c */ /* 0x000fe40001f61670 */
[----:B------:R-:W-:-:S02]  /*7820*/  FSEL R20, R20, -INF , !P4 ;  /* 0xff80000014147808 */ /* 0x000fc40006000000 */
[----:B------:R-:W-:Y:S02]  /*7830*/  ISETP.GT.AND P4, PT, R82, 0x19, P2 ;  /* 0x000000195200780c */ /* 0x000fe40001784270 */
[C---:B------:R-:W-:Y:S02]  /*7840*/  ISETP.LT.OR P5, PT, R83.reuse, 0x5a, P5 ;  /* 0x0000005a5300780c */ /* 0x040fe40002fa1670 */
[----:B------:R-:W-:Y:S02]  /*7850*/  ISETP.LT.OR P4, PT, R83, 0x1a, P4 ;  /* 0x0000001a5300780c */ /* 0x000fe40002781670 */
[----:B------:R-:W-:Y:S02]  /*7860*/  FSEL R60, R60, -INF , !P3 ;  /* 0xff8000003c3c7808 */ /* 0x000fe40005800000 */
[----:B------:R-:W-:Y:S02]  /*7870*/  ISETP.GT.AND P3, PT, R82, 0x61, P2 ;  /* 0x000000615200780c */ /* 0x000fe40001764270 */
[----:B------:R-:W-:-:S02]  /*7880*/  FSEL R61, R61, -INF , !P5 ;  /* 0xff8000003d3d7808 */ /* 0x000fc40006800000 */
[----:B------:R-:W-:Y:S02]  /*7890*/  ISETP.GT.AND P5, PT, R82, 0x68, P2 ;  /* 0x000000685200780c */ /* 0x000fe400017a4270 */
[----:B------:R-:W-:Y:S02]  /*78a0*/  ISETP.LT.OR P3, PT, R83, 0x62, P3 ;  /* 0x000000625300780c */ /* 0x000fe40001f61670 */
[----:B0-----:R-:W-:Y:S02]  /*78b0*/  FMNMX.FTZ R10, R75, R10, !PT ;  /* 0x0000000a4b0a7209 */ /* 0x001fe40007810000 */
[----:B------:R-:W-:Y:S02]  /*78c0*/  FSEL R65, R65, -INF , !P3 ;  /* 0xff80000041417808 */ /* 0x000fe40005800000 */
[C---:B------:R-:W-:Y:S01]  /*78d0*/  FSETP.NEU.FTZ.AND P6, PT, R10.reuse, -INF , PT ;  /* 0xff8000000a00780b */ /* 0x040fe20003fdd000 */
[----:B------:R-:W-:Y:S01]  /*78e0*/  FMUL.FTZ R80, R10, UR34 ;  /* 0x000000220a507c20 */ /* 0x000fe20008410000 */
[----:B------:R-:W-:-:S02]  /*78f0*/  ISETP.LT.OR P5, PT, R83, 0x69, P5 ;  /* 0x000000695300780c */ /* 0x000fc40002fa1670 */
[----:B------:R-:W-:Y:S02]  /*7900*/  ISETP.GT.AND P3, PT, R82, 0x70, P2 ;  /* 0x000000705200780c */ /* 0x000fe40001764270 */
[----:B------:R-:W-:Y:S02]  /*7910*/  FSEL R9, R80, RZ, P6 ;  /* 0x000000ff50097208 */ /* 0x000fe40003000000 */
[----:B------:R-:W-:Y:S02]  /*7920*/  FMNMX.FTZ R80, R7, R8, !PT ;  /* 0x0000000807507209 */ /* 0x000fe40007810000 */
[----:B------:R-:W-:Y:S01]  /*7930*/  FSEL R68, R68, -INF , !P5 ;  /* 0xff80000044447808 */ /* 0x000fe20006800000 */
[--C-:B------:R-:W-:Y:S01]  /*7940*/  FFMA.FTZ R75, R46, UR34, -R9.reuse ;  /* 0x000000222e4b7c23 */ /* 0x100fe20008010809 */
[----:B------:R-:W-:Y:S01]  /*7950*/  FSEL R46, R27, -INF , !P4 ;  /* 0xff8000001b2e7808 */ /* 0x000fe20006000000 */
[--C-:B------:R-:W-:Y:S01]  /*7960*/  FFMA.FTZ R5, R5, UR34, -R9.reuse ;  /* 0x0000002205057c23 */ /* 0x100fe20008010809 */
[C---:B------:R-:W-:Y:S01]  /*7970*/  ISETP.GT.AND P4, PT, R82.reuse, 0x28, P2 ;  /* 0x000000285200780c */ /* 0x040fe20001784270 */
[----:B------:R0:W-:Y:S01]  /*7980*/  MUFU.EX2 R27, R75 ;  /* 0x0000004b001b7308 */ /* 0x0001e20000000800 */
[----:B------:R-:W-:Y:S01]  /*7990*/  ISETP.GT.AND P5, PT, R82, 0x71, P2 ;  /* 0x000000715200780c */ /* 0x000fe200017a4270 */
[--C-:B------:R-:W-:Y:S01]  /*79a0*/  FFMA.FTZ R6, R6, UR34, -R9.reuse ;  /* 0x0000002206067c23 */ /* 0x100fe20008010809 */
[----:B------:R-:W-:Y:S01]  /*79b0*/  ISETP.LT.OR P4, PT, R83, 0x29, P4 ;  /* 0x000000295300780c */ /* 0x000fe20002781670 */
[--C-:B------:R-:W-:Y:S01]  /*79c0*/  FFMA.FTZ R47, R47, UR34, -R9.reuse ;  /* 0x000000222f2f7c23 */ /* 0x100fe20008010809 */
[----:B------:R-:W-:Y:S01]  /*79d0*/  ISETP.LT.OR P3, PT, R83, 0x71, P3 ;  /* 0x000000715300780c */ /* 0x000fe20001f61670 */
[--C-:B------:R-:W-:Y:S01]  /*79e0*/  FFMA.FTZ R14, R14, UR34, -R9.reuse ;  /* 0x000000220e0e7c23 */ /* 0x100fe20008010809 */
[----:B------:R-:W-:Y:S01]  /*79f0*/  FSEL R34, R34, -INF , !P4 ;  /* 0xff80000022227808 */ /* 0x000fe20006000000 */
[--C-:B------:R-:W-:Y:S01]  /*7a00*/  FFMA.FTZ R15, R15, UR34, -R9.reuse ;  /* 0x000000220f0f7c23 */ /* 0x100fe20008010809 */
[----:B0-----:R-:W-:Y:S01]  /*7a10*/  FMNMX.FTZ R75, R11, R80, !PT ;  /* 0x000000500b4b7209 */ /* 0x001fe20007810000 */
[--C-:B------:R-:W-:Y:S01]  /*7a20*/  FFMA.FTZ R24, R24, UR34, -R9.reuse ;  /* 0x0000002218187c23 */ /* 0x100fe20008010809 */
[----:B------:R-:W-:Y:S01]  /*7a30*/  ISETP.GT.AND P4, PT, R82, 0x30, P2 ;  /* 0x000000305200780c */ /* 0x000fe20001784270 */
[--C-:B------:R-:W-:Y:S01]  /*7a40*/  FFMA.FTZ R25, R25, UR34, -R9.reuse ;  /* 0x0000002219197c23 */ /* 0x100fe20008010809 */
[----:B------:R-:W-:Y:S01]  /*7a50*/  FMNMX.FTZ R80, R12, R75, !PT ;  /* 0x0000004b0c507209 */ /* 0x000fe20007810000 */
[--C-:B------:R-:W-:Y:S01]  /*7a60*/  FFMA.FTZ R28, R28, UR34, -R9.reuse ;  /* 0x000000221c1c7c23 */ /* 0x100fe20008010809 */
[----:B------:R-:W-:Y:S01]  /*7a70*/  ISETP.LT.OR P4, PT, R83, 0x31, P4 ;  /* 0x000000315300780c */ /* 0x000fe20002781670 */
[--C-:B------:R-:W-:Y:S01]  /*7a80*/  FFMA.FTZ R29, R29, UR34, -R9.reuse ;  /* 0x000000221d1d7c23 */ /* 0x100fe20008010809 */
[----:B------:R-:W-:Y:S01]  /*7a90*/  FMNMX.FTZ R75, R13, R80, !PT ;  /* 0x000000500d4b7209 */ /* 0x000fe20007810000 */
[--C-:B------:R-:W-:Y:S01]  /*7aa0*/  FFMA.FTZ R32, R32, UR34, -R9.reuse ;  /* 0x0000002220207c23 */ /* 0x100fe20008010809 */
[----:B------:R-:W-:Y:S01]  /*7ab0*/  FSEL R38, R38, -INF , !P4 ;  /* 0xff80000026267808 */ /* 0x000fe20006000000 */
[--C-:B------:R-:W-:Y:S01]  /*7ac0*/  FFMA.FTZ R33, R33, UR34, -R9.reuse ;  /* 0x0000002221217c23 */ /* 0x100fe20008010809 */
[----:B------:R-:W-:Y:S01]  /*7ad0*/  FMNMX.FTZ R80, R20, R75, !PT ;  /* 0x0000004b14507209 */ /* 0x000fe20007810000 */
        /* <DEDUP_REMOVED lines=32> */
[----:B------:R-:W-:Y:S01]  /*7ce0*/  FFMA.FTZ R72, R72, UR34, -R9 ;  /* 0x0000002248487c23 */ /* 0x000fe20008010809 */
[----:B------:R-:W-:Y:S01]  /*7cf0*/  FSEL R57, R57, -INF , !P4 ;  /* 0xff80000039397808 */ /* 0x000fe20006000000 */
[----:B------:R-:W-:Y:S01]  /*7d00*/  MUFU.EX2 R5, R5 ;  /* 0x0000000500057308 */ /* 0x000fe20000000800 */
[----:B------:R-:W-:-:S02]  /*7d10*/  FMNMX.FTZ R75, R39, R80, !PT ;  /* 0x00000050274b7209 */ /* 0x000fc40007810000 */
[----:B------:R-:W-:Y:S02]  /*7d20*/  ISETP.GT.AND P4, PT, R82, 0x60, P2 ;  /* 0x000000605200780c */ /* 0x000fe40001784270 */
[----:B------:R-:W-:Y:S02]  /*7d30*/  FMNMX.FTZ R80, R42, R75, !PT ;  /* 0x0000004b2a507209 */ /* 0x000fe40007810000 */
[----:B------:R-:W-:Y:S01]  /*7d40*/  ISETP.LT.OR P4, PT, R83, 0x61, P4 ;  /* 0x000000615300780c */ /* 0x000fe20002781670 */
[----:B------:R-:W-:Y:S01]  /*7d50*/  MUFU.EX2 R6, R6 ;  /* 0x0000000600067308 */ /* 0x000fe20000000800 */
[----:B------:R-:W-:Y:S02]  /*7d60*/  FMNMX.FTZ R75, R43, R80, !PT ;  /* 0x000000502b4b7209 */ /* 0x000fe40007810000 */
[----:B------:R-:W-:Y:S02]  /*7d70*/  FSEL R64, R64, -INF , !P4 ;  /* 0xff80000040407808 */ /* 0x000fe40006000000 */
[----:B------:R-:W-:-:S02]  /*7d80*/  FMNMX.FTZ R80, R48, R75, !PT ;  /* 0x0000004b30507209 */ /* 0x000fc40007810000 */
[----:B------:R-:W-:Y:S01]  /*7d90*/  ISETP.GT.AND P4, PT, R82, 0x69, P2 ;  /* 0x000000695200780c */ /* 0x000fe20001784270 */
[----:B------:R-:W-:Y:S01]  /*7da0*/  MUFU.EX2 R47, R47 ;  /* 0x0000002f002f7308 */ /* 0x000fe20000000800 */
[----:B------:R-:W-:Y:S02]  /*7db0*/  FMNMX.FTZ R75, R49, R80, !PT ;  /* 0x00000050314b7209 */ /* 0x000fe40007810000 */
[C---:B------:R-:W-:Y:S02]  /*7dc0*/  ISETP.LT.OR P4, PT, R83.reuse, 0x6a, P4 ;  /* 0x0000006a5300780c */ /* 0x040fe40002781670 */
[----:B------:R-:W-:Y:S02]  /*7dd0*/  FMNMX.FTZ R80, R52, R75, !PT ;  /* 0x0000004b34507209 */ /* 0x000fe40007810000 */
[----:B------:R-:W-:Y:S01]  /*7de0*/  ISETP.LT.OR P5, PT, R83, 0x72, P5 ;  /* 0x000000725300780c */ /* 0x000fe20002fa1670 */
[----:B------:R-:W-:Y:S01]  /*7df0*/  MUFU.EX2 R14, R14 ;  /* 0x0000000e000e7308 */ /* 0x000fe20000000800 */
[----:B------:R-:W-:-:S04]  /*7e00*/  FMNMX.FTZ R75, R53, R80, !PT ;  /* 0x00000050354b7209 */ /* 0x000fc80007810000 */
[----:B------:R-:W-:-:S03]  /*7e10*/  FMNMX.FTZ R80, R56, R75, !PT ;  /* 0x0000004b38507209 */ /* 0x000fc60007810000 */
[----:B------:R-:W-:Y:S01]  /*7e20*/  MUFU.EX2 R15, R15 ;  /* 0x0000000f000f7308 */ /* 0x000fe20000000800 */
[----:B------:R-:W-:-:S04]  /*7e30*/  FMNMX.FTZ R75, R57, R80, !PT ;  /* 0x00000050394b7209 */ /* 0x000fc80007810000 */
[----:B------:R-:W-:Y:S02]  /*7e40*/  FMNMX.FTZ R80, R60, R75, !PT ;  /* 0x0000004b3c507209 */ /* 0x000fe40007810000 */
[----:B------:R-:W-:Y:S01]  /*7e50*/  FSEL R75, R69, -INF , !P4 ;  /* 0xff800000454b7808 */ /* 0x000fe20006000000 */
[----:B------:R-:W-:Y:S01]  /*7e60*/  MUFU.EX2 R24, R24 ;  /* 0x0000001800187308 */ /* 0x000fe20000000800 */
[----:B------:R-:W-:Y:S02]  /*7e70*/  FMNMX.FTZ R81, R61, R80, !PT ;  /* 0x000000503d517209 */ /* 0x000fe40007810000 */
[----:B------:R-:W-:Y:S02]  /*7e80*/  ISETP.GT.AND P4, PT, R82, 0x78, P2 ;  /* 0x000000785200780c */ /* 0x000fe40001784270 */
[----:B------:R-:W-:Y:S02]  /*7e90*/  FMNMX.FTZ R80, R64, R81, !PT ;  /* 0x0000005140507209 */ /* 0x000fe40007810000 */
[----:B------:R-:W-:Y:S01]  /*7ea0*/  ISETP.GT.AND P2, PT, R82, 0x79, P2 ;  /* 0x000000795200780c */ /* 0x000fe20001744270 */
[----:B------:R-:W-:Y:S01]  /*7eb0*/  MUFU.EX2 R25, R25 ;  /* 0x0000001900197308 */ /* 0x000fe20000000800 */
[----:B------:R-:W-:-:S02]  /*7ec0*/  FMNMX.FTZ R69, R65, R80, !PT ;  /* 0x0000005041457209 */ /* 0x000fc40007810000 */
[----:B------:R-:W-:Y:S02]  /*7ed0*/  FSEL R80, R73, -INF , !P3 ;  /* 0xff80000049507808 */ /* 0x000fe40005800000 */
[----:B------:R-:W-:Y:S02]  /*7ee0*/  FMNMX.FTZ R82, R68, R69, !PT ;  /* 0x0000004544527209 */ /* 0x000fe40007810000 */
[----:B------:R-:W-:Y:S01]  /*7ef0*/  FSEL R81, R74, -INF , !P5 ;  /* 0xff8000004a517808 */ /* 0x000fe20006800000 */
[----:B------:R-:W-:Y:S01]  /*7f00*/  MUFU.EX2 R28, R28 ;  /* 0x0000001c001c7308 */ /* 0x000fe20000000800 */
[----:B------:R-:W-:Y:S01]  /*7f10*/  FMNMX.FTZ R69, R75, R82, !PT ;  /* 0x000000524b457209 */ /* 0x000fe20007810000 */
[----:B------:R-:W-:Y:S01]  /*7f20*/  FFMA.FTZ R82, R76, UR34, -R9 ;  /* 0x000000224c527c23 */ /* 0x000fe20008010809 */
[----:B------:R-:W-:Y:S02]  /*7f30*/  ISETP.LT.OR P4, PT, R83, 0x79, P4 ;  /* 0x000000795300780c */ /* 0x000fe40002781670 */
[----:B------:R-:W-:-:S02]  /*7f40*/  FMNMX.FTZ R74, R80, R69, !PT ;  /* 0x00000045504a7209 */ /* 0x000fc40007810000 */
[----:B------:R-:W-:Y:S01]  /*7f50*/  ISETP.LT.OR P2, PT, R83, 0x7a, P2 ;  /* 0x0000007a5300780c */ /* 0x000fe20001741670 */
[----:B------:R-:W-:Y:S01]  /*7f60*/  MUFU.EX2 R29, R29 ;  /* 0x0000001d001d7308 */ /* 0x000fe20000000800 */
[----:B------:R-:W-:Y:S02]  /*7f70*/  FSEL R78, R78, -INF , !P4 ;  /* 0xff8000004e4e7808 */ /* 0x000fe40006000000 */
[----:B------:R-:W-:Y:S02]  /*7f80*/  FMNMX.FTZ R69, R81, R74, !PT ;  /* 0x0000004a51457209 */ /* 0x000fe40007810000 */
[----:B------:R-:W-:Y:S02]  /*7f90*/  FSEL R79, R79, -INF , !P2 ;  /* 0xff8000004f4f7808 */ /* 0x000fe40005000000 */
[----:B------:R-:W-:Y:S01]  /*7fa0*/  FMNMX.FTZ R74, R78, R69, !PT ;  /* 0x000000454e4a7209 */ /* 0x000fe20007810000 */
[----:B------:R-:W-:Y:S03]  /*7fb0*/  MUFU.EX2 R32, R32 ;  /* 0x0000002000207308 */ /* 0x000fe60000000800 */
[----:B------:R-:W-:-:S05]  /*7fc0*/  FMNMX.FTZ R74, R79, R74, !PT ;  /* 0x0000004a4f4a7209 */ /* 0x000fca0007810000 */
[----:B------:R-:W0:Y:S01]  /*7fd0*/  SHFL.BFLY PT, R69, R74, 0x2, 0x1f ;  /* 0x0c401f004a457f89 */ /* 0x000e2200000e0000 */
[----:B------:R-:W-:Y:S08]  /*7fe0*/  MUFU.EX2 R33, R33 ;  /* 0x0000002100217308 */ /* 0x000ff00000000800 */
[----:B------:R-:W-:Y:S08]  /*7ff0*/  MUFU.EX2 R36, R36 ;  /* 0x0000002400247308 */ /* 0x000ff00000000800 */
[----:B------:R-:W-:Y:S01]  /*8000*/  MUFU.EX2 R37, R37 ;  /* 0x0000002500257308 */ /* 0x000fe20000000800 */
[----:B0-----:R-:W-:Y:S01]  /*8010*/  FMNMX.FTZ R73, R74, R69, !PT ;  /* 0x000000454a497209 */ /* 0x001fe20007810000 */
[--C-:B------:R-:W-:Y:S01]  /*8020*/  FFMA.FTZ R69, R70, UR34, -R9.reuse ;  /* 0x0000002246457c23 */ /* 0x100fe20008010809 */
[----:B------:R-:W-:Y:S01]  /*8030*/  FFMA.FTZ R70, R77, UR34, -R9 ;  /* 0x000000224d467c23 */ /* 0x000fe20008010809 */
[----:B------:R-:W-:-:S04]  /*8040*/  FSEL R77, R10, RZ, P6 ;  /* 0x000000ff0a4d7208 */ /* 0x000fc80003000000 */
[----:B------:R-:W-:Y:S01]  /*8050*/  MUFU.EX2 R40, R40 ;  /* 0x0000002800287308 */ /* 0x000fe20000000800 */
[----:B------:R-:W0:Y:S01]  /*8060*/  SHFL.BFLY PT, R74, R73, 0x1, 0x1f ;  /* 0x0c201f00494a7f89 */ /* 0x000e2200000e0000 */
[----:B------:R-:W-:-:S06]  /*8070*/  FADD.FTZ R77, -R77, R4 ;  /* 0x000000044d4d7221 */ /* 0x000fcc0000010100 */
[----:B------:R-:W-:Y:S08]  /*8080*/  MUFU.EX2 R41, R41 ;  /* 0x0000002900297308 */ /* 0x000ff00000000800 */
[----:B------:R-:W-:Y:S08]  /*8090*/  MUFU.EX2 R44, R44 ;  /* 0x0000002c002c7308 */ /* 0x000ff00000000800 */
[----:B------:R-:W-:Y:S01]  /*80a0*/  MUFU.EX2 R45, R45 ;  /* 0x0000002d002d7308 */ /* 0x000fe20000000800 */
[----:B0-----:R-:W-:Y:S01]  /*80b0*/  FMNMX.FTZ R9, R73, R74, !PT ;  /* 0x0000004a49097209 */ /* 0x001fe20007810000 */
[----:B------:R-:W-:-:S03]  /*80c0*/  FMUL.FTZ R74, R77, UR34 ;  /* 0x000000224d4a7c20 */ /* 0x000fc60008410000 */
[C---:B------:R-:W-:Y:S01]  /*80d0*/  FSETP.NEU.FTZ.AND P2, PT, R9.reuse, -INF , PT ;  /* 0xff8000000900780b */ /* 0x040fe20003f5d000 */
[----:B------:R-:W-:Y:S02]  /*80e0*/  FMUL.FTZ R76, R9, UR34 ;  /* 0x00000022094c7c20 */ /* 0x000fe40008410000 */
[----:B------:R-:W-:Y:S03]  /*80f0*/  MUFU.EX2 R73, R82 ;  /* 0x0000005200497308 */ /* 0x000fe60000000800 */
[----:B------:R-:W-:-:S05]  /*8100*/  FSEL R76, R76, RZ, P2 ;  /* 0x000000ff4c4c7208 */ /* 0x000fca0001000000 */
[--C-:B------:R-:W-:Y:S01]  /*8110*/  FFMA.FTZ R83, R35, UR34, -R76.reuse ;  /* 0x0000002223537c23 */ /* 0x100fe2000801084c */
[--C-:B------:R-:W-:Y:S01]  /*8120*/  FFMA.FTZ R4, R12, UR34, -R76.reuse ;  /* 0x000000220c047c23 */ /* 0x100fe2000801084c */
[----:B------:R-:W-:Y:S01]  /*8130*/  FSEL R35, R9, RZ, P2 ;  /* 0x000000ff09237208 */ /* 0x000fe20001000000 */
[----:B------:R-:W0:Y:S01]  /*8140*/  MUFU.EX2 R74, R74 ;  /* 0x0000004a004a7308 */ /* 0x000e220000000800 */
[--C-:B------:R-:W-:Y:S01]  /*8150*/  FFMA.FTZ R7, R7, UR34, -R76.reuse ;  /* 0x0000002207077c23 */ /* 0x100fe2000801084c */
[--C-:B------:R-:W-:Y:S01]  /*8160*/  FFMA.FTZ R77, R11, UR34, -R76.reuse ;  /* 0x000000220b4d7c23 */ /* 0x100fe2000801084c */
[--C-:B------:R-:W-:Y:S01]  /*8170*/  FFMA.FTZ R12, R20, UR34, -R76.reuse ;  /* 0x00000022140c7c23 */ /* 0x100fe2000801084c */
        /* <DEDUP_REMOVED lines=8> */
[----:B------:R-:W-:Y:S01]  /*8200*/  FFMA.FTZ R11, R38, UR34, -R76 ;  /* 0x00000022260b7c23 */ /* 0x000fe2000801084c */
[----:B------:R-:W-:-:S02]  /*8210*/  IMAD.U32 R38, RZ, RZ, UR45 ;  /* 0x0000002dff267e24 */ /* 0x000fc4000f8e00ff */
[--C-:B------:R-:W-:Y:S01]  /*8220*/  FFMA.FTZ R31, R31, UR34, -R76.reuse ;  /* 0x000000221f1f7c23 */ /* 0x100fe2000801084c */
[----:B------:R-:W-:Y:S01]  /*8230*/  FFMA.FTZ R53, R53, UR34, -R76 ;  /* 0x0000002235357c23 */ /* 0x000fe2000801084c */
[----:B------:R-:W-:Y:S01]  /*8240*/  MUFU.EX2 R7, R7 ;  /* 0x0000000700077308 */ /* 0x000fe20000000800 */
[----:B-1----:R-:W-:Y:S01]  /*8250*/  FADD.FTZ R4, -R35, R8 ;  /* 0x0000000823047221 */ /* 0x002fe20000010100 */
[----:B0-----:R-:W-:Y:S01]  /*8260*/  FFMA.FTZ R49, R74, R3, R5 ;  /* 0x000000034a317223 */ /* 0x001fe20000010005 */
[----:B------:R-:W-:Y:S01]  /*8270*/  @!P1 LEA R38, R38, UR42, 0x3 ;  /* 0x0000002a26269c11 */ /* 0x000fe2000f8e18ff */
[--C-:B------:R-:W-:Y:S01]  /*8280*/  FFMA.FTZ R34, R34, UR34, -R76.reuse ;  /* 0x0000002222227c23 */ /* 0x100fe2000801084c */
[----:B------:R-:W-:Y:S01]  /*8290*/  FMUL.FTZ R4, R4, UR34 ;  /* 0x0000002204047c20 */ /* 0x000fe20008410000 */
[--C-:B------:R-:W-:Y:S01]  /*82a0*/  FFMA.FTZ R13, R39, UR34, -R76.reuse ;  /* 0x00000022270d7c23 */ /* 0x100fe2000801084c */
[----:B------:R-:W-:Y:S01]  /*82b0*/  FFMA.FTZ R3, R52, UR34, -R76 ;  /* 0x0000002234037c23 */ /* 0x000fe2000801084c */
[----:B------:R-:W-:Y:S01]  /*82c0*/  MUFU.EX2 R77, R77 ;  /* 0x0000004d004d7308 */ /* 0x000fe20000000800 */
[----:B------:R-:W-:-:S02]  /*82d0*/  @!P1 VIADD R38, R38, 0x2d860 ;  /* 0x0002d86026269836 */ /* 0x000fc40000000000 */
[--C-:B------:R-:W-:Y:S01]  /*82e0*/  FFMA.FTZ R39, R42, UR34, -R76.reuse ;  /* 0x000000222a277c23 */ /* 0x100fe2000801084c */
[--C-:B------:R-:W-:Y:S01]  /*82f0*/  FFMA.FTZ R42, R48, UR34, -R76.reuse ;  /* 0x00000022302a7c23 */ /* 0x100fe2000801084c */
[--C-:B------:R-:W-:Y:S01]  /*8300*/  FFMA.FTZ R57, R57, UR34, -R76.reuse ;  /* 0x0000002239397c23 */ /* 0x100fe2000801084c */
[----:B------:R-:W-:Y:S01]  /*8310*/  FFMA.FTZ R48, R61, UR34, -R76 ;  /* 0x000000223d307c23 */ /* 0x000fe2000801084c */
[----:B------:R-:W-:Y:S01]  /*8320*/  @!P1 PRMT R38, RZ, 0x654, R38 ;  /* 0x00000654ff269816 */ /* 0x000fe20000000026 */
[--C-:B------:R-:W-:Y:S01]  /*8330*/  FFMA.FTZ R64, R64, UR34, -R76.reuse ;  /* 0x0000002240407c23 */ /* 0x100fe2000801084c */
[----:B------:R0:W1:Y:S01]  /*8340*/  MUFU.EX2 R8, R4 ;  /* 0x0000000400087308 */ /* 0x0000620000000800 */
[--C-:B------:R-:W-:Y:S01]  /*8350*/  FFMA.FTZ R68, R68, UR34, -R76.reuse ;  /* 0x0000002244447c23 */ /* 0x100fe2000801084c */
[----:B------:R2:W-:Y:S01]  /*8360*/  @!P1 SYNCS.ARRIVE.TRANS64.RED.A1T0 RZ, [R38+URZ], RZ ;  /* 0x000000ff26ff99a7 */ /* 0x0005e2000810043f */
[--C-:B------:R-:W-:Y:S01]  /*8370*/  FFMA.FTZ R75, R75, UR34, -R76.reuse ;  /* 0x000000224b4b7c23 */ /* 0x100fe2000801084c */
[--C-:B------:R-:W-:Y:S01]  /*8380*/  FFMA.FTZ R80, R80, UR34, -R76.reuse ;  /* 0x0000002250507c23 */ /* 0x100fe2000801084c */
[--C-:B------:R-:W-:Y:S01]  /*8390*/  FFMA.FTZ R81, R81, UR34, -R76.reuse ;  /* 0x0000002251517c23 */ /* 0x100fe2000801084c */
[----:B------:R-:W-:Y:S01]  /*83a0*/  FFMA.FTZ R78, R78, UR34, -R76 ;  /* 0x000000224e4e7c23 */ /* 0x000fe2000801084c */
[----:B------:R-:W-:Y:S01]  /*83b0*/  ISETP.GT.AND P2, PT, R0, UR56, PT ;  /* 0x0000003800007c0c */ /* 0x000fe2000bf44270 */
[----:B------:R-:W3:Y:S01]  /*83c0*/  MUFU.EX2 R84, R84 ;  /* 0x0000005400547308 */ /* 0x000ee20000000800 */
[----:B0-----:R-:W-:Y:S01]  /*83d0*/  FADD.FTZ R4, R6, R49 ;  /* 0x0000003106047221 */ /* 0x001fe20000010000 */
[----:B------:R-:W-:Y:S01]  /*83e0*/  UMOV UR45, UR55 ;  /* 0x00000037002d7c82 */ /* 0x000fe20008000000 */
[-C--:B------:R-:W-:Y:S01]  /*83f0*/  FMUL.FTZ R88, R88, R74.reuse ;  /* 0x0000004a58587220 */ /* 0x080fe20000410000 */
[-C--:B------:R-:W-:Y:S01]  /*8400*/  FMUL.FTZ R89, R89, R74.reuse ;  /* 0x0000004a59597220 */ /* 0x080fe20000410000 */
[-C--:B------:R-:W-:Y:S01]  /*8410*/  FMUL.FTZ R92, R92, R74.reuse ;  /* 0x0000004a5c5c7220 */ /* 0x080fe20000410000 */
[-C--:B------:R-:W-:Y:S01]  /*8420*/  FMUL.FTZ R93, R93, R74.reuse ;  /* 0x0000004a5d5d7220 */ /* 0x080fe20000410000 */
[----:B------:R-:W-:Y:S01]  /*8430*/  FMUL.FTZ R96, R96, R74 ;  /* 0x0000004a60607220 */ /* 0x000fe20000410000 */
[----:B------:R-:W0:Y:S01]  /*8440*/  MUFU.EX2 R12, R12 ;  /* 0x0000000c000c7308 */ /* 0x000e220000000800 */
[----:B-1----:R-:W-:Y:S01]  /*8450*/  FFMA.FTZ R2, R8, R2, R7 ;  /* 0x0000000208027223 */ /* 0x002fe20000010007 */
[-C--:B------:R-:W-:Y:S01]  /*8460*/  FMUL.FTZ R90, R90, R8.reuse ;  /* 0x000000085a5a7220 */ /* 0x080fe20000410000 */
[-C--:B------:R-:W-:Y:S01]  /*8470*/  FMUL.FTZ R91, R91, R8.reuse ;  /* 0x000000085b5b7220 */ /* 0x080fe20000410000 */
[-C--:B------:R-:W-:Y:S01]  /*8480*/  FMUL.FTZ R94, R94, R8.reuse ;  /* 0x000000085e5e7220 */ /* 0x080fe20000410000 */
[-C--:B------:R-:W-:Y:S01]  /*8490*/  FMUL.FTZ R95, R95, R8.reuse ;  /* 0x000000085f5f7220 */ /* 0x080fe20000410000 */
[-C--:B------:R-:W-:Y:S01]  /*84a0*/  FMUL.FTZ R98, R98, R8.reuse ;  /* 0x0000000862627220 */ /* 0x080fe20000410000 */
[-C--:B------:R-:W-:Y:S01]  /*84b0*/  FMUL.FTZ R99, R99, R8.reuse ;  /* 0x0000000863637220 */ /* 0x080fe20000410000 */
[----:B------:R1:W-:Y:S01]  /*84c0*/  MUFU.EX2 R35, R30 ;  /* 0x0000001e00237308 */ /* 0x0003e20000000800 */
[-C--:B------:R-:W-:Y:S01]  /*84d0*/  FMUL.FTZ R102, R102, R8.reuse ;  /* 0x0000000866667220 */ /* 0x080fe20000410000 */
[-C--:B------:R-:W-:Y:S01]  /*84e0*/  FMUL.FTZ R103, R103, R8.reuse ;  /* 0x0000000867677220 */ /* 0x080fe20000410000 */
[-C--:B------:R-:W-:Y:S01]  /*84f0*/  FMUL.FTZ R106, R106, R8.reuse ;  /* 0x000000086a6a7220 */ /* 0x080fe20000410000 */
[-C--:B------:R-:W-:Y:S01]  /*8500*/  FMUL.FTZ R107, R107, R8.reuse ;  /* 0x000000086b6b7220 */ /* 0x080fe20000410000 */
[-C--:B------:R-:W-:Y:S01]  /*8510*/  FMUL.FTZ R110, R110, R8.reuse ;  /* 0x000000086e6e7220 */ /* 0x080fe20000410000 */
[-C--:B------:R-:W-:Y:S01]  /*8520*/  FMUL.FTZ R111, R111, R8.reuse ;  /* 0x000000086f6f7220 */ /* 0x080fe20000410000 */
[----:B------:R-:W-:Y:S01]  /*8530*/  FMUL.FTZ R114, R114, R8 ;  /* 0x0000000872727220 */ /* 0x000fe20000410000 */
[----:B------:R-:W4:Y:S01]  /*8540*/  MUFU.EX2 R20, R20 ;  /* 0x0000001400147308 */ /* 0x000f220000000800 */
[----:B-1----:R-:W-:Y:S01]  /*8550*/  FADD.FTZ R30, R27, R4 ;  /* 0x000000041b1e7221 */ /* 0x002fe20000010000 */
[----:B------:R-:W-:Y:S01]  /*8560*/  F2FP.F16.F32.PACK_AB R4, R6, R5 ;  /* 0x000000050604723e */ /* 0x000fe200000000ff */
[----:B------:R-:W-:Y:S01]  /*8570*/  FADD.FTZ R5, R77, R2 ;  /* 0x000000024d057221 */ /* 0x000fe20000010000 */
[C---:B------:R-:W-:Y:S01]  /*8580*/  F2FP.F16.F32.PACK_AB R6, R47.reuse, R27 ;  /* 0x0000001b2f06723e */ /* 0x040fe200000000ff */
[----:B------:R-:W-:Y:S01]  /*8590*/  FADD.FTZ R49, R47, R30 ;  /* 0x0000001e2f317221 */ /* 0x000fe20000010000 */
[----:B------:R-:W-:Y:S01]  /*85a0*/  FFMA.FTZ R2, R56, UR34, -R76 ;  /* 0x0000002238027c23 */ /* 0x000fe2000801084c */
[----:B------:R-:W-:Y:S01]  /*85b0*/  FADD.FTZ R27, R82, R5 ;  /* 0x00000005521b7221 */ /* 0x000fe20000010000 */
[----:B------:R-:W1:Y:S01]  /*85c0*/  MUFU.EX2 R21, R21 ;  /* 0x0000001500157308 */ /* 0x000e620000000800 */
[----:B------:R-:W-:Y:S01]  /*85d0*/  FADD.FTZ R30, R14, R49 ;  /* 0x000000310e1e7221 */ /* 0x000fe20000010000 */
[----:B------:R-:W-:Y:S01]  /*85e0*/  F2FP.F16.F32.PACK_AB R5, R77, R7 ;  /* 0x000000074d05723e */ /* 0x000fe200000000ff */
[C---:B---3--:R-:W-:Y:S01]  /*85f0*/  FADD.FTZ R27, R84.reuse, R27 ;  /* 0x0000001b541b7221 */ /* 0x048fe20000010000 */
[----:B------:R-:W-:Y:S01]  /*8600*/  F2FP.F16.F32.PACK_AB R7, R84, R82 ;  /* 0x000000525407723e */ /* 0x000fe200000000ff */
[----:B------:R-:W-:Y:S01]  /*8610*/  FADD.FTZ R77, R15, R30 ;  /* 0x0000001e0f4d7221 */ /* 0x000fe20000010000 */
[-C--:B------:R-:W-:Y:S01]  /*8620*/  FMUL.FTZ R115, R115, R8.reuse ;  /* 0x0000000873737220 */ /* 0x080fe20000410000 */
[----:B0-----:R-:W-:Y:S01]  /*8630*/  FADD.FTZ R49, R12, R27 ;  /* 0x0000001b0c317221 */ /* 0x001fe20000010000 */
[----:B------:R-:W0:Y:S01]  /*8640*/  MUFU.EX2 R26, R26 ;  /* 0x0000001a001a7308 */ /* 0x000e220000000800 */
[----:B--2---:R-:W-:Y:S01]  /*8650*/  FADD.FTZ R38, R24, R77 ;  /* 0x0000004d18267221 */ /* 0x004fe20000010000 */
[----:B------:R2:W-:Y:S01]  /*8660*/  STSM.16.M88.4 [R17+0x21800], R4 ;  /* 0x0218000411007844 */ /* 0x0005e20000000200 */
[----:B----4-:R-:W-:Y:S01]  /*8670*/  FADD.FTZ R30, R20, R49 ;  /* 0x00000031141e7221 */ /* 0x010fe20000010000 */
[----:B------:R-:W-:Y:S01]  /*8680*/  FFMA.FTZ R27, R60, UR34, -R76 ;  /* 0x000000223c1b7c23 */ /* 0x000fe2000801084c */
[-C--:B------:R-:W-:Y:S01]  /*8690*/  FMUL.FTZ R118, R118, R8.reuse ;  /* 0x0000000876767220 */ /* 0x080fe20000410000 */
[-C--:B------:R-:W-:Y:S01]  /*86a0*/  FMUL.FTZ R119, R119, R8.reuse ;  /* 0x0000000877777220 */ /* 0x080fe20000410000 */
[-C--:B------:R-:W-:Y:S01]  /*86b0*/  FMUL.FTZ R122, R122, R8.reuse ;  /* 0x000000087a7a7220 */ /* 0x080fe20000410000 */
[----:B------:R-:W3:Y:S01]  /*86c0*/  MUFU.EX2 R46, R46 ;  /* 0x0000002e002e7308 */ /* 0x000ee20000000800 */
[----:B-1----:R-:W-:Y:S01]  /*86d0*/  FADD.FTZ R49, R21, R30 ;  /* 0x0000001e15317221 */ /* 0x002fe20000010000 */
[-C--:B------:R-:W-:Y:S01]  /*86e0*/  FMUL.FTZ R123, R123, R8.reuse ;  /* 0x000000087b7b7220 */ /* 0x080fe20000410000 */
[-C--:B------:R-:W-:Y:S01]  /*86f0*/  FMUL.FTZ R126, R126, R8.reuse ;  /* 0x000000087e7e7220 */ /* 0x080fe20000410000 */
[-C--:B------:R-:W-:Y:S01]  /*8700*/  FMUL.FTZ R127, R127, R8.reuse ;  /* 0x000000087f7f7220 */ /* 0x080fe20000410000 */
[-C--:B------:R-:W-:Y:S01]  /*8710*/  FMUL.FTZ R130, R130, R8.reuse ;  /* 0x0000000882827220 */ /* 0x080fe20000410000 */
[-C--:B------:R-:W-:Y:S01]  /*8720*/  FMUL.FTZ R131, R131, R8.reuse ;  /* 0x0000000883837220 */ /* 0x080fe20000410000 */
[----:B------:R-:W-:Y:S01]  /*8730*/  FMUL.FTZ R134, R134, R8 ;  /* 0x0000000886867220 */ /* 0x000fe20000410000 */
[----:B------:R-:W1:Y:S01]  /*8740*/  MUFU.EX2 R31, R31 ;  /* 0x0000001f001f7308 */ /* 0x000e620000000800 */
[C---:B0-----:R-:W-:Y:S01]  /*8750*/  FADD.FTZ R49, R26.reuse, R49 ;  /* 0x000000311a317221 */ /* 0x041fe20000010000 */
[----:B--2---:R-:W-:Y:S01]  /*8760*/  F2FP.F16.F32.PACK_AB R4, R15, R14 ;  /* 0x0000000e0f04723e */ /* 0x004fe200000000ff */
[----:B------:R-:W-:Y:S01]  /*8770*/  FMUL.FTZ R135, R135, R8 ;  /* 0x0000000887877220 */ /* 0x000fe20000410000 */
[----:B------:R-:W-:Y:S01]  /*8780*/  F2FP.F16.F32.PACK_AB R6, R25, R24 ;  /* 0x000000181906723e */ /* 0x000fe200000000ff */
[-C--:B------:R-:W-:Y:S01]  /*8790*/  FMUL.FTZ R97, R97, R74.reuse ;  /* 0x0000004a61617220 */ /* 0x080fe20000410000 */
[----:B------:R-:W-:Y:S01]  /*87a0*/  F2FP.F16.F32.PACK_AB R7, R26, R21 ;  /* 0x000000151a07723e */ /* 0x000fe200000000ff */
[----:B------:R-:W-:Y:S01]  /*87b0*/  FMUL.FTZ R100, R100, R74 ;  /* 0x0000004a64647220 */ /* 0x000fe20000410000 */
[----:B------:R0:W-:Y:S01]  /*87c0*/  MUFU.EX2 R47, R53 ;  /* 0x00000035002f7308 */ /* 0x0001e20000000800 */
[----:B------:R-:W-:Y:S01]  /*87d0*/  F2FP.F16.F32.PACK_AB R5, R20, R12 ;  /* 0x0000000c1405723e */ /* 0x000fe200000000ff */
[-C--:B------:R-:W-:Y:S01]  /*87e0*/  FMUL.FTZ R101, R101, R74.reuse ;  /* 0x0000004a65657220 */ /* 0x080fe20000410000 */
[-C--:B------:R-:W-:Y:S01]  /*87f0*/  FMUL.FTZ R104, R104, R74.reuse ;  /* 0x0000004a68687220 */ /* 0x080fe20000410000 */
[-C--:B------:R-:W-:Y:S01]  /*8800*/  FMUL.FTZ R105, R105, R74.reuse ;  /* 0x0000004a69697220 */ /* 0x080fe20000410000 */
[-C--:B------:R-:W-:Y:S01]  /*8810*/  FMUL.FTZ R108, R108, R74.reuse ;  /* 0x0000004a6c6c7220 */ /* 0x080fe20000410000 */
[----:B------:R2:W-:Y:S01]  /*8820*/  STSM.16.M88.4 [R23], R4 ;  /* 0x0000000417007844 */ /* 0x0005e20000000200 */
[-C--:B------:R-:W-:Y:S01]  /*8830*/  FMUL.FTZ R109, R109, R74.reuse ;  /* 0x0000004a6d6d7220 */ /* 0x080fe20000410000 */
[----:B------:R-:W4:Y:S01]  /*8840*/  MUFU.EX2 R34, R34 ;  /* 0x0000002200227308 */ /* 0x000f220000000800 */
[----:B0-----:R-:W-:Y:S01]  /*8850*/  FADD.FTZ R53, R25, R38 ;  /* 0x0000002619357221 */ /* 0x001fe20000010000 */
[--C-:B------:R-:W-:Y:S01]  /*8860*/  FFMA.FTZ R38, R65, UR34, -R76.reuse ;  /* 0x0000002241267c23 */ /* 0x100fe2000801084c */
[----:B------:R-:W-:Y:S01]  /*8870*/  FFMA.FTZ R76, R79, UR34, -R76 ;  /* 0x000000224f4c7c23 */ /* 0x000fe2000801084c */
[----:B------:R-:W-:Y:S01]  /*8880*/  FMUL.FTZ R112, R112, R74 ;  /* 0x0000004a70707220 */ /* 0x000fe20000410000 */
[----:B------:R-:W-:Y:S01]  /*8890*/  FADD.FTZ R30, R28, R53 ;  /* 0x000000351c1e7221 */ /* 0x000fe20000010000 */
[----:B------:R-:W-:Y:S01]  /*88a0*/  F2FP.F16.F32.PACK_AB R28, R29, R28 ;  /* 0x0000001c1d1c723e */ /* 0x000fe200000000ff */
[----:B------:R-:W-:Y:S01]  /*88b0*/  FMUL.FTZ R113, R113, R74 ;  /* 0x0000004a71717220 */ /* 0x000fe20000410000 */
[----:B------:R-:W0:Y:S01]  /*88c0*/  MUFU.EX2 R83, R83 ;  /* 0x0000005300537308 */ /* 0x000e220000000800 */
[----:B------:R-:W-:Y:S01]  /*88d0*/  FADD.FTZ R53, R29, R30 ;  /* 0x0000001e1d357221 */ /* 0x000fe20000010000 */
[----:B---3--:R-:W-:Y:S01]  /*88e0*/  FADD.FTZ R30, R46, R49 ;  /* 0x000000312e1e7221 */ /* 0x008fe20000010000 */
[C---:B-1----:R-:W-:Y:S01]  /*88f0*/  F2FP.F16.F32.PACK_AB R29, R31.reuse, R46 ;  /* 0x0000002e1f1d723e */ /* 0x042fe200000000ff */
[-C--:B------:R-:W-:Y:S01]  /*8900*/  FMUL.FTZ R116, R116, R74.reuse ;  /* 0x0000004a74747220 */ /* 0x080fe20000410000 */
[----:B------:R-:W-:Y:S01]  /*8910*/  FADD.FTZ R52, R32, R53 ;  /* 0x0000003520347221 */ /* 0x000fe20000010000 */
[----:B------:R-:W-:Y:S01]  /*8920*/  FADD.FTZ R49, R31, R30 ;  /* 0x0000001e1f317221 */ /* 0x000fe20000010000 */
[-C--:B------:R-:W-:Y:S01]  /*8930*/  FMUL.FTZ R117, R117, R74.reuse ;  /* 0x0000004a75757220 */ /* 0x080fe20000410000 */
[----:B------:R-:W1:Y:S01]  /*8940*/  MUFU.EX2 R11, R11 ;  /* 0x0000000b000b7308 */ /* 0x000e620000000800 */
[----:B------:R-:W-:Y:S01]  /*8950*/  FADD.FTZ R53, R33, R52 ;  /* 0x0000003421357221 */ /* 0x000fe20000010000 */
[----:B----4-:R-:W-:Y:S01]  /*8960*/  FADD.FTZ R30, R34, R49 ;  /* 0x00000031221e7221 */ /* 0x010fe20000010000 */
[-C--:B------:R-:W-:Y:S01]  /*8970*/  FMUL.FTZ R120, R120, R74.reuse ;  /* 0x0000004a78787220 */ /* 0x080fe20000410000 */
[----:B------:R-:W-:Y:S01]  /*8980*/  FMUL.FTZ R121, R121, R74 ;  /* 0x0000004a79797220 */ /* 0x000fe20000410000 */
[----:B------:R-:W-:Y:S01]  /*8990*/  FADD.FTZ R52, R36, R53 ;  /* 0x0000003524347221 */ /* 0x000fe20000010000 */
[----:B------:R-:W-:Y:S01]  /*89a0*/  F2FP.F16.F32.PACK_AB R36, R37, R36 ;  /* 0x000000242524723e */ /* 0x000fe200000000ff */
[----:B------:R-:W-:Y:S01]  /*89b0*/  FMUL.FTZ R124, R124, R74 ;  /* 0x0000004a7c7c7220 */ /* 0x000fe20000410000 */
[----:B------:R-:W3:Y:S01]  /*89c0*/  MUFU.EX2 R13, R13 ;  /* 0x0000000d000d7308 */ /* 0x000ee20000000800 */
[----:B0-----:R-:W-:Y:S01]  /*89d0*/  FADD.FTZ R30, R83, R30 ;  /* 0x0000001e531e7221 */ /* 0x001fe20000010000 */
[----:B------:R-:W-:Y:S01]  /*89e0*/  FADD.FTZ R49, R37, R52 ;  /* 0x0000003425317221 */ /* 0x000fe20000010000 */
[----:B------:R-:W-:Y:S01]  /*89f0*/  F2FP.F16.F32.PACK_AB R31, R83, R34 ;  /* 0x00000022531f723e */ /* 0x000fe200000000ff */
[-C--:B------:R-:W-:Y:S01]  /*8a00*/  FMUL.FTZ R125, R125, R74.reuse ;  /* 0x0000004a7d7d7220 */ /* 0x080fe20000410000 */
[-C--:B------:R-:W-:Y:S01]  /*8a10*/  FMUL.FTZ R128, R128, R74.reuse ;  /* 0x0000004a80807220 */ /* 0x080fe20000410000 */
[----:B------:R-:W-:Y:S01]  /*8a20*/  FADD.FTZ R14, R40, R49 ;  /* 0x00000031280e7221 */ /* 0x000fe20000010000 */
[-C--:B------:R-:W-:Y:S01]  /*8a30*/  FMUL.FTZ R129, R129, R74.reuse ;  /* 0x0000004a81817220 */ /* 0x080fe20000410000 */
[----:B------:R-:W0:Y:S01]  /*8a40*/  MUFU.EX2 R39, R39 ;  /* 0x0000002700277308 */ /* 0x000e220000000800 */
[----:B-1----:R-:W-:Y:S01]  /*8a50*/  FADD.FTZ R30, R11, R30 ;  /* 0x0000001e0b1e7221 */ /* 0x002fe20000010000 */
[----:B------:R-:W-:Y:S01]  /*8a60*/  FADD.FTZ R15, R41, R14 ;  /* 0x0000000e290f7221 */ /* 0x000fe20000010000 */
[-C--:B------:R-:W-:Y:S01]  /*8a70*/  FMUL.FTZ R132, R132, R74.reuse ;  /* 0x0000004a84847220 */ /* 0x080fe20000410000 */
[----:B------:R-:W-:Y:S01]  /*8a80*/  FMUL.FTZ R133, R133, R74 ;  /* 0x0000004a85857220 */ /* 0x000fe20000410000 */
[----:B------:R-:W-:-:S02]  /*8a90*/  VIADD R0, R0, 0xffffffff ;  /* 0xffffffff00007836 */ /* 0x000fc40000000000 */
[----:B------:R-:W-:Y:S01]  /*8aa0*/  IMAD.MOV.U32 R8, RZ, RZ, R9 ;  /* 0x000000ffff087224 */ /* 0x000fe200078e0009 */
[----:B------:R-:W1:Y:S01]  /*8ab0*/  MUFU.EX2 R42, R42 ;  /* 0x0000002a002a7308 */ /* 0x000e620000000800 */
[----:B---3--:R-:W-:Y:S01]  /*8ac0*/  FADD.FTZ R24, R13, R30 ;  /* 0x0000001e0d187221 */ /* 0x008fe20000010000 */
[----:B------:R-:W-:Y:S01]  /*8ad0*/  F2FP.F16.F32.PACK_AB R30, R33, R32 ;  /* 0x00000020211e723e */ /* 0x000fe200000000ff */
[----:B------:R-:W-:Y:S01]  /*8ae0*/  FADD.FTZ R32, R44, R15 ;  /* 0x0000000f2c207221 */ /* 0x000fe20000010000 */
[----:B------:R-:W-:Y:S02]  /*8af0*/  F2FP.F16.F32.PACK_AB R37, R13, R11 ;  /* 0x0000000b0d25723e */ /* 0x000fe400000000ff */
[C---:B------:R-:W-:Y:S01]  /*8b00*/  F2FP.F16.F32.PACK_AB R44, R45.reuse, R44 ;  /* 0x0000002c2d2c723e */ /* 0x040fe200000000ff */
[----:B------:R-:W-:Y:S01]  /*8b10*/  FADD.FTZ R21, R45, R32 ;  /* 0x000000202d157221 */ /* 0x000fe20000010000 */
[----:B------:R-:W3:Y:S01]  /*8b20*/  MUFU.EX2 R50, R50 ;  /* 0x0000003200327308 */ /* 0x000ee20000000800 */
[----:B0-----:R-:W-:Y:S01]  /*8b30*/  FADD.FTZ R24, R39, R24 ;  /* 0x0000001827187221 */ /* 0x001fe20000010000 */
[C---:B------:R-:W-:Y:S01]  /*8b40*/  F2FP.F16.F32.PACK_AB R39, R35.reuse, R39 ;  /* 0x000000272327723e */ /* 0x040fe200000000ff */
[----:B------:R-:W-:Y:S02]  /*8b50*/  STSM.16.M88.4 [R22], R28 ;  /* 0x0000001c16007844 */ /* 0x000fe40000000200 */
[----:B------:R-:W-:-:S03]  /*8b60*/  FADD.FTZ R15, R35, R24 ;  /* 0x00000018230f7221 */ /* 0x000fc60000010000 */
[----:B------:R-:W0:Y:S01]  /*8b70*/  MUFU.EX2 R43, R43 ;  /* 0x0000002b002b7308 */ /* 0x000e220000000800 */
[----:B-1----:R-:W-:-:S07]  /*8b80*/  FADD.FTZ R12, R42, R15 ;  /* 0x0000000f2a0c7221 */ /* 0x002fce0000010000 */
[----:B------:R-:W1:Y:S01]  /*8b90*/  MUFU.EX2 R51, R51 ;  /* 0x0000003300337308 */ /* 0x000e620000000800 */
[----:B---3--:R-:W-:-:S07]  /*8ba0*/  FADD.FTZ R20, R50, R21 ;  /* 0x0000001532147221 */ /* 0x008fce0000010000 */
[----:B------:R-:W3:Y:S01]  /*8bb0*/  MUFU.EX2 R3, R3 ;  /* 0x0000000300037308 */ /* 0x000ee20000000800 */
[C---:B0-----:R-:W-:Y:S01]  /*8bc0*/  FADD.FTZ R12, R43.reuse, R12 ;  /* 0x0000000c2b0c7221 */ /* 0x041fe20000010000 */
[----:B------:R-:W-:-:S06]  /*8bd0*/  F2FP.F16.F32.PACK_AB R45, R43, R42 ;  /* 0x0000002a2b2d723e */ /* 0x000fcc00000000ff */
[----:B------:R-:W0:Y:S01]  /*8be0*/  MUFU.EX2 R54, R54 ;  /* 0x0000003600367308 */ /* 0x000e220000000800 */
[C---:B-1----:R-:W-:Y:S01]  /*8bf0*/  FADD.FTZ R15, R51.reuse, R20 ;  /* 0x00000014330f7221 */ /* 0x042fe20000010000 */
[----:B------:R-:W-:-:S06]  /*8c00*/  F2FP.F16.F32.PACK_AB R46, R51, R50 ;  /* 0x00000032332e723e */ /* 0x000fcc00000000ff */
[----:B------:R-:W1:Y:S01]  /*8c10*/  MUFU.EX2 R55, R55 ;  /* 0x0000003700377308 */ /* 0x000e620000000800 */
[----:B---3--:R-:W-:-:S07]  /*8c20*/  FADD.FTZ R12, R3, R12 ;  /* 0x0000000c030c7221 */ /* 0x008fce0000010000 */
[----:B------:R-:W2:Y:S01]  /*8c30*/  MUFU.EX2 R2, R2 ;  /* 0x0000000200027308 */ /* 0x000ea20000000800 */
[----:B0-----:R-:W-:Y:S01]  /*8c40*/  FADD.FTZ R20, R54, R15 ;  /* 0x0000000f36147221 */ /* 0x001fe20000010000 */
[C---:B------:R-:W-:Y:S01]  /*8c50*/  FADD.FTZ R15, R47.reuse, R12 ;  /* 0x0000000c2f0f7221 */ /* 0x040fe20000010000 */
[----:B------:R-:W-:-:S05]  /*8c60*/  F2FP.F16.F32.PACK_AB R47, R47, R3 ;  /* 0x000000032f2f723e */ /* 0x000fca00000000ff */
[----:B------:R-:W0:Y:S01]  /*8c70*/  MUFU.EX2 R58, R58 ;  /* 0x0000003a003a7308 */ /* 0x000e220000000800 */
[C---:B-1----:R-:W-:Y:S01]  /*8c80*/  FADD.FTZ R21, R55.reuse, R20 ;  /* 0x0000001437157221 */ /* 0x042fe20000010000 */
[----:B------:R-:W-:-:S06]  /*8c90*/  F2FP.F16.F32.PACK_AB R56, R55, R54 ;  /* 0x000000363738723e */ /* 0x000fcc00000000ff */
[----:B------:R-:W1:Y:S01]  /*8ca0*/  MUFU.EX2 R57, R57 ;  /* 0x0000003900397308 */ /* 0x000e620000000800 */
[----:B--2---:R-:W-:-:S07]  /*8cb0*/  FADD.FTZ R4, R2, R15 ;  /* 0x0000000f02047221 */ /* 0x004fce0000010000 */
[----:B------:R-:W2:Y:S01]  /*8cc0*/  MUFU.EX2 R59, R59 ;  /* 0x0000003b003b7308 */ /* 0x000ea20000000800 */
[----:B0-----:R-:W-:-:S07]  /*8cd0*/  FADD.FTZ R6, R58, R21 ;  /* 0x000000153a067221 */ /* 0x001fce0000010000 */
[----:B------:R-:W0:Y:S01]  /*8ce0*/  MUFU.EX2 R27, R27 ;  /* 0x0000001b001b7308 */ /* 0x000e220000000800 */
[C---:B-1----:R-:W-:Y:S01]  /*8cf0*/  FADD.FTZ R4, R57.reuse, R4 ;  /* 0x0000000439047221 */ /* 0x042fe20000010000 */
[----:B------:R-:W-:-:S06]  /*8d00*/  F2FP.F16.F32.PACK_AB R57, R57, R2 ;  /* 0x000000023939723e */ /* 0x000fcc00000000ff */
[----:B------:R-:W1:Y:S01]  /*8d10*/  MUFU.EX2 R62, R62 ;  /* 0x0000003e003e7308 */ /* 0x000e620000000800 */
[C---:B--2---:R-:W-:Y:S01]  /*8d20*/  FADD.FTZ R7, R59.reuse, R6 ;  /* 0x000000063b077221 */ /* 0x044fe20000010000 */
[----:B------:R-:W-:-:S06]  /*8d30*/  F2FP.F16.F32.PACK_AB R58, R59, R58 ;  /* 0x0000003a3b3a723e */ /* 0x000fcc00000000ff */
[----:B------:R-:W2:Y:S01]  /*8d40*/  MUFU.EX2 R48, R48 ;  /* 0x0000003000307308 */ /* 0x000ea20000000800 */
[----:B0-----:R-:W-:-:S07]  /*8d50*/  FADD.FTZ R5, R27, R4 ;  /* 0x000000041b057221 */ /* 0x001fce0000010000 */
[----:B------:R-:W0:Y:S01]  /*8d60*/  MUFU.EX2 R63, R63 ;  /* 0x0000003f003f7308 */ /* 0x000e220000000800 */
[----:B-1----:R-:W-:-:S07]  /*8d70*/  FADD.FTZ R6, R62, R7 ;  /* 0x000000073e067221 */ /* 0x002fce0000010000 */
[----:B------:R1:W3:Y:S01]  /*8d80*/  MUFU.EX2 R65, R64 ;  /* 0x0000004000417308 */ /* 0x0002e20000000800 */
[C---:B--2---:R-:W-:Y:S01]  /*8d90*/  FADD.FTZ R4, R48.reuse, R5 ;  /* 0x0000000530047221 */ /* 0x044fe20000010000 */
[----:B------:R-:W-:-:S06]  /*8da0*/  F2FP.F16.F32.PACK_AB R59, R48, R27 ;  /* 0x0000001b303b723e */ /* 0x000fcc00000000ff */
[----:B------:R-:W2:Y:S01]  /*8db0*/  MUFU.EX2 R66, R66 ;  /* 0x0000004200427308 */ /* 0x000ea20000000800 */
[C---:B0-----:R-:W-:Y:S01]  /*8dc0*/  FADD.FTZ R5, R63.reuse, R6 ;  /* 0x000000063f057221 */ /* 0x041fe20000010000 */
[----:B-1----:R-:W-:-:S06]  /*8dd0*/  F2FP.F16.F32.PACK_AB R64, R63, R62 ;  /* 0x0000003e3f40723e */ /* 0x002fcc00000000ff */
[----:B------:R-:W0:Y:S01]  /*8de0*/  MUFU.EX2 R67, R67 ;  /* 0x0000004300437308 */ /* 0x000e220000000800 */
[----:B---3--:R-:W-:-:S07]  /*8df0*/  FADD.FTZ R3, R65, R4 ;  /* 0x0000000441037221 */ /* 0x008fce0000010000 */
[----:B------:R1:W3:Y:S01]  /*8e00*/  MUFU.EX2 R14, R38 ;  /* 0x00000026000e7308 */ /* 0x0002e20000000800 */
[----:B--2---:R-:W-:-:S07]  /*8e10*/  FADD.FTZ R4, R66, R5 ;  /* 0x0000000542047221 */ /* 0x004fce0000010000 */
[----:B------:R-:W2:Y:S01]  /*8e20*/  MUFU.EX2 R69, R69 ;  /* 0x0000004500457308 */ /* 0x000ea20000000800 */
[----:B0-----:R-:W-:Y:S01]  /*8e30*/  FADD.FTZ R6, R67, R4 ;  /* 0x0000000443067221 */ /* 0x001fe20000010000 */
[----:B-1----:R-:W-:Y:S02]  /*8e40*/  F2FP.F16.F32.PACK_AB R38, R41, R40 ;  /* 0x000000282926723e */ /* 0x002fe400000000ff */
[----:B------:R-:W-:-:S03]  /*8e50*/  F2FP.F16.F32.PACK_AB R66, R67, R66 ;  /* 0x000000424342723e */ /* 0x000fc600000000ff */
[----:B------:R-:W-:Y:S01]  /*8e60*/  STSM.16.M88.4 [R18], R36 ;  /* 0x0000002412007844 */ /* 0x000fe20000000200 */
[----:B------:R-:W0:Y:S01]  /*8e70*/  MUFU.EX2 R68, R68 ;  /* 0x0000004400447308 */ /* 0x000e220000000800 */
[C---:B---3--:R-:W-:Y:S01]  /*8e80*/  FADD.FTZ R3, R14.reuse, R3 ;  /* 0x000000030e037221 */ /* 0x048fe20000010000 */
[----:B------:R-:W-:Y:S01]  /*8e90*/  F2FP.F16.F32.PACK_AB R65, R14, R65 ;  /* 0x000000410e41723e */ /* 0x000fe200000000ff */
[----:B------:R-:W-:Y:S04]  /*8ea0*/  STSM.16.M88.4 [R17+0x27800], R44 ;  /* 0x0278002c11007844 */ /* 0x000fe80000000200 */
[----:B------:R-:W-:Y:S01]  /*8eb0*/  STSM.16.M88.4 [R136], R56 ;  /* 0x0000003888007844 */ /* 0x000fe20000000200 */
[----:B------:R-:W1:Y:S01]  /*8ec0*/  MUFU.EX2 R72, R72 ;  /* 0x0000004800487308 */ /* 0x000e620000000800 */
[----:B--2---:R-:W-:-:S07]  /*8ed0*/  FADD.FTZ R5, R69, R6 ;  /* 0x0000000645057221 */ /* 0x004fce0000010000 */
[----:B------:R-:W2:Y:S01]  /*8ee0*/  MUFU.EX2 R75, R75 ;  /* 0x0000004b004b7308 */ /* 0x000ea20000000800 */
[----:B0-----:R-:W-:-:S07]  /*8ef0*/  FADD.FTZ R4, R68, R3 ;  /* 0x0000000344047221 */ /* 0x001fce0000010000 */
[----:B------:R-:W0:Y:S01]  /*8f00*/  MUFU.EX2 R70, R70 ;  /* 0x0000004600467308 */ /* 0x000e220000000800 */
[----:B-1----:R-:W-:-:S07]  /*8f10*/  FADD.FTZ R11, R72, R5 ;  /* 0x00000005480b7221 */ /* 0x002fce0000010000 */
[----:B------:R-:W1:Y:S01]  /*8f20*/  MUFU.EX2 R80, R80 ;  /* 0x0000005000507308 */ /* 0x000e620000000800 */
[C---:B--2---:R-:W-:Y:S01]  /*8f30*/  FADD.FTZ R3, R75.reuse, R4 ;  /* 0x000000044b037221 */ /* 0x044fe20000010000 */
[----:B------:R-:W-:Y:S02]  /*8f40*/  F2FP.F16.F32.PACK_AB R67, R75, R68 ;  /* 0x000000444b43723e */ /* 0x000fe400000000ff */
[----:B------:R-:W-:-:S03]  /*8f50*/  F2FP.F16.F32.PACK_AB R4, R72, R69 ;  /* 0x000000454804723e */ /* 0x000fc600000000ff */
[----:B------:R-:W-:Y:S01]  /*8f60*/  STSM.16.M88.4 [R22+0x6000], R64 ;  /* 0x0060004016007844 */ /* 0x000fe20000000200 */
        /* <DEDUP_REMOVED lines=10> */
[C---:B-1----:R-:W-:Y:S02]  /*9010*/  F2FP.F16.F32.PACK_AB R7, R13.reuse, R78 ;  /* 0x0000004e0d07723e */ /* 0x042fe400000000ff */
[----:B------:R-:W-:-:S03]  /*9020*/  FADD.FTZ R2, R13, R2 ;  /* 0x000000020d027221 */ /* 0x000fc60000010000 */
[----:B------:R0:W-:Y:S01]  /*9030*/  STSM.16.M88.4 [R18+0x6000], R4 ;  /* 0x0060000412007844 */ /* 0x0001e20000000200 */
[----:B------:R1:W-:Y:S06]  /*9040*/  MEMBAR.ALL.CTA ;  /* 0x0000000000007992 */ /* 0x0003ec0000008000 */
[----:B-1----:R-:W1:Y:S01]  /*9050*/  FENCE.VIEW.ASYNC.S ;  /* 0x00000000000073c6 */ /* 0x002e620000000000 */
[----:B0-----:R-:W-:Y:S01]  /*9060*/  IMAD.MOV.U32 R4, RZ, RZ, R10 ;  /* 0x000000ffff047224 */ /* 0x001fe200078e000a */
[----:B-1----:R-:W-:Y:S01]  /*9070*/  NOP ;  /* 0x0000000000007918 */ /* 0x002fe20000000000 */
[----:B------:R-:W-:Y:S05]  /*9080*/  @P2 BRA `(.L_x_861) ;  /* 0xffffffc400b42947 */ /* 0x000fea000383ffff */
[----:B------:R-:W-:Y:S01]  /*9090*/  IMAD.MOV.U32 R8, RZ, RZ, R9 ;  /* 0x000000ffff087224 */ /* 0x000fe200078e0009 */
[----:B------:R-:W-:Y:S01]  /*90a0*/  UMOV UR45, UR55 ;  /* 0x00000037002d7c82 */ /* 0x000fe20008000000 */
[----:B------:R-:W-:Y:S01]  /*90b0*/  IMAD.MOV.U32 R4, RZ, RZ, R10 ;  /* 0x000000ffff047224 */ /* 0x000fe200078e000a */
[----:B------:R-:W-:-:S06]  /*90c0*/  UMOV UR50, UR54 ;  /* 0x0000003600327c82 */ /* 0x000fcc0008000000 */
.L_x_844:
[----:B------:R-:W1:Y:S01]  /*90d0*/  LDC R5, c[0x0][0x448] ;  /* 0x00011200ff057b82 */ /* 0x000e620000000800 */
[----:B------:R-:W-:Y:S01]  /*90e0*/  UIADD3 UR6, UR41, 0xbf, URZ ;  /* 0x000000bf29067890 */ /* 0x000fe2000fffe03f */
[----:B------:R-:W-:-:S05]  /*90f0*/  IADD3 R10, -R143, 0x1, RZ ;  /* 0x000000018f0a7810 */ /* 0x000fca0007ffe1ff */
[----:B------:R-:W-:Y:S01]  /*9100*/  IMAD R10, R71, UR43, R10 ;  /* 0x0000002b470a7c24 */ /* 0x000fe2000f8e020a */
[----:B0-----:R-:W0:Y:S01]  /*9110*/  LDC R12, c[0x0][0x9e4] ;  /* 0x00027900ff0c7b82 */ /* 0x001e220000000800 */
[----:B-1----:R-:W-:Y:S02]  /*9120*/  ISETP.NE.AND P5, PT, R5, 0x1, PT ;  /* 0x000000010500780c */ /* 0x002fe40003fa5270 */
[----:B0-----:R-:W-:-:S11]  /*9130*/  ISETP.GE.AND P6, PT, R12, 0x1, PT ;  /* 0x000000010c00780c */ /* 0x001fd60003fc6270 */
[----:B------:R-:W0:Y:S08]  /*9140*/  @P5 LDC R5, c[0x0][0x44c] ;  /* 0x00011300ff055b82 */ /* 0x000e300000000800 */
[----:B------:R-:W1:Y:S01]  /*9150*/  @P5 LDC R7, c[0x0][0x450] ;  /* 0x00011400ff075b82 */ /* 0x000e620000000800 */
[----:B0-----:R-:W-:-:S04]  /*9160*/  @P5 IMAD.HI.U32 R6, R5, UR6, RZ ;  /* 0x0000000605065c27 */ /* 0x001fc8000f8e00ff */
[----:B------:R-:W-:Y:S01]  /*9170*/  IMAD.U32 R5, RZ, RZ, UR6 ;  /* 0x00000006ff057e24 */ /* 0x000fe2000f8e00ff */
[----:B------:R-:W-:Y:S01]  /*9180*/  ULDC UR6, c[0x0][0x9dc] ;  /* 0x0002770000067ab9 */ /* 0x000fe20000000800 */
[----:B-1----:R-:W-:-:S05]  /*9190*/  @P5 SHF.R.U32.HI R5, RZ, R7, R6 ;  /* 0x00000007ff055219 */ /* 0x002fca0000011606 */
[----:B------:R-:W-:-:S04]  /*91a0*/  IMAD.IADD R5, R10, 0x1, R5 ;  /* 0x000000010a057824 */ /* 0x000fc800078e0205 */
[----:B------:R-:W-:Y:S01]  /*91b0*/  VIADD R6, R5, -UR6 ;  /* 0x8000000605067c36 */ /* 0x000fe20008000000 */
[----:B------:R-:W-:Y:S06]  /*91c0*/  @!P6 BRA `(.L_x_862) ;  /* 0x00000000003ce947 */ /* 0x000fec0003800000 */
[----:B------:R-:W-:-:S13]  /*91d0*/  ISETP.GT.AND P2, PT, R5, -0x1, PT ;  /* 0xffffffff0500780c */ /* 0x000fda0003f44270 */
[----:B------:R-:W-:Y:S05]  /*91e0*/  @P2 BRA `(.L_x_863) ;  /* 0x00000000001c2947 */ /* 0x000fea0003800000 */
[----:B------:R-:W-:Y:S02]  /*91f0*/  ISETP.NE.AND P2, PT, R12, 0x1, PT ;  /* 0x000000010c00780c */ /* 0x000fe40003f45270 */
[----:B------:R-:W-:-:S11]  /*9200*/  LOP3.LUT R5, RZ, R5, RZ, 0x33, !PT ;  /* 0x00000005ff057212 */ /* 0x000fd600078e33ff */
[----:B------:R-:W0:Y:S02]  /*9210*/  @P2 LDC.64 R10, c[0x0][0x9e8] ;  /* 0x00027a00ff0a2b82 */ /* 0x000e240000000a00 */
[----:B0-----:R-:W-:-:S05]  /*9220*/  @P2 IMAD.HI.U32 R10, R5, R10, RZ ;  /* 0x0000000a050a2227 */ /* 0x001fca00078e00ff */
[----:B------:R-:W-:-:S04]  /*9230*/  @P2 SHF.R.U32.HI R5, RZ, R11, R10 ;  /* 0x0000000bff052219 */ /* 0x000fc8000001160a */
[----:B------:R-:W-:Y:S01]  /*9240*/  LOP3.LUT R5, RZ, R5, RZ, 0x33, !PT ;  /* 0x00000005ff057212 */ /* 0x000fe200078e33ff */
[----:B------:R-:W-:Y:S06]  /*9250*/  BRA `(.L_x_864) ;  /* 0x0000000000107947 */ /* 0x000fec0003800000 */
.L_x_863:
[----:B------:R-:W-:-:S13]  /*9260*/  ISETP.NE.AND P2, PT, R12, 0x1, PT ;  /* 0x000000010c00780c */ /* 0x000fda0003f45270 */
[----:B------:R-:W0:Y:S02]  /*9270*/  @P2 LDC.64 R10, c[0x0][0x9e8] ;  /* 0x00027a00ff0a2b82 */ /* 0x000e240000000a00 */
[----:B0-----:R-:W-:-:S05]  /*9280*/  @P2 IMAD.HI.U32 R10, R5, R10, RZ ;  /* 0x0000000a050a2227 */ /* 0x001fca00078e00ff */
[----:B------:R-:W-:-:S07]  /*9290*/  @P2 SHF.R.U32.HI R5, RZ, R11, R10 ;  /* 0x0000000bff052219 */ /* 0x000fce000001160a */
.L_x_864:
[----:B------:R-:W-:-:S05]  /*92a0*/  IMAD R5, R5, R12, RZ ;  /* 0x0000000c05057224 */ /* 0x000fca00078e02ff */
[----:B------:R-:W-:-:S07]  /*92b0*/  VIMNMX R6, R6, R5, !PT ;  /* 0x0000000506067248 */ /* 0x000fce0007fe0100 */
.L_x_862:
[----:B------:R-:W-:-:S05]  /*92c0*/  VIADD R6, R6, 0x7f ;  /* 0x0000007f06067836 */ /* 0x000fca0000000000 */
[----:B------:R-:W-:-:S04]  /*92d0*/  SHF.R.S32.HI R5, RZ, 0x1f, R6 ;  /* 0x0000001fff057819 */ /* 0x000fc80000011406 */
[----:B------:R-:W-:-:S04]  /*92e0*/  LEA.HI R5, R5, R6, RZ, 0x7 ;  /* 0x0000000605057211 */ /* 0x000fc800078f38ff */
[----:B------:R-:W-:-:S04]  /*92f0*/  SHF.R.S32.HI R5, RZ, 0x7, R5 ;  /* 0x00000007ff057819 */ /* 0x000fc80000011405 */
[----:B------:R-:W-:-:S04]  /*9300*/  VIMNMX R6, R5, UR39, !PT ;  /* 0x0000002705067c48 */ /* 0x000fc8000ffe0100 */
[----:B------:R-:W-:-:S13]  /*9310*/  ISETP.GE.AND P2, PT, R0, R6, PT ;  /* 0x000000060000720c */ /* 0x000fda0003f46270 */
[----:B------:R-:W-:Y:S05]  /*9320*/  @!P2 BRA `(.L_x_865) ;  /* 0x000000280028a947 */ /* 0x000fea0003800000 */
[----:B------:R-:W-:Y:S01]  /*9330*/  IMAD.MOV.U32 R7, RZ, RZ, R8 ;  /* 0x000000ffff077224 */ /* 0x000fe200078e0008 */
[----:B------:R-:W-:Y:S01]  /*9340*/  UMOV UR28, UR50 ;  /* 0x00000032001c7c82 */ /* 0x000fe20008000000 */
[----:B------:R-:W-:Y:S01]  /*9350*/  IMAD.MOV.U32 R5, RZ, RZ, R4 ;  /* 0x000000ffff057224 */ /* 0x000fe200078e0004 */
[----:B------:R-:W-:Y:S01]  /*9360*/  UMOV UR51, UR45 ;  /* 0x0000002d00337c82 */ /* 0x000fe20008000000 */
[----:B------:R-:W-:Y:S01]  /*9370*/  ULDC UR35, c[0x0][0x9d8] ;  /* 0x0002760000237ab9 */ /* 0x000fe20000000800 */
[----:B------:R-:W-:-:S05]  /*9380*/  ULDC UR34, c[0x0][0x988] ;  /* 0x0002620000227ab9 */ /* 0x000fca0000000800 */
.L_x_874:
[----:B------:R-:W-:Y:S01]  /*9390*/  UIADD3 UR45, UR51, 0x1, URZ ;  /* 0x00000001332d7890 */ /* 0x000fe2000fffe03f */
[----:B------:R-:W-:-:S03]  /*93a0*/  ISETP.NE.AND P2, PT, RZ, UR37, PT ;  /* 0x00000025ff007c0c */ /* 0x000fc6000bf45270 */
[----:B------:R-:W-:-:S04]  /*93b0*/  UISETP.NE.AND UP0, UPT, UR45, 0x2, UPT ;  /* 0x000000022d00788c */ /* 0x000fc8000bf05270 */
[----:B------:R-:W-:Y:S02]  /*93c0*/  USEL UR50, URZ, 0x1, UP0 ;  /* 0x000000013f327887 */ /* 0x000fe40008000000 */
[----:B------:R-:W-:Y:S02]  /*93d0*/  USEL UR45, UR45, URZ, UP0 ;  /* 0x0000003f2d2d7287 */ /* 0x000fe40008000000 */
[----:B------:R-:W-:Y:S02]  /*93e0*/  ULOP3.LUT UR50, UR28, UR50, URZ, 0x3c, !UPT ;  /* 0x000000321c327292 */ /* 0x000fe4000f8e3c3f */
[----:B0-----:R-:W-:Y:S10]  /*93f0*/  @P2 BRA `(.L_x_866) ;  /* 0x00000000002c2947 */ /* 0x001ff40003800000 */
[----:B------:R-:W-:Y:S05]  /*9400*/  @!P0 BRA `(.L_x_867) ;  /* 0x0000000000048947 */ /* 0x000fea0003800000 */
[----:B------:R-:W-:Y:S01]  /*9410*/  BPT.TRAP 0x1 ;  /* 0x000000040000795c */ /* 0x000fe20000300000 */
.L_x_867:
[----:B------:R-:W-:Y:S01]  /*9420*/  ULEA UR6, UR45, UR42, 0x3 ;  /* 0x0000002a2d067291 */ /* 0x000fe2000f8e183f */
[----:B------:R-:W-:-:S05]  /*9430*/  IMAD.U32 R4, RZ, RZ, UR50 ;  /* 0x00000032ff047e24 */ /* 0x000fca000f8e00ff */
[----:B------:R-:W-:-:S04]  /*9440*/  SHF.L.U32 R4, R4, 0x1f, RZ ;  /* 0x0000001f04047819 */ /* 0x000fc800000006ff */
[----:B------:R0:W1:Y:S01]  /*9450*/  SYNCS.PHASECHK.TRANS64.TRYWAIT P3, [UR6+0x2d830], R4 ;  /* 0x02d83004ff0075a7 */ /* 0x0000620008060146 */
[----:B------:R-:W-:Y:S05]  /*9460*/  @!P0 BRA `(.L_x_868) ;  /* 0x0000000000048947 */ /* 0x000fea0003800000 */
[----:B------:R-:W-:Y:S01]  /*9470*/  BPT.TRAP 0x1 ;  /* 0x000000040000795c */ /* 0x000fe20000300000 */
.L_x_868:
[----:B-1----:R-:W-:Y:S05]  /*9480*/  @P3 BRA `(.L_x_866) ;  /* 0x0000000000083947 */ /* 0x002fea0003800000 */
[----:B------:R-:W1:Y:S02]  /*9490*/  SYNCS.PHASECHK.TRANS64.TRYWAIT P3, [UR6+0x2d830], R4 ;  /* 0x02d83004ff0075a7 */ /* 0x000e640008060146 */
[----:B-1----:R-:W-:Y:S05]  /*94a0*/  @!P3 BRA `(.L_x_869) ;  /* 0x000000d0005cb947 */ /* 0x002fea0003800000 */
.L_x_866:
[----:B------:R-:W2:Y:S01]  /*94b0*/  S2R R8, SR_TID.X ;  /* 0x0000000000087919 */ /* 0x000ea20000002100 */
        /* <DEDUP_REMOVED lines=13> */
[----:B01----:R-:W-:-:S05]  /*9590*/  VIADD R4, R8, 0x8 ;  /* 0x0000000808047836 */ /* 0x003fca0000000000 */
[----:B------:R0:W-:Y:S06]  /*95a0*/  BAR.SYNC.DEFER_BLOCKING R4, 0x100 ;  /* 0x000400040000751d */ /* 0x0001ec0000010000 */
[----:B------:R-:W-:-:S06]  /*95b0*/  WARPGROUP.ARRIVE ;  /* 0x00000000000079c5 */ /* 0x000fcc0000000000 */
        /* <DEDUP_REMOVED lines=17> */
[----:B0-----:R-:W-:Y:S05]  /*96d0*/  @P2 BRA `(.L_x_870) ;  /* 0x00000000002c2947 */ /* 0x001fea0003800000 */
[----:B------:R-:W-:Y:S05]  /*96e0*/  @!P0 BRA `(.L_x_871) ;  /* 0x0000000000048947 */ /* 0x000fea0003800000 */
[----:B------:R-:W-:Y:S01]  /*96f0*/  BPT.TRAP 0x1 ;  /* 0x000000040000795c */ /* 0x000fe20000300000 */
.L_x_871:
[----:B------:R-:W-:Y:S01]  /*9700*/  ULEA UR6, UR51, UR42, 0x3 ;  /* 0x0000002a33067291 */ /* 0x000fe2000f8e183f */
[----:B------:R-:W-:-:S05]  /*9710*/  IMAD.U32 R4, RZ, RZ, UR28 ;  /* 0x0000001cff047e24 */ /* 0x000fca000f8e00ff */
[----:B------:R-:W-:-:S04]  /*9720*/  SHF.L.U32 R4, R4, 0x1f, RZ ;  /* 0x0000001f04047819 */ /* 0x000fc800000006ff */
[----:B------:R0:W1:Y:S01]  /*9730*/  SYNCS.PHASECHK.TRANS64.TRYWAIT P2, [UR6+0x2d850], R4 ;  /* 0x02d85004ff0075a7 */ /* 0x0000620008040146 */
[----:B------:R-:W-:Y:S05]  /*9740*/  @!P0 BRA `(.L_x_872) ;  /* 0x0000000000048947 */ /* 0x000fea0003800000 */
[----:B------:R-:W-:Y:S01]  /*9750*/  BPT.TRAP 0x1 ;  /* 0x000000040000795c */ /* 0x000fe20000300000 */
.L_x_872:
[----:B-1----:R-:W-:Y:S05]  /*9760*/  @P2 BRA `(.L_x_870) ;  /* 0x0000000000082947 */ /* 0x002fea0003800000 */
[----:B------:R-:W1:Y:S02]  /*9770*/  SYNCS.PHASECHK.TRANS64.TRYWAIT P2, [UR6+0x2d850], R4 ;  /* 0x02d85004ff0075a7 */ /* 0x000e640008040146 */
[----:B-1----:R-:W-:Y:S05]  /*9780*/  @!P2 BRA `(.L_x_873) ;  /* 0x000000cc00bca947 */ /* 0x002fea0003800000 */
.L_x_870:
[----:B------:R-:W-:Y:S01]  /*9790*/  UIADD3 UR6, UR42, 0x400, URZ ;  /* 0x000004002a067890 */ /* 0x000fe2000fffe03f */
[----:B------:R-:W-:Y:S01]  /*97a0*/  WARPGROUP.ARRIVE ;  /* 0x00000000000079c5 */ /* 0x000fe20000000000 */
[----:B------:R-:W-:Y:S01]  /*97b0*/  UMOV UR29, 0x40000040 ;  /* 0x40000040001d7882 */ /* 0x000fe20000000000 */
[----:B------:R-:W-:Y:S01]  /*97c0*/  UMOV UR31, 0x80000020 ;  /* 0x80000020001f7882 */ /* 0x000fe20000000000 */
[----:B------:R-:W-:Y:S01]  /*97d0*/  USHF.R.U32.HI UR6, URZ, 0x4, UR6 ;  /* 0x000000043f067899 */ /* 0x000fe20008011606 */
[----:B------:R-:W-:Y:S01]  /*97e0*/  FMUL.FTZ R8, R24, UR35 ;  /* 0x0000002318087c20 */ /* 0x000fe20008410000 */
[----:B------:R-:W-:Y:S01]  /*97f0*/  FMUL.FTZ R10, R25, UR35 ;  /* 0x00000023190a7c20 */ /* 0x000fe20008410000 */
[----:B------:R-:W-:Y:S01]  /*9800*/  FMUL.FTZ R12, R28, UR35 ;  /* 0x000000231c0c7c20 */ /* 0x000fe20008410000 */
[----:B------:R-:W-:Y:S01]  /*9810*/  ULOP3.LUT UR6, UR6, 0x3fff, URZ, 0xc0, !UPT ;  /* 0x00003fff06067892 */ /* 0x000fe2000f8ec03f */
[----:B------:R-:W-:Y:S01]  /*9820*/  FMUL.FTZ R13, R29, UR35 ;  /* 0x000000231d0d7c20 */ /* 0x000fe20008410000 */
[----:B------:R-:W-:Y:S01]  /*9830*/  FMUL.FTZ R20, R32, UR35 ;  /* 0x0000002320147c20 */ /* 0x000fe20008410000 */
[----:B------:R-:W2:Y:S01]  /*9840*/  MUFU.TANH R8, R8 ;  /* 0x0000000800087308 */ /* 0x000ea20000002400 */
[----:B------:R-:W-:Y:S01]  /*9850*/  ULOP3.LUT UR7, UR6, 0x2000000, URZ, 0xfc, !UPT ;  /* 0x0200000006077892 */ /* 0x000fe2000f8efc3f */
[----:B------:R-:W-:Y:S01]  /*9860*/  FMUL.FTZ R24, R33, UR35 ;  /* 0x0000002321187c20 */ /* 0x000fe20008410000 */
[----:B------:R-:W-:Y:S01]  /*9870*/  ULOP3.LUT UR6, UR36, 0x10000, URZ, 0xfc, !UPT ;  /* 0x0001000024067892 */ /* 0x000fe2000f8efc3f */
[----:B------:R-:W-:Y:S01]  /*9880*/  FMUL.FTZ R21, R34, UR35 ;  /* 0x0000002322157c20 */ /* 0x000fe20008410000 */
[----:B------:R-:W-:Y:S01]  /*9890*/  UIMAD UR7, UR51, 0x600, UR7 ;  /* 0x00000600330778a4 */ /* 0x000fe2000f8e0207 */
[----:B------:R-:W-:Y:S01]  /*98a0*/  FMUL.FTZ R34, R44, UR35 ;  /* 0x000000232c227c20 */ /* 0x000fe20008410000 */
[----:B------:R-:W-:Y:S01]  /*98b0*/  FMUL.FTZ R44, R53, UR35 ;  /* 0x00000023352c7c20 */ /* 0x000fe20008410000 */
[----:B------:R-:W3:Y:S01]  /*98c0*/  MUFU.TANH R10, R10 ;  /* 0x0000000a000a7308 */ /* 0x000ee20000002400 */
[----:B-1----:R-:W-:Y:S01]  /*98d0*/  FMUL.FTZ R9, R26, UR35 ;  /* 0x000000231a097c20 */ /* 0x002fe20008410000 */
[----:B------:R-:W-:Y:S01]  /*98e0*/  UMOV UR28, UR6 ;  /* 0x00000006001c7c82 */ /* 0x000fe20008000000 */
[----:B------:R-:W-:Y:S01]  /*98f0*/  FMUL.FTZ R26, R36, UR35 ;  /* 0x00000023241a7c20 */ /* 0x000fe20008410000 */
[----:B------:R-:W-:Y:S01]  /*9900*/  UMOV UR30, UR7 ;  /* 0x00000007001e7c82 */ /* 0x000fe20008000000 */
[----:B------:R-:W-:Y:S01]  /*9910*/  FMUL.FTZ R28, R37, UR35 ;  /* 0x00000023251c7c20 */ /* 0x000fe20008410000 */
[----:B------:R-:W-:Y:S01]  /*9920*/  HGMMA.64x96x16.F32 R88, gdesc[UR28].tnspB, R88, gsb0 ;  /* 0x416000001c5879f0 */ /* 0x000fe20008000858 */
[----:B------:R-:W-:Y:S01]  /*9930*/  UIADD3 UR28, UR6, 0x2, URZ ;  /* 0x00000002061c7890 */ /* 0x000fe2000fffe03f */
[----:B------:R-:W0:Y:S01]  /*9940*/  MUFU.TANH R12, R12 ;  /* 0x0000000c000c7308 */ /* 0x000e220000002400 */
[----:B------:R-:W-:Y:S01]  /*9950*/  UIADD3 UR30, UR7, 0x40, URZ ;  /* 0x00000040071e7890 */ /* 0x000fe2000fffe03f */
[----:B--2---:R-:W-:Y:S01]  /*9960*/  FMNMX.FTZ R53, R8, R5, !PT ;  /* 0x0000000508357209 */ /* 0x004fe20007810000 */
[----:B------:R-:W-:Y:S01]  /*9970*/  UMOV UR29, 0x40000040 ;  /* 0x40000040001d7882 */ /* 0x000fe20000000000 */
[----:B------:R-:W-:Y:S01]  /*9980*/  UMOV UR31, 0x80000020 ;  /* 0x80000020001f7882 */ /* 0x000fe20000000000 */
[----:B------:R-:W-:Y:S01]  /*9990*/  FMUL.FTZ R14, R30, UR35 ;  /* 0x000000231e0e7c20 */ /* 0x000fe20008410000 */
[----:B------:R-:W-:Y:S01]  /*99a0*/  FMUL.FTZ R30, R40, UR35 ;  /* 0x00000023281e7c20 */ /* 0x000fe20008410000 */
[----:B------:R-:W-:Y:S01]  /*99b0*/  FMUL.FTZ R36, R45, UR35 ;  /* 0x000000232d247c20 */ /* 0x000fe20008410000 */
[----:B------:R-:W1:Y:S01]  /*99c0*/  MUFU.TANH R13, R13 ;  /* 0x0000000d000d7308 */ /* 0x000e620000002400 */
[----:B---3--:R-:W-:Y:S01]  /*99d0*/  FMNMX.FTZ R53, R10, R53, !PT ;  /* 0x000000350a357209 */ /* 0x008fe20007810000 */
        /* <DEDUP_REMOVED lines=51> */
[----:B------:R-:W2:Y:S03]  /*9d10*/  S2R R151, SR_TID.X ;  /* 0x0000000000977919 */ /* 0x000ea60000002100 */
[----:B------:R-:W3:Y:S01]  /*9d20*/  MUFU.TANH R34, R34 ;  /* 0x0000002200227308 */ /* 0x000ee20000002400 */
[----:B0-----:R-:W-:-:S07]  /*9d30*/  FMNMX.FTZ R57, R30, R57, !PT ;  /* 0x000000391e397209 */ /* 0x001fce0007810000 */
[----:B------:R-:W0:Y:S01]  /*9d40*/  MUFU.TANH R36, R36 ;  /* 0x0000002400247308 */ /* 0x000e220000002400 */
[----:B-1----:R-:W-:-:S07]  /*9d50*/  FMNMX.FTZ R57, R32, R57, !PT ;  /* 0x0000003920397209 */ /* 0x002fce0007810000 */
[----:B------:R-:W1:Y:S01]  /*9d60*/  MUFU.TANH R38, R38 ;  /* 0x0000002600267308 */ /* 0x000e620000002400 */
[----:B---3--:R-:W-:Y:S01]  /*9d70*/  FMNMX.FTZ R59, R34, R57, !PT ;  /* 0x00000039223b7209 */ /* 0x008fe20007810000 */
[----:B------:R-:W-:Y:S01]  /*9d80*/  FMUL.FTZ R57, R72, UR35 ;  /* 0x0000002348397c20 */ /* 0x000fe20008410000 */
[----:B------:R-:W-:-:S05]  /*9d90*/  FMUL.FTZ R72, R78, UR35 ;  /* 0x000000234e487c20 */ /* 0x000fca0008410000 */
[----:B------:R-:W3:Y:S01]  /*9da0*/  MUFU.TANH R39, R39 ;  /* 0x0000002700277308 */ /* 0x000ee20000002400 */
[----:B0-----:R-:W-:Y:S02]  /*9db0*/  FMNMX.FTZ R59, R36, R59, !PT ;  /* 0x0000003b243b7209 */ /* 0x001fe40007810000 */
[----:B--2---:R-:W-:Y:S02]  /*9dc0*/  SHF.R.U32.HI R143, RZ, 0x7, R151 ;  /* 0x00000007ff8f7819 */ /* 0x004fe40000011697 */
[----:B------:R-:W-:-:S03]  /*9dd0*/  ISETP.GE.U32.AND P2, PT, R151, 0x180, PT ;  /* 0x000001809700780c */ /* 0x000fc60003f46070 */
[----:B------:R-:W0:Y:S01]  /*9de0*/  MUFU.TANH R42, R42 ;  /* 0x0000002a002a7308 */ /* 0x000e220000002400 */
[----:B-1----:R-:W-:Y:S01]  /*9df0*/  FMNMX.FTZ R4, R38, R59, !PT ;  /* 0x0000003b26047209 */ /* 0x002fe20007810000 */
[----:B------:R-:W-:Y:S02]  /*9e00*/  WARPGROUP.DEPBAR.LE gsb0, 0x0 ;  /* 0x00008000000079c5 */ /* 0x000fe40000010000 */
[----:B------:R-:W-:-:S04]  /*9e10*/  WARPGROUP.ARRIVE ;  /* 0x00000000000079c5 */ /* 0x000fc80000000000 */
[----:B------:R-:W1:Y:S01]  /*9e20*/  MUFU.TANH R44, R44 ;  /* 0x0000002c002c7308 */ /* 0x000e620000002400 */
[----:B---3--:R-:W-:Y:S01]  /*9e30*/  FMNMX.FTZ R59, R39, R4, !PT ;  /* 0x00000004273b7209 */ /* 0x008fe20007810000 */
[----:B------:R-:W-:Y:S01]  /*9e40*/  HGMMA.64x96x16.F32 R88, gdesc[UR28].tnspB, R88, gsb0 ;  /* 0x416000001c5879f0 */ /* 0x000fe20008000858 */
[----:B------:R-:W-:Y:S02]  /*9e50*/  UIADD3 UR28, UR6, 0x4, URZ ;  /* 0x00000004061c7890 */ /* 0x000fe4000fffe03f */
[----:B------:R-:W-:-:S03]  /*9e60*/  UIADD3 UR30, UR7, 0x80, URZ ;  /* 0x00000080071e7890 */ /* 0x000fc6000fffe03f */
[----:B------:R-:W2:Y:S01]  /*9e70*/  MUFU.TANH R46, R46 ;  /* 0x0000002e002e7308 */ /* 0x000ea20000002400 */
[----:B------:R-:W-:Y:S01]  /*9e80*/  UMOV UR29, 0x40000040 ;  /* 0x40000040001d7882 */ /* 0x000fe20000000000 */
[----:B------:R-:W-:Y:S01]  /*9e90*/  UMOV UR31, 0x80000020 ;  /* 0x80000020001f7882 */ /* 0x000fe20000000000 */
[----:B0-----:R-:W-:Y:S01]  /*9ea0*/  FMNMX.FTZ R61, R42, R59, !PT ;  /* 0x0000003b2a3d7209 */ /* 0x001fe20007810000 */
[----:B------:R-:W-:Y:S01]  /*9eb0*/  FMUL.FTZ R59, R76, UR35 ;  /* 0x000000234c3b7c20 */ /* 0x000fe20008410000 */
[----:B------:R-:W-:-:S03]  /*9ec0*/  FMUL.FTZ R76, R86, UR35 ;  /* 0x00000023564c7c20 */ /* 0x000fc60008410000 */
        /* <DEDUP_REMOVED lines=31> */
[----:B------:R-:W-:Y:S02]  /*a0c0*/  UIADD3 UR28, UR6, 0x6, URZ ;  /* 0x00000006061c7890 */ /* 0x000fe4000fffe03f */
[----:B------:R-:W-:Y:S01]  /*a0d0*/  UIADD3 UR30, UR7, 0xc0, URZ ;  /* 0x000000c0071e7890 */ /* 0x000fe2000fffe03f */
[----:B------:R-:W-:Y:S01]  /*a0e0*/  UMOV UR29, 0x40000040 ;  /* 0x40000040001d7882 */ /* 0x000fe20000000000 */
[----:B------:R-:W-:Y:S01]  /*a0f0*/  UMOV UR31, 0x80000020 ;  /* 0x80000020001f7882 */ /* 0x000fe20000000000 */
        /* <DEDUP_REMOVED lines=8> */
[----:B------:R-:W-:Y:S01]  /*a180*/  FMUL.FTZ R69, R71, UR35 ;  /* 0x0000002347457c20 */ /* 0x000fe20008410000 */
[----:B------:R-:W-:Y:S01]  /*a190*/  FMUL.FTZ R71, R75, UR35 ;  /* 0x000000234b477c20 */ /* 0x000fe20008410000 */
[----:B------:R-:W-:Y:S02]  /*a1a0*/  FMUL.FTZ R75, R83, UR35 ;  /* 0x00000023534b7c20 */ /* 0x000fe40008410000 */
[----:B------:R-:W2:Y:S02]  /*a1b0*/  SHFL.BFLY PT, R73, R4, 0x2, 0x1f ;  /* 0x0c401f0004497f89 */ /* 0x000ea400000e0000 */
[----:B------:R-:W3:Y:S08]  /*a1c0*/  MUFU.TANH R14, R14 ;  /* 0x0000000e000e7308 */ /* 0x000ef00000002400 */
[----:B------:R-:W4:Y:S08]  /*a1d0*/  MUFU.TANH R15, R15 ;  /* 0x0000000f000f7308 */ /* 0x000f300000002400 */
[----:B------:R-:W5:Y:S01]  /*a1e0*/  MUFU.TANH R21, R21 ;  /* 0x0000001500157308 */ /* 0x000f620000002400 */
[----:B--2---:R-:W-:Y:S01]  /*a1f0*/  FMNMX.FTZ R80, R4, R73, !PT ;  /* 0x0000004904507209 */ /* 0x004fe20007810000 */
[----:B------:R-:W-:-:S06]  /*a200*/  FMUL.FTZ R73, R79, UR35 ;  /* 0x000000234f497c20 */ /* 0x000fcc0008410000 */
[----:B------:R-:W2:Y:S01]  /*a210*/  MUFU.TANH R25, R25 ;  /* 0x0000001900197308 */ /* 0x000ea20000002400 */
[----:B------:R-:W0:Y:S07]  /*a220*/  SHFL.BFLY PT, R81, R80, 0x1, 0x1f ;  /* 0x0c201f0050517f89 */ /* 0x000e2e00000e0000 */
[----:B------:R-:W2:Y:S08]  /*a230*/  MUFU.TANH R27, R27 ;  /* 0x0000001b001b7308 */ /* 0x000eb00000002400 */
[----:B------:R-:W2:Y:S08]  /*a240*/  MUFU.TANH R29, R29 ;  /* 0x0000001d001d7308 */ /* 0x000eb00000002400 */
[----:B------:R-:W2:Y:S01]  /*a250*/  MUFU.TANH R31, R31 ;  /* 0x0000001f001f7308 */ /* 0x000ea20000002400 */
[----:B0-----:R-:W-:-:S05]  /*a260*/  FMNMX.FTZ R4, R80, R81, !PT ;  /* 0x0000005150047209 */ /* 0x001fca0007810000 */
[C---:B------:R-:W-:Y:S02]  /*a270*/  FMUL.FTZ R79, R4.reuse, UR34 ;  /* 0x00000022044f7c20 */ /* 0x040fe40008410000 */
[----:B------:R-:W0:Y:S01]  /*a280*/  MUFU.TANH R33, R33 ;  /* 0x0000002100217308 */ /* 0x000e220000002400 */
[----:B------:R-:W-:Y:S01]  /*a290*/  FADD.FTZ R5, -R4, R5 ;  /* 0x0000000504057221 */ /* 0x000fe20000010100 */
[--C-:B------:R-:W-:Y:S01]  /*a2a0*/  FFMA.FTZ R78, R8, UR34, -R79.reuse ;  /* 0x00000022084e7c23 */ /* 0x100fe2000801084f */
[----:B------:R-:W-:Y:S01]  /*a2b0*/  FMNMX.FTZ R8, R9, R7, !PT ;  /* 0x0000000709087209 */ /* 0x000fe20007810000 */
[--C-:B------:R-:W-:Y:S01]  /*a2c0*/  FFMA.FTZ R82, R39, UR34, -R79.reuse ;  /* 0x0000002227527c23 */ /* 0x100fe2000801084f */
[----:B------:R-:W-:Y:S02]  /*a2d0*/  WARPGROUP.DEPBAR.LE gsb0, 0x0 ;  /* 0x00008000000079c5 */ /* 0x000fe40000010000 */
[----:B------:R-:W-:Y:S01]  /*a2e0*/  WARPGROUP.ARRIVE ;  /* 0x00000000000079c5 */ /* 0x000fe20000000000 */
[----:B-1----:R-:W-:Y:S01]  /*a2f0*/  FMNMX.FTZ R81, R11, R8, !PT ;  /* 0x000000080b517209 */ /* 0x002fe20007810000 */
[----:B------:R-:W1:Y:S01]  /*a300*/  MUFU.TANH R35, R35 ;  /* 0x0000002300237308 */ /* 0x000e620000002400 */
[--C-:B------:R-:W-:Y:S01]  /*a310*/  FFMA.FTZ R80, R36, UR34, -R79.reuse ;  /* 0x0000002224507c23 */ /* 0x100fe2000801084f */
[--C-:B------:R-:W-:Y:S01]  /*a320*/  FFMA.FTZ R10, R10, UR34, -R79.reuse ;  /* 0x000000220a0a7c23 */ /* 0x100fe2000801084f */
[----:B---3--:R-:W-:Y:S01]  /*a330*/  FMNMX.FTZ R8, R14, R81, !PT ;  /* 0x000000510e087209 */ /* 0x008fe20007810000 */
[----:B------:R-:W-:Y:S01]  /*a340*/  HGMMA.64x96x16.F32 R88, gdesc[UR28].tnspB, R88, gsb0 ;  /* 0x416000001c5879f0 */ /* 0x000fe20008000858 */
[----:B------:R-:W-:Y:S01]  /*a350*/  UIADD3 UR28, UR6, 0x600, URZ ;  /* 0x00000600061c7890 */ /* 0x000fe2000fffe03f */
[--C-:B------:R-:W-:Y:S01]  /*a360*/  FFMA.FTZ R12, R12, UR34, -R79.reuse ;  /* 0x000000220c0c7c23 */ /* 0x100fe2000801084f */
[----:B------:R-:W-:Y:S01]  /*a370*/  UIADD3 UR30, UR7, 0x100, URZ ;  /* 0x00000100071e7890 */ /* 0x000fe2000fffe03f */
[----:B----4-:R-:W-:Y:S01]  /*a380*/  FMNMX.FTZ R8, R15, R8, !PT ;  /* 0x000000080f087209 */ /* 0x010fe20007810000 */
[----:B------:R-:W-:Y:S01]  /*a390*/  UMOV UR29, 0x40000040 ;  /* 0x40000040001d7882 */ /* 0x000fe20000000000 */
[----:B------:R-:W-:Y:S01]  /*a3a0*/  UMOV UR31, 0x80000020 ;  /* 0x80000020001f7882 */ /* 0x000fe20000000000 */
[----:B------:R-:W3:Y:S01]  /*a3b0*/  MUFU.TANH R37, R37 ;  /* 0x0000002500257308 */ /* 0x000ee20000002400 */
[----:B-----5:R-:W-:Y:S01]  /*a3c0*/  FMNMX.FTZ R8, R21, R8, !PT ;  /* 0x0000000815087209 */ /* 0x020fe20007810000 */
[--C-:B------:R-:W-:Y:S01]  /*a3d0*/  FFMA.FTZ R13, R13, UR34, -R79.reuse ;  /* 0x000000220d0d7c23 */ /* 0x100fe2000801084f */
[--C-:B------:R-:W-:Y:S01]  /*a3e0*/  FFMA.FTZ R20, R20, UR34, -R79.reuse ;  /* 0x0000002214147c23 */ /* 0x100fe2000801084f */
[--C-:B------:R-:W-:Y:S01]  /*a3f0*/  FFMA.FTZ R24, R24, UR34, -R79.reuse ;  /* 0x0000002218187c23 */ /* 0x100fe2000801084f */
[----:B--2---:R-:W-:Y:S01]  /*a400*/  FMNMX.FTZ R8, R25, R8, !PT ;  /* 0x0000000819087209 */ /* 0x004fe20007810000 */
[--C-:B------:R-:W-:Y:S01]  /*a410*/  FFMA.FTZ R26, R26, UR34, -R79.reuse ;  /* 0x000000221a1a7c23 */ /* 0x100fe2000801084f */
[--C-:B------:R-:W-:Y:S01]  /*a420*/  FFMA.FTZ R28, R28, UR34, -R79.reuse ;  /* 0x000000221c1c7c23 */ /* 0x100fe2000801084f */
[----:B------:R-:W2:Y:S01]  /*a430*/  MUFU.TANH R40, R40 ;  /* 0x0000002800287308 */ /* 0x000ea20000002400 */
[----:B------:R-:W-:Y:S01]  /*a440*/  FMNMX.FTZ R8, R27, R8, !PT ;  /* 0x000000081b087209 */ /* 0x000fe20007810000 */
[--C-:B------:R-:W-:Y:S01]  /*a450*/  FFMA.FTZ R30, R30, UR34, -R79.reuse ;  /* 0x000000221e1e7c23 */ /* 0x100fe2000801084f */
[--C-:B------:R-:W-:Y:S01]  /*a460*/  FFMA.FTZ R32, R32, UR34, -R79.reuse ;  /* 0x0000002220207c23 */ /* 0x100fe2000801084f */
[--C-:B------:R-:W-:Y:S01]  /*a470*/  FFMA.FTZ R34, R34, UR34, -R79.reuse ;  /* 0x0000002222227c23 */ /* 0x100fe2000801084f */
[----:B------:R-:W-:Y:S01]  /*a480*/  FMNMX.FTZ R8, R29, R8, !PT ;  /* 0x000000081d087209 */ /* 0x000fe20007810000 */
[--C-:B------:R-:W-:Y:S01]  /*a490*/  FFMA.FTZ R38, R38, UR34, -R79.reuse ;  /* 0x0000002226267c23 */ /* 0x100fe2000801084f */
[--C-:B------:R-:W-:Y:S01]  /*a4a0*/  FFMA.FTZ R42, R42, UR34, -R79.reuse ;  /* 0x000000222a2a7c23 */ /* 0x100fe2000801084f */
[----:B------:R-:W4:Y:S01]  /*a4b0*/  MUFU.TANH R41, R41 ;  /* 0x0000002900297308 */ /* 0x000f220000002400 */
[----:B------:R-:W-:Y:S01]  /*a4c0*/  FMNMX.FTZ R8, R31, R8, !PT ;  /* 0x000000081f087209 */ /* 0x000fe20007810000 */
[--C-:B------:R-:W-:Y:S01]  /*a4d0*/  FFMA.FTZ R44, R44, UR34, -R79.reuse ;  /* 0x000000222c2c7c23 */ /* 0x100fe2000801084f */
[--C-:B------:R-:W-:Y:S01]  /*a4e0*/  FFMA.FTZ R46, R46, UR34, -R79.reuse ;  /* 0x000000222e2e7c23 */ /* 0x100fe2000801084f */
[--C-:B------:R-:W-:Y:S01]  /*a4f0*/  FFMA.FTZ R47, R47, UR34, -R79.reuse ;  /* 0x000000222f2f7c23 */ /* 0x100fe2000801084f */
[----:B0-----:R-:W-:Y:S01]  /*a500*/  FMNMX.FTZ R8, R33, R8, !PT ;  /* 0x0000000821087209 */ /* 0x001fe20007810000 */
[--C-:B------:R-:W-:Y:S01]  /*a510*/  FFMA.FTZ R50, R50, UR34, -R79.reuse ;  /* 0x0000002232327c23 */ /* 0x100fe2000801084f */
[--C-:B------:R-:W-:Y:S01]  /*a520*/  FFMA.FTZ R52, R52, UR34, -R79.reuse ;  /* 0x0000002234347c23 */ /* 0x100fe2000801084f */
[----:B------:R-:W0:Y:S01]  /*a530*/  MUFU.TANH R43, R43 ;  /* 0x0000002b002b7308 */ /* 0x000e220000002400 */
[----:B-1----:R-:W-:Y:S01]  /*a540*/  FMNMX.FTZ R8, R35, R8, !PT ;  /* 0x0000000823087209 */ /* 0x002fe20007810000 */
[--C-:B------:R-:W-:Y:S01]  /*a550*/  FFMA.FTZ R53, R53, UR34, -R79.reuse ;  /* 0x0000002235357c23 */ /* 0x100fe2000801084f */
[--C-:B------:R-:W-:Y:S01]  /*a560*/  FFMA.FTZ R54, R54, UR34, -R79.reuse ;  /* 0x0000002236367c23 */ /* 0x100fe2000801084f */
[--C-:B------:R-:W-:Y:S01]  /*a570*/  FFMA.FTZ R55, R55, UR34, -R79.reuse ;  /* 0x0000002237377c23 */ /* 0x100fe2000801084f */
[----:B---3--:R-:W-:Y:S01]  /*a580*/  FMNMX.FTZ R81, R37, R8, !PT ;  /* 0x0000000825517209 */ /* 0x008fe20007810000 */
[--C-:B------:R-:W-:Y:S01]  /*a590*/  FFMA.FTZ R56, R56, UR34, -R79.reuse ;  /* 0x0000002238387c23 */ /* 0x100fe2000801084f */
[--C-:B------:R-:W-:Y:S01]  /*a5a0*/  FFMA.FTZ R57, R57, UR34, -R79.reuse ;  /* 0x0000002239397c23 */ /* 0x100fe2000801084f */
[----:B------:R-:W1:Y:S01]  /*a5b0*/  MUFU.TANH R45, R45 ;  /* 0x0000002d002d7308 */ /* 0x000e620000002400 */
[----:B--2---:R-:W-:Y:S01]  /*a5c0*/  FMNMX.FTZ R8, R40, R81, !PT ;  /* 0x0000005128087209 */ /* 0x004fe20007810000 */
[--C-:B------:R-:W-:Y:S01]  /*a5d0*/  FFMA.FTZ R58, R58, UR34, -R79.reuse ;  /* 0x000000223a3a7c23 */ /* 0x100fe2000801084f */
[--C-:B------:R-:W-:Y:S01]  /*a5e0*/  FFMA.FTZ R59, R59, UR34, -R79.reuse ;  /* 0x000000223b3b7c23 */ /* 0x100fe2000801084f */
[--C-:B------:R-:W-:Y:S01]  /*a5f0*/  FFMA.FTZ R60, R60, UR34, -R79.reuse ;  /* 0x000000223c3c7c23 */ /* 0x100fe2000801084f */
[----:B----4-:R-:W-:Y:S01]  /*a600*/  FMNMX.FTZ R8, R41, R8, !PT ;  /* 0x0000000829087209 */ /* 0x010fe20007810000 */
[--C-:B------:R-:W-:Y:S01]  /*a610*/  FFMA.FTZ R61, R61, UR34, -R79.reuse ;  /* 0x000000223d3d7c23 */ /* 0x100fe2000801084f */
[--C-:B------:R-:W-:Y:S01]  /*a620*/  FFMA.FTZ R62, R62, UR34, -R79.reuse ;  /* 0x000000223e3e7c23 */ /* 0x100fe2000801084f */
[----:B------:R-:W2:Y:S01]  /*a630*/  MUFU.TANH R48, R48 ;  /* 0x0000003000307308 */ /* 0x000ea20000002400 */
[----:B0-----:R-:W-:Y:S01]  /*a640*/  FMNMX.FTZ R8, R43, R8, !PT ;  /* 0x000000082b087209 */ /* 0x001fe20007810000 */
[--C-:B------:R-:W-:Y:S01]  /*a650*/  FFMA.FTZ R65, R65, UR34, -R79.reuse ;  /* 0x0000002241417c23 */ /* 0x100fe2000801084f */
[----:B------:R-:W-:Y:S01]  /*a660*/  FFMA.FTZ R64, R64, UR34, -R79 ;  /* 0x0000002240407c23 */ /* 0x000fe2000801084f */
[----:B------:R-:W-:-:S04]  /*a670*/  FMUL.FTZ R5, R5, UR34 ;  /* 0x0000002205057c20 */ /* 0x000fc80008410000 */
        /* <DEDUP_REMOVED lines=18> */
[----:B--2---:R-:W-:Y:S01]  /*a7a0*/  FMNMX.FTZ R8, R68, R39, !PT ;  /* 0x0000002744087209 */ /* 0x004fe20007810000 */
[----:B------:R-:W-:Y:S02]  /*a7b0*/  UIADD3 UR30, UR7, 0x140, URZ ;  /* 0x00000140071e7890 */ /* 0x000fe4000fffe03f */
[----:B------:R-:W1:Y:S01]  /*a7c0*/  MUFU.TANH R70, R70 ;  /* 0x0000004600467308 */ /* 0x000e620000002400 */
[----:B------:R-:W-:Y:S01]  /*a7d0*/  UMOV UR29, 0x40000040 ;  /* 0x40000040001d7882 */ /* 0x000fe20000000000 */
[----:B------:R-:W-:-:S06]  /*a7e0*/  UMOV UR31, 0x80000020 ;  /* 0x80000020001f7882 */ /* 0x000fcc0000000000 */
        /* <DEDUP_REMOVED lines=14> */
[----:B------:R-:W-:Y:S01]  /*a8d0*/  MUFU.EX2 R5, R5 ;  /* 0x0000000500057308 */ /* 0x000fe20000000800 */
[----:B-1----:R-:W-:-:S07]  /*a8e0*/  FMNMX.FTZ R8, R76, R39, !PT ;  /* 0x000000274c087209 */ /* 0x002fce0007810000 */
[----:B------:R-:W-:Y:S01]  /*a8f0*/  MUFU.EX2 R78, R78 ;  /* 0x0000004e004e7308 */ /* 0x000fe20000000800 */
[----:B--2---:R-:W-:-:S05]  /*a900*/  FMNMX.FTZ R8, R77, R8, !PT ;  /* 0x000000084d087209 */ /* 0x004fca0007810000 */
[----:B------:R-:W0:Y:S02]  /*a910*/  SHFL.BFLY PT, R39, R8, 0x2, 0x1f ;  /* 0x0c401f0008277f89 */ /* 0x000e2400000e0000 */
[----:B------:R1:W-:Y:S08]  /*a920*/  MUFU.EX2 R81, R38 ;  /* 0x0000002600517308 */ /* 0x0003f00000000800 */
[----:B------:R-:W-:Y:S01]  /*a930*/  MUFU.EX2 R10, R10 ;  /* 0x0000000a000a7308 */ /* 0x000fe20000000800 */
[----:B-1----:R-:W-:Y:S01]  /*a940*/  IMAD.U32 R38, RZ, RZ, UR51 ;  /* 0x00000033ff267e24 */ /* 0x002fe2000f8e00ff */
[----:B------:R-:W-:-:S04]  /*a950*/  UMOV UR51, UR45 ;  /* 0x0000002d00337c82 */ /* 0x000fc80008000000 */
[----:B------:R-:W-:Y:S02]  /*a960*/  @!P1 LEA R38, R38, UR42, 0x3 ;  /* 0x0000002a26269c11 */ /* 0x000fe4000f8e18ff */
[----:B------:R-:W-:Y:S01]  /*a970*/  MUFU.EX2 R12, R12 ;  /* 0x0000000c000c7308 */ /* 0x000fe20000000800 */
[----:B------:R-:W-:Y:S02]  /*a980*/  WARPGROUP.DEPBAR.LE gsb0, 0x0 ;  /* 0x00008000000079c5 */ /* 0x000fe40000010000 */
[----:B------:R-:W-:Y:S01]  /*a990*/  WARPGROUP.ARRIVE ;  /* 0x00000000000079c5 */ /* 0x000fe20000000000 */
[----:B------:R-:W-:Y:S01]  /*a9a0*/  @!P1 VIADD R38, R38, 0x2d860 ;  /* 0x0002d86026269836 */ /* 0x000fe20000000000 */
[----:B0-----:R-:W-:-:S03]  /*a9b0*/  FMNMX.FTZ R39, R8, R39, !PT ;  /* 0x0000002708277209 */ /* 0x001fc60007810000 */
[----:B------:R-:W-:Y:S01]  /*a9c0*/  MUFU.EX2 R13, R13 ;  /* 0x0000000d000d7308 */ /* 0x000fe20000000800 */
[----:B------:R-:W-:Y:S01]  /*a9d0*/  HGMMA.64x96x16.F32 R88, gdesc[UR28].tnspB, R88, gsb0 ;  /* 0x416000001c5879f0 */ /* 0x000fe20008000858 */
[----:B------:R-:W-:Y:S01]  /*a9e0*/  UIADD3 UR28, UR6, 0x604, URZ ;  /* 0x00000604061c7890 */ /* 0x000fe2000fffe03f */
[----:B------:R-:W0:Y:S01]  /*a9f0*/  SHFL.BFLY PT, R8, R39, 0x1, 0x1f ;  /* 0x0c201f0027087f89 */ /* 0x000e2200000e0000 */
[----:B------:R-:W-:Y:S01]  /*aa00*/  UIADD3 UR30, UR7, 0x180, URZ ;  /* 0x00000180071e7890 */ /* 0x000fe2000fffe03f */
[----:B------:R-:W-:Y:S01]  /*aa10*/  @!P1 PRMT R38, RZ, 0x654, R38 ;  /* 0x00000654ff269816 */ /* 0x000fe20000000026 */
[----:B------:R-:W-:Y:S01]  /*aa20*/  UMOV UR29, 0x40000040 ;  /* 0x40000040001d7882 */ /* 0x000fe20000000000 */
[----:B------:R-:W-:Y:S01]  /*aa30*/  UMOV UR31, 0x80000020 ;  /* 0x80000020001f7882 */ /* 0x000fe20000000000 */
[----:B------:R-:W-:Y:S08]  /*aa40*/  MUFU.EX2 R20, R20 ;  /* 0x0000001400147308 */ /* 0x000ff00000000800 */
[----:B------:R-:W-:Y:S08]  /*aa50*/  MUFU.EX2 R24, R24 ;  /* 0x0000001800187308 */ /* 0x000ff00000000800 */
[----:B------:R-:W-:Y:S01]  /*aa60*/  MUFU.EX2 R26, R26 ;  /* 0x0000001a001a7308 */ /* 0x000fe20000000800 */
[----:B0-----:R-:W-:-:S05]  /*aa70*/  FMNMX.FTZ R8, R39, R8, !PT ;  /* 0x0000000827087209 */ /* 0x001fca0007810000 */
[C---:B------:R-:W-:Y:S01]  /*aa80*/  FMUL.FTZ R36, R8.reuse, UR34 ;  /* 0x0000002208247c20 */ /* 0x040fe20008410000 */
[----:B------:R-:W-:Y:S01]  /*aa90*/  FADD.FTZ R7, -R8, R7 ;  /* 0x0000000708077221 */ /* 0x000fe20000010100 */
[----:B------:R-:W-:Y:S02]  /*aaa0*/  MUFU.EX2 R28, R28 ;  /* 0x0000001c001c7308 */ /* 0x000fe40000000800 */
[--C-:B------:R-:W-:Y:S01]  /*aab0*/  FFMA.FTZ R79, R21, UR34, -R36.reuse ;  /* 0x00000022154f7c23 */ /* 0x100fe20008010824 */
[--C-:B------:R-:W-:Y:S01]  /*aac0*/  FFMA.FTZ R21, R31, UR34, -R36.reuse ;  /* 0x000000221f157c23 */ /* 0x100fe20008010824 */
[----:B------:R-:W-:Y:S01]  /*aad0*/  FMUL.FTZ R7, R7, UR34 ;  /* 0x0000002207077c20 */ /* 0x000fe20008410000 */
[--C-:B------:R-:W-:Y:S01]  /*aae0*/  FFMA.FTZ R9, R9, UR34, -R36.reuse ;  /* 0x0000002209097c23 */ /* 0x100fe20008010824 */
[--C-:B------:R-:W-:Y:S01]  /*aaf0*/  FFMA.FTZ R31, R37, UR34, -R36.reuse ;  /* 0x00000022251f7c23 */ /* 0x100fe20008010824 */
[----:B------:R-:W-:Y:S02]  /*ab00*/  IMAD.U32 R37, RZ, RZ, UR45 ;  /* 0x0000002dff257e24 */ /* 0x000fe4000f8e00ff */
[--C-:B------:R-:W-:Y:S01]  /*ab10*/  FFMA.FTZ R11, R11, UR34, -R36.reuse ;  /* 0x000000220b0b7c23 */ /* 0x100fe20008010824 */
[--C-:B------:R-:W-:Y:S01]  /*ab20*/  FFMA.FTZ R39, R14, UR34, -R36.reuse ;  /* 0x000000220e277c23 */ /* 0x100fe20008010824 */
[----:B------:R-:W-:Y:S01]  /*ab30*/  MUFU.EX2 R7, R7 ;  /* 0x0000000700077308 */ /* 0x000fe20000000800 */
[----:B------:R-:W-:Y:S01]  /*ab40*/  VIADD R14, R143, 0x9 ;  /* 0x000000098f0e7836 */ /* 0x000fe20000000000 */
[----:B------:R-:W-:Y:S01]  /*ab50*/  @!P1 LEA R37, R37, UR42, 0x3 ;  /* 0x0000002a25259c11 */ /* 0x000fe2000f8e18ff */
[--C-:B------:R-:W-:Y:S01]  /*ab60*/  FFMA.FTZ R83, R15, UR34, -R36.reuse ;  /* 0x000000220f537c23 */ /* 0x100fe20008010824 */
[--C-:B------:R-:W-:Y:S01]  /*ab70*/  FFMA.FTZ R15, R40, UR34, -R36.reuse ;  /* 0x00000022280f7c23 */ /* 0x100fe20008010824 */
[--C-:B------:R-:W-:Y:S01]  /*ab80*/  FFMA.FTZ R25, R25, UR34, -R36.reuse ;  /* 0x0000002219197c23 */ /* 0x100fe20008010824 */
[----:B------:R-:W-:Y:S01]  /*ab90*/  SEL R40, R14, 0x9, !P2 ;  /* 0x000000090e287807 */ /* 0x000fe20005000000 */
[----:B------:R-:W-:Y:S01]  /*aba0*/  @!P1 VIADD R37, R37, 0x2d840 ;  /* 0x0002d84025259836 */ /* 0x000fe20000000000 */
[----:B------:R-:W0:Y:S01]  /*abb0*/  MUFU.EX2 R9, R9 ;  /* 0x0000000900097308 */ /* 0x000e220000000800 */
[--C-:B------:R-:W-:Y:S01]  /*abc0*/  FFMA.FTZ R27, R27, UR34, -R36.reuse ;  /* 0x000000221b1b7c23 */ /* 0x100fe20008010824 */
[--C-:B------:R-:W-:Y:S01]  /*abd0*/  FFMA.FTZ R29, R29, UR34, -R36.reuse ;  /* 0x000000221d1d7c23 */ /* 0x100fe20008010824 */
[--C-:B------:R-:W-:Y:S01]  /*abe0*/  FFMA.FTZ R33, R33, UR34, -R36.reuse ;  /* 0x0000002221217c23 */ /* 0x100fe20008010824 */
[----:B------:R-:W-:Y:S01]  /*abf0*/  @!P1 PRMT R37, RZ, 0x654, R37 ;  /* 0x00000654ff259816 */ /* 0x000fe20000000025 */
[--C-:B------:R-:W-:Y:S01]  /*ac00*/  FFMA.FTZ R35, R35, UR34, -R36.reuse ;  /* 0x0000002223237c23 */ /* 0x100fe20008010824 */
[--C-:B------:R-:W-:Y:S01]  /*ac10*/  FFMA.FTZ R41, R41, UR34, -R36.reuse ;  /* 0x0000002229297c23 */ /* 0x100fe20008010824 */
[--C-:B------:R-:W-:Y:S01]  /*ac20*/  FFMA.FTZ R43, R43, UR34, -R36.reuse ;  /* 0x000000222b2b7c23 */ /* 0x100fe20008010824 */
[----:B------:R-:W-:Y:S01]  /*ac30*/  MUFU.EX2 R11, R11 ;  /* 0x0000000b000b7308 */ /* 0x000fe20000000800 */
[--C-:B------:R-:W-:Y:S01]  /*ac40*/  FFMA.FTZ R45, R45, UR34, -R36.reuse ;  /* 0x000000222d2d7c23 */ /* 0x100fe20008010824 */
[--C-:B------:R-:W-:Y:S01]  /*ac50*/  FFMA.FTZ R14, R48, UR34, -R36.reuse ;  /* 0x00000022300e7c23 */ /* 0x100fe20008010824 */
[--C-:B------:R-:W-:Y:S01]  /*ac60*/  FFMA.FTZ R49, R49, UR34, -R36.reuse ;  /* 0x0000002231317c23 */ /* 0x100fe20008010824 */
[--C-:B------:R-:W-:Y:S01]  /*ac70*/  FFMA.FTZ R51, R51, UR34, -R36.reuse ;  /* 0x0000002233337c23 */ /* 0x100fe20008010824 */
[--C-:B------:R-:W-:Y:S01]  /*ac80*/  FFMA.FTZ R69, R69, UR34, -R36.reuse ;  /* 0x0000002245457c23 */ /* 0x100fe20008010824 */
[--C-:B------:R-:W-:Y:S01]  /*ac90*/  FFMA.FTZ R70, R70, UR34, -R36.reuse ;  /* 0x0000002246467c23 */ /* 0x100fe20008010824 */
[--C-:B------:R-:W-:Y:S01]  /*aca0*/  FFMA.FTZ R71, R71, UR34, -R36.reuse ;  /* 0x0000002247477c23 */ /* 0x100fe20008010824 */
[----:B------:R-:W-:Y:S01]  /*acb0*/  MUFU.EX2 R39, R39 ;  /* 0x0000002700277308 */ /* 0x000fe20000000800 */
[----:B0-----:R-:W-:Y:S01]  /*acc0*/  FFMA.FTZ R2, R7, R2, R9 ;  /* 0x0000000207027223 */ /* 0x001fe20000010009 */
[--C-:B------:R-:W-:Y:S01]  /*acd0*/  FFMA.FTZ R72, R72, UR34, -R36.reuse ;  /* 0x0000002248487c23 */ /* 0x100fe20008010824 */
[--C-:B------:R-:W-:Y:S01]  /*ace0*/  FFMA.FTZ R73, R73, UR34, -R36.reuse ;  /* 0x0000002249497c23 */ /* 0x100fe20008010824 */
[--C-:B------:R-:W-:Y:S01]  /*acf0*/  FFMA.FTZ R74, R74, UR34, -R36.reuse ;  /* 0x000000224a4a7c23 */ /* 0x100fe20008010824 */
[--C-:B------:R-:W-:Y:S01]  /*ad00*/  FFMA.FTZ R75, R75, UR34, -R36.reuse ;  /* 0x000000224b4b7c23 */ /* 0x100fe20008010824 */
[--C-:B------:R-:W-:Y:S01]  /*ad10*/  FFMA.FTZ R76, R76, UR34, -R36.reuse ;  /* 0x000000224c4c7c23 */ /* 0x100fe20008010824 */
[----:B------:R-:W-:Y:S01]  /*ad20*/  FFMA.FTZ R77, R77, UR34, -R36 ;  /* 0x000000224d4d7c23 */ /* 0x000fe20008010824 */
[----:B------:R-:W-:Y:S01]  /*ad30*/  MUFU.EX2 R83, R83 ;  /* 0x0000005300537308 */ /* 0x000fe20000000800 */
[C---:B------:R-:W-:Y:S01]  /*ad40*/  ISETP.GT.AND P2, PT, R0.reuse, R6, PT ;  /* 0x000000060000720c */ /* 0x040fe20003f44270 */
[----:B------:R-:W-:-:S06]  /*ad50*/  VIADD R0, R0, 0xffffffff ;  /* 0xffffffff00007836 */ /* 0x000fcc0000000000 */
        /* <DEDUP_REMOVED lines=27> */
[----:B------:R-:W-:-:S06]  /*af10*/  UMOV UR28, UR50 ;  /* 0x00000032001c7c82 */ /* 0x000fcc0008000000 */
[----:B------:R-:W-:Y:S08]  /*af20*/  MUFU.EX2 R44, R44 ;  /* 0x0000002c002c7308 */ /* 0x000ff00000000800 */
[----:B------:R-:W-:Y:S08]  /*af30*/  MUFU.EX2 R45, R45 ;  /* 0x0000002d002d7308 */ /* 0x000ff00000000800 */
[----:B------:R-:W-:Y:S08]  /*af40*/  MUFU.EX2 R46, R46 ;  /* 0x0000002e002e7308 */ /* 0x000ff00000000800 */
[----:B------:R-:W-:Y:S08]  /*af50*/  MUFU.EX2 R14, R14 ;  /* 0x0000000e000e7308 */ /* 0x000ff00000000800 */
[----:B------:R-:W0:Y:S08]  /*af60*/  MUFU.EX2 R47, R47 ;  /* 0x0000002f002f7308 */ /* 0x000e300000000800 */
[----:B------:R-:W-:Y:S08]  /*af70*/  MUFU.EX2 R49, R49 ;  /* 0x0000003100317308 */ /* 0x000ff00000000800 */
[----:B------:R-:W-:Y:S01]  /*af80*/  MUFU.EX2 R50, R50 ;  /* 0x0000003200327308 */ /* 0x000fe20000000800 */
[----:B0-----:R-:W-:-:S07]  /*af90*/  F2FP.F16.F32.PACK_AB R48, R47, R46 ;  /* 0x0000002e2f30723e */ /* 0x001fce00000000ff */
        /* <DEDUP_REMOVED lines=10> */
[-C--:B------:R-:W-:Y:S01]  /*b040*/  FMUL.FTZ R88, R88, R5.reuse ;  /* 0x0000000558587220 */ /* 0x080fe20000410000 */
[-C--:B------:R-:W-:Y:S01]  /*b050*/  FMUL.FTZ R89, R89, R5.reuse ;  /* 0x0000000559597220 */ /* 0x080fe20000410000 */
[-C--:B------:R-:W-:Y:S01]  /*b060*/  FMUL.FTZ R92, R92, R5.reuse ;  /* 0x000000055c5c7220 */ /* 0x080fe20000410000 */
[-C--:B------:R-:W-:Y:S01]  /*b070*/  FMUL.FTZ R93, R93, R5.reuse ;  /* 0x000000055d5d7220 */ /* 0x080fe20000410000 */
[-C--:B------:R-:W-:Y:S01]  /*b080*/  FMUL.FTZ R96, R96, R5.reuse ;  /* 0x0000000560607220 */ /* 0x080fe20000410000 */
[----:B------:R-:W-:Y:S01]  /*b090*/  FMUL.FTZ R97, R97, R5 ;  /* 0x0000000561617220 */ /* 0x000fe20000410000 */
[----:B-1----:R-:W-:Y:S01]  /*b0a0*/  FFMA.FTZ R37, R63, UR34, -R36 ;  /* 0x000000223f257c23 */ /* 0x002fe20008010824 */
[----:B------:R-:W-:Y:S01]  /*b0b0*/  FFMA.FTZ R63, R5, R3, R78 ;  /* 0x00000003053f7223 */ /* 0x000fe2000001004e */
[--C-:B------:R-:W-:Y:S01]  /*b0c0*/  FFMA.FTZ R3, R66, UR34, -R36.reuse ;  /* 0x0000002242037c23 */ /* 0x100fe20008010824 */
[--C-:B------:R-:W-:Y:S01]  /*b0d0*/  FFMA.FTZ R66, R67, UR34, -R36.reuse ;  /* 0x0000002243427c23 */ /* 0x100fe20008010824 */
[----:B------:R1:W-:Y:S01]  /*b0e0*/  @!P1 SYNCS.ARRIVE.TRANS64.RED.A1T0 RZ, [R38+URZ], RZ ;  /* 0x000000ff26ff99a7 */ /* 0x0003e2000810043f */
[----:B------:R-:W-:Y:S01]  /*b0f0*/  FADD.FTZ R67, R10, R63 ;  /* 0x0000003f0a437221 */ /* 0x000fe20000010000 */
[----:B------:R-:W-:Y:S01]  /*b100*/  FFMA.FTZ R63, R68, UR34, -R36 ;  /* 0x00000022443f7c23 */ /* 0x000fe20008010824 */
[----:B------:R-:W-:Y:S01]  /*b110*/  F2FP.F16.F32.PACK_AB R36, R10, R78 ;  /* 0x0000004e0a24723e */ /* 0x000fe200000000ff */
[----:B------:R-:W-:Y:S01]  /*b120*/  MUFU.EX2 R3, R3 ;  /* 0x0000000300037308 */ /* 0x000fe20000000800 */
[----:B0-----:R-:W-:Y:S01]  /*b130*/  FADD.FTZ R40, R12, R67 ;  /* 0x000000430c287221 */ /* 0x001fe20000010000 */
[-C--:B------:R-:W-:Y:S01]  /*b140*/  FMUL.FTZ R100, R100, R5.reuse ;  /* 0x0000000564647220 */ /* 0x080fe20000410000 */
[----:B------:R-:W-:Y:S01]  /*b150*/  FMUL.FTZ R101, R101, R5 ;  /* 0x0000000565657220 */ /* 0x000fe20000410000 */
[----:B-1----:R-:W-:Y:S01]  /*b160*/  FADD.FTZ R38, R11, R2 ;  /* 0x000000020b267221 */ /* 0x002fe20000010000 */
[----:B------:R-:W-:Y:S01]  /*b170*/  FADD.FTZ R67, R13, R40 ;  /* 0x000000280d437221 */ /* 0x000fe20000010000 */
[----:B------:R-:W-:Y:S01]  /*b180*/  F2FP.F16.F32.PACK_AB R40, R82, R81 ;  /* 0x000000515228723e */ /* 0x000fe200000000ff */
[----:B------:R-:W-:Y:S01]  /*b190*/  FMUL.FTZ R104, R104, R5 ;  /* 0x0000000568687220 */ /* 0x000fe20000410000 */
[----:B------:R-:W-:Y:S01]  /*b1a0*/  FADD.FTZ R38, R39, R38 ;  /* 0x0000002627267221 */ /* 0x000fe20000010000 */
[----:B------:R-:W-:Y:S01]  /*b1b0*/  FADD.FTZ R67, R20, R67 ;  /* 0x0000004314437221 */ /* 0x000fe20000010000 */
[----:B------:R0:W-:Y:S01]  /*b1c0*/  MUFU.EX2 R2, R37 ;  /* 0x0000002500027308 */ /* 0x0001e20000000800 */
[C---:B------:R-:W-:Y:S01]  /*b1d0*/  F2FP.F16.F32.PACK_AB R39, R83.reuse, R39 ;  /* 0x000000275327723e */ /* 0x040fe200000000ff */
[----:B------:R-:W-:Y:S01]  /*b1e0*/  FADD.FTZ R38, R83, R38 ;  /* 0x0000002653267221 */ /* 0x000fe20000010000 */
[C---:B------:R-:W-:Y:S01]  /*b1f0*/  FADD.FTZ R67, R24.reuse, R67 ;  /* 0x0000004318437221 */ /* 0x040fe20000010000 */
[----:B------:R-:W-:Y:S01]  /*b200*/  F2FP.F16.F32.PACK_AB R24, R24, R20 ;  /* 0x000000141818723e */ /* 0x000fe200000000ff */
[----:B------:R-:W-:Y:S01]  /*b210*/  FMUL.FTZ R105, R105, R5 ;  /* 0x0000000569697220 */ /* 0x000fe20000410000 */
[----:B------:R-:W-:Y:S01]  /*b220*/  FADD.FTZ R38, R79, R38 ;  /* 0x000000264f267221 */ /* 0x000fe20000010000 */
[----:B------:R-:W-:Y:S01]  /*b230*/  FADD.FTZ R67, R26, R67 ;  /* 0x000000431a437221 */ /* 0x000fe20000010000 */
[----:B------:R-:W1:Y:S01]  /*b240*/  MUFU.EX2 R66, R66 ;  /* 0x0000004200427308 */ /* 0x000e620000000800 */
[----:B0-----:R-:W-:Y:S01]  /*b250*/  F2FP.F16.F32.PACK_AB R37, R11, R9 ;  /* 0x000000090b25723e */ /* 0x001fe200000000ff */
[C---:B------:R-:W-:Y:S01]  /*b260*/  FADD.FTZ R38, R25.reuse, R38 ;  /* 0x0000002619267221 */ /* 0x040fe20000010000 */
[----:B------:R-:W-:Y:S01]  /*b270*/  FADD.FTZ R67, R28, R67 ;  /* 0x000000431c437221 */ /* 0x000fe20000010000 */
[----:B------:R-:W-:Y:S01]  /*b280*/  F2FP.F16.F32.PACK_AB R25, R25, R79 ;  /* 0x0000004f1919723e */ /* 0x000fe200000000ff */
[----:B------:R-:W-:Y:S01]  /*b290*/  FMUL.FTZ R108, R108, R5 ;  /* 0x000000056c6c7220 */ /* 0x000fe20000410000 */
[----:B------:R-:W-:Y:S01]  /*b2a0*/  FADD.FTZ R38, R27, R38 ;  /* 0x000000261b267221 */ /* 0x000fe20000010000 */
[----:B------:R-:W-:Y:S01]  /*b2b0*/  FADD.FTZ R67, R30, R67 ;  /* 0x000000431e437221 */ /* 0x000fe20000010000 */
[----:B------:R-:W-:Y:S01]  /*b2c0*/  MUFU.EX2 R63, R63 ;  /* 0x0000003f003f7308 */ /* 0x000fe20000000800 */
[C---:B------:R-:W-:Y:S01]  /*b2d0*/  F2FP.F16.F32.PACK_AB R27, R29.reuse, R27 ;  /* 0x0000001b1d1b723e */ /* 0x040fe200000000ff */
[----:B------:R-:W-:Y:S01]  /*b2e0*/  FADD.FTZ R38, R29, R38 ;  /* 0x000000261d267221 */ /* 0x000fe20000010000 */
[----:B------:R-:W-:Y:S01]  /*b2f0*/  FADD.FTZ R67, R32, R67 ;  /* 0x0000004320437221 */ /* 0x000fe20000010000 */
[----:B------:R-:W-:Y:S01]  /*b300*/  F2FP.F16.F32.PACK_AB R26, R28, R26 ;  /* 0x0000001a1c1a723e */ /* 0x000fe200000000ff */
[----:B------:R-:W-:Y:S01]  /*b310*/  FMUL.FTZ R109, R109, R5 ;  /* 0x000000056d6d7220 */ /* 0x000fe20000410000 */
[----:B------:R-:W-:Y:S01]  /*b320*/  FADD.FTZ R10, R21, R38 ;  /* 0x00000026150a7221 */ /* 0x000fe20000010000 */
[----:B------:R-:W-:Y:S01]  /*b330*/  F2FP.F16.F32.PACK_AB R38, R13, R12 ;  /* 0x0000000c0d26723e */ /* 0x000fe200000000ff */
[----:B------:R-:W-:Y:S01]  /*b340*/  FADD.FTZ R67, R34, R67 ;  /* 0x0000004322437221 */ /* 0x000fe20000010000 */
[----:B------:R-:W-:Y:S01]  /*b350*/  MUFU.EX2 R70, R70 ;  /* 0x0000004600467308 */ /* 0x000fe20000000800 */
[C---:B------:R-:W-:Y:S01]  /*b360*/  FADD.FTZ R12, R33.reuse, R10 ;  /* 0x0000000a210c7221 */ /* 0x040fe20000010000 */
[----:B------:R-:W-:Y:S01]  /*b370*/  F2FP.F16.F32.PACK_AB R33, R33, R21 ;  /* 0x000000152121723e */ /* 0x000fe200000000ff */
[----:B------:R-:W-:Y:S01]  /*b380*/  FADD.FTZ R20, R80, R67 ;  /* 0x0000004350147221 */ /* 0x000fe20000010000 */
[----:B-1----:R-:W-:Y:S01]  /*b390*/  F2FP.F16.F32.PACK_AB R13, R66, R3 ;  /* 0x00000003420d723e */ /* 0x002fe200000000ff */
[----:B------:R-:W-:Y:S01]  /*b3a0*/  FADD.FTZ R12, R35, R12 ;  /* 0x0000000c230c7221 */ /* 0x000fe20000010000 */
[----:B------:R-:W-:Y:S01]  /*b3b0*/  F2FP.F16.F32.PACK_AB R32, R32, R30 ;  /* 0x0000001e2020723e */ /* 0x000fe200000000ff */
[----:B------:R-:W-:Y:S01]  /*b3c0*/  FADD.FTZ R9, R81, R20 ;  /* 0x0000001451097221 */ /* 0x000fe20000010000 */
[----:B------:R-:W0:Y:S01]  /*b3d0*/  MUFU.EX2 R10, R69 ;  /* 0x00000045000a7308 */ /* 0x000e220000000800 */
[C---:B------:R-:W-:Y:S01]  /*b3e0*/  FADD.FTZ R12, R31.reuse, R12 ;  /* 0x0000000c1f0c7221 */ /* 0x040fe20000010000 */
[----:B------:R-:W-:Y:S01]  /*b3f0*/  F2FP.F16.F32.PACK_AB R34, R80, R34 ;  /* 0x000000225022723e */ /* 0x000fe200000000ff */
[----:B------:R-:W-:Y:S01]  /*b400*/  FADD.FTZ R9, R82, R9 ;  /* 0x0000000952097221 */ /* 0x000fe20000010000 */
[----:B------:R-:W-:Y:S01]  /*b410*/  F2FP.F16.F32.PACK_AB R35, R31, R35 ;  /* 0x000000231f23723e */ /* 0x000fe200000000ff */
[----:B------:R-:W-:Y:S01]  /*b420*/  FADD.FTZ R12, R15, R12 ;  /* 0x0000000c0f0c7221 */ /* 0x000fe20000010000 */
[----:B------:R-:W-:Y:S01]  /*b430*/  STSM.16.M88.4 [R17+0x21800], R36 ;  /* 0x0218002411007844 */ /* 0x000fe20000000200 */
[----:B------:R-:W-:Y:S01]  /*b440*/  FADD.FTZ R9, R42, R9 ;  /* 0x000000092a097221 */ /* 0x000fe20000010000 */
[----:B------:R-:W1:Y:S01]  /*b450*/  MUFU.EX2 R71, R71 ;  /* 0x0000004700477308 */ /* 0x000e620000000800 */
[C---:B------:R-:W-:Y:S01]  /*b460*/  FADD.FTZ R12, R41.reuse, R12 ;  /* 0x0000000c290c7221 */ /* 0x040fe20000010000 */
[----:B------:R-:W-:Y:S01]  /*b470*/  F2FP.F16.F32.PACK_AB R41, R41, R15 ;  /* 0x0000000f2929723e */ /* 0x000fe200000000ff */
[C---:B------:R-:W-:Y:S01]  /*b480*/  FADD.FTZ R9, R44.reuse, R9 ;  /* 0x000000092c097221 */ /* 0x040fe20000010000 */
[----:B------:R-:W-:Y:S01]  /*b490*/  F2FP.F16.F32.PACK_AB R42, R44, R42 ;  /* 0x0000002a2c2a723e */ /* 0x000fe200000000ff */
[----:B------:R-:W-:Y:S01]  /*b4a0*/  FADD.FTZ R12, R43, R12 ;  /* 0x0000000c2b0c7221 */ /* 0x000fe20000010000 */
[C---:B------:R-:W-:Y:S01]  /*b4b0*/  F2FP.F16.F32.PACK_AB R43, R45.reuse, R43 ;  /* 0x0000002b2d2b723e */ /* 0x040fe200000000ff */
[----:B------:R1:W-:Y:S01]  /*b4c0*/  STSM.16.M88.4 [R23], R24 ;  /* 0x0000001817007844 */ /* 0x0003e20000000200 */
[----:B------:R-:W-:Y:S01]  /*b4d0*/  MUFU.EX2 R72, R72 ;  /* 0x0000004800487308 */ /* 0x000fe20000000800 */
[----:B------:R-:W-:Y:S01]  /*b4e0*/  FADD.FTZ R11, R45, R12 ;  /* 0x0000000c2d0b7221 */ /* 0x000fe20000010000 */
[----:B------:R-:W-:Y:S01]  /*b4f0*/  FADD.FTZ R12, R46, R9 ;  /* 0x000000092e0c7221 */ /* 0x000fe20000010000 */
[----:B0-----:R-:W-:Y:S01]  /*b500*/  F2FP.F16.F32.PACK_AB R15, R10, R63 ;  /* 0x0000003f0a0f723e */ /* 0x001fe200000000ff */
[----:B------:R0:W-:Y:S01]  /*b510*/  STSM.16.M88.4 [R22], R32 ;  /* 0x0000002016007844 */ /* 0x0001e20000000200 */
[----:B------:R-:W-:Y:S01]  /*b520*/  FADD.FTZ R20, R14, R11 ;  /* 0x0000000b0e147221 */ /* 0x000fe20000010000 */
[----:B------:R-:W-:Y:S01]  /*b530*/  FADD.FTZ R9, R47, R12 ;  /* 0x0000000c2f097221 */ /* 0x000fe20000010000 */
[----:B------:R-:W-:Y:S01]  /*b540*/  FMUL.FTZ R112, R112, R5 ;  /* 0x0000000570707220 */ /* 0x000fe20000410000 */
[----:B------:R-:W2:Y:S01]  /*b550*/  MUFU.EX2 R58, R58 ;  /* 0x0000003a003a7308 */ /* 0x000ea20000000800 */
[C---:B------:R-:W-:Y:S01]  /*b560*/  FADD.FTZ R20, R49.reuse, R20 ;  /* 0x0000001431147221 */ /* 0x040fe20000010000 */
[----:B------:R-:W-:Y:S01]  /*b570*/  FADD.FTZ R9, R50, R9 ;  /* 0x0000000932097221 */ /* 0x000fe20000010000 */
[----:B------:R-:W-:Y:S01]  /*b580*/  F2FP.F16.F32.PACK_AB R49, R49, R14 ;  /* 0x0000000e3131723e */ /* 0x000fe200000000ff */
[----:B------:R0:W-:Y:S01]  /*b590*/  STSM.16.M88.4 [R18], R40 ;  /* 0x0000002812007844 */ /* 0x0001e20000000200 */
[----:B------:R-:W-:Y:S01]  /*b5a0*/  FADD.FTZ R11, R51, R20 ;  /* 0x00000014330b7221 */ /* 0x000fe20000010000 */
[----:B------:R-:W-:Y:S01]  /*b5b0*/  FADD.FTZ R12, R52, R9 ;  /* 0x00000009340c7221 */ /* 0x000fe20000010000 */
[C---:B------:R-:W-:Y:S01]  /*b5c0*/  F2FP.F16.F32.PACK_AB R51, R2.reuse, R51 ;  /* 0x000000330233723e */ /* 0x040fe200000000ff */
[----:B------:R-:W3:Y:S01]  /*b5d0*/  MUFU.EX2 R73, R73 ;  /* 0x0000004900497308 */ /* 0x000ee20000000800 */
[----:B------:R-:W-:Y:S01]  /*b5e0*/  FADD.FTZ R20, R2, R11 ;  /* 0x0000000b02147221 */ /* 0x000fe20000010000 */
[----:B------:R-:W-:Y:S01]  /*b5f0*/  FADD.FTZ R9, R53, R12 ;  /* 0x0000000c35097221 */ /* 0x000fe20000010000 */
[----:B------:R-:W-:Y:S01]  /*b600*/  F2FP.F16.F32.PACK_AB R50, R52, R50 ;  /* 0x000000323432723e */ /* 0x000fe200000000ff */
[----:B------:R-:W-:Y:S01]  /*b610*/  FMUL.FTZ R113, R113, R5 ;  /* 0x0000000571717220 */ /* 0x000fe20000410000 */
[----:B------:R-:W-:Y:S01]  /*b620*/  FADD.FTZ R11, R3, R20 ;  /* 0x00000014030b7221 */ /* 0x000fe20000010000 */
[----:B------:R-:W-:Y:S01]  /*b630*/  FADD.FTZ R12, R54, R9 ;  /* 0x00000009360c7221 */ /* 0x000fe20000010000 */
[----:B-1----:R-:W-:Y:S01]  /*b640*/  F2FP.F16.F32.PACK_AB R25, R71, R70 ;  /* 0x000000464719723e */ /* 0x002fe200000000ff */
[----:B------:R-:W1:Y:S01]  /*b650*/  MUFU.EX2 R59, R59 ;  /* 0x0000003b003b7308 */ /* 0x000e620000000800 */
[----:B------:R-:W-:Y:S01]  /*b660*/  FADD.FTZ R14, R66, R11 ;  /* 0x0000000b420e7221 */ /* 0x000fe20000010000 */
[----:B------:R-:W-:Y:S01]  /*b670*/  FADD.FTZ R9, R55, R12 ;  /* 0x0000000c37097221 */ /* 0x000fe20000010000 */
[----:B------:R-:W-:Y:S01]  /*b680*/  F2FP.F16.F32.PACK_AB R12, R54, R53 ;  /* 0x00000035360c723e */ /* 0x000fe200000000ff */
[----:B------:R0:W-:Y:S01]  /*b690*/  STSM.16.M88.4 [R17+0x27800], R48 ;  /* 0x0278003011007844 */ /* 0x0001e20000000200 */
[----:B------:R-:W-:Y:S01]  /*b6a0*/  FADD.FTZ R11, R63, R14 ;  /* 0x0000000e3f0b7221 */ /* 0x000fe20000010000 */
[----:B------:R-:W-:Y:S01]  /*b6b0*/  FADD.FTZ R2, R56, R9 ;  /* 0x0000000938027221 */ /* 0x000fe20000010000 */
[----:B--2---:R-:W-:Y:S01]  /*b6c0*/  F2FP.F16.F32.PACK_AB R24, R58, R57 ;  /* 0x000000393a18723e */ /* 0x004fe200000000ff */
[----:B------:R-:W2:Y:S01]  /*b6d0*/  MUFU.EX2 R60, R60 ;  /* 0x0000003c003c7308 */ /* 0x000ea20000000800 */
[----:B------:R-:W-:Y:S01]  /*b6e0*/  FADD.FTZ R11, R10, R11 ;  /* 0x0000000b0a0b7221 */ /* 0x000fe20000010000 */
[----:B------:R-:W-:Y:S01]  /*b6f0*/  FADD.FTZ R9, R57, R2 ;  /* 0x0000000239097221 */ /* 0x000fe20000010000 */
[----:B---3--:R-:W-:Y:S01]  /*b700*/  F2FP.F16.F32.PACK_AB R27, R73, R72 ;  /* 0x00000048491b723e */ /* 0x008fe200000000ff */
[-C--:B------:R-:W-:Y:S01]  /*b710*/  FMUL.FTZ R116, R116, R5.reuse ;  /* 0x0000000574747220 */ /* 0x080fe20000410000 */
[----:B------:R-:W-:Y:S01]  /*b720*/  FADD.FTZ R2, R70, R11 ;  /* 0x0000000b46027221 */ /* 0x000fe20000010000 */
[----:B------:R-:W-:Y:S01]  /*b730*/  FADD.FTZ R14, R58, R9 ;  /* 0x000000093a0e7221 */ /* 0x000fe20000010000 */
[----:B------:R-:W-:Y:S01]  /*b740*/  FMUL.FTZ R117, R117, R5 ;  /* 0x0000000575757220 */ /* 0x000fe20000410000 */
[----:B------:R-:W3:Y:S01]  /*b750*/  MUFU.EX2 R29, R74 ;  /* 0x0000004a001d7308 */ /* 0x000ee20000000800 */
[----:B------:R-:W-:Y:S01]  /*b760*/  FADD.FTZ R3, R71, R2 ;  /* 0x0000000247037221 */ /* 0x000fe20000010000 */
[----:B-1----:R-:W-:Y:S01]  /*b770*/  FADD.FTZ R9, R59, R14 ;  /* 0x0000000e3b097221 */ /* 0x002fe20000010000 */
[----:B------:R-:W-:Y:S01]  /*b780*/  F2FP.F16.F32.PACK_AB R14, R56, R55 ;  /* 0x00000037380e723e */ /* 0x000fe200000000ff */
[-C--:B------:R-:W-:Y:S01]  /*b790*/  FMUL.FTZ R120, R120, R5.reuse ;  /* 0x0000000578787220 */ /* 0x080fe20000410000 */
[----:B------:R-:W-:Y:S01]  /*b7a0*/  FADD.FTZ R2, R72, R3 ;  /* 0x0000000348027221 */ /* 0x000fe20000010000 */
[-C--:B------:R-:W-:Y:S01]  /*b7b0*/  FMUL.FTZ R121, R121, R5.reuse ;  /* 0x0000000579797220 */ /* 0x080fe20000410000 */
[----:B------:R-:W-:Y:S01]  /*b7c0*/  FMUL.FTZ R124, R124, R5 ;  /* 0x000000057c7c7220 */ /* 0x000fe20000410000 */
[----:B------:R-:W1:Y:S01]  /*b7d0*/  MUFU.EX2 R61, R61 ;  /* 0x0000003d003d7308 */ /* 0x000e620000000800 */
[----:B------:R-:W-:Y:S01]  /*b7e0*/  FADD.FTZ R2, R73, R2 ;  /* 0x0000000249027221 */ /* 0x000fe20000010000 */
[C---:B--2---:R-:W-:Y:S01]  /*b7f0*/  F2FP.F16.F32.PACK_AB R26, R60.reuse, R59 ;  /* 0x0000003b3c1a723e */ /* 0x044fe200000000ff */
[----:B------:R0:W-:Y:S01]  /*b800*/  STSM.16.M88.4 [R136], R12 ;  /* 0x0000000c88007844 */ /* 0x0001e20000000200 */
[----:B------:R-:W-:Y:S01]  /*b810*/  FADD.FTZ R10, R60, R9 ;  /* 0x000000093c0a7221 */ /* 0x000fe20000010000 */
[-C--:B------:R-:W-:Y:S01]  /*b820*/  FMUL.FTZ R125, R125, R5.reuse ;  /* 0x000000057d7d7220 */ /* 0x080fe20000410000 */
[-C--:B------:R-:W-:Y:S01]  /*b830*/  FMUL.FTZ R128, R128, R5.reuse ;  /* 0x0000000580807220 */ /* 0x080fe20000410000 */
[----:B------:R0:W-:Y:S01]  /*b840*/  STSM.16.M88.4 [R22+0x6000], R24 ;  /* 0x0060001816007844 */ /* 0x0001e20000000200 */
[----:B------:R-:W2:Y:S01]  /*b850*/  MUFU.EX2 R62, R62 ;  /* 0x0000003e003e7308 */ /* 0x000ea20000000800 */
[----:B---3--:R-:W-:Y:S01]  /*b860*/  FADD.FTZ R2, R29, R2 ;  /* 0x000000021d027221 */ /* 0x008fe20000010000 */
[-C--:B------:R-:W-:Y:S01]  /*b870*/  FMUL.FTZ R129, R129, R5.reuse ;  /* 0x0000000581817220 */ /* 0x080fe20000410000 */
[-C--:B------:R-:W-:Y:S01]  /*b880*/  FMUL.FTZ R132, R132, R5.reuse ;  /* 0x0000000584847220 */ /* 0x080fe20000410000 */
[----:B------:R-:W-:Y:S01]  /*b890*/  FMUL.FTZ R133, R133, R5 ;  /* 0x0000000585857220 */ /* 0x000fe20000410000 */
        /* <DEDUP_REMOVED lines=12> */
[C---:B--2---:R-:W-:Y:S01]  /*b960*/  F2FP.F16.F32.PACK_AB R28, R62.reuse, R61 ;  /* 0x0000003d3e1c723e */ /* 0x044fe200000000ff */
[----:B------:R-:W-:Y:S01]  /*b970*/  FADD.FTZ R10, R62, R3 ;  /* 0x000000033e0a7221 */ /* 0x000fe20000010000 */
[-C--:B------:R-:W-:Y:S01]  /*b980*/  FMUL.FTZ R107, R107, R7.reuse ;  /* 0x000000076b6b7220 */ /* 0x080fe20000410000 */
[-C--:B------:R-:W-:Y:S01]  /*b990*/  FMUL.FTZ R110, R110, R7.reuse ;  /* 0x000000076e6e7220 */ /* 0x080fe20000410000 */
[-C--:B------:R-:W-:Y:S01]  /*b9a0*/  FMUL.FTZ R111, R111, R7.reuse ;  /* 0x000000076f6f7220 */ /* 0x080fe20000410000 */
[-C--:B------:R-:W-:Y:S01]  /*b9b0*/  FMUL.FTZ R114, R114, R7.reuse ;  /* 0x0000000772727220 */ /* 0x080fe20000410000 */
[-C--:B------:R-:W-:Y:S01]  /*b9c0*/  FMUL.FTZ R115, R115, R7.reuse ;  /* 0x0000000773737220 */ /* 0x080fe20000410000 */
[----:B------:R-:W2:Y:S01]  /*b9d0*/  MUFU.EX2 R75, R75 ;  /* 0x0000004b004b7308 */ /* 0x000ea20000000800 */
[----:B---3--:R-:W-:Y:S01]  /*b9e0*/  FADD.FTZ R3, R65, R10 ;  /* 0x0000000a41037221 */ /* 0x008fe20000010000 */
[-C--:B------:R-:W-:Y:S01]  /*b9f0*/  FMUL.FTZ R118, R118, R7.reuse ;  /* 0x0000000776767220 */ /* 0x080fe20000410000 */
[-C--:B------:R-:W-:Y:S01]  /*ba00*/  FMUL.FTZ R119, R119, R7.reuse ;  /* 0x0000000777777220 */ /* 0x080fe20000410000 */
[-C--:B------:R-:W-:Y:S01]  /*ba10*/  FMUL.FTZ R122, R122, R7.reuse ;  /* 0x000000077a7a7220 */ /* 0x080fe20000410000 */
[-C--:B------:R-:W-:Y:S01]  /*ba20*/  FMUL.FTZ R123, R123, R7.reuse ;  /* 0x000000077b7b7220 */ /* 0x080fe20000410000 */
[-C--:B------:R-:W-:Y:S01]  /*ba30*/  FMUL.FTZ R126, R126, R7.reuse ;  /* 0x000000077e7e7220 */ /* 0x080fe20000410000 */
[----:B------:R-:W-:Y:S01]  /*ba40*/  FMUL.FTZ R127, R127, R7 ;  /* 0x000000077f7f7220 */ /* 0x000fe20000410000 */
[----:B------:R-:W3:Y:S01]  /*ba50*/  MUFU.EX2 R21, R76 ;  /* 0x0000004c00157308 */ /* 0x000ee20000000800 */
[----:B-1----:R-:W-:Y:S01]  /*ba60*/  F2FP.F16.F32.PACK_AB R30, R64, R65 ;  /* 0x00000041401e723e */ /* 0x002fe200000000ff */
[-C--:B------:R-:W-:Y:S01]  /*ba70*/  FMUL.FTZ R130, R130, R7.reuse ;  /* 0x0000000782827220 */ /* 0x080fe20000410000 */
[-C--:B------:R-:W-:Y:S01]  /*ba80*/  FMUL.FTZ R131, R131, R7.reuse ;  /* 0x0000000783837220 */ /* 0x080fe20000410000 */
[-C--:B------:R-:W-:Y:S01]  /*ba90*/  FMUL.FTZ R134, R134, R7.reuse ;  /* 0x0000000786867220 */ /* 0x080fe20000410000 */
[----:B------:R-:W-:Y:S01]  /*baa0*/  FMUL.FTZ R135, R135, R7 ;  /* 0x0000000787877220 */ /* 0x000fe20000410000 */
[----:B------:R-:W-:Y:S01]  /*bab0*/  FADD.FTZ R3, R64, R3 ;  /* 0x0000000340037221 */ /* 0x000fe20000010000 */
[----:B------:R-:W-:Y:S01]  /*bac0*/  IMAD.MOV.U32 R7, RZ, RZ, R8 ;  /* 0x000000ffff077224 */ /* 0x000fe200078e0008 */
[----:B------:R-:W1:Y:S01]  /*bad0*/  MUFU.EX2 R77, R77 ;  /* 0x0000004d004d7308 */ /* 0x000e620000000800 */
[C---:B--2---:R-:W-:Y:S01]  /*bae0*/  F2FP.F16.F32.PACK_AB R29, R75.reuse, R29 ;  /* 0x0000001d4b1d723e */ /* 0x044fe200000000ff */
[----:B------:R-:W-:Y:S01]  /*baf0*/  FADD.FTZ R2, R75, R2 ;  /* 0x000000024b027221 */ /* 0x000fe20000010000 */
[----:B------:R-:W-:-:S03]  /*bb00*/  IMAD.MOV.U32 R5, RZ, RZ, R4 ;  /* 0x000000ffff057224 */ /* 0x000fc600078e0004 */
[----:B---3--:R-:W-:Y:S01]  /*bb10*/  FADD.FTZ R2, R21, R2 ;  /* 0x0000000215027221 */ /* 0x008fe20000010000 */
        /* <DEDUP_REMOVED lines=11> */
.L_x_865:
[----:B------:R-:W-:-:S13]  /*bbd0*/  ISETP.GE.AND P2, PT, R0, UR39, PT ;  /* 0x0000002700007c0c */ /* 0x000fda000bf46270 */
[----:B------:R-:W-:Y:S05]  /*bbe0*/  @!P2 BRA `(.L_x_875) ;  /* 0x00000038004ca947 */ /* 0x000fea0003800000 */
[----:B------:R-:W-:Y:S01]  /*bbf0*/  IMAD.MOV.U32 R6, RZ, RZ, R8 ;  /* 0x000000ffff067224 */ /* 0x000fe200078e0008 */
[----:B------:R-:W-:Y:S01]  /*bc00*/  UMOV UR28, UR50 ;  /* 0x00000032001c7c82 */ /* 0x000fe20008000000 */
[----:B------:R-:W-:Y:S01]  /*bc10*/  IMAD.MOV.U32 R5, RZ, RZ, R4 ;  /* 0x000000ffff057224 */ /* 0x000fe200078e0004 */
[----:B------:R-:W-:Y:S01]  /*bc20*/  UMOV UR54, UR45 ;  /* 0x0000002d00367c82 */ /* 0x000fe20008000000 */
[----:B------:R-:W-:Y:S01]  /*bc30*/  ULDC UR35, c[0x0][0x9e4] ;  /* 0x0002790000237ab9 */ /* 0x000fe20000000800 */
[----:B------:R-:W-:Y:S01]  /*bc40*/  ULDC UR52, c[0x0][0x288] ;  /* 0x0000a20000347ab9 */ /* 0x000fe20000000800 */
[----:B------:R-:W-:Y:S01]  /*bc50*/  ULDC UR53, c[0x0][0x9d8] ;  /* 0x0002760000357ab9 */ /* 0x000fe20000000800 */
[----:B------:R-:W-:Y:S01]  /*bc60*/  ULDC UR34, c[0x0][0x988] ;  /* 0x0002620000227ab9 */ /* 0x000fe20000000800 */
[----:B------:R-:W-:-:S05]  /*bc70*/  ULDC UR51, c[0x0][0x9e0] ;  /* 0x0002780000337ab9 */ /* 0x000fca0000000800 */
.L_x_892:
[----:B------:R-:W-:Y:S01]  /*bc80*/  UIADD3 UR45, UR54, 0x1, URZ ;  /* 0x00000001362d7890 */ /* 0x000fe2000fffe03f */
[----:B------:R-:W-:-:S03]  /*bc90*/  ISETP.NE.AND P2, PT, RZ, UR37, PT ;  /* 0x00000025ff007c0c */ /* 0x000fc6000bf45270 */
[----:B------:R-:W-:-:S04]  /*bca0*/  UISETP.NE.AND UP0, UPT, UR45, 0x2, UPT ;  /* 0x000000022d00788c */ /* 0x000fc8000bf05270 */
[----:B------:R-:W-:Y:S02]  /*bcb0*/  USEL UR50, URZ, 0x1, UP0 ;  /* 0x000000013f327887 */ /* 0x000fe40008000000 */
[----:B------:R-:W-:Y:S02]  /*bcc0*/  USEL UR45, UR45, URZ, UP0 ;  /* 0x0000003f2d2d7287 */ /* 0x000fe40008000000 */
[----:B------:R-:W-:Y:S02]  /*bcd0*/  ULOP3.LUT UR50, UR28, UR50, URZ, 0x3c, !UPT ;  /* 0x000000321c327292 */ /* 0x000fe4000f8e3c3f */
[----:B---3--:R-:W-:Y:S10]  /*bce0*/  @P2 BRA `(.L_x_876) ;  /* 0x00000000002c2947 */ /* 0x008ff40003800000 */
[----:B------:R-:W-:Y:S05]  /*bcf0*/  @!P0 BRA `(.L_x_877) ;  /* 0x0000000000048947 */ /* 0x000fea0003800000 */
[----:B------:R-:W-:Y:S01]  /*bd00*/  BPT.TRAP 0x1 ;  /* 0x000000040000795c */ /* 0x000fe20000300000 */
.L_x_877:
[----:B------:R-:W-:Y:S01]  /*bd10*/  ULEA UR6, UR45, UR42, 0x3 ;  /* 0x0000002a2d067291 */ /* 0x000fe2000f8e183f */
[----:B------:R-:W-:-:S05]  /*bd20*/  IMAD.U32 R4, RZ, RZ, UR50 ;  /* 0x00000032ff047e24 */ /* 0x000fca000f8e00ff */
[----:B------:R-:W-:-:S04]  /*bd30*/  SHF.L.U32 R4, R4, 0x1f, RZ ;  /* 0x0000001f04047819 */ /* 0x000fc800000006ff */
[----:B------:R1:W2:Y:S01]  /*bd40*/  SYNCS.PHASECHK.TRANS64.TRYWAIT P3, [UR6+0x2d830], R4 ;  /* 0x02d83004ff0075a7 */ /* 0x0002a20008060146 */
[----:B------:R-:W-:Y:S05]  /*bd50*/  @!P0 BRA `(.L_x_878) ;  /* 0x0000000000048947 */ /* 0x000fea0003800000 */
[----:B------:R-:W-:Y:S01]  /*bd60*/  BPT.TRAP 0x1 ;  /* 0x000000040000795c */ /* 0x000fe20000300000 */
.L_x_878:
[----:B--2---:R-:W-:Y:S05]  /*bd70*/  @P3 BRA `(.L_x_876) ;  /* 0x0000000000083947 */ /* 0x004fea0003800000 */
[----:B------:R-:W2:Y:S02]  /*bd80*/  SYNCS.PHASECHK.TRANS64.TRYWAIT P3, [UR6+0x2d830], R4 ;  /* 0x02d83004ff0075a7 */ /* 0x000ea40008060146 */
[----:B--2---:R-:W-:Y:S05]  /*bd90*/  @!P3 BRA `(.L_x_879) ;  /* 0x000000a80050b947 */ /* 0x004fea0003800000 */
.L_x_876:
        /* <DEDUP_REMOVED lines=37> */
.L_x_881:
[----:B------:R-:W-:Y:S01]  /*bff0*/  ULEA UR6, UR54, UR42, 0x3 ;  /* 0x0000002a36067291 */ /* 0x000fe2000f8e183f */
[----:B------:R-:W-:-:S05]  /*c000*/  IMAD.U32 R4, RZ, RZ, UR28 ;  /* 0x0000001cff047e24 */ /* 0x000fca000f8e00ff */
[----:B------:R-:W-:-:S04]  /*c010*/  SHF.L.U32 R4, R4, 0x1f, RZ ;  /* 0x0000001f04047819 */ /* 0x000fc800000006ff */
[----:B------:R0:W1:Y:S01]  /*c020*/  SYNCS.PHASECHK.TRANS64.TRYWAIT P2, [UR6+0x2d850], R4 ;  /* 0x02d85004ff0075a7 */ /* 0x0000620008040146 */
[----:B------:R-:W-:Y:S05]  /*c030*/  @!P0 BRA `(.L_x_882) ;  /* 0x0000000000048947 */ /* 0x000fea0003800000 */
[----:B------:R-:W-:Y:S01]  /*c040*/  BPT.TRAP 0x1 ;  /* 0x000000040000795c */ /* 0x000fe20000300000 */
.L_x_882:
[----:B-1----:R-:W-:Y:S05]  /*c050*/  @P2 BRA `(.L_x_880) ;  /* 0x0000000000082947 */ /* 0x002fea0003800000 */
[----:B------:R-:W1:Y:S02]  /*c060*/  SYNCS.PHASECHK.TRANS64.TRYWAIT P2, [UR6+0x2d850], R4 ;  /* 0x02d85004ff0075a7 */ /* 0x000e640008040146 */
[----:B-1----:R-:W-:Y:S05]  /*c070*/  @!P2 BRA `(.L_x_883) ;  /* 0x000000a400b0a947 */ /* 0x002fea0003800000 */
.L_x_880:
[----:B------:R-:W-:Y:S01]  /*c080*/  UIADD3 UR6, UR42, 0x400, URZ ;  /* 0x000004002a067890 */ /* 0x000fe2000fffe03f */
[----:B------:R-:W-:Y:S01]  /*c090*/  WARPGROUP.ARRIVE ;  /* 0x00000000000079c5 */ /* 0x000fe20000000000 */
[----:B------:R-:W-:Y:S01]  /*c0a0*/  UMOV UR29, 0x40000040 ;  /* 0x40000040001d7882 */ /* 0x000fe20000000000 */
[----:B------:R-:W-:Y:S01]  /*c0b0*/  UMOV UR31, 0x80000020 ;  /* 0x80000020001f7882 */ /* 0x000fe20000000000 */
[----:B------:R-:W-:-:S03]  /*c0c0*/  USHF.R.U32.HI UR6, URZ, 0x4, UR6 ;  /* 0x000000043f067899 */ /* 0x000fc60008011606 */
[----:B------:R-:W2:Y:S01]  /*c0d0*/  S2R R151, SR_TID.X ;  /* 0x0000000000977919 */ /* 0x000ea20000002100 */
[----:B------:R-:W-:Y:S01]  /*c0e0*/  FMUL.FTZ R21, R35, UR53 ;  /* 0x0000003523157c20 */ /* 0x000fe20008410000 */
[----:B------:R-:W-:Y:S01]  /*c0f0*/  FMUL.FTZ R35, R47, UR53 ;  /* 0x000000352f237c20 */ /* 0x000fe20008410000 */
[----:B------:R-:W-:Y:S01]  /*c100*/  ULOP3.LUT UR6, UR6, 0x3fff, URZ, 0xc0, !UPT ;  /* 0x00003fff06067892 */ /* 0x000fe2000f8ec03f */
[----:B------:R-:W3:Y:S01]  /*c110*/  @P5 LDC R47, c[0x0][0x44c] ;  /* 0x00011300ff2f5b82 */ /* 0x000ee20000000800 */
[----:B------:R-:W-:Y:S01]  /*c120*/  FMUL.FTZ R20, R34, UR53 ;  /* 0x0000003522147c20 */ /* 0x000fe20008410000 */
[----:B------:R-:W-:Y:S01]  /*c130*/  FMUL.FTZ R34, R46, UR53 ;  /* 0x000000352e227c20 */ /* 0x000fe20008410000 */
[----:B------:R-:W-:Y:S01]  /*c140*/  ULOP3.LUT UR7, UR6, 0x2000000, URZ, 0xfc, !UPT ;  /* 0x0200000006077892 */ /* 0x000fe2000f8efc3f */
[----:B------:R-:W-:Y:S01]  /*c150*/  FMUL.FTZ R12, R30, UR53 ;  /* 0x000000351e0c7c20 */ /* 0x000fe20008410000 */
[----:B------:R-:W-:Y:S01]  /*c160*/  ULOP3.LUT UR6, UR36, 0x10000, URZ, 0xfc, !UPT ;  /* 0x0001000024067892 */ /* 0x000fe2000f8efc3f */
[----:B------:R-:W-:Y:S01]  /*c170*/  FMUL.FTZ R30, R42, UR53 ;  /* 0x000000352a1e7c20 */ /* 0x000fe20008410000 */
[----:B------:R-:W-:Y:S01]  /*c180*/  UIMAD UR7, UR54, 0x600, UR7 ;  /* 0x00000600360778a4 */ /* 0x000fe2000f8e0207 */
[----:B------:R-:W4:Y:S01]  /*c190*/  @P5 LDC R46, c[0x0][0x450] ;  /* 0x00011400ff2e5b82 */ /* 0x000f220000000800 */
[----:B------:R-:W-:Y:S01]  /*c1a0*/  FMUL.FTZ R42, R53, UR53 ;  /* 0x00000035352a7c20 */ /* 0x000fe20008410000 */
[----:B------:R-:W-:Y:S01]  /*c1b0*/  FMUL.FTZ R53, R63, UR53 ;  /* 0x000000353f357c20 */ /* 0x000fe20008410000 */
[----:B------:R-:W-:Y:S01]  /*c1c0*/  FMUL.FTZ R63, R74, UR53 ;  /* 0x000000354a3f7c20 */ /* 0x000fe20008410000 */
[----:B------:R-:W-:Y:S01]  /*c1d0*/  UMOV UR28, UR6 ;  /* 0x00000006001c7c82 */ /* 0x000fe20008000000 */
[----:B------:R-:W-:Y:S01]  /*c1e0*/  VIADD R74, R137, UR41 ;  /* 0x00000029894a7c36 */ /* 0x000fe20008000000 */
[----:B------:R-:W-:Y:S01]  /*c1f0*/  UMOV UR30, UR7 ;  /* 0x00000007001e7c82 */ /* 0x000fe20008000000 */
[----:B-1----:R-:W-:Y:S01]  /*c200*/  FMUL.FTZ R7, R26, UR53 ;  /* 0x000000351a077c20 */ /* 0x002fe20008410000 */
        /* <DEDUP_REMOVED lines=8> */
[----:B---3--:R-:W-:-:S04]  /*c290*/  @P5 IMAD.HI.U32 R47, R74, R47, RZ ;  /* 0x0000002f4a2f5227 */ /* 0x008fc800078e00ff */
[----:B------:R-:W-:Y:S01]  /*c2a0*/  FMUL.FTZ R60, R69, UR53 ;  /* 0x00000035453c7c20 */ /* 0x000fe20008410000 */
[----:B------:R-:W-:Y:S01]  /*c2b0*/  FMUL.FTZ R69, R79, UR53 ;  /* 0x000000354f457c20 */ /* 0x000fe20008410000 */
[----:B------:R-:W-:Y:S01]  /*c2c0*/  FMUL.FTZ R8, R25, UR53 ;  /* 0x0000003519087c20 */ /* 0x000fe20008410000 */
[----:B--2---:R-:W-:Y:S01]  /*c2d0*/  SHF.R.U32.HI R143, RZ, 0x7, R151 ;  /* 0x00000007ff8f7819 */ /* 0x004fe20000011697 */
[----:B------:R-:W1:Y:S01]  /*c2e0*/  LDC R79, c[0x0][0x2f0] ;  /* 0x0000bc00ff4f7b82 */ /* 0x000e620000000800 */
[----:B------:R-:W-:Y:S01]  /*c2f0*/  FMUL.FTZ R25, R37, UR53 ;  /* 0x0000003525197c20 */ /* 0x000fe20008410000 */
[----:B------:R-:W-:Y:S01]  /*c300*/  FMUL.FTZ R37, R49, UR53 ;  /* 0x0000003531257c20 */ /* 0x000fe20008410000 */
[----:B----4-:R-:W-:Y:S01]  /*c310*/  @P5 SHF.R.U32.HI R74, RZ, R46, R47 ;  /* 0x0000002eff4a5219 */ /* 0x010fe2000001162f */
[----:B------:R-:W-:Y:S01]  /*c320*/  VIADD R46, R143, 0x9 ;  /* 0x000000098f2e7836 */ /* 0x000fe20000000000 */
[----:B------:R-:W-:Y:S01]  /*c330*/  ISETP.GE.U32.AND P2, PT, R151, 0x180, PT ;  /* 0x000001809700780c */ /* 0x000fe20003f46070 */
        /* <DEDUP_REMOVED lines=8> */
[----:B------:R-:W-:Y:S01]  /*c3c0*/  SEL R80, R46, 0x9, !P2 ;  /* 0x000000092e507807 */ /* 0x000fe20005000000 */
[----:B------:R-:W-:Y:S01]  /*c3d0*/  FMUL.FTZ R66, R76, UR53 ;  /* 0x000000354c427c20 */ /* 0x000fe20008410000 */
[----:B------:R-:W-:Y:S01]  /*c3e0*/  @!P1 LEA R46, R47, UR42, 0x3 ;  /* 0x0000002a2f2e9c11 */ /* 0x000fe2000f8e18ff */
[----:B------:R-:W-:-:S02]  /*c3f0*/  IMAD.SHL.U32 R76, R0, 0x80, RZ ;  /* 0x00000080004c7824 */ /* 0x000fc400078e00ff */
[----:B0-----:R-:W-:Y:S01]  /*c400*/  FMUL.FTZ R4, R24, UR53 ;  /* 0x0000003518047c20 */ /* 0x001fe20008410000 */
[----:B------:R-:W0:Y:S01]  /*c410*/  SHFL.IDX PT, R152, R74, RZ, 0x1c1f ;  /* 0x001c1fff4a987589 */ /* 0x000e2200000e0000 */
        /* <DEDUP_REMOVED lines=12> */
[----:B------:R-:W-:-:S02]  /*c4e0*/  @!P1 VIADD R46, R46, 0x2d840 ;  /* 0x0002d8402e2e9836 */ /* 0x000fc40000000000 */
[----:B------:R-:W-:Y:S01]  /*c4f0*/  FMUL.FTZ R39, R51, UR53 ;  /* 0x0000003533277c20 */ /* 0x000fe20008410000 */
[----:B------:R-:W-:Y:S01]  /*c500*/  FMUL.FTZ R40, R52, UR53 ;  /* 0x0000003534287c20 */ /* 0x000fe20008410000 */
[----:B------:R-:W-:Y:S01]  /*c510*/  FMUL.FTZ R41, R54, UR53 ;  /* 0x0000003536297c20 */ /* 0x000fe20008410000 */
[----:B------:R-:W-:Y:S01]  /*c520*/  FMUL.FTZ R44, R56, UR53 ;  /* 0x00000035382c7c20 */ /* 0x000fe20008410000 */
        /* <DEDUP_REMOVED lines=21> */
[----:B------:R-:W-:Y:S01]  /*c680*/  @!P1 PRMT R81, RZ, 0x654, R46 ;  /* 0x00000654ff519816 */ /* 0x000fe2000000002e */
[----:B------:R-:W-:Y:S01]  /*c690*/  IMAD R46, R16, -0x2, R47 ;  /* 0xfffffffe102e7824 */ /* 0x000fe200078e022f */
[----:B------:R-:W2:Y:S03]  /*c6a0*/  MUFU.TANH R4, R4 ;  /* 0x0000000400047308 */ /* 0x000ea60000002400 */
[----:B-1----:R-:W-:-:S04]  /*c6b0*/  IMAD R46, R79, UR43, R46 ;  /* 0x0000002b4f2e7c24 */ /* 0x002fc8000f8e022e */
[----:B------:R-:W-:Y:S01]  /*c6c0*/  VIADD R46, R46, -UR52 ;  /* 0x800000342e2e7c36 */ /* 0x000fe20008000000 */
[----:B------:R-:W1:Y:S03]  /*c6d0*/  MUFU.TANH R8, R8 ;  /* 0x0000000800087308 */ /* 0x000e660000002400 */
[C---:B------:R-:W-:Y:S02]  /*c6e0*/  VIADD R84, R46.reuse, UR51 ;  /* 0x000000332e547c36 */ /* 0x040fe40008000000 */
[----:B------:R-:W-:Y:S02]  /*c6f0*/  VIADD R83, R46, UR33 ;  /* 0x000000212e537c36 */ /* 0x000fe40008000000 */
[----:B0-----:R-:W-:Y:S01]  /*c700*/  IMAD.IADD R82, R152, 0x1, R84 ;  /* 0x0000000198527824 */ /* 0x001fe200078e0254 */
[----:B------:R-:W0:Y:S08]  /*c710*/  MUFU.TANH R7, R7 ;  /* 0x0000000700077308 */ /* 0x000e300000002400 */
[----:B------:R-:W3:Y:S01]  /*c720*/  MUFU.TANH R9, R9 ;  /* 0x0000000900097308 */ /* 0x000ee20000002400 */
[----:B------:R-:W-:-:S02]  /*c730*/  WARPGROUP.DEPBAR.LE gsb0, 0x0 ;  /* 0x00008000000079c5 */ /* 0x000fc40000010000 */
[----:B------:R-:W-:-:S05]  /*c740*/  WARPGROUP.ARRIVE ;  /* 0x00000000000079c5 */ /* 0x000fca0000000000 */
[----:B------:R-:W4:Y:S01]  /*c750*/  MUFU.TANH R10, R10 ;  /* 0x0000000a000a7308 */ /* 0x000f220000002400 */
        /* <DEDUP_REMOVED lines=100> */
[----:B------:R-:W-:Y:S03]  /*cda0*/  HGMMA.64x96x16.F32 R88, gdesc[UR28].tnspB, R88, gsb0 ;  /* 0x416000001c5879f0 */ /* 0x000fe60008000858 */
[----:B------:R-:W-:Y:S02]  /*cdb0*/  WARPGROUP.DEPBAR.LE gsb0, 0x0 ;  /* 0x00008000000079c5 */ /* 0x000fe40000010000 */
[----:B------:R5:W-:Y:S06]  /*cdc0*/  BAR.ARV R80, 0x100 ;  /* 0x000400500000751d */ /* 0x000bec0000002000 */
[----:B------:R2:W-:Y:S01]  /*cdd0*/  @!P1 SYNCS.ARRIVE.TRANS64.RED.A1T0 RZ, [R81+URZ], RZ ;  /* 0x000000ff51ff99a7 */ /* 0x0005e2000810043f */
[----:B-----5:R-:W-:-:S06]  /*cde0*/  FMUL.FTZ R80, R87, UR53 ;  /* 0x0000003557507c20 */ /* 0x020fcc0008410000 */
[----:B------:R-:W0:Y:S01]  /*cdf0*/  MUFU.TANH R80, R80 ;  /* 0x0000005000507308 */ /* 0x000e220000002400 */
[----:B--2---:R-:W-:Y:S01]  /*ce00*/  IMAD.IADD R81, R152, 0x1, R83 ;  /* 0x0000000198517824 */ /* 0x004fe200078e0253 */
[----:B-1-34-:R-:W-:Y:S06]  /*ce10*/  @!P6 BRA `(.L_x_884) ;  /* 0x00000000005ce947 */ /* 0x01afec0003800000 */
[----:B------:R-:W-:Y:S01]  /*ce20*/  IMAD R46, R79, UR43, R152 ;  /* 0x0000002b4f2e7c24 */ /* 0x000fe2000f8e0298 */
[----:B------:R-:W-:Y:S03]  /*ce30*/  BSSY B0, `(.L_x_885) ;  /* 0x0000011000007945 */ /* 0x000fe60003800000 */
[----:B------:R-:W-:-:S05]  /*ce40*/  VIADD R85, R46, -UR52 ;  /* 0x800000342e557c36 */ /* 0x000fca0008000000 */
[----:B------:R-:W-:-:S13]  /*ce50*/  ISETP.GT.AND P2, PT, R85, -0x1, PT ;  /* 0xffffffff5500780c */ /* 0x000fda0003f44270 */
[----:B------:R-:W-:Y:S05]  /*ce60*/  @P2 BRA `(.L_x_886) ;  /* 0x0000000000202947 */ /* 0x000fea0003800000 */
[----:B------:R-:W-:Y:S01]  /*ce70*/  IMAD.U32 R86, RZ, RZ, UR35 ;  /* 0x00000023ff567e24 */ /* 0x000fe2000f8e00ff */
[----:B------:R-:W-:-:S04]  /*ce80*/  LOP3.LUT R85, RZ, R85, RZ, 0x33, !PT ;  /* 0x00000055ff557212 */ /* 0x000fc800078e33ff */
[----:B------:R-:W-:-:S13]  /*ce90*/  ISETP.NE.AND P2, PT, R86, 0x1, PT ;  /* 0x000000015600780c */ /* 0x000fda0003f45270 */
[----:B------:R-:W1:Y:S02]  /*cea0*/  @P2 LDC.64 R46, c[0x0][0x9e8] ;  /* 0x00027a00ff2e2b82 */ /* 0x000e640000000a00 */
[----:B-1----:R-:W-:-:S05]  /*ceb0*/  @P2 IMAD.HI.U32 R46, R85, R46, RZ ;  /* 0x0000002e552e2227 */ /* 0x002fca00078e00ff */
[----:B------:R-:W-:-:S04]  /*cec0*/  @P2 SHF.R.U32.HI R85, RZ, R47, R46 ;  /* 0x0000002fff552219 */ /* 0x000fc8000001162e */
[----:B------:R-:W-:Y:S01]  /*ced0*/  LOP3.LUT R85, RZ, R85, RZ, 0x33, !PT ;  /* 0x00000055ff557212 */ /* 0x000fe200078e33ff */
[----:B------:R-:W-:Y:S06]  /*cee0*/  BRA `(.L_x_887) ;  /* 0x0000000000147947 */ /* 0x000fec0003800000 */
.L_x_886:
[----:B------:R-:W-:-:S05]  /*cef0*/  IMAD.U32 R86, RZ, RZ, UR35 ;  /* 0x00000023ff567e24 */ /* 0x000fca000f8e00ff */
[----:B------:R-:W-:-:S13]  /*cf00*/  ISETP.NE.AND P2, PT, R86, 0x1, PT ;  /* 0x000000015600780c */ /* 0x000fda0003f45270 */
[----:B------:R-:W1:Y:S02]  /*cf10*/  @P2 LDC.64 R46, c[0x0][0x9e8] ;  /* 0x00027a00ff2e2b82 */ /* 0x000e640000000a00 */
[----:B-1----:R-:W-:-:S05]  /*cf20*/  @P2 IMAD.HI.U32 R46, R85, R46, RZ ;  /* 0x0000002e552e2227 */ /* 0x002fca00078e00ff */
[----:B------:R-:W-:-:S07]  /*cf30*/  @P2 SHF.R.U32.HI R85, RZ, R47, R46 ;  /* 0x0000002fff552219 */ /* 0x000fce000001162e */
.L_x_887:
[----:B------:R-:W-:Y:S05]  /*cf40*/  BSYNC B0 ;  /* 0x0000000000007941 */ /* 0x000fea0003800000 */
.L_x_885:
[----:B------:R-:W-:-:S04]  /*cf50*/  IMAD R85, R85, R86, -R76 ;  /* 0x0000005655557224 */ /* 0x000fc800078e0a4c */
[----:B------:R-:W-:-:S05]  /*cf60*/  IMAD R85, R16, -0x2, R85 ;  /* 0xfffffffe10557824 */ /* 0x000fca00078e0255 */
[----:B------:R-:W-:Y:S02]  /*cf70*/  VIADDMNMX R82, R85, R86, R82, PT ;  /* 0x0000005655527246 */ /* 0x000fe40003800152 */
[----:B------:R-:W-:-:S07]  /*cf80*/  VIMNMX R81, R81, R85, !PT ;  /* 0x0000005551517248 */ /* 0x000fce0007fe0100 */
.L_x_884:
[----:B------:R-:W-:Y:S01]  /*cf90*/  ISETP.GT.AND P2, PT, R0, -0x1, PT ;  /* 0xffffffff0000780c */ /* 0x000fe20003f44270 */
[----:B------:R-:W1:Y:S03]  /*cfa0*/  SHFL.IDX PT, R74, R74, 0x1, 0x1c1f ;  /* 0x003c1f004a4a7f89 */ /* 0x000e6600000e0000 */
[C---:B------:R-:W-:Y:S02]  /*cfb0*/  ISETP.GT.AND P4, PT, R81.reuse, RZ, P2 ;  /* 0x000000ff5100720c */ /* 0x040fe40001784270 */
[----:B------:R-:W-:Y:S02]  /*cfc0*/  ISETP.GT.AND P3, PT, R81, 0x1, P2 ;  /* 0x000000015100780c */ /* 0x000fe40001764270 */
[C---:B------:R-:W-:Y:S02]  /*cfd0*/  ISETP.LT.OR P4, PT, R82.reuse, 0x1, P4 ;  /* 0x000000015200780c */ /* 0x040fe40002781670 */
[----:B------:R-:W-:-:S02]  /*cfe0*/  ISETP.LT.OR P3, PT, R82, 0x2, P3 ;  /* 0x000000025200780c */ /* 0x000fc40001f61670 */
[----:B------:R-:W-:Y:S02]  /*cff0*/  FSEL R46, R4, -INF , !P4 ;  /* 0xff800000042e7808 */ /* 0x000fe40006000000 */
[----:B------:R-:W-:Y:S02]  /*d000*/  FSEL R8, R8, -INF , !P3 ;  /* 0xff80000008087808 */ /* 0x000fe40005800000 */
[C---:B------:R-:W-:Y:S02]  /*d010*/  ISETP.GT.AND P4, PT, R81.reuse, 0x8, P2 ;  /* 0x000000085100780c */ /* 0x040fe40001784270 */
[----:B------:R-:W-:Y:S02]  /*d020*/  ISETP.GT.AND P3, PT, R81, 0x9, P2 ;  /* 0x000000095100780c */ /* 0x000fe40001764270 */
[C---:B------:R-:W-:Y:S02]  /*d030*/  ISETP.LT.OR P4, PT, R82.reuse, 0x9, P4 ;  /* 0x000000095200780c */ /* 0x040fe40002781670 */
[----:B------:R-:W-:-:S02]  /*d040*/  ISETP.LT.OR P3, PT, R82, 0xa, P3 ;  /* 0x0000000a5200780c */ /* 0x000fc40001f61670 */
[----:B------:R-:W-:Y:S01]  /*d050*/  FSEL R47, R10, -INF , !P4 ;  /* 0xff8000000a2f7808 */ /* 0x000fe20006000000 */
[--C-:B-1----:R-:W-:Y:S01]  /*d060*/  IMAD.IADD R84, R84, 0x1, R74.reuse ;  /* 0x0000000154547824 */ /* 0x102fe200078e024a */
[----:B0-----:R-:W-:Y:S01]  /*d070*/  FSEL R85, R11, -INF , !P3 ;  /* 0xff8000000b557808 */ /* 0x001fe20005800000 */
[----:B------:R-:W-:Y:S01]  /*d080*/  IMAD.IADD R83, R83, 0x1, R74 ;  /* 0x0000000153537824 */ /* 0x000fe200078e024a */
[C---:B------:R-:W-:Y:S02]  /*d090*/  ISETP.GT.AND P4, PT, R81.reuse, 0x10, P2 ;  /* 0x000000105100780c */ /* 0x040fe40001784270 */
        /* <DEDUP_REMOVED lines=82> */
[----:B------:R-:W-:Y:S01]  /*d5c0*/  FSEL R77, R77, -INF , !P3 ;  /* 0xff8000004d4d7808 */ /* 0x000fe20005800000 */
[----:B------:R-:W-:Y:S08]  /*d5d0*/  @!P6 BRA `(.L_x_888) ;  /* 0x00000000005ce947 */ /* 0x000ff00003800000 */
        /* <DEDUP_REMOVED lines=13> */
.L_x_890:
[----:B------:R-:W-:-:S05]  /*d6b0*/  IMAD.U32 R4, RZ, RZ, UR35 ;  /* 0x00000023ff047e24 */ /* 0x000fca000f8e00ff */
[----:B------:R-:W-:-:S13]  /*d6c0*/  ISETP.NE.AND P3, PT, R4, 0x1, PT ;  /* 0x000000010400780c */ /* 0x000fda0003f65270 */
[----:B------:R-:W0:Y:S02]  /*d6d0*/  @P3 LDC.64 R10, c[0x0][0x9e8] ;  /* 0x00027a00ff0a3b82 */ /* 0x000e240000000a00 */
[----:B0-----:R-:W-:-:S05]  /*d6e0*/  @P3 IMAD.HI.U32 R10, R79, R10, RZ ;  /* 0x0000000a4f0a3227 */ /* 0x001fca00078e00ff */
[----:B------:R-:W-:-:S07]  /*d6f0*/  @P3 SHF.R.U32.HI R79, RZ, R11, R10 ;  /* 0x0000000bff4f3219 */ /* 0x000fce000001160a */
.L_x_891:
[----:B------:R-:W-:Y:S05]  /*d700*/  BSYNC B0 ;  /* 0x0000000000007941 */ /* 0x000fea0003800000 */
.L_x_889:
[----:B------:R-:W-:-:S04]  /*d710*/  IMAD R79, R79, R4, -R76 ;  /* 0x000000044f4f7224 */ /* 0x000fc800078e0a4c */
[----:B------:R-:W-:-:S05]  /*d720*/  IMAD R79, R16, -0x2, R79 ;  /* 0xfffffffe104f7824 */ /* 0x000fca00078e024f */
[----:B------:R-:W-:Y:S02]  /*d730*/  VIADDMNMX R84, R79, R4, R84, PT ;  /* 0x000000044f547246 */ /* 0x000fe40003800154 */
[----:B------:R-:W-:-:S07]  /*d740*/  VIMNMX R83, R83, R79, !PT ;  /* 0x0000004f53537248 */ /* 0x000fce0007fe0100 */
.L_x_888:
        /* <DEDUP_REMOVED lines=65> */
[C---:B------:R-:W-:Y:S01]  /*db60*/  ISETP.LT.OR P3, PT, R84.reuse, 0x22, P3 ;  /* 0x000000225400780c */ /* 0x040fe20001f61670 */
[----:B------:R-:W0:Y:S01]  /*db70*/  SHFL.BFLY PT, R11, R4, 0x2, 0x1f ;  /* 0x0c401f00040b7f89 */ /* 0x000e2200000e0000 */
[----:B------:R-:W-:-:S02]  /*db80*/  ISETP.LT.OR P4, PT, R84, 0x39, P4 ;  /* 0x000000395400780c */ /* 0x000fc40002781670 */
[----:B------:R-:W-:Y:S02]  /*db90*/  FSEL R31, R31, -INF , !P3 ;  /* 0xff8000001f1f7808 */ /* 0x000fe40005800000 */
[----:B------:R-:W-:Y:S02]  /*dba0*/  ISETP.GT.AND P3, PT, R83, 0x29, P2 ;  /* 0x000000295300780c */ /* 0x000fe40001764270 */
[----:B------:R-:W-:Y:S02]  /*dbb0*/  FSEL R41, R41, -INF , !P4 ;  /* 0xff80000029297808 */ /* 0x000fe40006000000 */
[----:B------:R-:W-:Y:S02]  /*dbc0*/  ISETP.GT.AND P4, PT, R83, 0x40, P2 ;  /* 0x000000405300780c */ /* 0x000fe40001784270 */
[C---:B------:R-:W-:Y:S02]  /*dbd0*/  ISETP.LT.OR P3, PT, R84.reuse, 0x2a, P3 ;  /* 0x0000002a5400780c */ /* 0x040fe40001f61670 */
[----:B------:R-:W-:-:S02]  /*dbe0*/  ISETP.LT.OR P4, PT, R84, 0x41, P4 ;  /* 0x000000415400780c */ /* 0x000fc40002781670 */
[----:B------:R-:W-:Y:S02]  /*dbf0*/  FSEL R35, R35, -INF , !P3 ;  /* 0xff80000023237808 */ /* 0x000fe40005800000 */
[----:B------:R-:W-:Y:S02]  /*dc00*/  ISETP.GT.AND P3, PT, R83, 0x31, P2 ;  /* 0x000000315300780c */ /* 0x000fe40001764270 */
[----:B------:R-:W-:Y:S02]  /*dc10*/  FSEL R45, R45, -INF , !P4 ;  /* 0xff8000002d2d7808 */ /* 0x000fe40006000000 */
[----:B------:R-:W-:Y:S02]  /*dc20*/  ISETP.GT.AND P4, PT, R83, 0x41, P2 ;  /* 0x000000415300780c */ /* 0x000fe40001784270 */
[----:B------:R-:W-:Y:S02]  /*dc30*/  ISETP.LT.OR P3, PT, R84, 0x32, P3 ;  /* 0x000000325400780c */ /* 0x000fe40001f61670 */
[----:B0-----:R-:W-:-:S02]  /*dc40*/  FMNMX.FTZ R4, R4, R11, !PT ;  /* 0x0000000b04047209 */ /* 0x001fc40007810000 */
[C---:B------:R-:W-:Y:S02]  /*dc50*/  ISETP.LT.OR P4, PT, R84.reuse, 0x42, P4 ;  /* 0x000000425400780c */ /* 0x040fe40002781670 */
[----:B------:R-:W-:Y:S01]  /*dc60*/  FSEL R39, R39, -INF , !P3 ;  /* 0xff80000027277808 */ /* 0x000fe20005800000 */
[----:B------:R-:W0:Y:S01]  /*dc70*/  SHFL.BFLY PT, R11, R4, 0x1, 0x1f ;  /* 0x0c201f00040b7f89 */ /* 0x000e2200000e0000 */
[----:B------:R-:W-:Y:S02]  /*dc80*/  ISETP.GT.AND P3, PT, R83, 0x39, P2 ;  /* 0x000000395300780c */ /* 0x000fe40001764270 */
[----:B------:R-:W-:Y:S02]  /*dc90*/  FSEL R49, R49, -INF , !P4 ;  /* 0xff80000031317808 */ /* 0x000fe40006000000 */
[----:B------:R-:W-:Y:S02]  /*dca0*/  ISETP.GT.AND P4, PT, R83, 0x48, P2 ;  /* 0x000000485300780c */ /* 0x000fe40001784270 */
[----:B------:R-:W-:-:S02]  /*dcb0*/  ISETP.LT.OR P3, PT, R84, 0x3a, P3 ;  /* 0x0000003a5400780c */ /* 0x000fc40001f61670 */
[----:B------:R-:W-:Y:S02]  /*dcc0*/  ISETP.LT.OR P4, PT, R84, 0x49, P4 ;  /* 0x000000495400780c */ /* 0x000fe40002781670 */
[----:B------:R-:W-:Y:S02]  /*dcd0*/  FSEL R43, R43, -INF , !P3 ;  /* 0xff8000002b2b7808 */ /* 0x000fe40005800000 */
[----:B------:R-:W-:Y:S02]  /*dce0*/  FSEL R51, R51, -INF , !P4 ;  /* 0xff80000033337808 */ /* 0x000fe40006000000 */
[----:B------:R-:W-:-:S04]  /*dcf0*/  ISETP.GT.AND P4, PT, R83, RZ, P2 ;  /* 0x000000ff5300720c */ /* 0x000fc80001784270 */
[----:B------:R-:W-:Y:S02]  /*dd00*/  ISETP.LT.OR P4, PT, R84, 0x1, P4 ;  /* 0x000000015400780c */ /* 0x000fe40002781670 */
[----:B0-----:R-:W-:-:S04]  /*dd10*/  FMNMX.FTZ R4, R4, R11, !PT ;  /* 0x0000000b04047209 */ /* 0x001fc80007810000 */
[C---:B------:R-:W-:Y:S01]  /*dd20*/  FSETP.NEU.FTZ.AND P3, PT, R4.reuse, -INF , PT ;  /* 0xff8000000400780b */ /* 0x040fe20003f7d000 */
[----:B------:R-:W-:-:S05]  /*dd30*/  FMUL.FTZ R11, R4, UR34 ;  /* 0x00000022040b7c20 */ /* 0x000fca0008410000 */
[----:B------:R-:W-:-:S05]  /*dd40*/  FSEL R11, R11, RZ, P3 ;  /* 0x000000ff0b0b7208 */ /* 0x000fca0001800000 */
[--C-:B------:R-:W-:Y:S01]  /*dd50*/  FFMA.FTZ R76, R14, UR34, -R11.reuse ;  /* 0x000000220e4c7c23 */ /* 0x100fe2000801080b */
[----:B------:R-:W-:Y:S01]  /*dd60*/  FSEL R14, R7, -INF , !P4 ;  /* 0xff800000070e7808 */ /* 0x000fe20006000000 */
[--C-:B------:R-:W-:Y:S01]  /*dd70*/  FFMA.FTZ R10, R46, UR34, -R11.reuse ;  /* 0x000000222e0a7c23 */ /* 0x100fe2000801080b */
[--C-:B------:R-:W-:Y:S01]  /*dd80*/  FFMA.FTZ R46, R8, UR34, -R11.reuse ;  /* 0x00000022082e7c23 */ /* 0x100fe2000801080b */
[----:B------:R-:W-:Y:S01]  /*dd90*/  ISETP.GT.AND P4, PT, R83, 0x49, P2 ;  /* 0x000000495300780c */ /* 0x000fe20001784270 */
[----:B------:R0:W-:Y:S01]  /*dda0*/  MUFU.EX2 R7, R76 ;  /* 0x0000004c00077308 */ /* 0x0001e20000000800 */
        /* <DEDUP_REMOVED lines=9> */
[--C-:B0-----:R-:W-:Y:S01]  /*de40*/  FFMA.FTZ R76, R72, UR34, -R11.reuse ;  /* 0x00000022484c7c23 */ /* 0x101fe2000801080b */
        /* <DEDUP_REMOVED lines=45> */
[----:B------:R-:W-:Y:S01]  /*e120*/  FFMA.FTZ R77, R77, UR34, -R11 ;  /* 0x000000224d4d7c23 */ /* 0x000fe2000801080b */
[----:B------:R-:W-:Y:S01]  /*e130*/  ISETP.GT.AND P4, PT, R83, 0x60, P2 ;  /* 0x000000605300780c */ /* 0x000fe20001784270 */
[----:B------:R-:W-:Y:S01]  /*e140*/  MUFU.EX2 R10, R10 ;  /* 0x0000000a000a7308 */ /* 0x000fe20000000800 */
[----:B------:R-:W-:-:S02]  /*e150*/  FMNMX.FTZ R8, R41, R8, !PT ;  /* 0x0000000829087209 */ /* 0x000fc40007810000 */
[C---:B------:R-:W-:Y:S02]  /*e160*/  ISETP.LT.OR P4, PT, R84.reuse, 0x61, P4 ;  /* 0x000000615400780c */ /* 0x040fe40002781670 */
[----:B------:R-:W-:Y:S02]  /*e170*/  FMNMX.FTZ R8, R43, R8, !PT ;  /* 0x000000082b087209 */ /* 0x000fe40007810000 */
[----:B------:R-:W-:Y:S01]  /*e180*/  FSEL R63, R63, -INF , !P4 ;  /* 0xff8000003f3f7808 */ /* 0x000fe20006000000 */
[----:B------:R-:W0:Y:S01]  /*e190*/  MUFU.EX2 R46, R46 ;  /* 0x0000002e002e7308 */ /* 0x000e220000000800 */
[----:B------:R-:W-:Y:S02]  /*e1a0*/  ISETP.GT.AND P4, PT, R83, 0x61, P2 ;  /* 0x000000615300780c */ /* 0x000fe40001784270 */
[----:B------:R-:W-:Y:S02]  /*e1b0*/  FMNMX.FTZ R8, R45, R8, !PT ;  /* 0x000000082d087209 */ /* 0x000fe40007810000 */
[----:B------:R-:W-:-:S02]  /*e1c0*/  ISETP.LT.OR P4, PT, R84, 0x62, P4 ;  /* 0x000000625400780c */ /* 0x000fc40002781670 */
[----:B------:R-:W-:Y:S01]  /*e1d0*/  FMNMX.FTZ R8, R49, R8, !PT ;  /* 0x0000000831087209 */ /* 0x000fe20007810000 */
[----:B------:R-:W-:Y:S01]  /*e1e0*/  MUFU.EX2 R47, R47 ;  /* 0x0000002f002f7308 */ /* 0x000fe20000000800 */
[----:B------:R-:W-:Y:S02]  /*e1f0*/  FSEL R65, R65, -INF , !P4 ;  /* 0xff80000041417808 */ /* 0x000fe40006000000 */
[----:B------:R-:W-:Y:S02]  /*e200*/  ISETP.GT.AND P4, PT, R83, 0x68, P2 ;  /* 0x000000685300780c */ /* 0x000fe40001784270 */
[----:B------:R-:W-:Y:S02]  /*e210*/  FMNMX.FTZ R8, R51, R8, !PT ;  /* 0x0000000833087209 */ /* 0x000fe40007810000 */
[----:B------:R-:W-:Y:S01]  /*e220*/  ISETP.LT.OR P4, PT, R84, 0x69, P4 ;  /* 0x000000695400780c */ /* 0x000fe20002781670 */
[----:B------:R-:W-:Y:S01]  /*e230*/  MUFU.EX2 R74, R74 ;  /* 0x0000004a004a7308 */ /* 0x000fe20000000800 */
[----:B------:R-:W-:-:S02]  /*e240*/  FMNMX.FTZ R8, R53, R8, !PT ;  /* 0x0000000835087209 */ /* 0x000fc40007810000 */
[----:B------:R-:W-:Y:S02]  /*e250*/  FSEL R67, R67, -INF , !P4 ;  /* 0xff80000043437808 */ /* 0x000fe40006000000 */
[----:B------:R-:W-:Y:S02]  /*e260*/  FMNMX.FTZ R8, R55, R8, !PT ;  /* 0x0000000837087209 */ /* 0x000fe40007810000 */
[----:B------:R-:W-:Y:S01]  /*e270*/  ISETP.GT.AND P4, PT, R83, 0x69, P2 ;  /* 0x000000695300780c */ /* 0x000fe20001784270 */
[----:B------:R-:W-:Y:S01]  /*e280*/  MUFU.EX2 R15, R15 ;  /* 0x0000000f000f7308 */ /* 0x000fe20000000800 */
[----:B------:R-:W-:Y:S02]  /*e290*/  FMNMX.FTZ R8, R57, R8, !PT ;  /* 0x0000000839087209 */ /* 0x000fe40007810000 */
[----:B------:R-:W-:Y:S02]  /*e2a0*/  ISETP.LT.OR P4, PT, R84, 0x6a, P4 ;  /* 0x0000006a5400780c */ /* 0x000fe40002781670 */
[----:B------:R-:W-:-:S02]  /*e2b0*/  FMNMX.FTZ R8, R59, R8, !PT ;  /* 0x000000083b087209 */ /* 0x000fc40007810000 */
[----:B------:R-:W-:Y:S01]  /*e2c0*/  FSEL R69, R69, -INF , !P4 ;  /* 0xff80000045457808 */ /* 0x000fe20006000000 */
[----:B------:R-:W-:Y:S01]  /*e2d0*/  MUFU.EX2 R24, R24 ;  /* 0x0000001800187308 */ /* 0x000fe20000000800 */
[----:B------:R-:W-:Y:S02]  /*e2e0*/  ISETP.GT.AND P4, PT, R83, 0x70, P2 ;  /* 0x000000705300780c */ /* 0x000fe40001784270 */
[----:B------:R-:W-:Y:S02]  /*e2f0*/  FMNMX.FTZ R8, R61, R8, !PT ;  /* 0x000000083d087209 */ /* 0x000fe40007810000 */
[----:B------:R-:W-:Y:S02]  /*e300*/  ISETP.LT.OR P4, PT, R84, 0x71, P4 ;  /* 0x000000715400780c */ /* 0x000fe40002781670 */
[----:B------:R-:W-:Y:S01]  /*e310*/  FMNMX.FTZ R8, R63, R8, !PT ;  /* 0x000000083f087209 */ /* 0x000fe20007810000 */
[----:B------:R-:W-:Y:S01]  /*e320*/  MUFU.EX2 R25, R25 ;  /* 0x0000001900197308 */ /* 0x000fe20000000800 */
[----:B------:R-:W-:-:S02]  /*e330*/  FSEL R79, R71, -INF , !P4 ;  /* 0xff800000474f7808 */ /* 0x000fc40006000000 */
[----:B------:R-:W-:Y:S02]  /*e340*/  ISETP.GT.AND P4, PT, R83, 0x71, P2 ;  /* 0x000000715300780c */ /* 0x000fe40001784270 */
[----:B------:R-:W-:Y:S02]  /*e350*/  FMNMX.FTZ R8, R65, R8, !PT ;  /* 0x0000000841087209 */ /* 0x000fe40007810000 */
[----:B------:R-:W-:Y:S01]  /*e360*/  ISETP.LT.OR P4, PT, R84, 0x72, P4 ;  /* 0x000000725400780c */ /* 0x000fe20002781670 */
[----:B------:R-:W-:Y:S01]  /*e370*/  MUFU.EX2 R28, R28 ;  /* 0x0000001c001c7308 */ /* 0x000fe20000000800 */
[----:B------:R-:W-:Y:S02]  /*e380*/  FMNMX.FTZ R8, R67, R8, !PT ;  /* 0x0000000843087209 */ /* 0x000fe40007810000 */
[----:B------:R-:W-:Y:S02]  /*e390*/  FSEL R81, R73, -INF , !P4 ;  /* 0xff80000049517808 */ /* 0x000fe40006000000 */
[----:B------:R-:W-:-:S02]  /*e3a0*/  ISETP.GT.AND P4, PT, R83, 0x78, P2 ;  /* 0x000000785300780c */ /* 0x000fc40001784270 */
[----:B------:R-:W-:Y:S01]  /*e3b0*/  FMNMX.FTZ R8, R69, R8, !PT ;  /* 0x0000000845087209 */ /* 0x000fe20007810000 */
[----:B------:R-:W-:Y:S01]  /*e3c0*/  MUFU.EX2 R29, R29 ;  /* 0x0000001d001d7308 */ /* 0x000fe20000000800 */
[----:B------:R-:W-:Y:S02]  /*e3d0*/  ISETP.GT.AND P2, PT, R83, 0x79, P2 ;  /* 0x000000795300780c */ /* 0x000fe40001744270 */
[C---:B------:R-:W-:Y:S02]  /*e3e0*/  ISETP.LT.OR P4, PT, R84.reuse, 0x79, P4 ;  /* 0x000000795400780c */ /* 0x040fe40002781670 */
[----:B------:R-:W-:Y:S02]  /*e3f0*/  FMNMX.FTZ R8, R79, R8, !PT ;  /* 0x000000084f087209 */ /* 0x000fe40007810000 */
[----:B------:R-:W-:Y:S01]  /*e400*/  ISETP.LT.OR P2, PT, R84, 0x7a, P2 ;  /* 0x0000007a5400780c */ /* 0x000fe20001741670 */
[----:B------:R-:W-:Y:S01]  /*e410*/  MUFU.EX2 R32, R32 ;  /* 0x0000002000207308 */ /* 0x000fe20000000800 */
[----:B------:R-:W-:-:S02]  /*e420*/  FSEL R82, R75, -INF , !P4 ;  /* 0xff8000004b527808 */ /* 0x000fc40006000000 */
[----:B------:R-:W-:Y:S02]  /*e430*/  FMNMX.FTZ R71, R81, R8, !PT ;  /* 0x0000000851477209 */ /* 0x000fe40007810000 */
[----:B------:R-:W-:Y:S02]  /*e440*/  FSEL R80, R80, -INF , !P2 ;  /* 0xff80000050507808 */ /* 0x000fe40005000000 */
[----:B------:R-:W-:Y:S01]  /*e450*/  FMNMX.FTZ R71, R82, R71, !PT ;  /* 0x0000004752477209 */ /* 0x000fe20007810000 */
[----:B------:R-:W-:Y:S01]  /*e460*/  MUFU.EX2 R33, R33 ;  /* 0x0000002100217308 */ /* 0x000fe20000000800 */
[----:B------:R-:W-:Y:S02]  /*e470*/  FSEL R72, R4, RZ, P3 ;  /* 0x000000ff04487208 */ /* 0x000fe40001800000 */
[----:B------:R-:W-:-:S03]  /*e480*/  FMNMX.FTZ R71, R80, R71, !PT ;  /* 0x0000004750477209 */ /* 0x000fc60007810000 */
[----:B------:R-:W-:Y:S02]  /*e490*/  FADD.FTZ R72, -R72, R5 ;  /* 0x0000000548487221 */ /* 0x000fe40000010100 */
[----:B------:R-:W1:Y:S01]  /*e4a0*/  SHFL.BFLY PT, R8, R71, 0x2, 0x1f ;  /* 0x0c401f0047087f89 */ /* 0x000e6200000e0000 */
[----:B------:R-:W-:Y:S08]  /*e4b0*/  MUFU.EX2 R5, R77 ;  /* 0x0000004d00057308 */ /* 0x000ff00000000800 */
[----:B------:R-:W-:Y:S08]  /*e4c0*/  MUFU.EX2 R36, R36 ;  /* 0x0000002400247308 */ /* 0x000ff00000000800 */
[----:B------:R-:W-:Y:S01]  /*e4d0*/  MUFU.EX2 R37, R37 ;  /* 0x0000002500257308 */ /* 0x000fe20000000800 */
[----:B-1----:R-:W-:Y:S01]  /*e4e0*/  FMNMX.FTZ R8, R71, R8, !PT ;  /* 0x0000000847087209 */ /* 0x002fe20007810000 */
[----:B------:R-:W-:Y:S01]  /*e4f0*/  FFMA.FTZ R71, R78, UR34, -R11 ;  /* 0x000000224e477c23 */ /* 0x000fe2000801080b */
[----:B------:R-:W-:-:S05]  /*e500*/  FMUL.FTZ R11, R72, UR34 ;  /* 0x00000022480b7c20 */ /* 0x000fca0008410000 */
[----:B------:R-:W-:Y:S01]  /*e510*/  MUFU.EX2 R40, R40 ;  /* 0x0000002800287308 */ /* 0x000fe20000000800 */
[----:B0-----:R-:W-:Y:S01]  /*e520*/  F2FP.F16.F32.PACK_AB R72, R46, R10 ;  /* 0x0000000a2e48723e */ /* 0x001fe200000000ff */
[----:B------:R-:W0:Y:S06]  /*e530*/  SHFL.BFLY PT, R73, R8, 0x1, 0x1f ;  /* 0x0c201f0008497f89 */ /* 0x000e2c00000e0000 */
[----:B------:R-:W1:Y:S08]  /*e540*/  MUFU.EX2 R11, R11 ;  /* 0x0000000b000b7308 */ /* 0x000e700000000800 */
[----:B------:R-:W-:Y:S08]  /*e550*/  MUFU.EX2 R42, R42 ;  /* 0x0000002a002a7308 */ /* 0x000ff00000000800 */
[----:B------:R-:W-:Y:S01]  /*e560*/  MUFU.EX2 R44, R44 ;  /* 0x0000002c002c7308 */ /* 0x000fe20000000800 */
[----:B-1----:R-:W-:Y:S01]  /*e570*/  FFMA.FTZ R3, R11, R3, R10 ;  /* 0x000000030b037223 */ /* 0x002fe2000001000a */
[----:B0-----:R-:W-:Y:S01]  /*e580*/  FMNMX.FTZ R8, R8, R73, !PT ;  /* 0x0000004908087209 */ /* 0x001fe20007810000 */
[-C--:B------:R-:W-:Y:S01]  /*e590*/  FMUL.FTZ R88, R88, R11.reuse ;  /* 0x0000000b58587220 */ /* 0x080fe20000410000 */
[-C--:B------:R-:W-:Y:S01]  /*e5a0*/  FMUL.FTZ R89, R89, R11.reuse ;  /* 0x0000000b59597220 */ /* 0x080fe20000410000 */
[-C--:B------:R-:W-:Y:S01]  /*e5b0*/  FMUL.FTZ R92, R92, R11.reuse ;  /* 0x0000000b5c5c7220 */ /* 0x080fe20000410000 */
[C---:B------:R-:W-:Y:S01]  /*e5c0*/  FSETP.NEU.FTZ.AND P2, PT, R8.reuse, -INF , PT ;  /* 0xff8000000800780b */ /* 0x040fe20003f5d000 */
[----:B------:R-:W-:Y:S01]  /*e5d0*/  FMUL.FTZ R78, R8, UR34 ;  /* 0x00000022084e7c20 */ /* 0x000fe20008410000 */
[----:B------:R-:W-:Y:S01]  /*e5e0*/  MUFU.EX2 R48, R48 ;  /* 0x0000003000307308 */ /* 0x000fe20000000800 */
[-C--:B------:R-:W-:Y:S01]  /*e5f0*/  FMUL.FTZ R93, R93, R11.reuse ;  /* 0x0000000b5d5d7220 */ /* 0x080fe20000410000 */
[-C--:B------:R-:W-:Y:S01]  /*e600*/  FMUL.FTZ R96, R96, R11.reuse ;  /* 0x0000000b60607220 */ /* 0x080fe20000410000 */
[-C--:B------:R-:W-:Y:S01]  /*e610*/  FMUL.FTZ R97, R97, R11.reuse ;  /* 0x0000000b61617220 */ /* 0x080fe20000410000 */
[----:B------:R-:W-:Y:S01]  /*e620*/  FSEL R78, R78, RZ, P2 ;  /* 0x000000ff4e4e7208 */ /* 0x000fe20001000000 */
[-C--:B------:R-:W-:Y:S01]  /*e630*/  FMUL.FTZ R100, R100, R11.reuse ;  /* 0x0000000b64647220 */ /* 0x080fe20000410000 */
[-C--:B------:R-:W-:Y:S01]  /*e640*/  FMUL.FTZ R101, R101, R11.reuse ;  /* 0x0000000b65657220 */ /* 0x080fe20000410000 */
[----:B------:R-:W-:Y:S01]  /*e650*/  FMUL.FTZ R104, R104, R11 ;  /* 0x0000000b68687220 */ /* 0x000fe20000410000 */
[----:B------:R-:W-:Y:S01]  /*e660*/  MUFU.EX2 R50, R50 ;  /* 0x0000003200327308 */ /* 0x000fe20000000800 */
[--C-:B------:R-:W-:Y:S01]  /*e670*/  FFMA.FTZ R83, R35, UR34, -R78.reuse ;  /* 0x0000002223537c23 */ /* 0x100fe2000801084e */
[----:B------:R-:W-:Y:S01]  /*e680*/  FSEL R35, R8, RZ, P2 ;  /* 0x000000ff08237208 */ /* 0x000fe20001000000 */
[--C-:B------:R-:W-:Y:S01]  /*e690*/  FFMA.FTZ R73, R14, UR34, -R78.reuse ;  /* 0x000000220e497c23 */ /* 0x100fe2000801084e */
[--C-:B------:R-:W-:Y:S01]  /*e6a0*/  FFMA.FTZ R14, R9, UR34, -R78.reuse ;  /* 0x00000022090e7c23 */ /* 0x100fe2000801084e */
[----:B------:R-:W-:Y:S01]  /*e6b0*/  FFMA.FTZ R77, R30, UR34, -R78 ;  /* 0x000000221e4d7c23 */ /* 0x000fe2000801084e */
[----:B------:R-:W-:-:S02]  /*e6c0*/  IMAD.U32 R30, RZ, RZ, UR54 ;  /* 0x00000036ff1e7e24 */ /* 0x000fc4000f8e00ff */
[----:B------:R-:W-:Y:S01]  /*e6d0*/  FADD.FTZ R6, -R35, R6 ;  /* 0x0000000623067221 */ /* 0x000fe20000010100 */
[--C-:B------:R-:W-:Y:S01]  /*e6e0*/  FFMA.FTZ R75, R12, UR34, -R78.reuse ;  /* 0x000000220c4b7c23 */ /* 0x100fe2000801084e */
[----:B------:R-:W-:Y:S01]  /*e6f0*/  MUFU.EX2 R73, R73 ;  /* 0x0000004900497308 */ /* 0x000fe20000000800 */
[--C-:B------:R-:W-:Y:S01]  /*e700*/  FFMA.FTZ R12, R13, UR34, -R78.reuse ;  /* 0x000000220d0c7c23 */ /* 0x100fe2000801084e */
[----:B------:R-:W-:Y:S01]  /*e710*/  FMUL.FTZ R6, R6, UR34 ;  /* 0x0000002206067c20 */ /* 0x000fe20008410000 */
[----:B------:R-:W-:Y:S01]  /*e720*/  @!P1 LEA R30, R30, UR42, 0x3 ;  /* 0x0000002a1e1e9c11 */ /* 0x000fe2000f8e18ff */
[--C-:B------:R-:W-:Y:S01]  /*e730*/  FFMA.FTZ R13, R20, UR34, -R78.reuse ;  /* 0x00000022140d7c23 */ /* 0x100fe2000801084e */
[--C-:B------:R-:W-:Y:S01]  /*e740*/  FFMA.FTZ R21, R21, UR34, -R78.reuse ;  /* 0x0000002215157c23 */ /* 0x100fe2000801084e */
[--C-:B------:R-:W-:Y:S01]  /*e750*/  FFMA.FTZ R9, R38, UR34, -R78.reuse ;  /* 0x0000002226097c23 */ /* 0x100fe2000801084e */
[----:B------:R-:W-:Y:S01]  /*e760*/  FFMA.FTZ R43, R43, UR34, -R78 ;  /* 0x000000222b2b7c23 */ /* 0x000fe2000801084e */
[----:B------:R-:W0:Y:S01]  /*e770*/  MUFU.EX2 R6, R6 ;  /* 0x0000000600067308 */ /* 0x000e220000000800 */
[----:B------:R-:W-:-:S02]  /*e780*/  @!P1 VIADD R30, R30, 0x2d860 ;  /* 0x0002d8601e1e9836 */ /* 0x000fc40000000000 */
[--C-:B------:R-:W-:Y:S01]  /*e790*/  FFMA.FTZ R26, R26, UR34, -R78.reuse ;  /* 0x000000221a1a7c23 */ /* 0x100fe2000801084e */
[--C-:B------:R-:W-:Y:S01]  /*e7a0*/  FFMA.FTZ R27, R27, UR34, -R78.reuse ;  /* 0x000000221b1b7c23 */ /* 0x100fe2000801084e */
[--C-:B------:R-:W-:Y:S01]  /*e7b0*/  FFMA.FTZ R31, R31, UR34, -R78.reuse ;  /* 0x000000221f1f7c23 */ /* 0x100fe2000801084e */
[----:B------:R-:W-:Y:S01]  /*e7c0*/  FFMA.FTZ R34, R34, UR34, -R78 ;  /* 0x0000002222227c23 */ /* 0x000fe2000801084e */
[----:B------:R-:W-:Y:S01]  /*e7d0*/  @!P1 PRMT R38, RZ, 0x654, R30 ;  /* 0x00000654ff269816 */ /* 0x000fe2000000001e */
[----:B------:R-:W-:Y:S01]  /*e7e0*/  FADD.FTZ R30, R46, R3 ;  /* 0x000000032e1e7221 */ /* 0x000fe20000010000 */
[----:B------:R-:W1:Y:S01]  /*e7f0*/  MUFU.EX2 R14, R14 ;  /* 0x0000000e000e7308 */ /* 0x000e620000000800 */
[--C-:B------:R-:W-:Y:S01]  /*e800*/  FFMA.FTZ R20, R39, UR34, -R78.reuse ;  /* 0x0000002227147c23 */ /* 0x100fe2000801084e */
[--C-:B------:R-:W-:Y:S01]  /*e810*/  FFMA.FTZ R39, R41, UR34, -R78.reuse ;  /* 0x0000002229277c23 */ /* 0x100fe2000801084e */
[--C-:B------:R-:W-:Y:S01]  /*e820*/  FFMA.FTZ R41, R45, UR34, -R78.reuse ;  /* 0x000000222d297c23 */ /* 0x100fe2000801084e */
[--C-:B------:R-:W-:Y:S01]  /*e830*/  FFMA.FTZ R49, R49, UR34, -R78.reuse ;  /* 0x0000002231317c23 */ /* 0x100fe2000801084e */
[--C-:B------:R-:W-:Y:S01]  /*e840*/  FFMA.FTZ R51, R51, UR34, -R78.reuse ;  /* 0x0000002233337c23 */ /* 0x100fe2000801084e */
[----:B------:R2:W-:Y:S01]  /*e850*/  @!P1 SYNCS.ARRIVE.TRANS64.RED.A1T0 RZ, [R38+URZ], RZ ;  /* 0x000000ff26ff99a7 */ /* 0x0005e2000810043f */
[--C-:B------:R-:W-:Y:S01]  /*e860*/  FFMA.FTZ R10, R53, UR34, -R78.reuse ;  /* 0x00000022350a7c23 */ /* 0x100fe2000801084e */
[----:B------:R-:W3:Y:S01]  /*e870*/  MUFU.EX2 R75, R75 ;  /* 0x0000004b004b7308 */ /* 0x000ee20000000800 */
[----:B0-----:R-:W-:Y:S01]  /*e880*/  FFMA.FTZ R3, R6, R2, R73 ;  /* 0x0000000206037223 */ /* 0x001fe20000010049 */
[--C-:B------:R-:W-:Y:S01]  /*e890*/  FFMA.FTZ R57, R57, UR34, -R78.reuse ;  /* 0x0000002239397c23 */ /* 0x100fe2000801084e */
[--C-:B------:R-:W-:Y:S01]  /*e8a0*/  FFMA.FTZ R59, R59, UR34, -R78.reuse ;  /* 0x000000223b3b7c23 */ /* 0x100fe2000801084e */
[--C-:B------:R-:W-:Y:S01]  /*e8b0*/  FFMA.FTZ R46, R61, UR34, -R78.reuse ;  /* 0x000000223d2e7c23 */ /* 0x100fe2000801084e */
[--C-:B------:R-:W-:Y:S01]  /*e8c0*/  FFMA.FTZ R65, R65, UR34, -R78.reuse ;  /* 0x0000002241417c23 */ /* 0x100fe2000801084e */
[--C-:B------:R-:W-:Y:S01]  /*e8d0*/  FFMA.FTZ R67, R67, UR34, -R78.reuse ;  /* 0x0000002243437c23 */ /* 0x100fe2000801084e */
[--C-:B------:R-:W-:Y:S01]  /*e8e0*/  FFMA.FTZ R69, R69, UR34, -R78.reuse ;  /* 0x0000002245457c23 */ /* 0x100fe2000801084e */
[----:B------:R-:W0:Y:S01]  /*e8f0*/  MUFU.EX2 R12, R12 ;  /* 0x0000000c000c7308 */ /* 0x000e220000000800 */
[C---:B-1----:R-:W-:Y:S01]  /*e900*/  FADD.FTZ R2, R14.reuse, R3 ;  /* 0x000000030e027221 */ /* 0x042fe20000010000 */
[----:B------:R-:W-:Y:S01]  /*e910*/  F2FP.F16.F32.PACK_AB R73, R14, R73 ;  /* 0x000000490e49723e */ /* 0x000fe200000000ff */
[--C-:B------:R-:W-:Y:S01]  /*e920*/  FFMA.FTZ R79, R79, UR34, -R78.reuse ;  /* 0x000000224f4f7c23 */ /* 0x100fe2000801084e */
[--C-:B------:R-:W-:Y:S01]  /*e930*/  FFMA.FTZ R82, R82, UR34, -R78.reuse ;  /* 0x0000002252527c23 */ /* 0x100fe2000801084e */
[----:B------:R-:W-:Y:S01]  /*e940*/  FFMA.FTZ R81, R81, UR34, -R78 ;  /* 0x0000002251517c23 */ /* 0x000fe2000801084e */
[----:B------:R-:W-:Y:S01]  /*e950*/  ISETP.GT.AND P2, PT, R0, UR39, PT ;  /* 0x0000002700007c0c */ /* 0x000fe2000bf44270 */
[----:B------:R-:W-:Y:S01]  /*e960*/  UMOV UR54, UR45 ;  /* 0x0000002d00367c82 */ /* 0x000fe20008000000 */
[----:B------:R-:W1:Y:S01]  /*e970*/  MUFU.EX2 R13, R13 ;  /* 0x0000000d000d7308 */ /* 0x000e620000000800 */
[----:B---3--:R-:W-:Y:S01]  /*e980*/  FADD.FTZ R3, R75, R2 ;  /* 0x000000024b037221 */ /* 0x008fe20000010000 */
[----:B------:R-:W-:Y:S01]  /*e990*/  FFMA.FTZ R2, R55, UR34, -R78 ;  /* 0x0000002237027c23 */ /* 0x000fe2000801084e */
[-C--:B------:R-:W-:Y:S01]  /*e9a0*/  FMUL.FTZ R90, R90, R6.reuse ;  /* 0x000000065a5a7220 */ /* 0x080fe20000410000 */
[-C--:B------:R-:W-:Y:S01]  /*e9b0*/  FMUL.FTZ R91, R91, R6.reuse ;  /* 0x000000065b5b7220 */ /* 0x080fe20000410000 */
[-C--:B------:R-:W-:Y:S01]  /*e9c0*/  FMUL.FTZ R94, R94, R6.reuse ;  /* 0x000000065e5e7220 */ /* 0x080fe20000410000 */
[-C--:B------:R-:W-:Y:S01]  /*e9d0*/  FMUL.FTZ R95, R95, R6.reuse ;  /* 0x000000065f5f7220 */ /* 0x080fe20000410000 */
[-C--:B------:R-:W-:Y:S01]  /*e9e0*/  FMUL.FTZ R98, R98, R6.reuse ;  /* 0x0000000662627220 */ /* 0x080fe20000410000 */
[----:B------:R3:W-:Y:S01]  /*e9f0*/  MUFU.EX2 R35, R43 ;  /* 0x0000002b00237308 */ /* 0x0007e20000000800 */
        /* <DEDUP_REMOVED lines=8> */
[----:B---3--:R-:W-:Y:S01]  /*ea80*/  FADD.FTZ R43, R47, R30 ;  /* 0x0000001e2f2b7221 */ /* 0x008fe20000010000 */
[----:B-1----:R-:W-:Y:S01]  /*ea90*/  FADD.FTZ R14, R13, R14 ;  /* 0x0000000e0d0e7221 */ /* 0x002fe20000010000 */
[-C--:B------:R-:W-:Y:S01]  /*eaa0*/  FMUL.FTZ R110, R110, R6.reuse ;  /* 0x000000066e6e7220 */ /* 0x080fe20000410000 */
[-C--:B------:R-:W-:Y:S01]  /*eab0*/  FMUL.FTZ R111, R111, R6.reuse ;  /* 0x000000066f6f7220 */ /* 0x080fe20000410000 */
[C---:B------:R-:W-:Y:S01]  /*eac0*/  FADD.FTZ R30, R74.reuse, R43 ;  /* 0x0000002b4a1e7221 */ /* 0x040fe20000010000 */
[----:B------:R-:W-:Y:S01]  /*ead0*/  F2FP.F16.F32.PACK_AB R74, R74, R47 ;  /* 0x0000002f4a4a723e */ /* 0x000fe200000000ff */
[-C--:B------:R-:W-:Y:S01]  /*eae0*/  FMUL.FTZ R114, R114, R6.reuse ;  /* 0x0000000672727220 */ /* 0x080fe20000410000 */
[----:B------:R-:W1:Y:S01]  /*eaf0*/  MUFU.EX2 R26, R26 ;  /* 0x0000001a001a7308 */ /* 0x000e620000000800 */
[----:B------:R-:W-:Y:S01]  /*eb00*/  FADD.FTZ R30, R7, R30 ;  /* 0x0000001e071e7221 */ /* 0x000fe20000010000 */
[-C--:B------:R-:W-:Y:S01]  /*eb10*/  FMUL.FTZ R115, R115, R6.reuse ;  /* 0x0000000673737220 */ /* 0x080fe20000410000 */
[----:B------:R-:W-:Y:S01]  /*eb20*/  STSM.16.M88.4 [R17+0x21800], R72 ;  /* 0x0218004811007844 */ /* 0x000fe20000000200 */
[-C--:B------:R-:W-:Y:S01]  /*eb30*/  FMUL.FTZ R118, R118, R6.reuse ;  /* 0x0000000676767220 */ /* 0x080fe20000410000 */
[----:B------:R-:W-:Y:S01]  /*eb40*/  FADD.FTZ R3, R15, R30 ;  /* 0x0000001e0f037221 */ /* 0x000fe20000010000 */
[-C--:B------:R-:W-:Y:S01]  /*eb50*/  FMUL.FTZ R119, R119, R6.reuse ;  /* 0x0000000677777220 */ /* 0x080fe20000410000 */
[-C--:B------:R-:W-:Y:S01]  /*eb60*/  FMUL.FTZ R122, R122, R6.reuse ;  /* 0x000000067a7a7220 */ /* 0x080fe20000410000 */
[----:B------:R-:W3:Y:S01]  /*eb70*/  MUFU.EX2 R27, R27 ;  /* 0x0000001b001b7308 */ /* 0x000ee20000000800 */
[----:B------:R-:W-:Y:S01]  /*eb80*/  FADD.FTZ R12, R24, R3 ;  /* 0x00000003180c7221 */ /* 0x000fe20000010000 */
[----:B0-----:R-:W-:Y:S01]  /*eb90*/  FADD.FTZ R43, R21, R14 ;  /* 0x0000000e152b7221 */ /* 0x001fe20000010000 */
[----:B------:R-:W-:Y:S01]  /*eba0*/  FFMA.FTZ R3, R63, UR34, -R78 ;  /* 0x000000223f037c23 */ /* 0x000fe2000801084e */
[----:B------:R-:W-:Y:S01]  /*ebb0*/  F2FP.F16.F32.PACK_AB R13, R21, R13 ;  /* 0x0000000d150d723e */ /* 0x000fe200000000ff */
[----:B------:R-:W-:Y:S01]  /*ebc0*/  FADD.FTZ R45, R25, R12 ;  /* 0x0000000c192d7221 */ /* 0x000fe20000010000 */
[----:B------:R-:W-:Y:S01]  /*ebd0*/  FFMA.FTZ R78, R80, UR34, -R78 ;  /* 0x00000022504e7c23 */ /* 0x000fe2000801084e */
[----:B------:R-:W-:Y:S01]  /*ebe0*/  FMUL.FTZ R123, R123, R6 ;  /* 0x000000067b7b7220 */ /* 0x000fe20000410000 */
[----:B------:R-:W0:Y:S01]  /*ebf0*/  MUFU.EX2 R77, R77 ;  /* 0x0000004d004d7308 */ /* 0x000e220000000800 */
[----:B-1----:R-:W-:Y:S01]  /*ec00*/  FADD.FTZ R12, R26, R43 ;  /* 0x0000002b1a0c7221 */ /* 0x002fe20000010000 */
[----:B------:R-:W-:Y:S01]  /*ec10*/  FADD.FTZ R14, R28, R45 ;  /* 0x0000002d1c0e7221 */ /* 0x000fe20000010000 */
[----:B------:R-:W-:Y:S01]  /*ec20*/  F2FP.F16.F32.PACK_AB R28, R29, R28 ;  /* 0x0000001c1d1c723e */ /* 0x000fe200000000ff */
[-C--:B------:R-:W-:Y:S01]  /*ec30*/  FMUL.FTZ R126, R126, R6.reuse ;  /* 0x000000067e7e7220 */ /* 0x080fe20000410000 */
[-C--:B------:R-:W-:Y:S01]  /*ec40*/  FMUL.FTZ R127, R127, R6.reuse ;  /* 0x000000067f7f7220 */ /* 0x080fe20000410000 */
[----:B------:R-:W-:Y:S01]  /*ec50*/  FADD.FTZ R43, R29, R14 ;  /* 0x0000000e1d2b7221 */ /* 0x000fe20000010000 */
[-C--:B------:R-:W-:Y:S01]  /*ec60*/  FMUL.FTZ R130, R130, R6.reuse ;  /* 0x0000000682827220 */ /* 0x080fe20000410000 */
[----:B------:R-:W1:Y:S01]  /*ec70*/  MUFU.EX2 R31, R31 ;  /* 0x0000001f001f7308 */ /* 0x000e620000000800 */
[----:B---3--:R-:W-:Y:S01]  /*ec80*/  FADD.FTZ R12, R27, R12 ;  /* 0x0000000c1b0c7221 */ /* 0x008fe20000010000 */
[----:B------:R-:W-:Y:S01]  /*ec90*/  FADD.FTZ R14, R32, R43 ;  /* 0x0000002b200e7221 */ /* 0x000fe20000010000 */
[-C--:B------:R-:W-:Y:S01]  /*eca0*/  FMUL.FTZ R131, R131, R6.reuse ;  /* 0x0000000683837220 */ /* 0x080fe20000410000 */
[-C--:B------:R-:W-:Y:S01]  /*ecb0*/  FMUL.FTZ R134, R134, R6.reuse ;  /* 0x0000000686867220 */ /* 0x080fe20000410000 */
[----:B------:R-:W-:Y:S01]  /*ecc0*/  FMUL.FTZ R135, R135, R6 ;  /* 0x0000000687877220 */ /* 0x000fe20000410000 */
[----:B------:R-:W-:Y:S01]  /*ecd0*/  FADD.FTZ R45, R33, R14 ;  /* 0x0000000e212d7221 */ /* 0x000fe20000010000 */
[-C--:B------:R-:W-:Y:S01]  /*ece0*/  FMUL.FTZ R105, R105, R11.reuse ;  /* 0x0000000b69697220 */ /* 0x080fe20000410000 */
[----:B------:R-:W3:Y:S01]  /*ecf0*/  MUFU.EX2 R34, R34 ;  /* 0x0000002200227308 */ /* 0x000ee20000000800 */
[----:B0-----:R-:W-:Y:S01]  /*ed00*/  FADD.FTZ R12, R77, R12 ;  /* 0x0000000c4d0c7221 */ /* 0x001fe20000010000 */
[----:B------:R-:W-:Y:S01]  /*ed10*/  FADD.FTZ R30, R36, R45 ;  /* 0x0000002d241e7221 */ /* 0x000fe20000010000 */
[----:B------:R-:W-:Y:S01]  /*ed20*/  F2FP.F16.F32.PACK_AB R36, R37, R36 ;  /* 0x000000242524723e */ /* 0x000fe200000000ff */
[-C--:B------:R-:W-:Y:S01]  /*ed30*/  FMUL.FTZ R108, R108, R11.reuse ;  /* 0x0000000b6c6c7220 */ /* 0x080fe20000410000 */
[-C--:B------:R-:W-:Y:S01]  /*ed40*/  FMUL.FTZ R109, R109, R11.reuse ;  /* 0x0000000b6d6d7220 */ /* 0x080fe20000410000 */
[-C--:B------:R-:W-:Y:S01]  /*ed50*/  FMUL.FTZ R112, R112, R11.reuse ;  /* 0x0000000b70707220 */ /* 0x080fe20000410000 */
[----:B------:R-:W-:Y:S01]  /*ed60*/  FMUL.FTZ R113, R113, R11 ;  /* 0x0000000b71717220 */ /* 0x000fe20000410000 */
        /* <DEDUP_REMOVED lines=9> */
[----:B---3--:R-:W-:Y:S01]  /*ee00*/  FADD.FTZ R12, R34, R43 ;  /* 0x0000002b220c7221 */ /* 0x008fe20000010000 */
[----:B------:R-:W-:Y:S01]  /*ee10*/  FADD.FTZ R43, R37, R30 ;  /* 0x0000001e252b7221 */ /* 0x000fe20000010000 */
[----:B------:R-:W-:Y:S01]  /*ee20*/  F2FP.F16.F32.PACK_AB R30, R33, R32 ;  /* 0x00000020211e723e */ /* 0x000fe200000000ff */
[-C--:B------:R-:W-:Y:S01]  /*ee30*/  FMUL.FTZ R125, R125, R11.reuse ;  /* 0x0000000b7d7d7220 */ /* 0x080fe20000410000 */
[-C--:B------:R-:W-:Y:S01]  /*ee40*/  FMUL.FTZ R128, R128, R11.reuse ;  /* 0x0000000b80807220 */ /* 0x080fe20000410000 */
[----:B------:R-:W-:Y:S01]  /*ee50*/  FADD.FTZ R43, R40, R43 ;  /* 0x0000002b282b7221 */ /* 0x000fe20000010000 */
[----:B------:R-:W-:Y:S01]  /*ee60*/  FMUL.FTZ R129, R129, R11 ;  /* 0x0000000b81817220 */ /* 0x000fe20000410000 */
[----:B------:R-:W2:Y:S01]  /*ee70*/  MUFU.EX2 R20, R20 ;  /* 0x0000001400147308 */ /* 0x000ea20000000800 */
[----:B0-----:R-:W-:Y:S01]  /*ee80*/  FADD.FTZ R14, R83, R12 ;  /* 0x0000000c530e7221 */ /* 0x001fe20000010000 */
[----:B------:R-:W-:Y:S01]  /*ee90*/  F2FP.F16.F32.PACK_AB R12, R15, R7 ;  /* 0x000000070f0c723e */ /* 0x000fe200000000ff */
[----:B------:R-:W-:Y:S01]  /*eea0*/  FADD.FTZ R43, R42, R43 ;  /* 0x0000002b2a2b7221 */ /* 0x000fe20000010000 */
[----:B------:R-:W-:Y:S01]  /*eeb0*/  F2FP.F16.F32.PACK_AB R15, R27, R26 ;  /* 0x0000001a1b0f723e */ /* 0x000fe200000000ff */
[-C--:B------:R-:W-:Y:S01]  /*eec0*/  FMUL.FTZ R132, R132, R11.reuse ;  /* 0x0000000b84847220 */ /* 0x080fe20000410000 */
[----:B------:R-:W-:Y:S01]  /*eed0*/  F2FP.F16.F32.PACK_AB R31, R83, R34 ;  /* 0x00000022531f723e */ /* 0x000fe200000000ff */
[----:B------:R-:W-:Y:S01]  /*eee0*/  FADD.FTZ R43, R44, R43 ;  /* 0x0000002b2c2b7221 */ /* 0x000fe20000010000 */
[----:B------:R-:W0:Y:S01]  /*eef0*/  MUFU.EX2 R39, R39 ;  /* 0x0000002700277308 */ /* 0x000e220000000800 */
[----:B-1----:R-:W-:Y:S01]  /*ef00*/  FADD.FTZ R7, R9, R14 ;  /* 0x0000000e09077221 */ /* 0x002fe20000010000 */
[----:B------:R-:W-:Y:S01]  /*ef10*/  F2FP.F16.F32.PACK_AB R14, R25, R24 ;  /* 0x00000018190e723e */ /* 0x000fe200000000ff */
[C---:B------:R-:W-:Y:S01]  /*ef20*/  FADD.FTZ R43, R48.reuse, R43 ;  /* 0x0000002b302b7221 */ /* 0x040fe20000010000 */
[----:B------:R-:W-:Y:S01]  /*ef30*/  F2FP.F16.F32.PACK_AB R48, R48, R44 ;  /* 0x0000002c3030723e */ /* 0x000fe200000000ff */
[----:B------:R-:W-:Y:S01]  /*ef40*/  FMUL.FTZ R133, R133, R11 ;  /* 0x0000000b85857220 */ /* 0x000fe20000410000 */
[----:B------:R-:W-:-:S02]  /*ef50*/  VIADD R0, R0, 0xffffffff ;  /* 0xffffffff00007836 */ /* 0x000fc40000000000 */
[----:B------:R-:W-:Y:S01]  /*ef60*/  FADD.FTZ R43, R50, R43 ;  /* 0x0000002b322b7221 */ /* 0x000fe20000010000 */
[----:B------:R-:W1:Y:S01]  /*ef70*/  MUFU.EX2 R41, R41 ;  /* 0x0000002900297308 */ /* 0x000e620000000800 */
[C---:B--2---:R-:W-:Y:S01]  /*ef80*/  FADD.FTZ R38, R20.reuse, R7 ;  /* 0x0000000714267221 */ /* 0x044fe20000010000 */
[----:B------:R2:W-:Y:S01]  /*ef90*/  STSM.16.M88.4 [R23], R12 ;  /* 0x0000000c17007844 */ /* 0x0005e20000000200 */
[----:B------:R-:W-:Y:S01]  /*efa0*/  F2FP.F16.F32.PACK_AB R37, R20, R9 ;  /* 0x000000091425723e */ /* 0x000fe200000000ff */
[----:B------:R-:W-:Y:S02]  /*efb0*/  IMAD.MOV.U32 R6, RZ, RZ, R8 ;  /* 0x000000ffff067224 */ /* 0x000fe400078e0008 */
[----:B------:R3:W-:Y:S02]  /*efc0*/  STSM.16.M88.4 [R22], R28 ;  /* 0x0000001c16007844 */ /* 0x0007e40000000200 */
[----:B------:R-:W4:Y:S01]  /*efd0*/  MUFU.EX2 R49, R49 ;  /* 0x0000003100317308 */ /* 0x000f220000000800 */
[----:B0-----:R-:W-:Y:S01]  /*efe0*/  FADD.FTZ R38, R39, R38 ;  /* 0x0000002627267221 */ /* 0x001fe20000010000 */
[----:B------:R-:W-:-:S03]  /*eff0*/  F2FP.F16.F32.PACK_AB R39, R35, R39 ;  /* 0x000000272327723e */ /* 0x000fc600000000ff */
[----:B------:R-:W-:-:S03]  /*f000*/  FADD.FTZ R38, R35, R38 ;  /* 0x0000002623267221 */ /* 0x000fc60000010000 */
[----:B------:R-:W0:Y:S01]  /*f010*/  MUFU.EX2 R51, R51 ;  /* 0x0000003300337308 */ /* 0x000e220000000800 */
[----:B-1----:R-:W-:-:S07]  /*f020*/  FADD.FTZ R38, R41, R38 ;  /* 0x0000002629267221 */ /* 0x002fce0000010000 */
[----:B------:R-:W1:Y:S01]  /*f030*/  MUFU.EX2 R52, R52 ;  /* 0x0000003400347308 */ /* 0x000e620000000800 */
[C---:B----4-:R-:W-:Y:S01]  /*f040*/  FADD.FTZ R38, R49.reuse, R38 ;  /* 0x0000002631267221 */ /* 0x050fe20000010000 */
[----:B------:R-:W-:-:S06]  /*f050*/  F2FP.F16.F32.PACK_AB R49, R49, R41 ;  /* 0x000000293131723e */ /* 0x000fcc00000000ff */
[----:B------:R-:W4:Y:S01]  /*f060*/  MUFU.EX2 R10, R10 ;  /* 0x0000000a000a7308 */ /* 0x000f220000000800 */
[----:B0-----:R-:W-:Y:S01]  /*f070*/  FADD.FTZ R7, R51, R38 ;  /* 0x0000002633077221 */ /* 0x001fe20000010000 */
[----:B------:R-:W-:-:S05]  /*f080*/  F2FP.F16.F32.PACK_AB R38, R42, R40 ;  /* 0x000000282a26723e */ /* 0x000fca00000000ff */
[----:B------:R3:W-:Y:S01]  /*f090*/  STSM.16.M88.4 [R18], R36 ;  /* 0x0000002412007844 */ /* 0x0007e20000000200 */
[----:B------:R-:W0:Y:S01]  /*f0a0*/  MUFU.EX2 R54, R54 ;  /* 0x0000003600367308 */ /* 0x000e220000000800 */
[C---:B-1----:R-:W-:Y:S01]  /*f0b0*/  FADD.FTZ R43, R52.reuse, R43 ;  /* 0x0000002b342b7221 */ /* 0x042fe20000010000 */
[----:B------:R-:W-:-:S06]  /*f0c0*/  F2FP.F16.F32.PACK_AB R50, R52, R50 ;  /* 0x000000323432723e */ /* 0x000fcc00000000ff */
[----:B------:R-:W2:Y:S01]  /*f0d0*/  MUFU.EX2 R2, R2 ;  /* 0x0000000200027308 */ /* 0x000ea20000000800 */
[C---:B----4-:R-:W-:Y:S01]  /*f0e0*/  FADD.FTZ R7, R10.reuse, R7 ;  /* 0x000000070a077221 */ /* 0x050fe20000010000 */
[----:B------:R-:W-:-:S05]  /*f0f0*/  F2FP.F16.F32.PACK_AB R51, R10, R51 ;  /* 0x000000330a33723e */ /* 0x000fca00000000ff */
[----:B------:R3:W-:Y:S01]  /*f100*/  STSM.16.M88.4 [R17+0x27800], R48 ;  /* 0x0278003011007844 */ /* 0x0007e20000000200 */
[----:B------:R-:W1:Y:S01]  /*f110*/  MUFU.EX2 R56, R56 ;  /* 0x0000003800387308 */ /* 0x000e620000000800 */
[----:B0-----:R-:W-:-:S07]  /*f120*/  FADD.FTZ R43, R54, R43 ;  /* 0x0000002b362b7221 */ /* 0x001fce0000010000 */
[----:B------:R-:W0:Y:S01]  /*f130*/  MUFU.EX2 R57, R57 ;  /* 0x0000003900397308 */ /* 0x000e220000000800 */
[----:B--2---:R-:W-:-:S07]  /*f140*/  FADD.FTZ R12, R2, R7 ;  /* 0x00000007020c7221 */ /* 0x004fce0000010000 */
[----:B------:R-:W2:Y:S01]  /*f150*/  MUFU.EX2 R58, R58 ;  /* 0x0000003a003a7308 */ /* 0x000ea20000000800 */
[C---:B-1----:R-:W-:Y:S01]  /*f160*/  FADD.FTZ R43, R56.reuse, R43 ;  /* 0x0000002b382b7221 */ /* 0x042fe20000010000 */
[----:B------:R-:W-:-:S06]  /*f170*/  F2FP.F16.F32.PACK_AB R56, R56, R54 ;  /* 0x000000363838723e */ /* 0x000fcc00000000ff */
[----:B------:R-:W1:Y:S01]  /*f180*/  MUFU.EX2 R59, R59 ;  /* 0x0000003b003b7308 */ /* 0x000e620000000800 */
[C---:B0-----:R-:W-:Y:S01]  /*f190*/  FADD.FTZ R12, R57.reuse, R12 ;  /* 0x0000000c390c7221 */ /* 0x041fe20000010000 */
[----:B------:R-:W-:-:S06]  /*f1a0*/  F2FP.F16.F32.PACK_AB R57, R57, R2 ;  /* 0x000000023939723e */ /* 0x000fcc00000000ff */
[----:B------:R-:W0:Y:S01]  /*f1b0*/  MUFU.EX2 R60, R60 ;  /* 0x0000003c003c7308 */ /* 0x000e220000000800 */
[----:B--2---:R-:W-:-:S07]  /*f1c0*/  FADD.FTZ R43, R58, R43 ;  /* 0x0000002b3a2b7221 */ /* 0x004fce0000010000 */
[----:B------:R-:W2:Y:S01]  /*f1d0*/  MUFU.EX2 R46, R46 ;  /* 0x0000002e002e7308 */ /* 0x000ea20000000800 */
[----:B-1----:R-:W-:-:S07]  /*f1e0*/  FADD.FTZ R7, R59, R12 ;  /* 0x0000000c3b077221 */ /* 0x002fce0000010000 */
[----:B------:R-:W1:Y:S01]  /*f1f0*/  MUFU.EX2 R62, R62 ;  /* 0x0000003e003e7308 */ /* 0x000e620000000800 */
[C---:B0-----:R-:W-:Y:S01]  /*f200*/  FADD.FTZ R43, R60.reuse, R43 ;  /* 0x0000002b3c2b7221 */ /* 0x041fe20000010000 */
[----:B------:R-:W-:-:S06]  /*f210*/  F2FP.F16.F32.PACK_AB R58, R60, R58 ;  /* 0x0000003a3c3a723e */ /* 0x000fcc00000000ff */
[----:B------:R-:W0:Y:S01]  /*f220*/  MUFU.EX2 R3, R3 ;  /* 0x0000000300037308 */ /* 0x000e220000000800 */
[C---:B--2---:R-:W-:Y:S01]  /*f230*/  FADD.FTZ R10, R46.reuse, R7 ;  /* 0x000000072e0a7221 */ /* 0x044fe20000010000 */
[----:B------:R-:W-:-:S05]  /*f240*/  F2FP.F16.F32.PACK_AB R59, R46, R59 ;  /* 0x0000003b2e3b723e */ /* 0x000fca00000000ff */
[----:B------:R3:W-:Y:S01]  /*f250*/  STSM.16.M88.4 [R136], R56 ;  /* 0x0000003888007844 */ /* 0x0007e20000000200 */
[----:B------:R-:W2:Y:S01]  /*f260*/  MUFU.EX2 R64, R64 ;  /* 0x0000004000407308 */ /* 0x000ea20000000800 */
[----:B-1----:R-:W-:-:S07]  /*f270*/  FADD.FTZ R43, R62, R43 ;  /* 0x0000002b3e2b7221 */ /* 0x002fce0000010000 */
[----:B------:R-:W1:Y:S01]  /*f280*/  MUFU.EX2 R24, R65 ;  /* 0x0000004100187308 */ /* 0x000e620000000800 */
[----:B0-----:R-:W-:-:S07]  /*f290*/  FADD.FTZ R7, R3, R10 ;  /* 0x0000000a03077221 */ /* 0x001fce0000010000 */
[----:B------:R-:W0:Y:S01]  /*f2a0*/  MUFU.EX2 R66, R66 ;  /* 0x0000004200427308 */ /* 0x000e220000000800 */
[C---:B--2---:R-:W-:Y:S01]  /*f2b0*/  FADD.FTZ R43, R64.reuse, R43 ;  /* 0x0000002b402b7221 */ /* 0x044fe20000010000 */
[----:B------:R-:W-:-:S06]  /*f2c0*/  F2FP.F16.F32.PACK_AB R64, R64, R62 ;  /* 0x0000003e4040723e */ /* 0x000fcc00000000ff */
[----:B------:R-:W2:Y:S01]  /*f2d0*/  MUFU.EX2 R67, R67 ;  /* 0x0000004300437308 */ /* 0x000ea20000000800 */
[C---:B-1----:R-:W-:Y:S01]  /*f2e0*/  FADD.FTZ R10, R24.reuse, R7 ;  /* 0x00000007180a7221 */ /* 0x042fe20000010000 */
[----:B------:R-:W-:-:S06]  /*f2f0*/  F2FP.F16.F32.PACK_AB R65, R24, R3 ;  /* 0x000000031841723e */ /* 0x000fcc00000000ff */
        /* <DEDUP_REMOVED lines=9> */
[----:B------:R-:W-:-:S05]  /*f390*/  F2FP.F16.F32.PACK_AB R67, R26, R67 ;  /* 0x000000431a43723e */ /* 0x000fca00000000ff */
[----:B------:R3:W-:Y:S01]  /*f3a0*/  STSM.16.M88.4 [R22+0x6000], R64 ;  /* 0x0060004016007844 */ /* 0x0007e20000000200 */
        /* <DEDUP_REMOVED lines=9> */
[----:B------:R-:W-:-:S06]  /*f440*/  F2FP.F16.F32.PACK_AB R77, R77, R14 ;  /* 0x0000000e4d4d723e */ /* 0x000fcc00000000ff */
[----:B------:R2:W4:Y:S01]  /*f450*/  MUFU.EX2 R9, R78 ;  /* 0x0000004e00097308 */ /* 0x0005220000000800 */
[----:B-1----:R-:W-:-:S04]  /*f460*/  FADD.FTZ R10, R71, R10 ;  /* 0x0000000a470a7221 */ /* 0x002fc80000010000 */
[C---:B------:R-:W-:Y:S01]  /*f470*/  FADD.FTZ R3, R5.reuse, R10 ;  /* 0x0000000a05037221 */ /* 0x040fe20000010000 */
[----:B--2---:R-:W-:Y:S01]  /*f480*/  F2FP.F16.F32.PACK_AB R78, R5, R71 ;  /* 0x00000047054e723e */ /* 0x004fe200000000ff */
[----:B0-----:R-:W-:Y:S01]  /*f490*/  FADD.FTZ R7, R82, R7 ;  /* 0x0000000752077221 */ /* 0x001fe20000010000 */
[----:B------:R-:W-:Y:S01]  /*f4a0*/  IMAD.MOV.U32 R5, RZ, RZ, R4 ;  /* 0x000000ffff057224 */ /* 0x000fe200078e0004 */
[C---:B----4-:R-:W-:Y:S02]  /*f4b0*/  F2FP.F16.F32.PACK_AB R79, R9.reuse, R82 ;  /* 0x00000052094f723e */ /* 0x050fe400000000ff */
[----:B------:R-:W-:-:S03]  /*f4c0*/  FADD.FTZ R2, R9, R7 ;  /* 0x0000000709027221 */ /* 0x000fc60000010000 */
[----:B------:R3:W-:Y:S01]  /*f4d0*/  STSM.16.M88.4 [R18+0x6000], R76 ;  /* 0x0060004c12007844 */ /* 0x0007e20000000200 */
[----:B------:R0:W-:Y:S06]  /*f4e0*/  MEMBAR.ALL.CTA ;  /* 0x0000000000007992 */ /* 0x0001ec0000008000 */
[----:B0-----:R-:W0:Y:S02]  /*f4f0*/  FENCE.VIEW.ASYNC.S ;  /* 0x00000000000073c6 */ /* 0x001e240000000000 */
[----:B0-----:R-:W-:Y:S01]  /*f500*/  NOP ;  /* 0x0000000000007918 */ /* 0x001fe20000000000 */
[----:B------:R-:W-:Y:S05]  /*f510*/  @P2 BRA `(.L_x_892) ;  /* 0xffffffc400d82947 */ /* 0x000fea000383ffff */
.L_x_875:
[----:B------:R-:W-:Y:S06]  /*f520*/  BAR.ARV 0x8, 0x200 ;  /* 0x0208000000007b1d */ /* 0x000fec0000002000 */
[----:B------:R-:W-:Y:S05]  /*f530*/  @!P0 BRA `(.L_x_893) ;  /* 0x0000000000048947 */ /* 0x000fea0003800000 */
[----:B------:R-:W-:Y:S01]  /*f540*/  BPT.TRAP 0x1 ;  /* 0x000000040000795c */ /* 0x000fe20000300000 */
.L_x_893:
[----:B------:R-:W-:Y:S01]  /*f550*/  ULEA UR9, UR45, UR42, 0x3 ;  /* 0x0000002a2d097291 */ /* 0x000fe2000f8e183f */
[----:B------:R-:W-:-:S05]  /*f560*/  IMAD.U32 R0, RZ, RZ, UR50 ;  /* 0x00000032ff007e24 */ /* 0x000fca000f8e00ff */
[----:B------:R-:W-:-:S04]  /*f570*/  SHF.L.U32 R0, R0, 0x1f, RZ ;  /* 0x0000001f00007819 */ /* 0x000fc800000006ff */
[----:B------:R1:W2:Y:S01]  /*f580*/  SYNCS.PHASECHK.TRANS64.TRYWAIT P2, [UR9+0x2d850], R0 ;  /* 0x02d85000ff0075a7 */ /* 0x0002a20008040149 */
[----:B------:R-:W-:Y:S05]  /*f590*/  @!P0 BRA `(.L_x_894) ;  /* 0x0000000000048947 */ /* 0x000fea0003800000 */
[----:B------:R-:W-:Y:S01]  /*f5a0*/  BPT.TRAP 0x1 ;  /* 0x000000040000795c */ /* 0x000fe20000300000 */
.L_x_894:
[----:B--2---:R-:W-:Y:S05]  /*f5b0*/  @P2 BRA `(.L_x_895) ;  /* 0x0000000000082947 */ /* 0x004fea0003800000 */
[----:B------:R-:W2:Y:S02]  /*f5c0*/  SYNCS.PHASECHK.TRANS64.TRYWAIT P0, [UR9+0x2d850], R0 ;  /* 0x02d85000ff0075a7 */ /* 0x000ea40008000149 */
[----:B--2---:R-:W-:Y:S05]  /*f5d0*/  @!P0 BRA `(.L_x_896) ;  /* 0x0000007000708947 */ /* 0x004fea0003800000 */
.L_x_895:
[----:B------:R-:W-:Y:S01]  /*f5e0*/  UIADD3 UR42, UR42, 0x400, URZ ;  /* 0x000004002a2a7890 */ /* 0x000fe2000fffe03f */
[----:B------:R-:W-:Y:S01]  /*f5f0*/  WARPGROUP.ARRIVE ;  /* 0x00000000000079c5 */ /* 0x000fe20000000000 */
[----:B------:R-:W-:Y:S01]  /*f600*/  ULOP3.LUT UR36, UR36, 0x10000, URZ, 0xfc, !UPT ;  /* 0x0001000024247892 */ /* 0x000fe2000f8efc3f */
[----:B-12---:R-:W1:Y:S01]  /*f610*/  SHFL.BFLY PT, R0, R3, 0x2, 0x1f ;  /* 0x0c401f0003007f89 */ /* 0x006e6200000e0000 */
[----:B------:R-:W-:Y:S01]  /*f620*/  USHF.R.U32.HI UR42, URZ, 0x4, UR42 ;  /* 0x000000043f2a7899 */ /* 0x000fe2000801162a */
[----:B------:R-:W-:Y:S01]  /*f630*/  IMAD.U32 R11, RZ, RZ, UR9 ;  /* 0x00000009ff0b7e24 */ /* 0x000fe2000f8e00ff */
[----:B------:R-:W-:Y:S01]  /*f640*/  UMOV UR5, 0x40000040 ;  /* 0x4000004000057882 */ /* 0x000fe20000000000 */
[----:B------:R-:W-:Y:S01]  /*f650*/  UMOV UR7, 0x80000020 ;  /* 0x8000002000077882 */ /* 0x000fe20000000000 */
[----:B------:R-:W-:Y:S01]  /*f660*/  ULOP3.LUT UR42, UR42, 0x3fff, URZ, 0xc0, !UPT ;  /* 0x00003fff2a2a7892 */ /* 0x000fe2000f8ec03f */
[----:B------:R-:W2:Y:S01]  /*f670*/  SHFL.BFLY PT, R5, R2, 0x2, 0x1f ;  /* 0x0c401f0002057f89 */ /* 0x000ea200000e0000 */
[----:B------:R-:W-:Y:S01]  /*f680*/  UMOV UR4, UR36 ;  /* 0x0000002400047c82 */ /* 0x000fe20008000000 */
[----:B0--3--:R-:W-:Y:S01]  /*f690*/  IMAD.MOV.U32 R48, RZ, RZ, RZ ;  /* 0x000000ffff307224 */ /* 0x009fe200078e00ff */
[----:B------:R-:W-:Y:S01]  /*f6a0*/  ULOP3.LUT UR8, UR42, 0x2000000, URZ, 0xfc, !UPT ;  /* 0x020000002a087892 */ /* 0x000fe2000f8efc3f */
[----:B------:R-:W-:Y:S01]  /*f6b0*/  IMAD.U32 R12, RZ, RZ, UR34 ;  /* 0x00000022ff0c7e24 */ /* 0x000fe2000f8e00ff */
[----:B------:R-:W-:Y:S01]  /*f6c0*/  UIADD3 UR46, UR46, 0x1, URZ ;  /* 0x000000012e2e7890 */ /* 0x000fe2000fffe03f */
[----:B------:R-:W-:Y:S01]  /*f6d0*/  IMAD.MOV.U32 R36, RZ, RZ, -0x800000 ;  /* 0xff800000ff247424 */ /* 0x000fe200078e00ff */
[----:B------:R-:W-:-:S02]  /*f6e0*/  UIMAD UR8, UR45, 0x600, UR8 ;  /* 0x000006002d0878a4 */ /* 0x000fc4000f8e0208 */
[----:B------:R-:W-:-:S04]  /*f6f0*/  UIADD3 UR45, UR45, 0x1, URZ ;  /* 0x000000012d2d7890 */ /* 0x000fc8000fffe03f */
[----:B------:R-:W-:Y:S01]  /*f700*/  UISETP.NE.AND UP0, UPT, UR45, 0x2, UPT ;  /* 0x000000022d00788c */ /* 0x000fe2000bf05270 */
[----:B------:R-:W-:Y:S02]  /*f710*/  UMOV UR6, UR8 ;  /* 0x0000000800067c82 */ /* 0x000fe40008000000 */
[----:B------:R-:W-:Y:S01]  /*f720*/  HGMMA.64x96x16.F32 R88, gdesc[UR4].tnspB, R88, gsb0 ;  /* 0x41600000045879f0 */ /* 0x000fe20008000858 */
[----:B------:R-:W-:Y:S01]  /*f730*/  UIADD3 UR4, UR36, 0x2, URZ ;  /* 0x0000000224047890 */ /* 0x000fe2000fffe03f */
[----:B-1----:R-:W-:Y:S01]  /*f740*/  FADD.FTZ R0, R0, R3 ;  /* 0x0000000300007221 */ /* 0x002fe20000010000 */
[----:B------:R-:W-:Y:S01]  /*f750*/  UIADD3 UR6, UR8, 0x40, URZ ;  /* 0x0000004008067890 */ /* 0x000fe2000fffe03f */
[----:B------:R-:W-:Y:S01]  /*f760*/  IMAD.U32 R3, RZ, RZ, UR34 ;  /* 0x00000022ff037e24 */ /* 0x000fe2000f8e00ff */
[----:B------:R-:W-:Y:S01]  /*f770*/  UMOV UR5, 0x40000040 ;  /* 0x4000004000057882 */ /* 0x000fe20000000000 */
[----:B------:R-:W-:Y:S01]  /*f780*/  UMOV UR7, 0x80000020 ;  /* 0x8000002000077882 */ /* 0x000fe20000000000 */
[----:B--2---:R-:W-:Y:S01]  /*f790*/  FADD.FTZ R6, R5, R2 ;  /* 0x0000000205067221 */ /* 0x004fe20000010000 */
[----:B------:R-:W-:Y:S01]  /*f7a0*/  IMAD.MOV.U32 R2, RZ, RZ, RZ ;  /* 0x000000ffff027224 */ /* 0x000fe200078e00ff */
[----:B------:R-:W0:Y:S01]  /*f7b0*/  SHFL.BFLY PT, R5, R0, 0x1, 0x1f ;  /* 0x0c201f0000057f89 */ /* 0x000e2200000e0000 */
[----:B------:R-:W-:-:S03]  /*f7c0*/  USEL UR45, UR45, URZ, UP0 ;  /* 0x0000003f2d2d7287 */ /* 0x000fc60008000000 */
[----:B------:R-:W1:Y:S01]  /*f7d0*/  SHFL.BFLY PT, R7, R6, 0x1, 0x1f ;  /* 0x0c201f0006077f89 */ /* 0x000e6200000e0000 */
[----:B0-----:R-:W-:Y:S01]  /*f7e0*/  FADD.FTZ R9, R0, R5 ;  /* 0x0000000500097221 */ /* 0x001fe20000010000 */
[----:B------:R-:W-:Y:S02]  /*f7f0*/  IMAD.MOV.U32 R0, RZ, RZ, -0x800000 ;  /* 0xff800000ff007424 */ /* 0x000fe400078e00ff */
[----:B-1----:R-:W-:Y:S02]  /*f800*/  FADD.FTZ R10, R6, R7 ;  /* 0x00000007060a7221 */ /* 0x002fe40000010000 */
[----:B------:R-:W-:-:S03]  /*f810*/  FSETP.NE.FTZ.AND P0, PT, R9, RZ, PT ;  /* 0x000000ff0900720b */ /* 0x000fc60003f15000 */
[----:B------:R-:W-:-:S10]  /*f820*/  FSETP.NE.FTZ.AND P2, PT, R10, RZ, PT ;  /* 0x000000ff0a00720b */ /* 0x000fd40003f55000 */
[----:B------:R-:W0:Y:S01]  /*f830*/  @P0 MUFU.LG2 R5, R9 ;  /* 0x0000000900050308 */ /* 0x000e220000000c00 */
[----:B------:R-:W-:Y:S02]  /*f840*/  @P0 FMUL.FTZ R3, R3, 0.69314718246459960938 ;  /* 0x3f31721803030820 */ /* 0x000fe40000410000 */
[----:B------:R-:W-:-:S05]  /*f850*/  @P2 FMUL.FTZ R12, R12, 0.69314718246459960938 ;  /* 0x3f3172180c0c2820 */ /* 0x000fca0000410000 */
[----:B------:R-:W1:Y:S08]  /*f860*/  @P2 MUFU.LG2 R7, R10 ;  /* 0x0000000a00072308 */ /* 0x000e700000000c00 */
[----:B------:R-:W2:Y:S01]  /*f870*/  @P2 MUFU.RCP R48, R10 ;  /* 0x0000000a00302308 */ /* 0x000ea20000001000 */
[----:B0-----:R-:W-:Y:S01]  /*f880*/  @P0 FMUL.FTZ R6, R5, 0.69314718246459960938 ;  /* 0x3f31721805060820 */ /* 0x001fe20000410000 */
[----:B------:R-:W-:-:S03]  /*f890*/  @!P1 VIADD R5, R11, 0x2d860 ;  /* 0x0002d8600b059836 */ /* 0x000fc60000000000 */
[----:B------:R-:W-:Y:S02]  /*f8a0*/  @P0 FFMA.FTZ R0, R3, R4, R6 ;  /* 0x0000000403000223 */ /* 0x000fe40000010006 */
[----:B------:R-:W-:Y:S01]  /*f8b0*/  @!P1 PRMT R5, RZ, 0x654, R5 ;  /* 0x00000654ff059816 */ /* 0x000fe20000000005 */
[----:B------:R-:W0:Y:S01]  /*f8c0*/  @P0 MUFU.RCP R2, R9 ;  /* 0x0000000900020308 */ /* 0x000e220000001000 */
[----:B-1----:R-:W-:Y:S01]  /*f8d0*/  @P2 FMUL.FTZ R7, R7, 0.69314718246459960938 ;  /* 0x3f31721807072820 */ /* 0x002fe20000410000 */
[----:B------:R-:W-:-:S03]  /*f8e0*/  PLOP3.LUT P0, PT, PT, PT, PT, 0x8, 0x0 ;  /* 0x000000000000781c */ /* 0x000fc60003f0e170 */
        /* <DEDUP_REMOVED lines=46> */
[----:B------:R-:W-:-:S04]  /*fbd0*/  USEL UR4, URZ, 0x1, UP0 ;  /* 0x000000013f047887 */ /* 0x000fc80008000000 */
[----:B------:R-:W-:Y:S01]  /*fbe0*/  ULOP3.LUT UR50, UR50, UR4, URZ, 0x3c, !UPT ;  /* 0x0000000432327292 */ /* 0x000fe2000f8e3c3f */
[----:B------:R-:W-:Y:S02]  /*fbf0*/  WARPGROUP.DEPBAR.LE gsb0, 0x0 ;  /* 0x00008000000079c5 */ /* 0x000fe40000010000 */
[----:B------:R1:W-:Y:S01]  /*fc00*/  @!P1 SYNCS.ARRIVE.TRANS64.RED.A1T0 RZ, [R5+URZ], RZ ;  /* 0x000000ff05ff99a7 */ /* 0x0003e2000810043f */
[-C--:B--2---:R-:W-:Y:S01]  /*fc10*/  FMUL.FTZ R90, R90, R48.reuse ;  /* 0x000000305a5a7220 */ /* 0x084fe20000410000 */
        /* <DEDUP_REMOVED lines=46> */
[----:B-1----:R-:W-:-:S07]  /*ff00*/  FMUL.FTZ R48, R135, R48 ;  /* 0x0000003087307220 */ /* 0x002fce0000410000 */
.L_x_826:
[----:B------:R-:W0:Y:S08]  /*ff10*/  S2UR UR4, SR_CgaCtaId ;  /* 0x00000000000479c3 */ /* 0x000e300000008800 */
[----:B------:R-:W-:Y:S06]  /*ff20*/  BAR.SYNC.DEFER_BLOCKING 0x5, 0x200 ;  /* 0x0148000000007b1d */ /* 0x000fec0000010000 */
[----:B------:R-:W-:Y:S01]  /*ff30*/  UMOV UR42, 0x400 ;  /* 0x00000400002a7882 */ /* 0x000fe20000000000 */
[----:B------:R-:W-:Y:S01]  /*ff40*/  BSSY B0, `(.L_x_897) ;  /* 0x0000170000007945 */ /* 0x000fe20003800000 */
[----:B0-----:R-:W-:-:S09]  /*ff50*/  ULEA UR42, UR4, UR42, 0x18 ;  /* 0x0000002a042a7291 */ /* 0x001fd2000f8ec03f */
[----:B------:R-:W0:Y:S02]  /*ff60*/  LDS R2, [UR42+0x2d8d0] ;  /* 0x02d8d02aff027984 */ /* 0x000e240008000800 */
[----:B0-----:R-:W-:Y:S01]  /*ff70*/  R2UR UR4, R2 ;  /* 0x00000000020472ca */ /* 0x001fe200000e0000 */
[----:B------:R-:W-:Y:S06]  /*ff80*/  BAR.ARV 0x4, 0x200 ;  /* 0x0108000000007b1d */ /* 0x000fec0000002000 */
[----:B------:R-:W-:Y:S08]  /*ff90*/  @P0 BRA `(.L_x_898) ;  /* 0x0000000c00bc0947 */ /* 0x000ff00003800000 */
[----:B------:R-:W0:Y:S01]  /*ffa0*/  S2UR UR5, SR_SWINHI ;  /* 0x00000000000579c3 */ /* 0x000e220000002f00 */
[----:B------:R-:W-:-:S07]  /*ffb0*/  IMAD R3, R142, 0x20, R138 ;  /* 0x000000208e037824 */ /* 0x000fce00078e028a */
[----:B------:R-:W-:Y:S01]  /*ffc0*/  BAR.SYNC.DEFER_BLOCKING 0x1, 0x180 ;  /* 0x0046000000007b1d */ /* 0x000fe20000010000 */
[----:B------:R-:W-:Y:S01]  /*ffd0*/  USHF.R.S32.HI UR10, URZ, 0x1f, UR40 ;  /* 0x0000001f3f0a7899 */ /* 0x000fe20008011428 */
[----:B------:R-:W-:Y:S01]  /*ffe0*/  VIADD R52, R137, UR41 ;  /* 0x0000002989347c36 */ /* 0x000fe20008000000 */
[----:B------:R-:W-:Y:S01]  /*fff0*/  USHF.R.S32.HI UR12, URZ, 0x1f, UR44 ;  /* 0x0000001f3f0c7899 */ /* 0x000fe2000801142c */
[----:B------:R-:W-:-:S04]  /*10000*/  F2FP.F16.F32.PACK_AB R6, R93, R6 ;  /* 0x000000065d06723e */ /* 0x000fc800000000ff */
[----:B------:R-:W1:Y:S01]  /*10010*/  LDC R37, c[0x0][0xbe8] ;  /* 0x0002fa00ff257b82 */ /* 0x000e620000000800 */
[----:B------:R-:W-:Y:S01]  /*10020*/  ULDC.64 UR8, c[0x0][0xb90] ;  /* 0x0002e40000087ab9 */ /* 0x000fe20000000a00 */
[----:B------:R-:W-:Y:S02]  /*10030*/  F2FP.F16.F32.PACK_AB R26, R125, R26 ;  /* 0x0000001a7d1a723e */ /* 0x000fe400000000ff */
[----:B------:R-:W-:Y:S02]  /*10040*/  F2FP.F16.F32.PACK_AB R27, R46, R27 ;  /* 0x0000001b2e1b723e */ /* 0x000fe400000000ff */
[----:B------:R-:W-:Y:S02]  /*10050*/  F2FP.F16.F32.PACK_AB R28, R129, R28 ;  /* 0x0000001c811c723e */ /* 0x000fe400000000ff */
[----:B------:R-:W-:Y:S02]  /*10060*/  F2FP.F16.F32.PACK_AB R29, R44, R29 ;  /* 0x0000001d2c1d723e */ /* 0x000fe400000000ff */
[----:B------:R-:W-:-:S02]  /*10070*/  F2FP.F16.F32.PACK_AB R30, R133, R30 ;  /* 0x0000001e851e723e */ /* 0x000fc400000000ff */
[----:B------:R-:W-:Y:S01]  /*10080*/  F2FP.F16.F32.PACK_AB R31, R48, R31 ;  /* 0x0000001f301f723e */ /* 0x000fe200000000ff */
[----:B------:R-:W-:Y:S01]  /*10090*/  UMOV UR6, UR42 ;  /* 0x0000002a00067c82 */ /* 0x000fe20008000000 */
[----:B0-----:R-:W-:Y:S01]  /*100a0*/  UMOV UR7, UR5 ;  /* 0x0000000500077c82 */ /* 0x001fe20008000000 */
[----:B------:R-:W-:Y:S01]  /*100b0*/  UIMAD UR5, UR10, UR8, URZ ;  /* 0x000000080a0572a4 */ /* 0x000fe2000f8e023f */
[----:B------:R-:W-:Y:S02]  /*100c0*/  IMAD.U32 R40, RZ, RZ, UR6 ;  /* 0x00000006ff287e24 */ /* 0x000fe4000f8e00ff */
[----:B------:R-:W-:Y:S01]  /*100d0*/  IMAD.U32 R41, RZ, RZ, UR7 ;  /* 0x00000007ff297e24 */ /* 0x000fe2000f8e00ff */
[----:B------:R-:W-:Y:S02]  /*100e0*/  UIMAD.WIDE.U32 UR6, UR40, UR8, URZ ;  /* 0x00000008280672a5 */ /* 0x000fe4000f8e003f */
[----:B------:R-:W-:Y:S01]  /*100f0*/  UIMAD UR5, UR40, UR9, UR5 ;  /* 0x00000009280572a4 */ /* 0x000fe2000f8e0205 */
[----:B------:R-:W-:-:S02]  /*10100*/  IMAD.WIDE R4, R147, 0x2, R40 ;  /* 0x0000000293047825 */ /* 0x000fc400078e0228 */
[----:B------:R-:W-:Y:S01]  /*10110*/  ULDC.64 UR8, c[0x0][0xb98] ;  /* 0x0002e60000087ab9 */ /* 0x000fe20000000a00 */
[----:B------:R-:W-:Y:S01]  /*10120*/  UIADD3 UR7, UR7, UR5, URZ ;  /* 0x0000000507077290 */ /* 0x000fe2000fffe03f */
[----:B------:R-:W-:Y:S01]  /*10130*/  IMAD.WIDE R40, R3, 0x2, R40 ;  /* 0x0000000203287825 */ /* 0x000fe200078e0228 */
[C---:B------:R-:W-:Y:S01]  /*10140*/  IADD3 R35, P1, R4.reuse, 0x6000, RZ ;  /* 0x0000600004237810 */ /* 0x040fe20007f3e0ff */
[----:B------:R-:W-:Y:S01]  /*10150*/  UIMAD UR5, UR12, UR8, URZ ;  /* 0x000000080c0572a4 */ /* 0x000fe2000f8e023f */
[C---:B------:R-:W-:Y:S01]  /*10160*/  LOP3.LUT R3, R4.reuse, 0x180, RZ, 0xc0, !PT ;  /* 0x0000018004037812 */ /* 0x040fe200078ec0ff */
[----:B------:R-:W-:Y:S01]  /*10170*/  UIMAD.WIDE.U32 UR6, UR44, UR8, UR6 ;  /* 0x000000082c0672a5 */ /* 0x000fe2000f8e0006 */
[C---:B------:R-:W-:Y:S01]  /*10180*/  IADD3 R8, P3, R4.reuse, 0x3000, RZ ;  /* 0x0000300004087810 */ /* 0x040fe20007f7e0ff */
[--C-:B------:R-:W-:Y:S01]  /*10190*/  IMAD.X R25, RZ, RZ, R5.reuse, P1 ;  /* 0x000000ffff197224 */ /* 0x100fe200008e0605 */
[----:B-1----:R-:W-:Y:S01]  /*101a0*/  ISETP.NE.AND P1, PT, R37, 0x1, PT ;  /* 0x000000012500780c */ /* 0x002fe20003f25270 */
[----:B------:R-:W-:Y:S01]  /*101b0*/  UIMAD UR5, UR44, UR9, UR5 ;  /* 0x000000092c0572a4 */ /* 0x000fe2000f8e0205 */
[----:B------:R-:W-:Y:S01]  /*101c0*/  SHF.R.U64 R3, R3, 0x3, RZ ;  /* 0x0000000303037819 */ /* 0x000fe200000012ff */
[----:B------:R-:W-:Y:S01]  /*101d0*/  IMAD.X R13, RZ, RZ, R5, P3 ;  /* 0x000000ffff0d7224 */ /* 0x000fe200018e0605 */
[C---:B------:R-:W-:Y:S01]  /*101e0*/  IADD3 R21, P4, R4.reuse, 0x20, RZ ;  /* 0x0000002004157810 */ /* 0x040fe20007f9e0ff */
[----:B------:R-:W-:Y:S01]  /*101f0*/  ULDC.64 UR8, c[0x0][0xae8] ;  /* 0x0002ba0000087ab9 */ /* 0x000fe20000000a00 */
[----:B------:R-:W-:-:S02]  /*10200*/  IADD3 R15, P0, R4, 0x6020, RZ ;  /* 0x00006020040f7810 */ /* 0x000fc40007f1e0ff */
[----:B------:R-:W-:Y:S01]  /*10210*/  IADD3 R33, P2, R4, 0x3020, RZ ;  /* 0x0000302004217810 */ /* 0x000fe20007f5e0ff */
[--C-:B------:R-:W-:Y:S01]  /*10220*/  IMAD.X R9, RZ, RZ, R5.reuse, P4 ;  /* 0x000000ffff097224 */ /* 0x100fe200020e0605 */
[----:B------:R-:W-:Y:S02]  /*10230*/  LOP3.LUT R4, R3, R4, RZ, 0x3c, !PT ;  /* 0x0000000403047212 */ /* 0x000fe400078e3cff */
[----:B------:R-:W-:Y:S01]  /*10240*/  LOP3.LUT R12, R35, 0x180, RZ, 0xc0, !PT ;  /* 0x00000180230c7812 */ /* 0x000fe200078ec0ff */
[----:B------:R-:W0:Y:S01]  /*10250*/  @P1 LDC R45, c[0x0][0xbec] ;  /* 0x0002fb00ff2d1b82 */ /* 0x000e220000000800 */
[----:B------:R-:W-:Y:S01]  /*10260*/  LOP3.LUT R3, R8, 0x180, RZ, 0xc0, !PT ;  /* 0x0000018008037812 */ /* 0x000fe200078ec0ff */
[----:B------:R-:W-:Y:S01]  /*10270*/  IMAD.X R11, RZ, RZ, R5, P2 ;  /* 0x000000ffff0b7224 */ /* 0x000fe200010e0605 */
[----:B------:R-:W-:Y:S02]  /*10280*/  LOP3.LUT R2, R21, 0x180, RZ, 0xc0, !PT ;  /* 0x0000018015027812 */ /* 0x000fe400078ec0ff */
[----:B------:R-:W-:-:S02]  /*10290*/  SHF.R.U64 R12, R12, 0x3, RZ ;  /* 0x000000030c0c7819 */ /* 0x000fc400000012ff */
[----:B------:R-:W-:Y:S01]  /*102a0*/  SHF.R.U64 R3, R3, 0x3, RZ ;  /* 0x0000000303037819 */ /* 0x000fe200000012ff */
[----:B------:R-:W1:Y:S01]  /*102b0*/  @P1 LDC R50, c[0x0][0xbf0] ;  /* 0x0002fc00ff321b82 */ /* 0x000e620000000800 */
[----:B------:R-:W-:Y:S02]  /*102c0*/  SHF.R.U64 R2, R2, 0x3, RZ ;  /* 0x0000000302027819 */ /* 0x000fe400000012ff */
[----:B------:R-:W-:Y:S02]  /*102d0*/  IADD3 R43, P5, R40, 0x7800, RZ ;  /* 0x00007800282b7810 */ /* 0x000fe40007fbe0ff */
[----:B------:R-:W-:Y:S02]  /*102e0*/  LOP3.LUT R24, R12, R35, RZ, 0x3c, !PT ;  /* 0x000000230c187212 */ /* 0x000fe400078e3cff */
[----:B------:R-:W-:Y:S02]  /*102f0*/  LOP3.LUT R14, R15, 0x180, RZ, 0xc0, !PT ;  /* 0x000001800f0e7812 */ /* 0x000fe400078ec0ff */
[----:B------:R-:W-:-:S02]  /*10300*/  LOP3.LUT R12, R3, R8, RZ, 0x3c, !PT ;  /* 0x00000008030c7212 */ /* 0x000fc400078e3cff */
[----:B------:R-:W-:Y:S02]  /*10310*/  LOP3.LUT R8, R2, R21, RZ, 0x3c, !PT ;  /* 0x0000001502087212 */ /* 0x000fe400078e3cff */
[----:B------:R-:W-:Y:S02]  /*10320*/  LOP3.LUT R2, R43, 0x180, RZ, 0xc0, !PT ;  /* 0x000001802b027812 */ /* 0x000fe400078ec0ff */
[----:B------:R-:W-:Y:S01]  /*10330*/  SHF.R.U64 R14, R14, 0x3, RZ ;  /* 0x000000030e0e7819 */ /* 0x000fe200000012ff */
[----:B0-----:R-:W-:Y:S01]  /*10340*/  @P1 IMAD.HI.U32 R45, R52, R45, RZ ;  /* 0x0000002d342d1227 */ /* 0x001fe200078e00ff */
[----:B------:R-:W-:Y:S02]  /*10350*/  SHF.R.U64 R2, R2, 0x3, RZ ;  /* 0x0000000302027819 */ /* 0x000fe400000012ff */
[----:B------:R-:W-:Y:S01]  /*10360*/  LOP3.LUT R14, R14, R15, RZ, 0x3c, !PT ;  /* 0x0000000f0e0e7212 */ /* 0x000fe200078e3cff */
[----:B------:R-:W-:Y:S01]  /*10370*/  IMAD.X R15, RZ, RZ, R5, P0 ;  /* 0x000000ffff0f7224 */ /* 0x000fe200000e0605 */
[----:B------:R-:W-:-:S02]  /*10380*/  IADD3 R39, P0, R40, 0x1800, RZ ;  /* 0x0000180028277810 */ /* 0x000fc40007f1e0ff */
[----:B------:R-:W-:Y:S01]  /*10390*/  LOP3.LUT R2, R2, R43, RZ, 0x3c, !PT ;  /* 0x0000002b02027212 */ /* 0x000fe200078e3cff */
[----:B------:R-:W-:Y:S01]  /*103a0*/  IMAD.MOV.U32 R43, RZ, RZ, R52 ;  /* 0x000000ffff2b7224 */ /* 0x000fe200078e0034 */
[----:B-1----:R-:W-:Y:S02]  /*103b0*/  @P1 SHF.R.U32.HI R43, RZ, R50, R45 ;  /* 0x00000032ff2b1219 */ /* 0x002fe4000001162d */
[----:B------:R-:W-:Y:S02]  /*103c0*/  LOP3.LUT R38, R39, 0x180, RZ, 0xc0, !PT ;  /* 0x0000018027267812 */ /* 0x000fe400078ec0ff */
[----:B------:R-:W-:Y:S02]  /*103d0*/  MOV R47, R4 ;  /* 0x00000004002f7202 */ /* 0x000fe40000000f00 */
[----:B------:R-:W-:Y:S01]  /*103e0*/  F2FP.F16.F32.PACK_AB R4, R42, R7 ;  /* 0x000000072a04723e */ /* 0x000fe200000000ff */
[----:B------:R-:W-:Y:S01]  /*103f0*/  IMAD.MOV R42, RZ, RZ, -R43 ;  /* 0x000000ffff2a7224 */ /* 0x000fe200078e0a2b */
[----:B------:R-:W-:-:S02]  /*10400*/  LOP3.LUT R10, R33, 0x180, RZ, 0xc0, !PT ;  /* 0x00000180210a7812 */ /* 0x000fc400078ec0ff */
[----:B------:R-:W-:Y:S02]  /*10410*/  SHF.R.U64 R38, R38, 0x3, RZ ;  /* 0x0000000326267819 */ /* 0x000fe400000012ff */
[----:B------:R-:W-:Y:S02]  /*10420*/  F2FP.F16.F32.PACK_AB R5, R91, R90 ;  /* 0x0000005a5b05723e */ /* 0x000fe400000000ff */
[----:B------:R-:W-:Y:S02]  /*10430*/  F2FP.F16.F32.PACK_AB R7, R95, R94 ;  /* 0x0000005e5f07723e */ /* 0x000fe400000000ff */
[----:B------:R-:W-:Y:S01]  /*10440*/  MOV R57, R14 ;  /* 0x0000000e00397202 */ /* 0x000fe20000000f00 */
[C---:B------:R-:W-:Y:S01]  /*10450*/  IMAD R15, R37.reuse, R42, R52 ;  /* 0x0000002a250f7224 */ /* 0x040fe200078e0234 */
[----:B------:R-:W-:Y:S01]  /*10460*/  SHF.R.U64 R10, R10, 0x3, RZ ;  /* 0x000000030a0a7819 */ /* 0x000fe200000012ff */
[----:B------:R0:W-:Y:S01]  /*10470*/  STSM.16.M88.4 [R47], R4 ;  /* 0x000000042f007844 */ /* 0x0001e20000000200 */
[----:B------:R-:W-:Y:S01]  /*10480*/  LOP3.LUT R38, R38, R39, RZ, 0x3c, !PT ;  /* 0x0000002726267212 */ /* 0x000fe200078e3cff */
[----:B------:R-:W-:Y:S01]  /*10490*/  IMAD.X R39, RZ, RZ, R41, P0 ;  /* 0x000000ffff277224 */ /* 0x000fe200000e0629 */
[----:B------:R-:W-:Y:S01]  /*104a0*/  MOV R62, R24 ;  /* 0x00000018003e7202 */ /* 0x000fe20000000f00 */
[----:B------:R-:W-:Y:S01]  /*104b0*/  IMAD.U32 R25, RZ, RZ, UR5 ;  /* 0x00000005ff197e24 */ /* 0x000fe2000f8e00ff */
[----:B------:R-:W-:Y:S01]  /*104c0*/  SHF.R.S32.HI R14, RZ, 0x1f, R43 ;  /* 0x0000001fff0e7819 */ /* 0x000fe2000001142b */
[----:B------:R-:W-:Y:S01]  /*104d0*/  ULDC UR5, c[0x0][0xa88] ;  /* 0x0002a20000057ab9 */ /* 0x000fe20000000800 */
[----:B------:R-:W-:Y:S01]  /*104e0*/  LOP3.LUT R10, R10, R33, RZ, 0x3c, !PT ;  /* 0x000000210a0a7212 */ /* 0x000fe200078e3cff */
[----:B------:R-:W-:Y:S01]  /*104f0*/  IMAD R56, R37, UR5, RZ ;  /* 0x0000000525387c24 */ /* 0x000fe2000f8e02ff */
[----:B------:R-:W-:-:S02]  /*10500*/  IADD3 R33, P3, R40, 0x4800, RZ ;  /* 0x0000480028217810 */ /* 0x000fc40007f7e0ff */
[----:B------:R-:W-:Y:S02]  /*10510*/  IADD3 R35, P2, R40, 0x3000, RZ ;  /* 0x0000300028237810 */ /* 0x000fe40007f5e0ff */
[----:B------:R-:W-:Y:S02]  /*10520*/  LOP3.LUT R32, R33, 0x180, RZ, 0xc0, !PT ;  /* 0x0000018021207812 */ /* 0x000fe400078ec0ff */
[----:B------:R-:W-:Y:S02]  /*10530*/  LOP3.LUT R34, R35, 0x180, RZ, 0xc0, !PT ;  /* 0x0000018023227812 */ /* 0x000fe400078ec0ff */
[----:B0-----:R-:W-:Y:S02]  /*10540*/  IADD3 R4, P0, R43, UR6, RZ ;  /* 0x000000062b047c10 */ /* 0x001fe4000ff1e0ff */
[----:B------:R-:W-:Y:S02]  /*10550*/  SHF.R.S32.HI R6, RZ, 0x1f, R15 ;  /* 0x0000001fff067819 */ /* 0x000fe4000001140f */
[----:B------:R-:W-:Y:S01]  /*10560*/  IADD3.X R5, R14, UR7, R25, P0, !PT ;  /* 0x000000070e057c10 */ /* 0x000fe200087fe419 */
[----:B------:R-:W-:Y:S01]  /*10570*/  ULDC.64 UR6, c[0x0][0xb88] ;  /* 0x0002e20000067ab9 */ /* 0x000fe20000000a00 */
[----:B------:R-:W-:Y:S01]  /*10580*/  SHF.R.U64 R32, R32, 0x3, RZ ;  /* 0x0000000320207819 */ /* 0x000fe200000012ff */
[----:B------:R-:W-:Y:S01]  /*10590*/  IMAD R6, R6, UR6, RZ ;  /* 0x0000000606067c24 */ /* 0x000fe2000f8e02ff */
[----:B------:R-:W-:Y:S01]  /*105a0*/  MOV R63, R10 ;  /* 0x0000000a003f7202 */ /* 0x000fe20000000f00 */
[----:B------:R-:W-:Y:S01]  /*105b0*/  IMAD.WIDE.U32 R4, R15, UR6, R4 ;  /* 0x000000060f047c25 */ /* 0x000fe2000f8e0004 */
[----:B------:R-:W-:-:S02]  /*105c0*/  SHF.R.U64 R34, R34, 0x3, RZ ;  /* 0x0000000322227819 */ /* 0x000fc400000012ff */
[----:B------:R-:W-:Y:S01]  /*105d0*/  LOP3.LUT R32, R32, R33, RZ, 0x3c, !PT ;  /* 0x0000002120207212 */ /* 0x000fe200078e3cff */
[----:B------:R-:W-:Y:S01]  /*105e0*/  IMAD R15, R15, UR7, R6 ;  /* 0x000000070f0f7c24 */ /* 0x000fe2000f8e0206 */
[----:B------:R-:W-:Y:S01]  /*105f0*/  ULDC.64 UR6, c[0x0][0xb50] ;  /* 0x0002d40000067ab9 */ /* 0x000fe20000000a00 */
[----:B------:R-:W-:Y:S01]  /*10600*/  VIADD R11, R146, UR41 ;  /* 0x00000029920b7c36 */ /* 0x000fe20008000000 */
[----:B------:R-:W-:Y:S01]  /*10610*/  LOP3.LUT P0, RZ, R144, 0x3, RZ, 0xc0, !PT ;  /* 0x0000000390ff7812 */ /* 0x000fe2000780c0ff */
[----:B------:R-:W-:Y:S01]  /*10620*/  IMAD.X R33, RZ, RZ, R41, P3 ;  /* 0x000000ffff217224 */ /* 0x000fe200018e0629 */
[----:B------:R-:W-:Y:S01]  /*10630*/  LEA R42, P3, R4, UR6, 0x2 ;  /* 0x00000006042a7c11 */ /* 0x000fe2000f8610ff */
[----:B------:R-:W-:Y:S01]  /*10640*/  VIADD R7, R11, 0x8 ;  /* 0x000000080b077836 */ /* 0x000fe20000000000 */
[----:B------:R-:W-:Y:S01]  /*10650*/  LOP3.LUT R34, R34, R35, RZ, 0x3c, !PT ;  /* 0x0000002322227212 */ /* 0x000fe200078e3cff */
[----:B------:R-:W-:Y:S01]  /*10660*/  IMAD.IADD R5, R5, 0x1, R15 ;  /* 0x0000000105057824 */ /* 0x000fe200078e020f */
[----:B------:R-:W-:Y:S01]  /*10670*/  MOV R53, R8 ;  /* 0x0000000800357202 */ /* 0x000fe20000000f00 */
[----:B------:R-:W-:Y:S01]  /*10680*/  IMAD.X R35, RZ, RZ, R41, P2 ;  /* 0x000000ffff237224 */ /* 0x000fe200010e0629 */
[-C--:B------:R-:W-:Y:S01]  /*10690*/  ISETP.GE.OR P2, PT, R11, R56.reuse, P0 ;  /* 0x000000380b00720c */ /* 0x080fe20000746670 */
[----:B------:R-:W-:Y:S01]  /*106a0*/  SHFL.IDX PT, R58, R42, RZ, 0x1c1f ;  /* 0x001c1fff2a3a7589 */ /* 0x000fe200000e0000 */
[----:B------:R-:W-:-:S02]  /*106b0*/  ISETP.GE.OR P0, PT, R7, R56, P0 ;  /* 0x000000380700720c */ /* 0x000fc40000706670 */
[----:B------:R-:W-:Y:S01]  /*106c0*/  LEA.HI.X R43, R4, UR7, R5, 0x2, P3 ;  /* 0x00000007042b7c11 */ /* 0x000fe200098f1405 */
[----:B------:R-:W-:Y:S01]  /*106d0*/  SHFL.IDX PT, R60, R42, 0x1, 0x1c1f ;  /* 0x003c1f002a3c7f89 */ /* 0x000fe200000e0000 */
[----:B------:R-:W-:Y:S02]  /*106e0*/  F2FP.F16.F32.PACK_AB R4, R97, R96 ;  /* 0x000000606104723e */ /* 0x000fe400000000ff */
[----:B------:R-:W-:Y:S01]  /*106f0*/  F2FP.F16.F32.PACK_AB R5, R99, R98 ;  /* 0x000000626305723e */ /* 0x000fe200000000ff */
[----:B------:R-:W0:Y:S01]  /*10700*/  SHFL.IDX PT, R59, R43, RZ, 0x1c1f ;  /* 0x001c1fff2b3b7589 */ /* 0x000e2200000e0000 */
[----:B------:R-:W-:Y:S02]  /*10710*/  F2FP.F16.F32.PACK_AB R6, R101, R100 ;  /* 0x000000646506723e */ /* 0x000fe400000000ff */
[----:B------:R-:W-:Y:S01]  /*10720*/  F2FP.F16.F32.PACK_AB R7, R103, R102 ;  /* 0x000000666707723e */ /* 0x000fe200000000ff */
[----:B------:R-:W1:Y:S01]  /*10730*/  SHFL.IDX PT, R61, R43, 0x1, 0x1c1f ;  /* 0x003c1f002b3d7f89 */ /* 0x000e6200000e0000 */
[----:B------:R-:W-:-:S02]  /*10740*/  MOV R52, R12 ;  /* 0x0000000c00347202 */ /* 0x000fc40000000f00 */
[----:B------:R-:W-:Y:S01]  /*10750*/  F2FP.F16.F32.PACK_AB R8, R105, R104 ;  /* 0x000000686908723e */ /* 0x000fe200000000ff */
[----:B------:R-:W-:Y:S01]  /*10760*/  STSM.16.M88.4 [R53], R4 ;  /* 0x0000000435007844 */ /* 0x000fe20000000200 */
[----:B------:R-:W-:Y:S02]  /*10770*/  F2FP.F16.F32.PACK_AB R9, R107, R106 ;  /* 0x0000006a6b09723e */ /* 0x000fe400000000ff */
[----:B------:R-:W-:Y:S02]  /*10780*/  F2FP.F16.F32.PACK_AB R10, R109, R108 ;  /* 0x0000006c6d0a723e */ /* 0x000fe400000000ff */
[----:B------:R-:W-:Y:S02]  /*10790*/  F2FP.F16.F32.PACK_AB R11, R111, R110 ;  /* 0x0000006e6f0b723e */ /* 0x000fe400000000ff */
[----:B------:R-:W-:Y:S02]  /*107a0*/  F2FP.F16.F32.PACK_AB R12, R113, R112 ;  /* 0x00000070710c723e */ /* 0x000fe400000000ff */
[----:B------:R-:W-:Y:S01]  /*107b0*/  F2FP.F16.F32.PACK_AB R13, R115, R114 ;  /* 0x00000072730d723e */ /* 0x000fe200000000ff */
[----:B------:R-:W-:Y:S01]  /*107c0*/  STSM.16.M88.4 [R52], R8 ;  /* 0x0000000834007844 */ /* 0x000fe20000000200 */
[----:B------:R-:W-:-:S02]  /*107d0*/  F2FP.F16.F32.PACK_AB R14, R117, R116 ;  /* 0x00000074750e723e */ /* 0x000fc400000000ff */
[----:B------:R-:W-:Y:S02]  /*107e0*/  F2FP.F16.F32.PACK_AB R15, R119, R118 ;  /* 0x00000076770f723e */ /* 0x000fe400000000ff */
[----:B------:R-:W-:Y:S02]  /*107f0*/  F2FP.F16.F32.PACK_AB R24, R121, R120 ;  /* 0x000000787918723e */ /* 0x000fe400000000ff */
[----:B------:R-:W-:Y:S01]  /*10800*/  F2FP.F16.F32.PACK_AB R25, R123, R122 ;  /* 0x0000007a7b19723e */ /* 0x000fe200000000ff */
[----:B------:R2:W-:Y:S01]  /*10810*/  STSM.16.M88.4 [R63], R12 ;  /* 0x0000000c3f007844 */ /* 0x0005e20000000200 */
[C---:B------:R-:W-:Y:S02]  /*10820*/  IADD3 R21, P4, R40.reuse, 0x6000, RZ ;  /* 0x0000600028157810 */ /* 0x040fe40007f9e0ff */
[----:B------:R-:W-:Y:S01]  /*10830*/  LOP3.LUT R3, R40, 0x180, RZ, 0xc0, !PT ;  /* 0x0000018028037812 */ /* 0x000fe200078ec0ff */
[----:B------:R3:W-:Y:S01]  /*10840*/  STSM.16.M88.4 [R62], R24 ;  /* 0x000000183e007844 */ /* 0x0007e20000000200 */
[----:B------:R-:W-:Y:S01]  /*10850*/  UIMAD UR5, UR10, UR8, URZ ;  /* 0x000000080a0572a4 */ /* 0x000fe2000f8e023f */
[----:B------:R-:W-:-:S02]  /*10860*/  LOP3.LUT R20, R21, 0x180, RZ, 0xc0, !PT ;  /* 0x0000018015147812 */ /* 0x000fc400078ec0ff */
[----:B------:R-:W-:Y:S01]  /*10870*/  STSM.16.M88.4 [R57], R28 ;  /* 0x0000001c39007844 */ /* 0x000fe20000000200 */
[----:B------:R-:W-:Y:S01]  /*10880*/  UIMAD.WIDE.U32 UR6, UR40, UR8, URZ ;  /* 0x00000008280672a5 */ /* 0x000fe2000f8e003f */
[----:B------:R-:W-:Y:S01]  /*10890*/  SHF.R.U64 R3, R3, 0x3, RZ ;  /* 0x0000000303037819 */ /* 0x000fe200000012ff */
[----:B------:R-:W-:Y:S01]  /*108a0*/  ULDC.64 UR10, c[0x0][0xaf0] ;  /* 0x0002bc00000a7ab9 */ /* 0x000fe20000000a00 */
[----:B------:R-:W-:Y:S08]  /*108b0*/  BAR.SYNC.DEFER_BLOCKING 0x1, 0x180 ;  /* 0x0046000000007b1d */ /* 0x000ff00000010000 */
[----:B--2---:R-:W2:Y:S08]  /*108c0*/  @P1 LDC R15, c[0x0][0xbec] ;  /* 0x0002fb00ff0f1b82 */ /* 0x004eb00000000800 */
[----:B---3--:R-:W3:Y:S01]  /*108d0*/  @P1 LDC R25, c[0x0][0xbf0] ;  /* 0x0002fc00ff191b82 */ /* 0x008ee20000000800 */
[----:B------:R-:W-:Y:S01]  /*108e0*/  UIMAD UR5, UR40, UR9, UR5 ;  /* 0x00000009280572a4 */ /* 0x000fe2000f8e0205 */
[----:B------:R-:W-:-:S02]  /*108f0*/  SHF.R.U64 R20, R20, 0x3, RZ ;  /* 0x0000000314147819 */ /* 0x000fc400000012ff */
[----:B------:R-:W-:Y:S01]  /*10900*/  LOP3.LUT R40, R3, R40, RZ, 0x3c, !PT ;  /* 0x0000002803287212 */ /* 0x000fe200078e3cff */
[----:B0-----:R0:W-:Y:S01]  /*10910*/  @!P2 ST.E desc[UR48][R58.64], R0 ;  /* 0x000000003a00a985 */ /* 0x0011e2000c101930 */
[----:B------:R-:W-:Y:S01]  /*10920*/  UIMAD UR8, UR12, UR10, URZ ;  /* 0x0000000a0c0872a4 */ /* 0x000fe2000f8e023f */
[--C-:B------:R-:W-:Y:S01]  /*10930*/  IMAD.X R3, RZ, RZ, R41.reuse, P5 ;  /* 0x000000ffff037224 */ /* 0x100fe200028e0629 */
[----:B------:R-:W-:Y:S01]  /*10940*/  UIADD3 UR7, UR7, UR5, URZ ;  /* 0x0000000507077290 */ /* 0x000fe2000fffe03f */
[----:B------:R-:W-:Y:S01]  /*10950*/  LOP3.LUT R20, R20, R21, RZ, 0x3c, !PT ;  /* 0x0000001514147212 */ /* 0x000fe200078e3cff */
[----:B0-----:R-:W-:Y:S01]  /*10960*/  IMAD R0, R141, 0x60, R142 ;  /* 0x000000608d007824 */ /* 0x001fe200078e028e */
[----:B------:R-:W-:Y:S01]  /*10970*/  UIMAD UR5, UR44, UR11, UR8 ;  /* 0x0000000b2c0572a4 */ /* 0x000fe2000f8e0208 */
[----:B------:R-:W-:Y:S01]  /*10980*/  IMAD.X R21, RZ, RZ, R41, P4 ;  /* 0x000000ffff157224 */ /* 0x000fe200020e0629 */
[----:B-1----:R0:W-:Y:S01]  /*10990*/  @!P0 ST.E desc[UR48][R60.64], R36 ;  /* 0x000000243c008985 */ /* 0x0021e2000c101930 */
[----:B------:R-:W-:Y:S01]  /*109a0*/  VIADD R14, R0, UR41 ;  /* 0x00000029000e7c36 */ /* 0x000fe20008000000 */
[----:B------:R-:W-:Y:S01]  /*109b0*/  UIMAD.WIDE.U32 UR6, UR44, UR10, UR6 ;  /* 0x0000000a2c0672a5 */ /* 0x000fe2000f8e0006 */
[----:B------:R-:W-:-:S02]  /*109c0*/  ULDC.64 UR8, c[0x0][0xae0] ;  /* 0x0002b80000087ab9 */ /* 0x000fc40000000a00 */
[----:B--2---:R-:W-:Y:S01]  /*109d0*/  @P1 IMAD.HI.U32 R0, R14, R15, RZ ;  /* 0x0000000f0e001227 */ /* 0x004fe200078e00ff */
[----:B------:R1:W5:Y:S03]  /*109e0*/  LD.E.128 R8, desc[UR48][R2.64] ;  /* 0x0000003002087980 */ /* 0x000366000c101d00 */
[----:B------:R-:W-:Y:S01]  /*109f0*/  IMAD.MOV.U32 R13, RZ, RZ, R14 ;  /* 0x000000ffff0d7224 */ /* 0x000fe200078e000e */
[----:B---3--:R-:W-:Y:S01]  /*10a00*/  @P1 SHF.R.U32.HI R13, RZ, R25, R0 ;  /* 0x00000019ff0d1219 */ /* 0x008fe20000011600 */
[----:B------:R-:W-:Y:S01]  /*10a10*/  UIADD3 UR5, UR7, UR5, URZ ;  /* 0x0000000507057290 */ /* 0x000fe2000fffe03f */
[----:B------:R-:W5:Y:S02]  /*10a20*/  LD.E.128 R40, desc[UR48][R40.64] ;  /* 0x0000003028287980 */ /* 0x000f64000c101d00 */
[--C-:B------:R-:W-:Y:S01]  /*10a30*/  SHF.R.S32.HI R0, RZ, 0x1f, R13.reuse ;  /* 0x0000001fff007819 */ /* 0x100fe2000001140d */
[----:B------:R-:W-:Y:S01]  /*10a40*/  IMAD.MOV R12, RZ, RZ, -R13 ;  /* 0x000000ffff0c7224 */ /* 0x000fe200078e0a0d */
[----:B------:R0:W5:Y:S01]  /*10a50*/  LD.E.128 R44, desc[UR48][R38.64] ;  /* 0x00000030262c7980 */ /* 0x000162000c101d00 */
[----:B-1----:R-:W-:-:S02]  /*10a60*/  IMAD.U32 R3, RZ, RZ, UR7 ;  /* 0x00000007ff037e24 */ /* 0x002fc4000f8e00ff */
[----:B------:R-:W-:Y:S01]  /*10a70*/  IMAD R0, R0, UR8, RZ ;  /* 0x0000000800007c24 */ /* 0x000fe2000f8e02ff */
[----:B------:R0:W5:Y:S01]  /*10a80*/  LD.E.128 R48, desc[UR48][R34.64] ;  /* 0x0000003022307980 */ /* 0x000162000c101d00 */
[----:B------:R-:W-:Y:S02]  /*10a90*/  IMAD R37, R37, R12, R14 ;  /* 0x0000000c25257224 */ /* 0x000fe400078e020e */
[----:B------:R-:W-:Y:S01]  /*10aa0*/  IMAD.U32 R2, RZ, RZ, UR6 ;  /* 0x00000006ff027e24 */ /* 0x000fe2000f8e00ff */
[----:B------:R0:W5:Y:S01]  /*10ab0*/  LD.E.128 R4, desc[UR48][R32.64] ;  /* 0x0000003020047980 */ /* 0x000162000c101d00 */
[----:B------:R-:W-:Y:S01]  /*10ac0*/  IMAD.U32 R3, RZ, RZ, UR5 ;  /* 0x00000005ff037e24 */ /* 0x000fe2000f8e00ff */
[----:B------:R-:W-:Y:S01]  /*10ad0*/  ULDC.64 UR6, c[0x0][0xad8] ;  /* 0x0002b60000067ab9 */ /* 0x000fe20000000a00 */
[C---:B------:R-:W-:Y:S01]  /*10ae0*/  IMAD R15, R13.reuse, UR9, R0 ;  /* 0x000000090d0f7c24 */ /* 0x040fe2000f8e0200 */
[----:B------:R0:W5:Y:S01]  /*10af0*/  LD.E.128 R52, desc[UR48][R20.64] ;  /* 0x0000003014347980 */ /* 0x000162000c101d00 */
[----:B------:R-:W-:Y:S01]  /*10b00*/  SHF.R.S32.HI R0, RZ, 0x1f, R37 ;  /* 0x0000001fff007819 */ /* 0x000fe20000011425 */
[----:B------:R-:W-:Y:S01]  /*10b10*/  IMAD.WIDE.U32 R2, R13, UR8, R2 ;  /* 0x000000080d027c25 */ /* 0x000fe2000f8e0002 */
[----:B------:R-:W-:Y:S01]  /*10b20*/  @!PT LDS RZ, [RZ] ;  /* 0x00000000fffff984 */ /* 0x000fe20000000800 */
[----:B------:R-:W-:Y:S01]  /*10b30*/  @!PT LDS RZ, [RZ] ;  /* 0x00000000fffff984 */ /* 0x000fe20000000800 */
[----:B------:R-:W-:Y:S01]  /*10b40*/  @!PT LDS RZ, [RZ] ;  /* 0x00000000fffff984 */ /* 0x000fe20000000800 */
[----:B------:R-:W-:Y:S01]  /*10b50*/  @!PT LDS RZ, [RZ] ;  /* 0x00000000fffff984 */ /* 0x000fe20000000800 */
[----:B------:R1:W-:Y:S06]  /*10b60*/  MEMBAR.ALL.CTA ;  /* 0x0000000000007992 */ /* 0x0003ec0000008000 */
[----:B-1----:R-:W1:Y:S01]  /*10b70*/  FENCE.VIEW.ASYNC.S ;  /* 0x00000000000073c6 */ /* 0x002e620000000000 */
[----:B------:R-:W-:-:S02]  /*10b80*/  IMAD.IADD R3, R3, 0x1, R15 ;  /* 0x0000000103037824 */ /* 0x000fc400078e020f */
[----:B------:R-:W-:Y:S02]  /*10b90*/  IMAD R0, R0, UR6, RZ ;  /* 0x0000000600007c24 */ /* 0x000fe4000f8e02ff */
[----:B------:R-:W-:Y:S01]  /*10ba0*/  VIADD R25, R142, UR41 ;  /* 0x000000298e197c36 */ /* 0x000fe20008000000 */
[----:B------:R-:W-:Y:S01]  /*10bb0*/  UIADD3 UR5, UR42, 0x2d820, URZ ;  /* 0x0002d8202a057890 */ /* 0x000fe2000fffe03f */
[C---:B------:R-:W-:Y:S02]  /*10bc0*/  IMAD R13, R37.reuse, UR7, R0 ;  /* 0x00000007250d7c24 */ /* 0x040fe4000f8e0200 */
[----:B------:R-:W-:Y:S01]  /*10bd0*/  IMAD.WIDE.U32 R2, R37, UR6, R2 ;  /* 0x0000000625027c25 */ /* 0x000fe2000f8e0002 */
[----:B------:R-:W-:Y:S01]  /*10be0*/  ISETP.GE.AND P0, PT, R25, R56, PT ;  /* 0x000000381900720c */ /* 0x000fe20003f06270 */
[----:B------:R-:W-:Y:S01]  /*10bf0*/  ULDC.64 UR6, c[0x0][0xa80] ;  /* 0x0002a00000067ab9 */ /* 0x000fe20000000a00 */
[----:B------:R-:W-:Y:S01]  /*10c00*/  UPRMT UR5, URZ, 0x654, UR5 ;  /* 0x000006543f057896 */ /* 0x000fe20008000005 */
[----:B------:R-:W-:Y:S01]  /*10c10*/  IMAD.IADD R3, R3, 0x1, R13 ;  /* 0x0000000103037824 */ /* 0x000fe200078e020d */
[----:B------:R-:W-:-:S04]  /*10c20*/  LEA R0, P1, R2, UR6, 0x1 ;  /* 0x0000000602007c11 */ /* 0x000fc8000f8208ff */
[----:B------:R-:W-:Y:S01]  /*10c30*/  LEA.HI.X R24, R2, UR7, R3, 0x1, P1 ;  /* 0x0000000702187c11 */ /* 0x000fe200088f0c03 */
[----:B-1----:R0:W1:Y:S01]  /*10c40*/  SHFL.IDX PT, R12, R0, RZ, 0x1c1f ;  /* 0x001c1fff000c7589 */ /* 0x00206200000e0000 */
[----:B------:R-:W-:Y:S03]  /*10c50*/  BSSY B1, `(.L_x_899) ;  /* 0x0000010000017945 */ /* 0x000fe60003800000 */
[----:B------:R0:W2:Y:S01]  /*10c60*/  SHFL.IDX PT, R13, R24, RZ, 0x1c1f ;  /* 0x001c1fff180d7589 */ /* 0x0000a200000e0000 */
[----:B------:R-:W-:Y:S01]  /*10c70*/  SYNCS.ARRIVE.TRANS64.RED.A1T0 RZ, [UR5], RZ ;  /* 0x000000ffffff79a7 */ /* 0x000fe20008100405 */
[----:B------:R-:W-:Y:S05]  /*10c80*/  @P0 BRA `(.L_x_900) ;  /* 0x0000000000300947 */ /* 0x000fea0003800000 */
[----:B------:R-:W-:Y:S02]  /*10c90*/  ULDC UR5, c[0x0][0xac8] ;  /* 0x0002b20000057ab9 */ /* 0x000fe40000000800 */
[----:B------:R-:W-:Y:S02]  /*10ca0*/  ISETP.GE.AND P1, PT, R139, UR5, PT ;  /* 0x000000058b007c0c */ /* 0x000fe4000bf26270 */
[----:B------:R-:W-:Y:S02]  /*10cb0*/  ISETP.GE.AND P2, PT, R140, UR5, PT ;  /* 0x000000058c007c0c */ /* 0x000fe4000bf46270 */
[----:B------:R-:W-:-:S09]  /*10cc0*/  ISETP.GE.AND P0, PT, R138, UR5, PT ;  /* 0x000000058a007c0c */ /* 0x000fd2000bf06270 */
[CC--:B-1----:R-:W-:Y:S02]  /*10cd0*/  @!P1 LEA R14, P3, R139.reuse, R12.reuse, 0x1 ;  /* 0x0000000c8b0e9211 */ /* 0x0c2fe400078608ff */
[----:B0-----:R-:W-:Y:S02]  /*10ce0*/  @!P2 LEA R20, P4, R140, R12, 0x1 ;  /* 0x0000000c8c14a211 */ /* 0x001fe400078808ff */
[----:B--2---:R-:W-:Y:S01]  /*10cf0*/  @!P0 IMAD.WIDE R2, R138, 0x2, R12 ;  /* 0x000000028a028825 */ /* 0x004fe200078e020c */
[-C--:B------:R-:W-:Y:S02]  /*10d00*/  @!P1 LEA.HI.X R15, R139, R13.reuse, R149, 0x1, P3 ;  /* 0x0000000d8b0f9211 */ /* 0x080fe400018f0c95 */
[----:B------:R-:W-:Y:S02]  /*10d10*/  @!P2 LEA.HI.X R21, R140, R13, R148, 0x1, P4 ;  /* 0x0000000d8c15a211 */ /* 0x000fe400020f0c94 */
[----:B-----5:R3:W-:Y:S04]  /*10d20*/  @!P0 ST.E.128 desc[UR48][R2.64], R40 ;  /* 0x0000002802008985 */ /* 0x0207e8000c101d30 */
[----:B------:R3:W-:Y:S04]  /*10d30*/  @!P1 ST.E.128 desc[UR48][R14.64], R48 ;  /* 0x000000300e009985 */ /* 0x0007e8000c101d30 */
[----:B------:R3:W-:Y:S02]  /*10d40*/  @!P2 ST.E.128 desc[UR48][R20.64], R52 ;  /* 0x000000341400a985 */ /* 0x0007e4000c101d30 */
.L_x_900:
[----:B------:R-:W-:Y:S05]  /*10d50*/  BSYNC B1 ;  /* 0x0000000000017941 */ /* 0x000fea0003800000 */
.L_x_899:
[----:B---3--:R-:W-:Y:S01]  /*10d60*/  VIADD R3, R25, 0x60 ;  /* 0x0000006019037836 */ /* 0x008fe20000000000 */
[----:B--2---:R2:W3:Y:S04]  /*10d70*/  SHFL.IDX PT, R13, R24, 0x1, 0x1c1f ;  /* 0x003c1f00180d7f89 */ /* 0x0044e800000e0000 */
[----:B------:R-:W-:Y:S01]  /*10d80*/  ISETP.GE.AND P0, PT, R3, R56, PT ;  /* 0x000000380300720c */ /* 0x000fe20003f06270 */
[----:B-1----:R2:W1:-:S12]  /*10d90*/  SHFL.IDX PT, R12, R0, 0x1, 0x1c1f ;  /* 0x003c1f00000c7f89 */ /* 0x00245800000e0000 */
[----:B--2---:R-:W-:Y:S05]  /*10da0*/  @P0 BRA `(.L_x_901) ;  /* 0x0000000800240947 */ /* 0x004fea0003800000 */
[----:B------:R-:W-:Y:S02]  /*10db0*/  ULDC UR5, c[0x0][0xac8] ;  /* 0x0002b20000057ab9 */ /* 0x000fe40000000800 */
[----:B------:R-:W-:Y:S02]  /*10dc0*/  ISETP.GE.AND P2, PT, R139, UR5, PT ;  /* 0x000000058b007c0c */ /* 0x000fe4000bf46270 */
[----:B------:R-:W-:-:S11]  /*10dd0*/  ISETP.GE.AND P1, PT, R138, UR5, PT ;  /* 0x000000058a007c0c */ /* 0x000fd6000bf26270 */
[C---:B-1----:R-:W-:Y:S02]  /*10de0*/  @!P2 LEA R14, P0, R139.reuse, R12, 0x1 ;  /* 0x0000000c8b0ea211 */ /* 0x042fe400078008ff */
[----:B---3--:R-:W-:Y:S02]  /*10df0*/  @!P1 IMAD.WIDE R2, R138, 0x2, R12 ;  /* 0x000000028a029825 */ /* 0x008fe400078e020c */
[----:B------:R-:W-:Y:S02]  /*10e00*/  @!P2 LEA.HI.X R15, R139, R13, R149, 0x1, P0 ;  /* 0x0000000d8b0fa211 */ /* 0x000fe400000f0c95 */
[----:B------:R-:W-:Y:S01]  /*10e10*/  ISETP.GE.AND P0, PT, R140, UR5, PT ;  /* 0x000000058c007c0c */ /* 0x000fe2000bf06270 */
[----:B-----5:R1:W-:Y:S04]  /*10e20*/  @!P1 ST.E.128 desc[UR48][R2.64], R44 ;  /* 0x0000002c02009985 */ /* 0x0203e8000c101d30 */
[----:B------:R1:W-:Y:S08]  /*10e30*/  @!P2 ST.E.128 desc[UR48][R14.64], R4 ;  /* 0x000000040e00a985 */ /* 0x0003f0000c101d30 */
[----:B------:R-:W-:Y:S05]  /*10e40*/  @P0 BRA `(.L_x_901) ;  /* 0x0000000400fc0947 */ /* 0x000fea0003800000 */
[----:B-1----:R-:W-:-:S04]  /*10e50*/  LEA R2, P0, R140, R12, 0x1 ;  /* 0x0000000c8c027211 */ /* 0x002fc800078008ff */
[----:B------:R-:W-:-:S05]  /*10e60*/  LEA.HI.X R3, R140, R13, R148, 0x1, P0 ;  /* 0x0000000d8c037211 */ /* 0x000fca00000f0c94 */
[----:B------:R1:W-:Y:S01]  /*10e70*/  ST.E.128 desc[UR48][R2.64], R8 ;  /* 0x0000000802007985 */ /* 0x0003e2000c101d30 */
[----:B------:R-:W-:Y:S05]  /*10e80*/  BRA `(.L_x_901) ;  /* 0x0000000400ec7947 */ /* 0x000fea0003800000 */
.L_x_898:
[----:B------:R-:W0:Y:S01]  /*10e90*/  LDC R8, c[0x0][0xbe8] ;  /* 0x0002fa00ff087b82 */ /* 0x000e220000000800 */
[----:B------:R-:W-:Y:S01]  /*10ea0*/  ISETP.GE.AND P0, PT, R150, 0xc0, PT ;  /* 0x000000c09600780c */ /* 0x000fe20003f06270 */
[----:B------:R-:W-:Y:S01]  /*10eb0*/  USHF.R.S32.HI UR8, URZ, 0x1f, UR40 ;  /* 0x0000001f3f087899 */ /* 0x000fe20008011428 */
[----:B------:R-:W-:Y:S01]  /*10ec0*/  BSSY B1, `(.L_x_902) ;  /* 0x000002f000017945 */ /* 0x000fe20003800000 */
[----:B------:R-:W-:Y:S01]  /*10ed0*/  USHF.R.S32.HI UR9, URZ, 0x1f, UR44 ;  /* 0x0000001f3f097899 */ /* 0x000fe2000801142c */
[----:B------:R-:W-:Y:S01]  /*10ee0*/  IMAD R6, R141, 0x60, R142 ;  /* 0x000000608d067824 */ /* 0x000fe200078e028e */
[----:B0-----:R-:W-:-:S13]  /*10ef0*/  ISETP.NE.AND P1, PT, R8, 0x1, PT ;  /* 0x000000010800780c */ /* 0x001fda0003f25270 */
[----:B------:R-:W0:Y:S08]  /*10f00*/  @P1 LDC R9, c[0x0][0xbec] ;  /* 0x0002fb00ff091b82 */ /* 0x000e300000000800 */
[----:B------:R-:W1:Y:S01]  /*10f10*/  @P1 LDC R11, c[0x0][0xbf0] ;  /* 0x0002fc00ff0b1b82 */ /* 0x000e620000000800 */
[----:B------:R-:W-:Y:S05]  /*10f20*/  @P0 BRA `(.L_x_903) ;  /* 0x0000000000a00947 */ /* 0x000fea0003800000 */
[----:B------:R-:W2:Y:S01]  /*10f30*/  S2R R0, SR_TID.X ;  /* 0x0000000000007919 */ /* 0x000ea20000002100 */
[----:B------:R-:W3:Y:S01]  /*10f40*/  LDC R3, c[0x0][0xbe8] ;  /* 0x0002fa00ff037b82 */ /* 0x000ee20000000800 */
[----:B------:R-:W-:Y:S01]  /*10f50*/  IMAD.U32 R4, RZ, RZ, UR41 ;  /* 0x00000029ff047e24 */ /* 0x000fe2000f8e00ff */
[----:B------:R-:W-:Y:S02]  /*10f60*/  ULDC UR5, c[0x0][0xa88] ;  /* 0x0002a20000057ab9 */ /* 0x000fe40000000800 */
[----:B---3--:R-:W-:Y:S02]  /*10f70*/  IMAD R5, R3, UR5, RZ ;  /* 0x0000000503057c24 */ /* 0x008fe4000f8e02ff */
[----:B--2---:R-:W-:-:S04]  /*10f80*/  IADD3 R4, R4, -0x80, R0 ;  /* 0xffffff8004047810 */ /* 0x004fc80007ffe000 */
[----:B------:R-:W-:-:S13]  /*10f90*/  ISETP.GE.AND P0, PT, R4, R5, PT ;  /* 0x000000050400720c */ /* 0x000fda0003f06270 */
[----:B------:R-:W-:Y:S05]  /*10fa0*/  @P0 BRA `(.L_x_903) ;  /* 0x0000000000800947 */ /* 0x000fea0003800000 */
[----:B------:R-:W-:Y:S01]  /*10fb0*/  ISETP.NE.AND P0, PT, R3, 0x1, PT ;  /* 0x000000010300780c */ /* 0x000fe20003f05270 */
[----:B------:R-:W-:Y:S01]  /*10fc0*/  ULDC.64 UR10, c[0x0][0xb90] ;  /* 0x0002e400000a7ab9 */ /* 0x000fe20000000a00 */
[----:B------:R-:W-:Y:S01]  /*10fd0*/  IMAD.MOV.U32 R2, RZ, RZ, R4 ;  /* 0x000000ffff027224 */ /* 0x000fe200078e0004 */
[----:B------:R-:W-:Y:S02]  /*10fe0*/  UIMAD UR5, UR8, UR10, URZ ;  /* 0x0000000a080572a4 */ /* 0x000fe4000f8e023f */
[----:B------:R-:W-:Y:S02]  /*10ff0*/  UIMAD.WIDE.U32 UR6, UR40, UR10, URZ ;  /* 0x0000000a280672a5 */ /* 0x000fe4000f8e003f */
[----:B------:R-:W-:-:S03]  /*11000*/  UIMAD UR5, UR40, UR11, UR5 ;  /* 0x0000000b280572a4 */ /* 0x000fc6000f8e0205 */
[----:B------:R-:W-:Y:S01]  /*11010*/  ULDC.64 UR10, c[0x0][0xb98] ;  /* 0x0002e600000a7ab9 */ /* 0x000fe20000000a00 */
[----:B------:R-:W-:Y:S02]  /*11020*/  UIADD3 UR7, UR7, UR5, URZ ;  /* 0x0000000507077290 */ /* 0x000fe4000fffe03f */
[----:B------:R-:W2:Y:S01]  /*11030*/  @P0 LDC R5, c[0x0][0xbec] ;  /* 0x0002fb00ff050b82 */ /* 0x000ea20000000800 */
[----:B------:R-:W-:Y:S02]  /*11040*/  UIMAD UR5, UR9, UR10, URZ ;  /* 0x0000000a090572a4 */ /* 0x000fe4000f8e023f */
[----:B------:R-:W-:Y:S02]  /*11050*/  UIMAD.WIDE.U32 UR6, UR44, UR10, UR6 ;  /* 0x0000000a2c0672a5 */ /* 0x000fe4000f8e0006 */
[----:B------:R-:W-:-:S03]  /*11060*/  UIMAD UR5, UR44, UR11, UR5 ;  /* 0x0000000b2c0572a4 */ /* 0x000fc6000f8e0205 */
[----:B------:R-:W3:Y:S01]  /*11070*/  @P0 LDC R7, c[0x0][0xbf0] ;  /* 0x0002fc00ff070b82 */ /* 0x000ee20000000800 */
[----:B------:R-:W-:Y:S01]  /*11080*/  ULDC.64 UR10, c[0x0][0xb88] ;  /* 0x0002e200000a7ab9 */ /* 0x000fe20000000a00 */
[----:B--2---:R-:W-:-:S05]  /*11090*/  @P0 IMAD.HI.U32 R0, R4, R5, RZ ;  /* 0x0000000504000227 */ /* 0x004fca00078e00ff */
[----:B---3--:R-:W-:-:S05]  /*110a0*/  @P0 SHF.R.U32.HI R2, RZ, R7, R0 ;  /* 0x00000007ff020219 */ /* 0x008fca0000011600 */
[----:B------:R-:W-:-:S04]  /*110b0*/  IMAD.MOV R5, RZ, RZ, -R2 ;  /* 0x000000ffff057224 */ /* 0x000fc800078e0a02 */
[----:B------:R-:W-:Y:S01]  /*110c0*/  IMAD R5, R3, R5, R4 ;  /* 0x0000000503057224 */ /* 0x000fe200078e0204 */
[----:B------:R-:W-:Y:S01]  /*110d0*/  SHF.R.S32.HI R3, RZ, 0x1f, R2 ;  /* 0x0000001fff037819 */ /* 0x000fe20000011402 */
[----:B------:R-:W-:Y:S01]  /*110e0*/  IMAD.U32 R4, RZ, RZ, UR5 ;  /* 0x00000005ff047e24 */ /* 0x000fe2000f8e00ff */
[----:B------:R-:W-:Y:S02]  /*110f0*/  IADD3 R2, P0, R2, UR6, RZ ;  /* 0x0000000602027c10 */ /* 0x000fe4000ff1e0ff */
[----:B------:R-:W-:Y:S02]  /*11100*/  SHF.R.S32.HI R0, RZ, 0x1f, R5 ;  /* 0x0000001fff007819 */ /* 0x000fe40000011405 */
[----:B------:R-:W-:Y:S01]  /*11110*/  IADD3.X R3, R3, UR7, R4, P0, !PT ;  /* 0x0000000703037c10 */ /* 0x000fe200087fe404 */
[----:B------:R-:W-:Y:S02]  /*11120*/  ULDC.64 UR6, c[0x0][0xb50] ;  /* 0x0002d40000067ab9 */ /* 0x000fe40000000a00 */
[----:B------:R-:W-:-:S02]  /*11130*/  IMAD R0, R0, UR10, RZ ;  /* 0x0000000a00007c24 */ /* 0x000fc4000f8e02ff */
[----:B------:R-:W-:-:S04]  /*11140*/  IMAD.WIDE.U32 R2, R5, UR10, R2 ;  /* 0x0000000a05027c25 */ /* 0x000fc8000f8e0002 */
[----:B------:R-:W-:Y:S01]  /*11150*/  IMAD R7, R5, UR11, R0 ;  /* 0x0000000b05077c24 */ /* 0x000fe2000f8e0200 */
[----:B------:R-:W-:-:S03]  /*11160*/  LEA R4, P0, R2, UR6, 0x2 ;  /* 0x0000000602047c11 */ /* 0x000fc6000f8010ff */
[----:B------:R-:W-:-:S05]  /*11170*/  IMAD.IADD R3, R3, 0x1, R7 ;  /* 0x0000000103037824 */ /* 0x000fca00078e0207 */
[----:B------:R-:W-:Y:S01]  /*11180*/  LEA.HI.X R5, R2, UR7, R3, 0x2, P0 ;  /* 0x0000000702057c11 */ /* 0x000fe200080f1403 */
[----:B------:R-:W-:-:S05]  /*11190*/  IMAD.MOV.U32 R3, RZ, RZ, -0x800000 ;  /* 0xff800000ff037424 */ /* 0x000fca00078e00ff */
[----:B------:R2:W-:Y:S02]  /*111a0*/  STG.E desc[UR48][R4.64], R3 ;  /* 0x0000000304007986 */ /* 0x0005e4000c101930 */
.L_x_903:
[----:B------:R-:W-:Y:S05]  /*111b0*/  BSYNC B1 ;  /* 0x0000000000017941 */ /* 0x000fea0003800000 */
.L_x_902:
[----:B------:R-:W-:Y:S01]  /*111c0*/  ULDC.64 UR10, c[0x0][0xae8] ;  /* 0x0002ba00000a7ab9 */ /* 0x000fe20000000a00 */
[----:B------:R-:W-:Y:S01]  /*111d0*/  VIADD R6, R6, UR41 ;  /* 0x0000002906067c36 */ /* 0x000fe20008000000 */
[----:B------:R-:W-:Y:S01]  /*111e0*/  UIMAD UR5, UR8, UR10, URZ ;  /* 0x0000000a080572a4 */ /* 0x000fe2000f8e023f */
[----:B------:R-:W-:Y:S01]  /*111f0*/  BSSY B1, `(.L_x_904) ;  /* 0x0000033000017945 */ /* 0x000fe20003800000 */
[----:B------:R-:W-:Y:S01]  /*11200*/  UIMAD.WIDE.U32 UR6, UR40, UR10, URZ ;  /* 0x0000000a280672a5 */ /* 0x000fe2000f8e003f */
[----:B0-----:R-:W-:Y:S01]  /*11210*/  @P1 IMAD.HI.U32 R0, R6, R9, RZ ;  /* 0x0000000906001227 */ /* 0x001fe200078e00ff */
[----:B------:R-:W-:-:S03]  /*11220*/  UIMAD UR5, UR40, UR11, UR5 ;  /* 0x0000000b280572a4 */ /* 0x000fc6000f8e0205 */
[----:B------:R-:W-:Y:S01]  /*11230*/  ULDC.64 UR10, c[0x0][0xaf0] ;  /* 0x0002bc00000a7ab9 */ /* 0x000fe20000000a00 */
[----:B------:R-:W-:Y:S01]  /*11240*/  UIADD3 UR7, UR7, UR5, URZ ;  /* 0x0000000507077290 */ /* 0x000fe2000fffe03f */
[----:B--2---:R-:W-:Y:S01]  /*11250*/  IMAD.MOV.U32 R5, RZ, RZ, R6 ;  /* 0x000000ffff057224 */ /* 0x004fe200078e0006 */
[----:B------:R-:W-:Y:S01]  /*11260*/  UIMAD UR5, UR9, UR10, URZ ;  /* 0x0000000a090572a4 */ /* 0x000fe2000f8e023f */
[----:B-1----:R-:W-:Y:S01]  /*11270*/  @P1 SHF.R.U32.HI R5, RZ, R11, R0 ;  /* 0x0000000bff051219 */ /* 0x002fe20000011600 */
[----:B------:R-:W-:Y:S02]  /*11280*/  UIMAD.WIDE.U32 UR6, UR44, UR10, UR6 ;  /* 0x0000000a2c0672a5 */ /* 0x000fe4000f8e0006 */
[----:B------:R-:W-:Y:S01]  /*11290*/  UIMAD UR5, UR44, UR11, UR5 ;  /* 0x0000000b2c0572a4 */ /* 0x000fe2000f8e0205 */
[--C-:B------:R-:W-:Y:S01]  /*112a0*/  SHF.R.S32.HI R0, RZ, 0x1f, R5.reuse ;  /* 0x0000001fff007819 */ /* 0x100fe20000011405 */
[----:B------:R-:W-:Y:S01]  /*112b0*/  IMAD.MOV R7, RZ, RZ, -R5 ;  /* 0x000000ffff077224 */ /* 0x000fe200078e0a05 */
[----:B------:R-:W-:Y:S01]  /*112c0*/  ULDC.64 UR8, c[0x0][0xae0] ;  /* 0x0002b80000087ab9 */ /* 0x000fe20000000a00 */
[----:B------:R-:W-:-:S02]  /*112d0*/  UIADD3 UR5, UR7, UR5, URZ ;  /* 0x0000000507057290 */ /* 0x000fc4000fffe03f */
[----:B------:R-:W-:Y:S02]  /*112e0*/  IMAD.U32 R3, RZ, RZ, UR7 ;  /* 0x00000007ff037e24 */ /* 0x000fe4000f8e00ff */
[----:B------:R-:W-:Y:S02]  /*112f0*/  IMAD R7, R8, R7, R6 ;  /* 0x0000000708077224 */ /* 0x000fe400078e0206 */
[----:B------:R-:W-:Y:S02]  /*11300*/  IMAD R0, R0, UR8, RZ ;  /* 0x0000000800007c24 */ /* 0x000fe4000f8e02ff */
[----:B------:R-:W-:Y:S01]  /*11310*/  IMAD.U32 R2, RZ, RZ, UR6 ;  /* 0x00000006ff027e24 */ /* 0x000fe2000f8e00ff */
[----:B------:R-:W-:Y:S01]  /*11320*/  ULDC.64 UR6, c[0x0][0xad8] ;  /* 0x0002b60000067ab9 */ /* 0x000fe20000000a00 */
[----:B------:R-:W-:Y:S01]  /*11330*/  IMAD.U32 R3, RZ, RZ, UR5 ;  /* 0x00000005ff037e24 */ /* 0x000fe2000f8e00ff */
[----:B------:R-:W-:Y:S01]  /*11340*/  ULDC UR5, c[0x0][0xa88] ;  /* 0x0002a20000057ab9 */ /* 0x000fe20000000800 */
[C---:B------:R-:W-:Y:S01]  /*11350*/  IMAD R9, R5.reuse, UR9, R0 ;  /* 0x0000000905097c24 */ /* 0x040fe2000f8e0200 */
[----:B------:R-:W-:Y:S01]  /*11360*/  SHF.R.S32.HI R0, RZ, 0x1f, R7 ;  /* 0x0000001fff007819 */ /* 0x000fe20000011407 */
[----:B------:R-:W-:-:S04]  /*11370*/  IMAD.WIDE.U32 R2, R5, UR8, R2 ;  /* 0x0000000805027c25 */ /* 0x000fc8000f8e0002 */
[----:B------:R-:W-:Y:S02]  /*11380*/  IMAD R0, R0, UR6, RZ ;  /* 0x0000000600007c24 */ /* 0x000fe4000f8e02ff */
[----:B------:R-:W-:Y:S02]  /*11390*/  IMAD.IADD R3, R3, 0x1, R9 ;  /* 0x0000000103037824 */ /* 0x000fe400078e0209 */
[C---:B------:R-:W-:Y:S02]  /*113a0*/  IMAD R5, R7.reuse, UR7, R0 ;  /* 0x0000000707057c24 */ /* 0x040fe4000f8e0200 */
[----:B------:R-:W-:Y:S01]  /*113b0*/  IMAD.WIDE.U32 R2, R7, UR6, R2 ;  /* 0x0000000607027c25 */ /* 0x000fe2000f8e0002 */
[----:B------:R-:W-:-:S03]  /*113c0*/  ULDC.64 UR6, c[0x0][0xa80] ;  /* 0x0002a00000067ab9 */ /* 0x000fc60000000a00 */
[----:B------:R-:W-:Y:S01]  /*113d0*/  IMAD R7, R8, UR5, RZ ;  /* 0x0000000508077c24 */ /* 0x000fe2000f8e02ff */
[----:B------:R-:W-:Y:S01]  /*113e0*/  LEA R4, P1, R2, UR6, 0x1 ;  /* 0x0000000602047c11 */ /* 0x000fe2000f8208ff */
[----:B------:R-:W-:Y:S02]  /*113f0*/  VIADD R0, R142, UR41 ;  /* 0x000000298e007c36 */ /* 0x000fe40008000000 */
[----:B------:R-:W-:-:S03]  /*11400*/  IMAD.IADD R3, R3, 0x1, R5 ;  /* 0x0000000103037824 */ /* 0x000fc600078e0205 */
[----:B------:R-:W-:Y:S02]  /*11410*/  ISETP.GE.AND P0, PT, R0, R7, PT ;  /* 0x000000070000720c */ /* 0x000fe40003f06270 */
[----:B------:R-:W-:Y:S02]  /*11420*/  LEA.HI.X R5, R2, UR7, R3, 0x1, P1 ;  /* 0x0000000702057c11 */ /* 0x000fe400088f0c03 */
[----:B------:R0:W1:Y:S04]  /*11430*/  SHFL.IDX PT, R2, R4, RZ, 0x1c1f ;  /* 0x001c1fff04027589 */ /* 0x00006800000e0000 */
[----:B------:R0:W2:Y:S05]  /*11440*/  SHFL.IDX PT, R3, R5, RZ, 0x1c1f ;  /* 0x001c1fff05037589 */ /* 0x0000aa00000e0000 */
[----:B------:R-:W-:Y:S05]  /*11450*/  @P0 BRA `(.L_x_905) ;  /* 0x0000000000300947 */ /* 0x000fea0003800000 */
[----:B------:R-:W-:Y:S02]  /*11460*/  ULDC UR5, c[0x0][0xac8] ;  /* 0x0002b20000057ab9 */ /* 0x000fe40000000800 */
[----:B------:R-:W-:Y:S02]  /*11470*/  ISETP.GE.AND P3, PT, R139, UR5, PT ;  /* 0x000000058b007c0c */ /* 0x000fe4000bf66270 */
[----:B------:R-:W-:Y:S02]  /*11480*/  ISETP.GE.AND P4, PT, R140, UR5, PT ;  /* 0x000000058c007c0c */ /* 0x000fe4000bf86270 */
[----:B------:R-:W-:-:S09]  /*11490*/  ISETP.GE.AND P2, PT, R138, UR5, PT ;  /* 0x000000058a007c0c */ /* 0x000fd2000bf46270 */
[CC--:B-1----:R-:W-:Y:S02]  /*114a0*/  @!P3 LEA R10, P0, R139.reuse, R2.reuse, 0x1 ;  /* 0x000000028b0ab211 */ /* 0x0c2fe400078008ff */
[----:B------:R-:W-:Y:S02]  /*114b0*/  @!P4 LEA R12, P1, R140, R2, 0x1 ;  /* 0x000000028c0cc211 */ /* 0x000fe400078208ff */
[----:B--2---:R-:W-:Y:S01]  /*114c0*/  @!P2 IMAD.WIDE R8, R138, 0x2, R2 ;  /* 0x000000028a08a825 */ /* 0x004fe200078e0202 */
[-C--:B------:R-:W-:Y:S02]  /*114d0*/  @!P3 LEA.HI.X R11, R139, R3.reuse, R149, 0x1, P0 ;  /* 0x000000038b0bb211 */ /* 0x080fe400000f0c95 */
[----:B------:R-:W-:Y:S02]  /*114e0*/  @!P4 LEA.HI.X R13, R140, R3, R148, 0x1, P1 ;  /* 0x000000038c0dc211 */ /* 0x000fe400008f0c94 */
[----:B------:R3:W-:Y:S04]  /*114f0*/  @!P2 ST.E.128 desc[UR48][R8.64], RZ ;  /* 0x000000ff0800a985 */ /* 0x0007e8000c101d30 */
[----:B------:R3:W-:Y:S04]  /*11500*/  @!P3 ST.E.128 desc[UR48][R10.64], RZ ;  /* 0x000000ff0a00b985 */ /* 0x0007e8000c101d30 */
[----:B------:R3:W-:Y:S02]  /*11510*/  @!P4 ST.E.128 desc[UR48][R12.64], RZ ;  /* 0x000000ff0c00c985 */ /* 0x0007e4000c101d30 */
.L_x_905:
[----:B------:R-:W-:Y:S05]  /*11520*/  BSYNC B1 ;  /* 0x0000000000017941 */ /* 0x000fea0003800000 */
.L_x_904:
[----:B------:R-:W-:Y:S01]  /*11530*/  VIADD R0, R0, 0x60 ;  /* 0x0000006000007836 */ /* 0x000fe20000000000 */
[----:B--2---:R2:W4:Y:S04]  /*11540*/  SHFL.IDX PT, R3, R5, 0x1, 0x1c1f ;  /* 0x003c1f0005037f89 */ /* 0x00452800000e0000 */
[----:B------:R-:W-:Y:S01]  /*11550*/  ISETP.GE.AND P0, PT, R0, R7, PT ;  /* 0x000000070000720c */ /* 0x000fe20003f06270 */
[----:B-1----:R2:W1:-:S12]  /*11560*/  SHFL.IDX PT, R2, R4, 0x1, 0x1c1f ;  /* 0x003c1f0004027f89 */ /* 0x00245800000e0000 */
[----:B--2---:R-:W-:Y:S05]  /*11570*/  @P0 BRA `(.L_x_901) ;  /* 0x0000000000300947 */ /* 0x004fea0003800000 */
[----:B------:R-:W-:Y:S02]  /*11580*/  ULDC UR5, c[0x0][0xac8] ;  /* 0x0002b20000057ab9 */ /* 0x000fe40000000800 */
[----:B------:R-:W-:Y:S02]  /*11590*/  ISETP.GE.AND P3, PT, R139, UR5, PT ;  /* 0x000000058b007c0c */ /* 0x000fe4000bf66270 */
[----:B------:R-:W-:Y:S02]  /*115a0*/  ISETP.GE.AND P4, PT, R140, UR5, PT ;  /* 0x000000058c007c0c */ /* 0x000fe4000bf86270 */
[----:B------:R-:W-:-:S09]  /*115b0*/  ISETP.GE.AND P2, PT, R138, UR5, PT ;  /* 0x000000058a007c0c */ /* 0x000fd2000bf46270 */
[CC--:B-1----:R-:W-:Y:S02]  /*115c0*/  @!P3 LEA R6, P0, R139.reuse, R2.reuse, 0x1 ;  /* 0x000000028b06b211 */ /* 0x0c2fe400078008ff */
[----:B---3--:R-:W-:Y:S02]  /*115d0*/  @!P4 LEA R8, P1, R140, R2, 0x1 ;  /* 0x000000028c08c211 */ /* 0x008fe400078208ff */
[----:B0---4-:R-:W-:Y:S01]  /*115e0*/  @!P2 IMAD.WIDE R4, R138, 0x2, R2 ;  /* 0x000000028a04a825 */ /* 0x011fe200078e0202 */
[-C--:B------:R-:W-:Y:S02]  /*115f0*/  @!P3 LEA.HI.X R7, R139, R3.reuse, R149, 0x1, P0 ;  /* 0x000000038b07b211 */ /* 0x080fe400000f0c95 */
[----:B------:R-:W-:Y:S02]  /*11600*/  @!P4 LEA.HI.X R9, R140, R3, R148, 0x1, P1 ;  /* 0x000000038c09c211 */ /* 0x000fe400008f0c94 */
[----:B------:R2:W-:Y:S04]  /*11610*/  @!P2 ST.E.128 desc[UR48][R4.64], RZ ;  /* 0x000000ff0400a985 */ /* 0x0005e8000c101d30 */
[----:B------:R2:W-:Y:S04]  /*11620*/  @!P3 ST.E.128 desc[UR48][R6.64], RZ ;  /* 0x000000ff0600b985 */ /* 0x0005e8000c101d30 */
[----:B------:R2:W-:Y:S02]  /*11630*/  @!P4 ST.E.128 desc[UR48][R8.64], RZ ;  /* 0x000000ff0800c985 */ /* 0x0005e4000c101d30 */
.L_x_901:
[----:B------:R-:W-:Y:S05]  /*11640*/  BSYNC B0 ;  /* 0x0000000000007941 */ /* 0x000fea0003800000 */
.L_x_897:
[----:B------:R-:W-:Y:S02]  /*11650*/  ULDC UR5, c[0x0][0xc38] ;  /* 0x00030e0000057ab9 */ /* 0x000fe40000000800 */
[----:B------:R-:W-:-:S06]  /*11660*/  UISETP.GE.AND UP0, UPT, UR4, UR5, UPT ;  /* 0x000000050400728c */ /* 0x000fcc000bf06270 */
[----:B------:R-:W-:-:S13]  /*11670*/  PLOP3.LUT P0, PT, PT, PT, UP0, 0x80, 0x0 ;  /* 0x000000000000781c */ /* 0x000fda0003f0f008 */
[----:B------:R-:W-:Y:S05]  /*11680*/  @!P0 BRA `(.L_x_906) ;  /* 0xfffffef800208947 */ /* 0x000fea000383ffff */
[----:B------:R-:W-:Y:S05]  /*11690*/  EXIT ;  /* 0x000000000000794d */ /* 0x000fea0003800000 */
.L_x_816:
[----:B------:R-:W-:-:S08]  /*116a0*/  NOP ;  /* 0x0000000000007918 */ /* 0x000fd00000000000 */
[----:B------:R-:W0:-:S00]  /*116b0*/  USETMAXREG.DEALLOC.CTAPOOL 0x20 ;  /* 0x00000020000079c8 */ /* 0x000e0000080e0500 */
[----:B0-----:R-:W-:-:S06]  /*116c0*/  LOP3.LUT R0, R0, 0x3, RZ, 0xc0, !PT ;  /* 0x0000000300007812 */ /* 0x001fcc00078ec0ff */
[----:B------:R-:W0:Y:S01]  /*116d0*/  S2UR UR6, SR_CTAID.X ;  /* 0x00000000000679c3 */ /* 0x000e220000002500 */
[----:B------:R-:W-:Y:S01]  /*116e0*/  LOP3.LUT R19, R19, 0xfffffffb, RZ, 0xc0, !PT ;  /* 0xfffffffb13137812 */ /* 0x000fe200078ec0ff */
[----:B------:R-:W-:Y:S01]  /*116f0*/  IMAD.MOV.U32 R16, RZ, RZ, RZ ;  /* 0x000000ffff107224 */ /* 0x000fe200078e00ff */
[----:B------:R1:W2:Y:S01]  /*11700*/  SHFL.IDX PT, R2, R0, RZ, 0x1f ;  /* 0x00001fff00027589 */ /* 0x0002a200000e0000 */
[----:B------:R-:W-:Y:S02]  /*11710*/  IMAD.MOV.U32 R24, RZ, RZ, 0x1 ;  /* 0x00000001ff187424 */ /* 0x000fe400078e00ff */
[----:B------:R-:W-:Y:S02]  /*11720*/  IMAD.MOV.U32 R29, RZ, RZ, RZ ;  /* 0x000000ffff1d7224 */ /* 0x000fe400078e00ff */
[----:B-1----:R-:W0:Y:S01]  /*11730*/  LDC R0, c[0x0][0xc38] ;  /* 0x00030e00ff007b82 */ /* 0x002e220000000800 */
[----:B--2---:R-:W-:-:S13]  /*11740*/  ISETP.NE.AND P0, PT, R2, RZ, PT ;  /* 0x000000ff0200720c */ /* 0x004fda0003f05270 */
[----:B------:R-:W-:Y:S01]  /*11750*/  @P0 LOP3.LUT R19, R19, 0x4, RZ, 0xfc, !PT ;  /* 0x0000000413130812 */ /* 0x000fe200078efcff */
[----:B------:R-:W-:Y:S06]  /*11760*/  @P0 BAR.ARV 0x4, 0x200 ;  /* 0x0108000000000b1d */ /* 0x000fec0000002000 */
[----:B0-----:R-:W-:-:S13]  /*11770*/  ISETP.LE.AND P0, PT, R0, UR6, PT ;  /* 0x0000000600007c0c */ /* 0x001fda000bf03270 */
[----:B------:R-:W-:Y:S05]  /*11780*/  @P0 BRA `(.L_x_907) ;  /* 0x0000004800640947 */ /* 0x000fea0003800000 */
[----:B------:R-:W0:Y:S01]  /*11790*/  S2R R6, SR_TID.X ;  /* 0x0000000000067919 */ /* 0x000e220000002100 */
[----:B------:R-:W1:Y:S01]  /*117a0*/  S2UR UR5, SR_CgaCtaId ;  /* 0x00000000000579c3 */ /* 0x000e620000008800 */
[----:B------:R-:W-:Y:S01]  /*117b0*/  UMOV UR4, 0x400 ;  /* 0x0000040000047882 */ /* 0x000fe20000000000 */
[----:B------:R-:W-:Y:S01]  /*117c0*/  IMAD.U32 R27, RZ, RZ, UR6 ;  /* 0x00000006ff1b7e24 */ /* 0x000fe2000f8e00ff */
[----:B------:R-:W-:Y:S01]  /*117d0*/  ULDC UR42, c[0x0][0xc] ;  /* 0x00000300002a7ab9 */ /* 0x000fe20000000800 */
[----:B------:R-:W-:Y:S01]  /*117e0*/  IMAD.MOV.U32 R24, RZ, RZ, 0x1 ;  /* 0x00000001ff187424 */ /* 0x000fe200078e00ff */
[----:B------:R-:W-:Y:S01]  /*117f0*/  ULDC.64 UR46, c[0x0][0x198] ;  /* 0x00006600002e7ab9 */ /* 0x000fe20000000a00 */
[----:B------:R-:W-:Y:S02]  /*11800*/  IMAD.MOV.U32 R29, RZ, RZ, RZ ;  /* 0x000000ffff1d7224 */ /* 0x000fe400078e00ff */
[----:B------:R-:W-:Y:S01]  /*11810*/  IMAD.MOV.U32 R16, RZ, RZ, RZ ;  /* 0x000000ffff107224 */ /* 0x000fe200078e00ff */
[----:B-1----:R-:W-:-:S06]  /*11820*/  ULEA UR4, UR5, UR4, 0x18 ;  /* 0x0000000405047291 */ /* 0x002fcc000f8ec03f */
[----:B------:R-:W-:Y:S01]  /*11830*/  IMAD.U32 R17, RZ, RZ, UR4 ;  /* 0x00000004ff117e24 */ /* 0x000fe2000f8e00ff */
[C---:B0-----:R-:W-:Y:S01]  /*11840*/  LOP3.LUT R5, R6.reuse, 0x7f, RZ, 0xc0, !PT ;  /* 0x0000007f06057812 */ /* 0x041fe200078ec0ff */
[C---:B------:R-:W-:Y:S01]  /*11850*/  IMAD.SHL.U32 R0, R6.reuse, 0x8, RZ ;  /* 0x0000000806007824 */ /* 0x040fe200078e00ff */
[----:B------:R-:W-:-:S03]  /*11860*/  LOP3.LUT R28, R6, 0x1f, RZ, 0xc0, !PT ;  /* 0x0000001f061c7812 */ /* 0x000fc600078ec0ff */
[----:B------:R-:W-:Y:S01]  /*11870*/  IMAD.SHL.U32 R4, R5, 0x8, RZ ;  /* 0x0000000805047824 */ /* 0x000fe200078e00ff */
[C---:B------:R-:W-:Y:S02]  /*11880*/  LOP3.LUT R3, R0.reuse, 0x20, RZ, 0xc0, !PT ;  /* 0x0000002000037812 */ /* 0x040fe400078ec0ff */
[----:B------:R-:W-:Y:S02]  /*11890*/  LOP3.LUT R2, R0, 0xd8, RZ, 0xc0, !PT ;  /* 0x000000d800027812 */ /* 0x000fe400078ec0ff */
[----:B------:R-:W-:Y:S02]  /*118a0*/  LOP3.LUT R3, R3, 0x300, R4, 0xf8, !PT ;  /* 0x0000030003037812 */ /* 0x000fe400078ef804 */
[----:B------:R-:W-:Y:S02]  /*118b0*/  LOP3.LUT R2, R2, 0x18, R6, 0x78, !PT ;  /* 0x0000001802027812 */ /* 0x000fe400078e7806 */
[----:B------:R-:W-:Y:S02]  /*118c0*/  LOP3.LUT R0, R0, 0x18, RZ, 0xc0, !PT ;  /* 0x0000001800007812 */ /* 0x000fe400078ec0ff */
[----:B------:R-:W-:Y:S01]  /*118d0*/  LOP3.LUT R26, R3, R2, RZ, 0xfc, !PT ;  /* 0x00000002031a7212 */ /* 0x000fe200078efcff */
[----:B------:R-:W-:Y:S01]  /*118e0*/  IMAD.SHL.U32 R2, R6, 0x20, RZ ;  /* 0x0000002006027824 */ /* 0x000fe200078e00ff */
[----:B------:R-:W-:-:S03]  /*118f0*/  SHF.R.U32.HI R3, RZ, 0x2, R5 ;  /* 0x00000002ff037819 */ /* 0x000fc60000011605 */
[----:B------:R-:W-:Y:S01]  /*11900*/  IMAD R26, R26, 0x2, R17 ;  /* 0x000000021a1a7824 */ /* 0x000fe200078e0211 */
[----:B------:R-:W-:Y:S02]  /*11910*/  LOP3.LUT R3, R3, 0x60, R2, 0xf8, !PT ;  /* 0x0000006003037812 */ /* 0x000fe400078ef802 */
[C---:B------:R-:W-:Y:S02]  /*11920*/  LOP3.LUT R2, R0.reuse, 0x20, RZ, 0xfc, !PT ;  /* 0x0000002000027812 */ /* 0x040fe400078efcff */
[----:B------:R-:W-:-:S07]  /*11930*/  LOP3.LUT R0, R0, 0x40, RZ, 0xfc, !PT ;  /* 0x0000004000007812 */ /* 0x000fce00078efcff */
.L_x_1005:
[----:B------:R-:W-:Y:S01]  /*11940*/  ULDC UR8, c[0x0][0xc60] ;  /* 0x0003180000087ab9 */ /* 0x000fe20000000800 */
[C---:B------:R-:W-:Y:S01]  /*11950*/  R2UR UR7, R27.reuse ;  /* 0x000000001b0772ca */ /* 0x040fe200000e0000 */
[----:B------:R-:W-:Y:S01]  /*11960*/  UISETP.NE.AND UP0, UPT, UR8, 0x1, UPT ;  /* 0x000000010800788c */ /* 0x000fe2000bf05270 */
[----:B------:R-:W-:-:S10]  /*11970*/  R2UR UR6, R27 ;  /* 0x000000001b0672ca */ /* 0x000fd400000e0000 */
        /* <DEDUP_REMOVED lines=9> */
[----:B0-----:R-:W-:Y:S05]  /*11a10*/  @!P0 BRA `(.L_x_908) ;  /* 0x0000000000208947 */ /* 0x001fea0003800000 */
        /* <DEDUP_REMOVED lines=8> */
.L_x_908:
[----:B------:R-:W-:Y:S01]  /*11aa0*/  ULDC UR9, c[0x0][0xc54] ;  /* 0x0003150000097ab9 */ /* 0x000fe20000000800 */
[----:B------:R-:W-:Y:S01]  /*11ab0*/  UMOV UR6, UR8 ;  /* 0x0000000800067c82 */ /* 0x000fe20008000000 */
[----:B------:R-:W-:-:S11]  /*11ac0*/  UISETP.NE.AND UP0, UPT, UR9, 0x1, UPT ;  /* 0x000000010900788c */ /* 0x000fd6000bf05270 */
[----:B------:R-:W-:Y:S02]  /*11ad0*/  @UP0 ULDC.64 UR10, c[0x0][0xc58] ;  /* 0x00031600000a0ab9 */ /* 0x000fe40000000a00 */
[----:B------:R-:W-:-:S04]  /*11ae0*/  UIMAD.WIDE.U32 UR4, UR8, UR10, URZ ;  /* 0x0000000a080472a5 */ /* 0x000fc8000f8e003f */
[----:B------:R-:W-:-:S04]  /*11af0*/  @UP0 USHF.R.U32.HI UR6, URZ, UR11, UR5 ;  /* 0x0000000b3f060299 */ /* 0x000fc80008011605 */
[----:B------:R-:W-:-:S12]  /*11b00*/  UIMAD UR4, UR6, UR9, URZ ;  /* 0x00000009060472a4 */ /* 0x000fd8000f8e023f */
.L_x_909:
[----:B------:R-:W-:Y:S02]  /*11b10*/  ULOP3.LUT UR5, URZ, UR6, URZ, 0x33, !UPT ;  /* 0x000000063f057292 */ /* 0x000fe4000f8e333f */
[----:B------:R-:W-:Y:S01]  /*11b20*/  UIADD3 UR4, UR8, -UR4, URZ ;  /* 0x8000000408047290 */ /* 0x000fe2000fffe03f */
[----:B------:R-:W-:Y:S01]  /*11b30*/  ULDC UR15, c[0x0][0xc48] ;  /* 0x00031200000f7ab9 */ /* 0x000fe20000000800 */
[----:B------:R-:W-:Y:S01]  /*11b40*/  ULDC UR9, c[0x0][0x448] ;  /* 0x0001120000097ab9 */ /* 0x000fe20000000800 */
[----:B------:R-:W-:Y:S01]  /*11b50*/  ULDC UR41, c[0x0][0xc3c] ;  /* 0x00030f0000297ab9 */ /* 0x000fe20000000800 */
[----:B------:R-:W-:Y:S02]  /*11b60*/  UISETP.NE.AND UP2, UPT, UR15, 0x1, UPT ;  /* 0x000000010f00788c */ /* 0x000fe4000bf45270 */
[----:B------:R-:W-:Y:S02]  /*11b70*/  UISETP.NE.AND UP1, UPT, UR9, 0x1, UPT ;  /* 0x000000010900788c */ /* 0x000fe4000bf25270 */
[----:B------:R-:W-:Y:S01]  /*11b80*/  UIADD3 UR41, UR5, UR41, URZ ;  /* 0x0000002905297290 */ /* 0x000fe2000fffe03f */
[----:B------:R-:W-:Y:S01]  /*11b90*/  ULDC UR14, c[0x0][0xc54] ;  /* 0x00031500000e7ab9 */ /* 0x000fe20000000800 */
[----:B------:R-:W-:Y:S01]  /*11ba0*/  ULDC.64 UR10, c[0x0][0x418] ;  /* 0x00010600000a7ab9 */ /* 0x000fe20000000a00 */
[----:B------:R-:W-:-:S02]  /*11bb0*/  UIMAD UR14, UR7, UR14, UR4 ;  /* 0x0000000e070e72a4 */ /* 0x000fc4000f8e0204 */
[----:B------:R-:W-:Y:S01]  /*11bc0*/  UISETP.NE.U32.AND UP0, UPT, UR10, URZ, UPT ;  /* 0x0000003f0a00728c */ /* 0x000fe2000bf05070 */
[----:B------:R-:W-:Y:S01]  /*11bd0*/  ULDC.64 UR4, c[0x0][0x9e0] ;  /* 0x0002780000047ab9 */ /* 0x000fe20000000a00 */
[----:B------:R-:W-:Y:S02]  /*11be0*/  UIMAD UR41, UR41, 0xc0, URZ ;  /* 0x000000c0292978a4 */ /* 0x000fe4000f8e023f */
[----:B------:R-:W-:Y:S02]  /*11bf0*/  UISETP.GE.AND UP3, UPT, UR5, 0x1, UPT ;  /* 0x000000010500788c */ /* 0x000fe4000bf66270 */
[----:B------:R-:W-:Y:S02]  /*11c00*/  UISETP.NE.AND.EX UP0, UPT, UR11, URZ, UPT, UP0 ;  /* 0x0000003f0b00728c */ /* 0x000fe4000bf05300 */
[----:B------:R-:W-:Y:S01]  /*11c10*/  UIADD3 UR9, UR41, 0xbf, URZ ;  /* 0x000000bf29097890 */ /* 0x000fe2000fffe03f */
[----:B------:R-:W-:Y:S01]  /*11c20*/  ULDC UR8, c[0x0][0x424] ;  /* 0x0001090000087ab9 */ /* 0x000fe20000000800 */
[----:B------:R-:W-:Y:S01]  /*11c30*/  ULDC UR6, c[0x0][0x288] ;  /* 0x0000a20000067ab9 */ /* 0x000fe20000000800 */
[----:B------:R-:W-:Y:S01]  /*11c40*/  @UP2 ULDC UR10, c[0x0][0xc4c] ;  /* 0x00031300000a2ab9 */ /* 0x000fe20000000800 */
[----:B------:R-:W-:Y:S01]  /*11c50*/  @UP1 ULDC UR12, c[0x0][0x44c] ;  /* 0x00011300000c1ab9 */ /* 0x000fe20000000800 */
[----:B------:R-:W-:Y:S01]  /*11c60*/  UIADD3 UR16, -UR6, 0x1, URZ ;  /* 0x0000000106107890 */ /* 0x000fe2000fffe13f */
[----:B------:R-:W-:Y:S01]  /*11c70*/  PLOP3.LUT P1, PT, PT, PT, UP3, 0x80, 0x0 ;  /* 0x000000000000781c */ /* 0x000fe20003f2f038 */
[----:B------:R-:W-:-:S02]  /*11c80*/  UIMAD.WIDE.U32 UR10, UR14, UR10, URZ ;  /* 0x0000000a0e0a72a5 */ /* 0x000fc4000f8e003f */
[----:B------:R-:W-:Y:S02]  /*11c90*/  USEL UR8, UR8, 0x1, UP0 ;  /* 0x0000000108087887 */ /* 0x000fe40008000000 */
[----:B------:R-:W-:Y:S01]  /*11ca0*/  UIMAD.WIDE.U32 UR12, UR9, UR12, URZ ;  /* 0x0000000c090c72a5 */ /* 0x000fe2000f8e003f */
[----:B------:R-:W-:Y:S01]  /*11cb0*/  ULDC UR7, c[0x0][0x2f0] ;  /* 0x0000bc0000077ab9 */ /* 0x000fe20000000800 */
[----:B------:R-:W-:Y:S01]  /*11cc0*/  @UP2 ULDC UR17, c[0x0][0xc50] ;  /* 0x0003140000112ab9 */ /* 0x000fe20000000800 */
[----:B------:R-:W-:Y:S01]  /*11cd0*/  @UP1 ULDC UR18, c[0x0][0x450] ;  /* 0x0001140000121ab9 */ /* 0x000fe20000000800 */
[----:B------:R-:W-:Y:S01]  /*11ce0*/  UMOV UR43, UR14 ;  /* 0x0000000e002b7c82 */ /* 0x000fe20008000000 */
[----:B------:R-:W-:Y:S02]  /*11cf0*/  UIMAD UR16, UR8, UR7, UR16 ;  /* 0x00000007081072a4 */ /* 0x000fe4000f8e0210 */
[----:B------:R-:W-:Y:S02]  /*11d00*/  @UP2 USHF.R.U32.HI UR43, URZ, UR17, UR11 ;  /* 0x000000113f2b2299 */ /* 0x000fe4000801160b */
[----:B------:R-:W-:-:S02]  /*11d10*/  @UP1 USHF.R.U32.HI UR9, URZ, UR18, UR13 ;  /* 0x000000123f091299 */ /* 0x000fc4000801160d */
[----:B------:R-:W-:Y:S02]  /*11d20*/  UIADD3 UR36, -UR43, URZ, URZ ;  /* 0x0000003f2b247290 */ /* 0x000fe4000fffe13f */
[----:B------:R-:W-:Y:S02]  /*11d30*/  UIADD3 UR10, UR16, UR9, URZ ;  /* 0x00000009100a7290 */ /* 0x000fe4000fffe03f */
[----:B------:R-:W-:Y:S02]  /*11d40*/  UIMAD UR36, UR15, UR36, UR14 ;  /* 0x000000240f2472a4 */ /* 0x000fe4000f8e020e */
[----:B------:R-:W-:Y:S01]  /*11d50*/  UIADD3 UR4, UR10, UR4, URZ ;  /* 0x000000040a047290 */ /* 0x000fe2000fffe03f */
[----:B------:R-:W-:Y:S11]  /*11d60*/  @!P1 BRA `(.L_x_910) ;  /* 0x0000000000449947 */ /* 0x000ff60003800000 */
        /* <DEDUP_REMOVED lines=10> */
.L_x_911:
[----:B------:R-:W-:-:S11]  /*11e10*/  UISETP.NE.AND UP0, UPT, UR5, 0x1, UPT ;  /* 0x000000010500788c */ /* 0x000fd6000bf05270 */
[----:B------:R-:W-:Y:S02]  /*11e20*/  @UP0 ULDC.64 UR12, c[0x0][0x9e8] ;  /* 0x00027a00000c0ab9 */ /* 0x000fe40000000a00 */
[----:B------:R-:W-:-:S04]  /*11e30*/  UIMAD.WIDE.U32 UR10, UR9, UR12, URZ ;  /* 0x0000000c090a72a5 */ /* 0x000fc8000f8e003f */
[----:B------:R-:W-:-:S12]  /*11e40*/  @UP0 USHF.R.U32.HI UR9, URZ, UR13, UR11 ;  /* 0x0000000d3f090299 */ /* 0x000fd8000801160b */
.L_x_912:
[----:B------:R-:W-:-:S04]  /*11e50*/  UIMAD UR9, UR9, UR5, UR5 ;  /* 0x00000005090972a4 */ /* 0x000fc8000f8e0205 */
[----:B------:R-:W-:-:S04]  /*11e60*/  UISETP.LT.AND UP0, UPT, UR4, UR9, UPT ;  /* 0x000000090400728c */ /* 0x000fc8000bf01270 */
[----:B------:R-:W-:-:S12]  /*11e70*/  USEL UR4, UR4, UR9, UP0 ;  /* 0x0000000904047287 */ /* 0x000fd80008000000 */
.L_x_910:
[----:B------:R-:W-:Y:S02]  /*11e80*/  UIMAD UR13, UR8, UR7, 0x7f ;  /* 0x0000007f080d74a4 */ /* 0x000fe4000f8e0207 */
[----:B------:R-:W-:Y:S02]  /*11e90*/  UIADD3 UR4, UR4, 0x7f, URZ ;  /* 0x0000007f04047890 */ /* 0x000fe4000fffe03f */
[----:B------:R-:W-:Y:S02]  /*11ea0*/  USHF.R.S32.HI UR14, URZ, 0x1f, UR13 ;  /* 0x0000001f3f0e7899 */ /* 0x000fe4000801140d */
[----:B------:R-:W-:Y:S01]  /*11eb0*/  USHF.R.S32.HI UR9, URZ, 0x1f, UR4 ;  /* 0x0000001f3f097899 */ /* 0x000fe20008011404 */
[----:B------:R-:W-:Y:S01]  /*11ec0*/  @UP1 ULDC UR10, c[0x0][0x44c] ;  /* 0x00011300000a1ab9 */ /* 0x000fe20000000800 */
[----:B------:R-:W-:Y:S02]  /*11ed0*/  ULEA.HI UR14, UR14, UR13, URZ, 0x7 ;  /* 0x0000000d0e0e7291 */ /* 0x000fe4000f8f383f */
[----:B------:R-:W-:-:S02]  /*11ee0*/  UIMAD.WIDE.U32 UR10, UR41, UR10, URZ ;  /* 0x0000000a290a72a5 */ /* 0x000fc4000f8e003f */
[----:B------:R-:W-:Y:S01]  /*11ef0*/  ULEA.HI UR9, UR9, UR4, URZ, 0x7 ;  /* 0x0000000409097291 */ /* 0x000fe2000f8f383f */
[----:B------:R-:W-:Y:S01]  /*11f00*/  @UP1 ULDC UR15, c[0x0][0x450] ;  /* 0x00011400000f1ab9 */ /* 0x000fe20000000800 */
[----:B------:R-:W-:Y:S01]  /*11f10*/  UMOV UR12, UR41 ;  /* 0x00000029000c7c82 */ /* 0x000fe20008000000 */
[----:B------:R-:W-:Y:S02]  /*11f20*/  UIMAD UR4, UR8, UR7, -UR6 ;  /* 0x00000007080472a4 */ /* 0x000fe4000f8e0a06 */
[----:B------:R-:W-:Y:S02]  /*11f30*/  USHF.R.S32.HI UR14, URZ, 0x7, UR14 ;  /* 0x000000073f0e7899 */ /* 0x000fe4000801140e */
[----:B------:R-:W-:Y:S02]  /*11f40*/  USHF.R.S32.HI UR9, URZ, 0x7, UR9 ;  /* 0x000000073f097899 */ /* 0x000fe40008011409 */
[----:B------:R-:W-:Y:S02]  /*11f50*/  @UP1 USHF.R.U32.HI UR12, URZ, UR15, UR11 ;  /* 0x0000000f3f0c1299 */ /* 0x000fe4000801160b */
[----:B------:R-:W-:-:S02]  /*11f60*/  UISETP.LT.AND UP0, UPT, UR14, UR9, UPT ;  /* 0x000000090e00728c */ /* 0x000fc4000bf01270 */
[----:B------:R-:W-:Y:S01]  /*11f70*/  UIADD3 UR4, UR4, UR12, URZ ;  /* 0x0000000c04047290 */ /* 0x000fe2000fffe03f */
[----:B------:R-:W-:Y:S01]  /*11f80*/  ULDC UR8, c[0x0][0x9dc] ;  /* 0x0002770000087ab9 */ /* 0x000fe20000000800 */
[----:B------:R-:W-:Y:S02]  /*11f90*/  USEL UR40, UR14, UR9, UP0 ;  /* 0x000000090e287287 */ /* 0x000fe40008000000 */
        /* <DEDUP_REMOVED lines=12> */
.L_x_914:
[----:B------:R-:W-:-:S11]  /*12060*/  UISETP.NE.AND UP0, UPT, UR5, 0x1, UPT ;  /* 0x000000010500788c */ /* 0x000fd6000bf05270 */
[----:B------:R-:W-:Y:S02]  /*12070*/  @UP0 ULDC.64 UR10, c[0x0][0x9e8] ;  /* 0x00027a00000a0ab9 */ /* 0x000fe40000000a00 */
[----:B------:R-:W-:-:S04]  /*12080*/  UIMAD.WIDE.U32 UR6, UR4, UR10, URZ ;  /* 0x0000000a040672a5 */ /* 0x000fc8000f8e003f */
[----:B------:R-:W-:-:S12]  /*12090*/  @UP0 USHF.R.U32.HI UR4, URZ, UR11, UR7 ;  /* 0x0000000b3f040299 */ /* 0x000fd80008011607 */
.L_x_915:
[----:B------:R-:W-:-:S04]  /*120a0*/  UIMAD UR4, UR4, UR5, URZ ;  /* 0x00000005040472a4 */ /* 0x000fc8000f8e023f */
[----:B------:R-:W-:-:S04]  /*120b0*/  UISETP.LT.AND UP0, UPT, UR8, UR4, UPT ;  /* 0x000000040800728c */ /* 0x000fc8000bf01270 */
[----:B------:R-:W-:-:S12]  /*120c0*/  USEL UR8, UR8, UR4, !UP0 ;  /* 0x0000000408087287 */ /* 0x000fd8000c000000 */
.L_x_913:
[----:B------:R-:W-:Y:S01]  /*120d0*/  USHF.R.S32.HI UR4, URZ, 0x1f, UR8 ;  /* 0x0000001f3f047899 */ /* 0x000fe20008011408 */
[----:B------:R-:W-:Y:S03]  /*120e0*/  BSSY B7, `(.L_x_916) ;  /* 0x00003ea000077945 */ /* 0x000fe60003800000 */
[----:B------:R-:W-:-:S04]  /*120f0*/  ULEA.HI UR4, UR4, UR8, URZ, 0x7 ;  /* 0x0000000804047291 */ /* 0x000fc8000f8f383f */
[----:B------:R-:W-:-:S04]  /*12100*/  USHF.R.S32.HI UR4, URZ, 0x7, UR4 ;  /* 0x000000073f047899 */ /* 0x000fc80008011404 */
[----:B------:R-:W-:-:S04]  /*12110*/  UISETP.LT.AND UP0, UPT, URZ, UR4, UPT ;  /* 0x000000043f00728c */ /* 0x000fc8000bf01270 */
[----:B------:R-:W-:-:S04]  /*12120*/  USEL UR39, URZ, UR4, !UP0 ;  /* 0x000000043f277287 */ /* 0x000fc8000c000000 */
[----:B------:R-:W-:-:S06]  /*12130*/  UISETP.GT.AND UP0, UPT, UR40, UR39, UPT ;  /* 0x000000272800728c */ /* 0x000fcc000bf04270 */
[----:B------:R-:W-:-:S13]  /*12140*/  PLOP3.LUT P0, PT, PT, PT, UP0, 0x80, 0x0 ;  /* 0x000000000000781c */ /* 0x000fda0003f0f008 */
[----:B------:R-:W-:Y:S05]  /*12150*/  @P0 BRA `(.L_x_917) ;  /* 0x0000000000440947 */ /* 0x000fea0003800000 */
[----:B------:R-:W0:Y:S02]  /*12160*/  S2R R0, SR_TID.X ;  /* 0x0000000000007919 */ /* 0x000e240000002100 */
[----:B0-----:R-:W-:-:S04]  /*12170*/  LOP3.LUT R0, R0, 0x7f, RZ, 0xc0, !PT ;  /* 0x0000007f00007812 */ /* 0x001fc800078ec0ff */
[----:B------:R-:W-:-:S13]  /*12180*/  ISETP.NE.AND P1, PT, R0, RZ, PT ;  /* 0x000000ff0000720c */ /* 0x000fda0003f25270 */
[----:B------:R-:W-:Y:S05]  /*12190*/  @P1 BRA `(.L_x_918) ;  /* 0x0000003c00781947 */ /* 0x000fea0003800000 */
[----:B------:R-:W0:Y:S01]  /*121a0*/  S2R R5, SR_LANEID ;  /* 0x0000000000057919 */ /* 0x000e220000000000 */
[----:B------:R-:W-:Y:S01]  /*121b0*/  VOTEU.ANY UR4, UPT, PT ;  /* 0x0000000000047886 */ /* 0x000fe200038e0100 */
[----:B------:R-:W1:Y:S01]  /*121c0*/  LDC.64 R2, c[0x0][0xc80] ;  /* 0x00032000ff027b82 */ /* 0x000e620000000a00 */
[----:B------:R-:W0:Y:S02]  /*121d0*/  FLO.U32 R0, UR4 ;  /* 0x0000000400007d00 */ /* 0x000e2400080e0000 */
[----:B0-----:R-:W-:-:S06]  /*121e0*/  ISETP.EQ.U32.AND P0, PT, R0, R5, PT ;  /* 0x000000050000720c */ /* 0x001fcc0003f02070 */
[----:B------:R-:W1:Y:S07]  /*121f0*/  POPC R5, UR4 ;  /* 0x0000000400057d09 */ /* 0x000e6e0008000000 */
[----:B-1----:R-:W2:Y:S01]  /*12200*/  @P0 ATOMG.E.ADD.STRONG.GPU PT, R3, desc[UR48][R2.64], R5 ;  /* 0x00000005020309a8 */ /* 0x002ea200081ee1f0 */
[----:B------:R-:W0:Y:S02]  /*12210*/  S2R R4, SR_LTMASK ;  /* 0x0000000000047919 */ /* 0x000e240000003900 */
[----:B0-----:R-:W-:-:S04]  /*12220*/  LOP3.LUT R4, R4, UR4, RZ, 0xc0, !PT ;  /* 0x0000000404047c12 */ /* 0x001fc8000f8ec0ff */
[----:B------:R-:W0:Y:S01]  /*12230*/  POPC R27, R4 ;  /* 0x00000004001b7309 */ /* 0x000e220000000000 */
[----:B--2---:R-:W0:Y:S02]  /*12240*/  SHFL.IDX PT, R0, R3, R0, 0x1f ;  /* 0x00001f0003007589 */ /* 0x004e2400000e0000 */
[----:B0-----:R-:W-:Y:S01]  /*12250*/  IADD3 R27, R0, UR42, R27 ;  /* 0x0000002a001b7c10 */ /* 0x001fe2000fffe01b */
[----:B------:R-:W-:Y:S06]  /*12260*/  BRA `(.L_x_918) ;  /* 0x0000003c00447947 */ /* 0x000fec0003800000 */
.L_x_917:
        /* <DEDUP_REMOVED lines=20> */
.L_x_920:
[----:B------:R-:W-:Y:S05]  /*123b0*/  BSYNC B6 ;  /* 0x0000000000067941 */ /* 0x000fea0003800000 */
.L_x_919:
        /* <DEDUP_REMOVED lines=8> */
[----:B------:R0:W1:Y:S01]  /*12440*/  LDC.64 R2, c[0x4][R18] ;  /* 0x0100000012027b82 */ /* 0x0000620000000a00 */
        /* <DEDUP_REMOVED lines=11> */
.L_x_923:
        /* <DEDUP_REMOVED lines=15> */
.L_x_922:
[----:B------:R-:W-:Y:S05]  /*125f0*/  BSYNC B6 ;  /* 0x0000000000067941 */ /* 0x000fea0003800000 */
.L_x_921:
[----:B------:R-:W-:Y:S01]  /*12600*/  ULDC.64 UR4, c[0x0][0x9f8] ;  /* 0x00027e0000047ab9 */ /* 0x000fe20000000a00 */
[----:B------:R-:W-:Y:S01]  /*12610*/  IMAD.U32 R23, RZ, RZ, UR43 ;  /* 0x0000002bff177e24 */ /* 0x000fe2000f8e00ff */
[----:B------:R-:W-:-:S04]  /*12620*/  UISETP.NE.U32.AND UP0, UPT, UR4, URZ, UPT ;  /* 0x0000003f0400728c */ /* 0x000fc8000bf05070 */
[----:B------:R-:W-:-:S06]  /*12630*/  UISETP.NE.AND.EX UP0, UPT, UR5, URZ, UPT, UP0 ;  /* 0x0000003f0500728c */ /* 0x000fcc000bf05300 */
[----:B------:R-:W-:-:S05]  /*12640*/  PLOP3.LUT P0, PT, PT, PT, UP0, 0x80, 0x0 ;  /* 0x000000000000781c */ /* 0x000fca0003f0f008 */
[----:B------:R-:W-:Y:S02]  /*12650*/  @UP0 ULDC.64 UR4, c[0x0][0x9f8] ;  /* 0x00027e0000040ab9 */ /* 0x000fe40000000a00 */
[----:B------:R-:W-:-:S06]  /*12660*/  @UP0 UIMAD.WIDE UR4, UR43, 0x4, UR4 ;  /* 0x000000042b0408a5 */ /* 0x000fcc000f8e0204 */
[----:B------:R-:W-:Y:S02]  /*12670*/  IMAD.U32 R2, RZ, RZ, UR4 ;  /* 0x00000004ff027e24 */ /* 0x000fe4000f8e00ff */
[----:B------:R-:W-:-:S05]  /*12680*/  IMAD.U32 R3, RZ, RZ, UR5 ;  /* 0x00000005ff037e24 */ /* 0x000fca000f8e00ff */
[----:B------:R0:W2:Y:S01]  /*12690*/  @P0 LDG.E R23, desc[UR48][R2.64] ;  /* 0x0000003002170981 */ /* 0x0000a2000c1e1900 */
[----:B------:R-:W-:Y:S01]  /*126a0*/  UMOV UR4, 0xffffffff ;  /* 0xffffffff00047882 */ /* 0x000fe20000000000 */
[----:B------:R-:W-:Y:S01]  /*126b0*/  IMAD.U32 R22, RZ, RZ, UR40 ;  /* 0x00000028ff167e24 */ /* 0x000fe2000f8e00ff */
[----:B------:R-:W-:Y:S01]  /*126c0*/  LOP3.LUT R19, R19, 0xfffffffe, RZ, 0xc0, !PT ;  /* 0xfffffffe13137812 */ /* 0x000fe200078ec0ff */
[----:B------:R-:W1:Y:S02]  /*126d0*/  S2R R18, SR_TID.X ;  /* 0x0000000000127919 */ /* 0x000e640000002100 */
[----:B------:R-:W-:Y:S01]  /*126e0*/  VIADD R22, R22, 0xffffffff ;  /* 0xffffffff16167836 */ /* 0x000fe20000000000 */
[----:B0-----:R-:W0:Y:S02]  /*126f0*/  LDC.64 R2, c[0x0][0x418] ;  /* 0x00010600ff027b82 */ /* 0x001e240000000a00 */
[----:B0-----:R-:W-:Y:S02]  /*12700*/  ISETP.NE.U32.AND P0, PT, R2, RZ, PT ;  /* 0x000000ff0200720c */ /* 0x001fe40003f05070 */
[----:B-1----:R-:W-:-:S02]  /*12710*/  SHF.R.U32.HI R20, RZ, 0x5, R18 ;  /* 0x00000005ff147819 */ /* 0x002fc40000011612 */
[----:B------:R-:W-:Y:S02]  /*12720*/  ISETP.NE.AND.EX P1, PT, R3, RZ, PT, P0 ;  /* 0x000000ff0300720c */ /* 0x000fe40003f25300 */
[----:B------:R-:W-:-:S11]  /*12730*/  LOP3.LUT R20, R20, 0x3, RZ, 0xc0, !PT ;  /* 0x0000000314147812 */ /* 0x000fd600078ec0ff */
[----:B------:R-:W-:Y:S02]  /*12740*/  @P1 LOP3.LUT R19, R19, 0x1, RZ, 0xfc, !PT ;  /* 0x0000000113131812 */ /* 0x000fe400078efcff */
[----:B--2---:R-:W-:Y:S02]  /*12750*/  SHF.R.S32.HI R25, RZ, 0x1f, R23 ;  /* 0x0000001fff197819 */ /* 0x004fe40000011417 */
[----:B------:R-:W-:Y:S01]  /*12760*/  SEL R18, R23, RZ, !P1 ;  /* 0x000000ff17127207 */ /* 0x000fe20004800000 */
[----:B------:R-:W-:Y:S06]  /*12770*/  BRA.DIV UR4, `(.L_x_924) ;  /* 0x0000004204207947 */ /* 0x000fec000b800000 */
[----:B------:R0:W1:Y:S02]  /*12780*/  SHFL.IDX PT, R14, R20, RZ, 0x1f ;  /* 0x00001fff140e7589 */ /* 0x00006400000e0000 */
.L_x_1020:
[----:B-1----:R-:W-:Y:S02]  /*12790*/  ISETP.NE.AND P0, PT, R14, RZ, PT ;  /* 0x000000ff0e00720c */ /* 0x002fe40003f05270 */
[----:B------:R-:W-:Y:S02]  /*127a0*/  PLOP3.LUT P2, PT, PT, PT, PT, 0x8, 0x0 ;  /* 0x000000000000781c */ /* 0x000fe40003f4e170 */
[----:B------:R-:W-:-:S11]  /*127b0*/  LOP3.LUT R19, R19, 0xfffffffd, RZ, 0xc0, !PT ;  /* 0xfffffffd13137812 */ /* 0x000fd600078ec0ff */
[----:B------:R-:W-:Y:S01]  /*127c0*/  @P2 LOP3.LUT R19, R19, 0x2, RZ, 0xfc, !PT ;  /* 0x0000000213132812 */ /* 0x000fe200078efcff */
[----:B------:R-:W-:Y:S06]  /*127d0*/  @P0 BRA `(.L_x_925) ;  /* 0x0000000400140947 */ /* 0x000fec0003800000 */
[----:B------:R-:W-:-:S03]  /*127e0*/  UMOV UR4, 0xffffffff ;  /* 0xffffffff00047882 */ /* 0x000fc60000000000 */
[----:B------:R-:W-:Y:S05]  /*127f0*/  BRA.DIV UR4, `(.L_x_926) ;  /* 0x0000004204207947 */ /* 0x000fea000b800000 */
[----:B------:R-:W-:-:S13]  /*12800*/  ELECT P6, URZ, PT ;  /* 0x00000000003f782f */ /* 0x000fda00038c0000 */
.L_x_1023:
[----:B------:R-:W-:Y:S05]  /*12810*/  @!P6 BRA `(.L_x_925) ;  /* 0x000000040004e947 */ /* 0x000fea0003800000 */
[----:B------:R-:W-:Y:S01]  /*12820*/  IMAD.MOV.U32 R18, RZ, RZ, R23 ;  /* 0x000000ffff127224 */ /* 0x000fe200078e0017 */
[----:B------:R-:W-:Y:S06]  /*12830*/  @!P1 BRA `(.L_x_927) ;  /* 0x0000000000489947 */ /* 0x000fec0003800000 */
[----:B------:R-:W1:Y:S01]  /*12840*/  LDC R0, c[0x0][0x43c] ;  /* 0x00010f00ff007b82 */ /* 0x000e620000000800 */
[----:B------:R-:W-:Y:S01]  /*12850*/  IMAD.MOV.U32 R6, RZ, RZ, R22 ;  /* 0x000000ffff067224 */ /* 0x000fe200078e0016 */
[----:B------:R-:W-:Y:S02]  /*12860*/  ULDC.64 UR4, c[0x0][0x428] ;  /* 0x00010a0000047ab9 */ /* 0x000fe40000000a00 */
[----:B------:R-:W-:-:S04]  /*12870*/  IMAD R8, R25, UR4, RZ ;  /* 0x0000000419087c24 */ /* 0x000fc8000f8e02ff */
[----:B------:R-:W-:Y:S01]  /*12880*/  IMAD R7, R23, UR5, R8 ;  /* 0x0000000517077c24 */ /* 0x000fe2000f8e0208 */
[----:B-1----:R-:W-:-:S13]  /*12890*/  ISETP.NE.AND P0, PT, R0, 0x1, PT ;  /* 0x000000010000780c */ /* 0x002fda0003f05270 */
[----:B------:R-:W1:Y:S02]  /*128a0*/  @P0 LDC.64 R4, c[0x0][0x440] ;  /* 0x00011000ff040b82 */ /* 0x000e640000000a00 */
[----:B-1----:R-:W-:-:S05]  /*128b0*/  @P0 IMAD.HI.U32 R4, R22, R4, RZ ;  /* 0x0000000416040227 */ /* 0x002fca00078e00ff */
[----:B------:R-:W-:-:S04]  /*128c0*/  @P0 SHF.R.U32.HI R6, RZ, R5, R4 ;  /* 0x00000005ff060219 */ /* 0x000fc80000011604 */
[--C-:B------:R-:W-:Y:S01]  /*128d0*/  SHF.R.S32.HI R5, RZ, 0x1f, R6.reuse ;  /* 0x0000001fff057819 */ /* 0x100fe20000011406 */
[----:B------:R-:W-:-:S04]  /*128e0*/  IMAD.MOV.U32 R4, RZ, RZ, R6 ;  /* 0x000000ffff047224 */ /* 0x000fc800078e0006 */
[----:B------:R-:W-:-:S04]  /*128f0*/  IMAD.WIDE.U32 R4, R23, UR4, R4 ;  /* 0x0000000417047c25 */ /* 0x000fc8000f8e0004 */
[----:B------:R-:W-:Y:S01]  /*12900*/  IMAD.IADD R5, R5, 0x1, R7 ;  /* 0x0000000105057824 */ /* 0x000fe200078e0207 */
[----:B------:R-:W-:-:S04]  /*12910*/  LEA R2, P0, R4, R2, 0x2 ;  /* 0x0000000204027211 */ /* 0x000fc800078010ff */
[----:B------:R-:W-:-:S05]  /*12920*/  LEA.HI.X R3, R4, R3, R5, 0x2, P0 ;  /* 0x0000000304037211 */ /* 0x000fca00000f1405 */
[----:B------:R1:W5:Y:S01]  /*12930*/  LDG.E R18, desc[UR48][R2.64] ;  /* 0x0000003002127981 */ /* 0x000362000c1e1900 */
[----:B------:R-:W-:-:S04]  /*12940*/  IMAD.MOV R5, RZ, RZ, -R6 ;  /* 0x000000ffff057224 */ /* 0x000fc800078e0a06 */
[----:B------:R-:W-:-:S07]  /*12950*/  IMAD R22, R0, R5, R22 ;  /* 0x0000000500167224 */ /* 0x000fce00078e0216 */
.L_x_927:
[----:B------:R-:W2:Y:S01]  /*12960*/  S2R R0, SR_TID.X ;  /* 0x0000000000007919 */ /* 0x000ea20000002100 */
[----:B-1----:R-:W-:Y:S01]  /*12970*/  IMAD R3, R16, 0x8, R17 ;  /* 0x0000000810037824 */ /* 0x002fe200078e0211 */
[----:B--2---:R-:W-:Y:S02]  /*12980*/  LOP3.LUT R2, R0, 0x7f, RZ, 0xc0, !PT ;  /* 0x0000007f00027812 */ /* 0x004fe400078ec0ff */
[----:B------:R-:W-:Y:S02]  /*12990*/  SHF.L.U32 R0, R24, 0x1f, RZ ;  /* 0x0000001f18007819 */ /* 0x000fe400000006ff */
[----:B------:R-:W-:Y:S02]  /*129a0*/  ISETP.NE.AND P1, PT, R2, RZ, PT ;  /* 0x000000ff0200720c */ /* 0x000fe40003f25270 */
[----:B------:R-:W1:Y:S02]  /*129b0*/  SYNCS.PHASECHK.TRANS64.TRYWAIT P0, [R3+URZ+0x2d840], R0 ;  /* 0x02d84000030075a7 */ /* 0x000e64000800017f */
[----:B-1----:R-:W-:Y:S09]  /*129c0*/  @!P0 BRA `(.L_x_928) ;  /* 0x0000003c00cc8947 */ /* 0x002ff20003800000 */
.L_x_1024:
[----:B------:R-:W-:Y:S05]  /*129d0*/  @P1 BRA `(.L_x_929) ;  /* 0x0000000000141947 */ /* 0x000fea0003800000 */
[----:B------:R-:W-:Y:S01]  /*129e0*/  ISETP.NE.AND P0, PT, R28, RZ, PT ;  /* 0x000000ff1c00720c */ /* 0x000fe20003f05270 */
[----:B-1----:R-:W-:-:S04]  /*129f0*/  IMAD.MOV.U32 R0, RZ, RZ, 0x6000 ;  /* 0x00006000ff007424 */ /* 0x002fc800078e00ff */
[----:B------:R2:W-:Y:S08]  /*12a00*/  SYNCS.ARRIVE.TRANS64 RZ, [R3+URZ+0x2d830], R0 ;  /* 0x02d8300003ff79a7 */ /* 0x0005f0000800003f */
[----:B------:R-:W-:Y:S05]  /*12a10*/  @!P0 BRA `(.L_x_929) ;  /* 0x0000000000048947 */ /* 0x000fea0003800000 */
[----:B------:R-:W-:Y:S01]  /*12a20*/  BPT.TRAP 0x1 ;  /* 0x000000040000795c */ /* 0x000fe20000300000 */
.L_x_929:
[----:B-12---:R-:W-:Y:S01]  /*12a30*/  IMAD R0, R16, 0x6000, R17 ;  /* 0x0000600010007824 */ /* 0x006fe200078e0211 */
[----:B------:R-:W-:Y:S01]  /*12a40*/  R2UR UR33, R3 ;  /* 0x00000000032172ca */ /* 0x000fe200000e0000 */
[----:B------:R-:W-:Y:S01]  /*12a50*/  UIADD3 UR4, UP0, UR46, 0x370, URZ ;  /* 0x000003702e047890 */ /* 0x000fe2000ff1e03f */
[----:B------:R-:W-:Y:S01]  /*12a60*/  R2UR UR35, R22 ;  /* 0x00000000162372ca */ /* 0x000fe200000e0000 */
[----:B------:R-:W-:Y:S01]  /*12a70*/  UMOV UR6, 0x0 ;  /* 0x0000000000067882 */ /* 0x000fe20000000000 */
[----:B------:R-:W-:Y:S01]  /*12a80*/  R2UR UR8, R0 ;  /* 0x00000000000872ca */ /* 0x000fe200000e0000 */
[----:B------:R-:W-:Y:S01]  /*12a90*/  UIADD3.X UR5, URZ, UR47, URZ, UP0, !UPT ;  /* 0x0000002f3f057290 */ /* 0x000fe200087fe43f */
[----:B-----5:R-:W-:Y:S01]  /*12aa0*/  R2UR UR37, R18 ;  /* 0x00000000122572ca */ /* 0x020fe200000e0000 */
[----:B------:R-:W-:Y:S01]  /*12ab0*/  UMOV UR7, 0x14f00000 ;  /* 0x14f0000000077882 */ /* 0x000fe20000000000 */
[----:B------:R-:W-:Y:S01]  /*12ac0*/  UMOV UR34, URZ ;  /* 0x0000003f00227c82 */ /* 0x000fe20008000000 */
[----:B------:R-:W-:Y:S01]  /*12ad0*/  UMOV UR18, 0x20 ;  /* 0x0000002000127882 */ /* 0x000fe20000000000 */
[----:B------:R-:W-:Y:S01]  /*12ae0*/  UMOV UR20, UR36 ;  /* 0x0000002400147c82 */ /* 0x000fe20008000000 */
[----:B------:R-:W-:Y:S01]  /*12af0*/  UMOV UR10, 0x40 ;  /* 0x00000040000a7882 */ /* 0x000fe20000000000 */
[----:B------:R-:W-:Y:S01]  /*12b00*/  UMOV UR12, UR36 ;  /* 0x00000024000c7c82 */ /* 0x000fe20008000000 */
[----:B------:R-:W-:Y:S01]  /*12b10*/  UIADD3 UR33, UR33, 0x2d830, URZ ;  /* 0x0002d83021217890 */ /* 0x000fe2000fffe03f */
[----:B------:R-:W-:Y:S01]  /*12b20*/  PLOP3.LUT P0, PT, PT, PT, PT, 0x80, 0x0 ;  /* 0x000000000000781c */ /* 0x000fe20003f0f070 */
[----:B------:R-:W-:Y:S01]  /*12b30*/  USHF.L.U32 UR35, UR35, 0x7, URZ ;  /* 0x0000000723237899 */ /* 0x000fe2000800063f */
[----:B------:R-:W-:Y:S01]  /*12b40*/  LOP3.LUT R19, R19, 0xfffffffd, RZ, 0xc0, !PT ;  /* 0xfffffffd13137812 */ /* 0x000fe200078ec0ff */
[----:B------:R-:W-:-:S02]  /*12b50*/  UIADD3 UR32, UR8, 0x15400, URZ ;  /* 0x0001540008207890 */ /* 0x000fc4000fffe03f */
[----:B------:R-:W-:Y:S02]  /*12b60*/  UIADD3 UR16, UR8, 0x17400, URZ ;  /* 0x0001740008107890 */ /* 0x000fe4000fffe03f */
[----:B------:R-:W-:Y:S01]  /*12b70*/  UIADD3 UR8, UR8, 0x19400, URZ ;  /* 0x0001940008087890 */ /* 0x000fe2000fffe03f */
[----:B------:R-:W-:Y:S01]  /*12b80*/  UMOV UR21, UR37 ;  /* 0x0000002500157c82 */ /* 0x000fe20008000000 */
[----:B------:R-:W-:Y:S01]  /*12b90*/  UMOV UR17, UR33 ;  /* 0x0000002100117c82 */ /* 0x000fe20008000000 */
[----:B------:R-:W-:Y:S01]  /*12ba0*/  UMOV UR19, UR35 ;  /* 0x0000002300137c82 */ /* 0x000fe20008000000 */
[----:B------:R-:W-:Y:S01]  /*12bb0*/  UMOV UR13, UR37 ;  /* 0x00000025000d7c82 */ /* 0x000fe20008000000 */
[----:B------:R-:W-:Y:S01]  /*12bc0*/  UMOV UR9, UR33 ;  /* 0x0000002100097c82 */ /* 0x000fe20008000000 */
[----:B------:R-:W-:Y:S01]  /*12bd0*/  UMOV UR11, UR35 ;  /* 0x00000023000b7c82 */ /* 0x000fe20008000000 */
[----:B------:R1:W-:Y:S01]  /*12be0*/  UTMALDG.4D [UR32], [UR4], desc[UR6] ;  /* 0x00000620040075b4 */ /* 0x0003e20008019000 */
[----:B------:R-:W-:Y:S01]  /*12bf0*/  @P0 LOP3.LUT R19, R19, 0x2, RZ, 0xfc, !PT ;  /* 0x0000000213130812 */ /* 0x000fe200078efcff */
[----:B------:R1:W-:Y:S01]  /*12c00*/  UTMALDG.4D [UR16], [UR4], desc[UR6] ;  /* 0x00000610040075b4 */ /* 0x0003e20008019000 */
[----:B------:R1:W-:Y:S02]  /*12c10*/  UTMALDG.4D [UR8], [UR4], desc[UR6] ;  /* 0x00000608040075b4 */ /* 0x0003e40008019000 */
[----:B-1----:R-:W-:-:S03]  /*12c20*/  NOP ;  /* 0x0000000000007918 */ /* 0x002fc60000000000 */
.L_x_925:
[----:B------:R-:W-:Y:S05]  /*12c30*/  WARPSYNC.ALL ;  /* 0x0000000000007948 */ /* 0x000fea0003800000 */
[----:B------:R-:W-:Y:S01]  /*12c40*/  VIADD R0, R17, 0xc400 ;  /* 0x0000c40011007836 */ /* 0x000fe20000000000 */
[----:B------:R-:W-:Y:S01]  /*12c50*/  USHF.R.S32.HI UR4, URZ, 0x1f, UR36 ;  /* 0x0000001f3f047899 */ /* 0x000fe20008011424 */
[----:B------:R-:W-:Y:S01]  /*12c60*/  BAR.SYNC.DEFER_BLOCKING 0x8, 0x200 ;  /* 0x0208000000007b1d */ /* 0x000fe20000010000 */
[----:B------:R-:W-:Y:S02]  /*12c70*/  USHF.R.S32.HI UR37, URZ, 0x1f, UR43 ;  /* 0x0000001f3f257899 */ /* 0x000fe4000801142b */
[----:B------:R-:W-:-:S03]  /*12c80*/  LOP3.LUT P0, RZ, R0, 0x1bf, RZ, 0xc0, !PT ;  /* 0x000001bf00ff7812 */ /* 0x000fc6000780c0ff */
[----:B------:R-:W-:Y:S01]  /*12c90*/  ULDC.64 UR6, c[0x0][0x2d8] ;  /* 0x0000b60000067ab9 */ /* 0x000fe20000000a00 */
[----:B------:R-:W-:Y:S01]  /*12ca0*/  BSSY B6, `(.L_x_930) ;  /* 0x0000016000067945 */ /* 0x000fe20003800000 */
[----:B------:R-:W-:Y:S02]  /*12cb0*/  UIMAD UR4, UR4, UR6, URZ ;  /* 0x00000006040472a4 */ /* 0x000fe4000f8e023f */
[----:B------:R-:W-:Y:S02]  /*12cc0*/  UIMAD.WIDE.U32 UR50, UR36, UR6, URZ ;  /* 0x00000006243272a5 */ /* 0x000fe4000f8e003f */
[----:B------:R-:W-:-:S04]  /*12cd0*/  UIMAD UR4, UR36, UR7, UR4 ;  /* 0x00000007240472a4 */ /* 0x000fc8000f8e0204 */
[----:B------:R-:W-:Y:S01]  /*12ce0*/  UIADD3 UR45, UR51, UR4, URZ ;  /* 0x00000004332d7290 */ /* 0x000fe2000fffe03f */
[----:B------:R-:W-:Y:S11]  /*12cf0*/  @!P0 BRA `(.L_x_931) ;  /* 0x0000000000408947 */ /* 0x000ff60003800000 */
        /* <DEDUP_REMOVED lines=14> */
[----:B0-----:R-:W-:-:S07]  /*12de0*/  LEPC R20, `(.L_x_931) ;  /* 0x000000001014794e */ /* 0x001fce0000000000 */
[----:B-1----:R-:W-:Y:S05]  /*12df0*/  CALL.ABS.NOINC R2 ;  /* 0x0000000002007343 */ /* 0x002fea0003c00000 */
.L_x_931:
[----:B------:R-:W-:Y:S05]  /*12e00*/  BSYNC B6 ;  /* 0x0000000000067941 */ /* 0x000fea0003800000 */
.L_x_930:
[----:B------:R-:W1:Y:S01]  /*12e10*/  LDC R9, c[0x0][0x448] ;  /* 0x00011200ff097b82 */ /* 0x000e620000000800 */
[----:B0-----:R-:W0:Y:S01]  /*12e20*/  S2R R20, SR_TID.X ;  /* 0x0000000000147919 */ /* 0x001e220000002100 */
[----:B------:R-:W-:Y:S01]  /*12e30*/  ULDC.64 UR8, c[0x0][0x2e0] ;  /* 0x0000b80000087ab9 */ /* 0x000fe20000000a00 */
[----:B------:R-:W-:Y:S01]  /*12e40*/  UMOV UR44, UR50 ;  /* 0x00000032002c7c82 */ /* 0x000fe20008000000 */
[----:B------:R-:W-:Y:S01]  /*12e50*/  UIMAD UR6, UR37, UR8, URZ ;  /* 0x00000008250672a4 */ /* 0x000fe2000f8e023f */
[----:B------:R-:W2:Y:S01]  /*12e60*/  S2R R10, SR_TID.X ;  /* 0x00000000000a7919 */ /* 0x000ea20000002100 */
[----:B------:R-:W-:Y:S02]  /*12e70*/  UIMAD.WIDE.U32 UR4, UR43, UR8, UR44 ;  /* 0x000000082b0472a5 */ /* 0x000fe4000f8e002c */
[----:B------:R-:W-:-:S03]  /*12e80*/  UIMAD UR6, UR43, UR9, UR6 ;  /* 0x000000092b0672a4 */ /* 0x000fc6000f8e0206 */
[----:B------:R-:W-:Y:S01]  /*12e90*/  ULDC.64 UR8, c[0x0][0x2d0] ;  /* 0x0000b40000087ab9 */ /* 0x000fe20000000a00 */
[----:B------:R-:W-:Y:S01]  /*12ea0*/  UIADD3 UR6, UR5, UR6, URZ ;  /* 0x0000000605067290 */ /* 0x000fe2000fffe03f */
[----:B------:R-:W-:-:S04]  /*12eb0*/  IMAD.U32 R4, RZ, RZ, UR4 ;  /* 0x00000004ff047e24 */ /* 0x000fc8000f8e00ff */
[----:B------:R-:W-:Y:S01]  /*12ec0*/  IMAD.MOV.U32 R2, RZ, RZ, R4 ;  /* 0x000000ffff027224 */ /* 0x000fe200078e0004 */
[----:B-1----:R-:W-:Y:S02]  /*12ed0*/  ISETP.NE.AND P1, PT, R9, 0x1, PT ;  /* 0x000000010900780c */ /* 0x002fe40003f25270 */
[C---:B0-----:R-:W-:Y:S01]  /*12ee0*/  LOP3.LUT R21, R20.reuse, 0x7f, RZ, 0xc0, !PT ;  /* 0x0000007f14157812 */ /* 0x041fe200078ec0ff */
[----:B------:R-:W-:-:S10]  /*12ef0*/  IMAD.SHL.U32 R20, R20, 0x20, RZ ;  /* 0x0000002014147824 */ /* 0x000fd400078e00ff */
[----:B------:R-:W0:Y:S01]  /*12f00*/  @P1 LDC R3, c[0x0][0x44c] ;  /* 0x00011300ff031b82 */ /* 0x000e220000000800 */
[----:B------:R-:W-:Y:S01]  /*12f10*/  SHF.R.U32.HI R21, RZ, 0x2, R21 ;  /* 0x00000002ff157819 */ /* 0x000fe20000011615 */
[----:B--2---:R-:W-:-:S03]  /*12f20*/  IMAD.SHL.U32 R10, R10, 0x8, RZ ;  /* 0x000000080a0a7824 */ /* 0x004fc600078e00ff */
[----:B------:R-:W-:Y:S02]  /*12f30*/  LOP3.LUT R20, R21, 0x60, R20, 0xf8, !PT ;  /* 0x0000006015147812 */ /* 0x000fe400078ef814 */
[----:B------:R-:W1:Y:S01]  /*12f40*/  S2R R21, SR_TID.X ;  /* 0x0000000000157919 */ /* 0x000e620000002100 */
[----:B------:R-:W2:Y:S01]  /*12f50*/  @P1 LDC R5, c[0x0][0x450] ;  /* 0x00011400ff051b82 */ /* 0x000ea20000000800 */
[----:B------:R-:W-:Y:S01]  /*12f60*/  LOP3.LUT R10, R10, 0x18, RZ, 0xc0, !PT ;  /* 0x000000180a0a7812 */ /* 0x000fe200078ec0ff */
[----:B------:R-:W-:-:S03]  /*12f70*/  VIADD R6, R20, UR41 ;  /* 0x0000002914067c36 */ /* 0x000fc60008000000 */
[C---:B------:R-:W-:Y:S01]  /*12f80*/  LOP3.LUT R12, R10.reuse, 0x20, RZ, 0xfc, !PT ;  /* 0x000000200a0c7812 */ /* 0x040fe200078efcff */
[----:B------:R-:W-:Y:S01]  /*12f90*/  IMAD.MOV.U32 R7, RZ, RZ, R6 ;  /* 0x000000ffff077224 */ /* 0x000fe200078e0006 */
[----:B------:R-:W-:Y:S01]  /*12fa0*/  LOP3.LUT R10, R10, 0x40, RZ, 0xfc, !PT ;  /* 0x000000400a0a7812 */ /* 0x000fe200078efcff */
[----:B0-----:R-:W-:-:S04]  /*12fb0*/  @P1 IMAD.HI.U32 R0, R6, R3, RZ ;  /* 0x0000000306001227 */ /* 0x001fc800078e00ff */
[----:B------:R-:W-:Y:S01]  /*12fc0*/  IMAD.U32 R3, RZ, RZ, UR6 ;  /* 0x00000006ff037e24 */ /* 0x000fe2000f8e00ff */
[----:B------:R-:W-:Y:S01]  /*12fd0*/  ULDC.64 UR6, c[0x0][0x280] ;  /* 0x0000a00000067ab9 */ /* 0x000fe20000000a00 */
[----:B--2---:R-:W-:Y:S01]  /*12fe0*/  @P1 SHF.R.U32.HI R7, RZ, R5, R0 ;  /* 0x00000005ff071219 */ /* 0x004fe20000011600 */
[----:B------:R-:W-:Y:S01]  /*12ff0*/  IMAD.U32 R5, RZ, RZ, UR5 ;  /* 0x00000005ff057e24 */ /* 0x000fe2000f8e00ff */
[----:B------:R-:W-:Y:S02]  /*13000*/  ULDC.64 UR4, c[0x0][0x2c8] ;  /* 0x0000b20000047ab9 */ /* 0x000fe40000000a00 */
[----:B------:R-:W-:Y:S01]  /*13010*/  SHF.R.S32.HI R0, RZ, 0x1f, R7 ;  /* 0x0000001fff007819 */ /* 0x000fe20000011407 */
[----:B------:R-:W-:-:S04]  /*13020*/  IMAD.WIDE.U32 R4, R7, UR8, R2 ;  /* 0x0000000807047c25 */ /* 0x000fc8000f8e0002 */
[----:B------:R-:W-:Y:S02]  /*13030*/  IMAD R0, R0, UR8, RZ ;  /* 0x0000000800007c24 */ /* 0x000fe4000f8e02ff */
[C---:B-1----:R-:W-:Y:S01]  /*13040*/  IMAD.SHL.U32 R20, R21.reuse, 0x8, RZ ;  /* 0x0000000815147824 */ /* 0x042fe200078e00ff */
[----:B------:R-:W-:Y:S01]  /*13050*/  LOP3.LUT R21, R21, 0x7f, RZ, 0xc0, !PT ;  /* 0x0000007f15157812 */ /* 0x000fe200078ec0ff */
[----:B------:R-:W-:Y:S02]  /*13060*/  IMAD R11, R7, UR9, R0 ;  /* 0x00000009070b7c24 */ /* 0x000fe4000f8e0200 */
[----:B------:R-:W-:Y:S01]  /*13070*/  IMAD.MOV R0, RZ, RZ, -R7 ;  /* 0x000000ffff007224 */ /* 0x000fe200078e0a07 */
[----:B------:R-:W-:Y:S01]  /*13080*/  LOP3.LUT R20, R20, 0x18, RZ, 0xc0, !PT ;  /* 0x0000001814147812 */ /* 0x000fe200078ec0ff */
[----:B------:R-:W-:Y:S01]  /*13090*/  IMAD.IADD R5, R5, 0x1, R11 ;  /* 0x0000000105057824 */ /* 0x000fe200078e020b */
[----:B------:R-:W-:Y:S01]  /*130a0*/  SHF.R.U32.HI R21, RZ, 0x2, R21 ;  /* 0x00000002ff157819 */ /* 0x000fe20000011615 */
[----:B------:R-:W-:-:S02]  /*130b0*/  IMAD R7, R9, R0, R6 ;  /* 0x0000000009077224 */ /* 0x000fc400078e0206 */
[----:B------:R-:W-:Y:S02]  /*130c0*/  VIADD R6, R6, 0x80 ;  /* 0x0000008006067836 */ /* 0x000fe40000000000 */
[----:B------:R-:W-:Y:S01]  /*130d0*/  IMAD.WIDE.U32 R4, R7, UR4, R4 ;  /* 0x0000000407047c25 */ /* 0x000fe2000f8e0004 */
[----:B------:R-:W-:-:S05]  /*130e0*/  SHF.R.S32.HI R0, RZ, 0x1f, R7 ;  /* 0x0000001fff007819 */ /* 0x000fca0000011407 */
[----:B------:R-:W-:-:S04]  /*130f0*/  IMAD R0, R0, UR4, RZ ;  /* 0x0000000400007c24 */ /* 0x000fc8000f8e02ff */
[----:B------:R-:W-:Y:S01]  /*13100*/  IMAD R11, R7, UR5, R0 ;  /* 0x00000005070b7c24 */ /* 0x000fe2000f8e0200 */
[----:B------:R-:W-:Y:S01]  /*13110*/  LEA R0, P0, R4, UR6, 0x1 ;  /* 0x0000000604007c11 */ /* 0x000fe2000f8008ff */
[----:B------:R-:W0:Y:S02]  /*13120*/  @P1 LDC R7, c[0x0][0x44c] ;  /* 0x00011300ff071b82 */ /* 0x000e240000000800 */
[----:B------:R-:W-:-:S05]  /*13130*/  IMAD.IADD R5, R5, 0x1, R11 ;  /* 0x0000000105057824 */ /* 0x000fca00078e020b */
[----:B------:R-:W-:Y:S02]  /*13140*/  LEA.HI.X R4, R4, UR7, R5, 0x1, P0 ;  /* 0x0000000704047c11 */ /* 0x000fe400080f0c05 */
[----:B------:R-:W1:Y:S01]  /*13150*/  @P1 LDC R5, c[0x0][0x450] ;  /* 0x00011400ff051b82 */ /* 0x000e620000000800 */
[----:B0-----:R-:W-:-:S04]  /*13160*/  @P1 IMAD.HI.U32 R8, R6, R7, RZ ;  /* 0x0000000706081227 */ /* 0x001fc800078e00ff */
[----:B------:R-:W-:Y:S01]  /*13170*/  IMAD.MOV.U32 R7, RZ, RZ, R6 ;  /* 0x000000ffff077224 */ /* 0x000fe200078e0006 */
[----:B-1----:R-:W-:-:S05]  /*13180*/  @P1 SHF.R.U32.HI R7, RZ, R5, R8 ;  /* 0x00000005ff071219 */ /* 0x002fca0000011608 */
[----:B------:R-:W-:Y:S02]  /*13190*/  IMAD.MOV R5, RZ, RZ, -R7 ;  /* 0x000000ffff057224 */ /* 0x000fe400078e0a07 */
[----:B------:R-:W-:-:S04]  /*131a0*/  IMAD.WIDE.U32 R2, R7, UR8, R2 ;  /* 0x0000000807027c25 */ /* 0x000fc8000f8e0002 */
[----:B------:R-:W-:Y:S01]  /*131b0*/  IMAD R5, R9, R5, R6 ;  /* 0x0000000509057224 */ /* 0x000fe200078e0206 */
[----:B------:R-:W-:-:S05]  /*131c0*/  SHF.R.S32.HI R6, RZ, 0x1f, R7 ;  /* 0x0000001fff067819 */ /* 0x000fca0000011407 */
[----:B------:R-:W-:-:S04]  /*131d0*/  IMAD R6, R6, UR8, RZ ;  /* 0x0000000806067c24 */ /* 0x000fc8000f8e02ff */
[----:B------:R-:W-:Y:S01]  /*131e0*/  IMAD R7, R7, UR9, R6 ;  /* 0x0000000907077c24 */ /* 0x000fe2000f8e0206 */
[----:B------:R-:W-:-:S03]  /*131f0*/  SHF.R.S32.HI R6, RZ, 0x1f, R5 ;  /* 0x0000001fff067819 */ /* 0x000fc60000011405 */
[----:B------:R-:W-:Y:S02]  /*13200*/  IMAD.IADD R3, R3, 0x1, R7 ;  /* 0x0000000103037824 */ /* 0x000fe400078e0207 */
[----:B------:R-:W-:Y:S02]  /*13210*/  IMAD R6, R6, UR4, RZ ;  /* 0x0000000406067c24 */ /* 0x000fe4000f8e02ff */
[C---:B------:R-:W-:Y:S01]  /*13220*/  IMAD.WIDE.U32 R2, R5.reuse, UR4, R2 ;  /* 0x0000000405027c25 */ /* 0x040fe2000f8e0002 */
[----:B------:R-:W-:Y:S02]  /*13230*/  ULDC UR4, c[0x0][0x2b8] ;  /* 0x0000ae0000047ab9 */ /* 0x000fe40000000800 */
[----:B------:R-:W-:Y:S01]  /*13240*/  ISETP.GE.AND P1, PT, R12, UR4, PT ;  /* 0x000000040c007c0c */ /* 0x000fe2000bf26270 */
[----:B------:R-:W-:Y:S01]  /*13250*/  IMAD R7, R5, UR5, R6 ;  /* 0x0000000505077c24 */ /* 0x000fe2000f8e0206 */
[----:B------:R-:W-:Y:S02]  /*13260*/  LEA R8, P0, R2, UR6, 0x1 ;  /* 0x0000000602087c11 */ /* 0x000fe4000f8008ff */
[----:B------:R-:W-:Y:S01]  /*13270*/  ISETP.GE.AND P2, PT, R10, UR4, PT ;  /* 0x000000040a007c0c */ /* 0x000fe2000bf46270 */
[----:B------:R-:W-:-:S05]  /*13280*/  IMAD.IADD R7, R3, 0x1, R7 ;  /* 0x0000000103077824 */ /* 0x000fca00078e0207 */
[----:B------:R-:W-:Y:S02]  /*13290*/  LEA.HI.X R7, R2, UR7, R7, 0x1, P0 ;  /* 0x0000000702077c11 */ /* 0x000fe400080f0c07 */
[----:B------:R-:W-:Y:S01]  /*132a0*/  ISETP.GE.AND P0, PT, R20, UR4, PT ;  /* 0x0000000414007c0c */ /* 0x000fe2000bf06270 */
[----:B------:R-:W-:-:S03]  /*132b0*/  UMOV UR4, 0xffffffff ;  /* 0xffffffff00047882 */ /* 0x000fc60000000000 */
[----:B------:R-:W-:Y:S09]  /*132c0*/  BRA.DIV UR4, `(.L_x_932) ;  /* 0x0000003604a07947 */ /* 0x000ff2000b800000 */
[----:B------:R-:W0:Y:S01]  /*132d0*/  SHFL.IDX PT, R14, R0, RZ, 0x1c1f ;  /* 0x001c1fff000e7589 */ /* 0x000e2200000e0000 */
[----:B------:R-:W-:Y:S01]  /*132e0*/  ULDC UR4, c[0x0][0x288] ;  /* 0x0000a20000047ab9 */ /* 0x000fe20000000800 */
[----:B------:R-:W-:Y:S02]  /*132f0*/  VIADD R6, R21, UR41 ;  /* 0x0000002915067c36 */ /* 0x000fe40008000000 */
[----:B------:R-:W1:Y:S01]  /*13300*/  SHFL.IDX PT, R2, R4, RZ, 0x1c1f ;  /* 0x001c1fff04027589 */ /* 0x000e6200000e0000 */
[----:B------:R-:W-:Y:S02]  /*13310*/  IMAD R5, R9, UR4, RZ ;  /* 0x0000000409057c24 */ /* 0x000fe4000f8e02ff */
[----:B------:R-:W-:-:S03]  /*13320*/  VIADD R10, R6, 0x20 ;  /* 0x00000020060a7836 */ /* 0x000fc60000000000 */
[----:B------:R-:W-:-:S13]  /*13330*/  ISETP.GE.AND P4, PT, R6, R5, PT ;  /* 0x000000050600720c */ /* 0x000fda0003f86270 */
[----:B0-----:R-:W-:-:S05]  /*13340*/  @!P4 LEA R14, P3, R20, R14, 0x1 ;  /* 0x0000000e140ec211 */ /* 0x001fca00078608ff */
[----:B-1----:R-:W-:Y:S02]  /*13350*/  @!P4 IMAD.X R3, RZ, RZ, R2, P3 ;  /* 0x000000ffff03c224 */ /* 0x002fe400018e0602 */
[----:B------:R-:W-:Y:S02]  /*13360*/  @!P4 IMAD.MOV.U32 R2, RZ, RZ, R14 ;  /* 0x000000ffff02c224 */ /* 0x000fe400078e000e */
[----:B------:R-:W0:Y:S04]  /*13370*/  SHFL.IDX PT, R14, R0, 0x1, 0x1c1f ;  /* 0x003c1f00000e7f89 */ /* 0x000e2800000e0000 */
[----:B------:R-:W-:Y:S04]  /*13380*/  @!P4 LDGSTS.E.BYPASS.LTC128B.128 [R26+0xc400], desc[UR48][R2.64], !P0 ;  /* 0x0c400000021acfae */ /* 0x000fe8000c101d70 */
[----:B------:R-:W-:Y:S04]  /*13390*/  @!P4 LDGSTS.E.BYPASS.LTC128B.128 [R26+0xf400], desc[UR48][R2.64+0x40], !P1 ;  /* 0x0f400040021acfae */ /* 0x000fe8000c901d70 */
[----:B------:R1:W-:Y:S01]  /*133a0*/  @!P4 LDGSTS.E.BYPASS.LTC128B.128 [R26+0x12400], desc[UR48][R2.64+0x80], !P2 ;  /* 0x12400080021acfae */ /* 0x0003e2000d101d70 */
[----:B------:R-:W-:Y:S01]  /*133b0*/  ISETP.GE.AND P4, PT, R10, R5, PT ;  /* 0x000000050a00720c */ /* 0x000fe20003f86270 */
[----:B------:R-:W-:-:S02]  /*133c0*/  VIADD R10, R6, 0x40 ;  /* 0x00000040060a7836 */ /* 0x000fc40000000000 */
[----:B-1----:R-:W1:Y:S10]  /*133d0*/  SHFL.IDX PT, R2, R4, 0x1, 0x1c1f ;  /* 0x003c1f0004027f89 */ /* 0x002e7400000e0000 */
[----:B0-----:R-:W-:-:S05]  /*133e0*/  @!P4 LEA R14, P3, R20, R14, 0x1 ;  /* 0x0000000e140ec211 */ /* 0x001fca00078608ff */
[----:B-1----:R-:W-:Y:S02]  /*133f0*/  @!P4 IMAD.X R9, RZ, RZ, R2, P3 ;  /* 0x000000ffff09c224 */ /* 0x002fe400018e0602 */
[----:B------:R-:W-:Y:S02]  /*13400*/  @!P4 IMAD.MOV.U32 R2, RZ, RZ, R14 ;  /* 0x000000ffff02c224 */ /* 0x000fe400078e000e */
[----:B------:R-:W-:Y:S01]  /*13410*/  @!P4 IMAD.MOV.U32 R3, RZ, RZ, R9 ;  /* 0x000000ffff03c224 */ /* 0x000fe200078e0009 */
[----:B------:R-:W0:Y:S04]  /*13420*/  SHFL.IDX PT, R14, R0, 0x2, 0x1c1f ;  /* 0x005c1f00000e7f89 */ /* 0x000e2800000e0000 */
[----:B------:R-:W-:Y:S04]  /*13430*/  @!P4 LDGSTS.E.BYPASS.LTC128B.128 [R26+0xcc00], desc[UR48][R2.64], !P0 ;  /* 0x0cc00000021acfae */ /* 0x000fe8000c101d70 */
[----:B------:R-:W-:Y:S04]  /*13440*/  @!P4 LDGSTS.E.BYPASS.LTC128B.128 [R26+0xfc00], desc[UR48][R2.64+0x40], !P1 ;  /* 0x0fc00040021acfae */ /* 0x000fe8000c901d70 */
[----:B------:R1:W-:Y:S01]  /*13450*/  @!P4 LDGSTS.E.BYPASS.LTC128B.128 [R26+0x12c00], desc[UR48][R2.64+0x80], !P2 ;  /* 0x12c00080021acfae */ /* 0x0003e2000d101d70 */
[----:B------:R-:W-:Y:S01]  /*13460*/  ISETP.GE.AND P4, PT, R10, R5, PT ;  /* 0x000000050a00720c */ /* 0x000fe20003f86270 */
[----:B------:R-:W-:-:S02]  /*13470*/  VIADD R10, R6, 0x60 ;  /* 0x00000060060a7836 */ /* 0x000fc40000000000 */
[----:B-1----:R-:W1:Y:S10]  /*13480*/  SHFL.IDX PT, R2, R4, 0x2, 0x1c1f ;  /* 0x005c1f0004027f89 */ /* 0x002e7400000e0000 */
[----:B0-----:R-:W-:Y:S01]  /*13490*/  @!P4 LEA R14, P3, R20, R14, 0x1 ;  /* 0x0000000e140ec211 */ /* 0x001fe200078608ff */
[----:B------:R-:W-:Y:S04]  /*134a0*/  SHFL.IDX PT, R4, R4, 0x3, 0x1c1f ;  /* 0x007c1f0004047f89 */ /* 0x000fe800000e0000 */
[----:B-1----:R-:W-:-:S02]  /*134b0*/  @!P4 IMAD.X R9, RZ, RZ, R2, P3 ;  /* 0x000000ffff09c224 */ /* 0x002fc400018e0602 */
[----:B------:R-:W-:Y:S02]  /*134c0*/  @!P4 IMAD.MOV.U32 R2, RZ, RZ, R14 ;  /* 0x000000ffff02c224 */ /* 0x000fe400078e000e */
[----:B------:R-:W0:Y:S01]  /*134d0*/  SHFL.IDX PT, R14, R0, 0x3, 0x1c1f ;  /* 0x007c1f00000e7f89 */ /* 0x000e2200000e0000 */
[----:B------:R-:W-:-:S03]  /*134e0*/  @!P4 IMAD.MOV.U32 R3, RZ, RZ, R9 ;  /* 0x000000ffff03c224 */ /* 0x000fc600078e0009 */
[----:B------:R-:W-:Y:S04]  /*134f0*/  SHFL.IDX PT, R0, R7, RZ, 0x1c1f ;  /* 0x001c1fff07007589 */ /* 0x000fe800000e0000 */
[----:B------:R-:W-:Y:S04]  /*13500*/  @!P4 LDGSTS.E.BYPASS.LTC128B.128 [R26+0xd400], desc[UR48][R2.64], !P0 ;  /* 0x0d400000021acfae */ /* 0x000fe8000c101d70 */
[----:B------:R-:W-:Y:S04]  /*13510*/  @!P4 LDGSTS.E.BYPASS.LTC128B.128 [R26+0x10400], desc[UR48][R2.64+0x40], !P1 ;  /* 0x10400040021acfae */ /* 0x000fe8000c901d70 */
[----:B------:R1:W-:Y:S01]  /*13520*/  @!P4 LDGSTS.E.BYPASS.LTC128B.128 [R26+0x13400], desc[UR48][R2.64+0x80], !P2 ;  /* 0x13400080021acfae */ /* 0x0003e2000d101d70 */
[----:B------:R-:W-:Y:S01]  /*13530*/  ISETP.GE.AND P4, PT, R10, R5, PT ;  /* 0x000000050a00720c */ /* 0x000fe20003f86270 */
[----:B------:R-:W-:-:S02]  /*13540*/  VIADD R10, R6, 0x80 ;  /* 0x00000080060a7836 */ /* 0x000fc40000000000 */
[----:B------:R-:W-:Y:S10]  /*13550*/  SHFL.IDX PT, R7, R7, 0x1, 0x1c1f ;  /* 0x003c1f0007077f89 */ /* 0x000ff400000e0000 */
[----:B0-----:R-:W-:-:S05]  /*13560*/  @!P4 LEA R14, P3, R20, R14, 0x1 ;  /* 0x0000000e140ec211 */ /* 0x001fca00078608ff */
[----:B------:R-:W-:Y:S02]  /*13570*/  @!P4 IMAD.X R9, RZ, RZ, R4, P3 ;  /* 0x000000ffff09c224 */ /* 0x000fe400018e0604 */
[----:B-1----:R-:W-:Y:S02]  /*13580*/  @!P4 IMAD.MOV.U32 R2, RZ, RZ, R14 ;  /* 0x000000ffff02c224 */ /* 0x002fe400078e000e */
[----:B------:R-:W0:Y:S01]  /*13590*/  SHFL.IDX PT, R14, R8, RZ, 0x1c1f ;  /* 0x001c1fff080e7589 */ /* 0x000e2200000e0000 */
[----:B------:R-:W-:-:S05]  /*135a0*/  @!P4 IMAD.MOV.U32 R3, RZ, RZ, R9 ;  /* 0x000000ffff03c224 */ /* 0x000fca00078e0009 */
[----:B------:R-:W-:Y:S04]  /*135b0*/  @!P4 LDGSTS.E.BYPASS.LTC128B.128 [R26+0xdc00], desc[UR48][R2.64], !P0 ;  /* 0x0dc00000021acfae */ /* 0x000fe8000c101d70 */
[----:B------:R-:W-:Y:S04]  /*135c0*/  @!P4 LDGSTS.E.BYPASS.LTC128B.128 [R26+0x10c00], desc[UR48][R2.64+0x40], !P1 ;  /* 0x10c00040021acfae */ /* 0x000fe8000c901d70 */
[----:B------:R1:W-:Y:S01]  /*135d0*/  @!P4 LDGSTS.E.BYPASS.LTC128B.128 [R26+0x13c00], desc[UR48][R2.64+0x80], !P2 ;  /* 0x13c00080021acfae */ /* 0x0003e2000d101d70 */
[----:B------:R-:W-:-:S13]  /*135e0*/  ISETP.GE.AND P4, PT, R10, R5, PT ;  /* 0x000000050a00720c */ /* 0x000fda0003f86270 */
[----:B0-----:R-:W-:-:S05]  /*135f0*/  @!P4 LEA R14, P3, R20, R14, 0x1 ;  /* 0x0000000e140ec211 */ /* 0x001fca00078608ff */
[----:B------:R-:W-:Y:S02]  /*13600*/  @!P4 IMAD.X R9, RZ, RZ, R0, P3 ;  /* 0x000000ffff09c224 */ /* 0x000fe400018e0600 */
[----:B-1----:R-:W-:Y:S02]  /*13610*/  @!P4 IMAD.MOV.U32 R2, RZ, RZ, R14 ;  /* 0x000000ffff02c224 */ /* 0x002fe400078e000e */
[----:B------:R-:W-:Y:S01]  /*13620*/  @!P4 IMAD.MOV.U32 R3, RZ, RZ, R9 ;  /* 0x000000ffff03c224 */ /* 0x000fe200078e0009 */
[----:B------:R0:W1:Y:S04]  /*13630*/  SHFL.IDX PT, R14, R8, 0x1, 0x1c1f ;  /* 0x003c1f00080e7f89 */ /* 0x00006800000e0000 */
[----:B------:R0:W-:Y:S04]  /*13640*/  @!P4 LDGSTS.E.BYPASS.LTC128B.128 [R26+0xe400], desc[UR48][R2.64], !P0 ;  /* 0x0e400000021acfae */ /* 0x0001e8000c101d70 */
[----:B------:R0:W-:Y:S04]  /*13650*/  @!P4 LDGSTS.E.BYPASS.LTC128B.128 [R26+0x11400], desc[UR48][R2.64+0x40], !P1 ;  /* 0x11400040021acfae */ /* 0x0001e8000c901d70 */
[----:B------:R0:W-:Y:S02]  /*13660*/  @!P4 LDGSTS.E.BYPASS.LTC128B.128 [R26+0x14400], desc[UR48][R2.64+0x80], !P2 ;  /* 0x14400080021acfae */ /* 0x0001e4000d101d70 */
.L_x_1037:
[----:B------:R-:W-:Y:S02]  /*13670*/  VIADD R6, R6, 0xa0 ;  /* 0x000000a006067836 */ /* 0x000fe40000000000 */
[----:B------:R-:W-:-:S03]  /*13680*/  VIADD R0, R17, 0x2d800 ;  /* 0x0002d80011007836 */ /* 0x000fc60000000000 */
[----:B------:R-:W-:-:S13]  /*13690*/  ISETP.GE.AND P3, PT, R6, R5, PT ;  /* 0x000000050600720c */ /* 0x000fda0003f66270 */
[----:B01----:R-:W-:-:S05]  /*136a0*/  @!P3 LEA R2, P4, R20, R14, 0x1 ;  /* 0x0000000e1402b211 */ /* 0x003fca00078808ff */
[----:B------:R-:W-:-:S05]  /*136b0*/  @!P3 IMAD.X R3, RZ, RZ, R7, P4 ;  /* 0x000000ffff03b224 */ /* 0x000fca00020e0607 */
[----:B------:R-:W-:Y:S01]  /*136c0*/  @!PT LDS RZ, [RZ] ;  /* 0x00000000fffff984 */ /* 0x000fe20000000800 */
[----:B------:R-:W-:Y:S01]  /*136d0*/  @!PT LDS RZ, [RZ] ;  /* 0x00000000fffff984 */ /* 0x000fe20000000800 */
[----:B------:R-:W-:Y:S01]  /*136e0*/  @!PT LDS RZ, [RZ] ;  /* 0x00000000fffff984 */ /* 0x000fe20000000800 */
[----:B------:R0:W-:Y:S01]  /*136f0*/  @!P3 LDGSTS.E.BYPASS.LTC128B.128 [R26+0xec00], desc[UR48][R2.64], !P0 ;  /* 0x0ec00000021abfae */ /* 0x0001e2000c101d70 */
[----:B------:R-:W-:-:S03]  /*13700*/  PLOP3.LUT P0, PT, PT, PT, PT, 0x80, 0x0 ;  /* 0x000000000000781c */ /* 0x000fc60003f0f070 */
[----:B------:R0:W-:Y:S04]  /*13710*/  @!P3 LDGSTS.E.BYPASS.LTC128B.128 [R26+0x11c00], desc[UR48][R2.64+0x40], !P1 ;  /* 0x11c00040021abfae */ /* 0x0001e8000c901d70 */
[----:B------:R0:W-:Y:S01]  /*13720*/  @!P3 LDGSTS.E.BYPASS.LTC128B.128 [R26+0x14c00], desc[UR48][R2.64+0x80], !P2 ;  /* 0x14c00080021abfae */ /* 0x0001e2000d101d70 */
[----:B------:R-:W-:-:S05]  /*13730*/  NOP ;  /* 0x0000000000007918 */ /* 0x000fca0000000000 */
.L_x_933:
[----:B------:R-:W-:Y:S02]  /*13740*/  PLOP3.LUT P1, PT, P1, P0, PT, 0xa2, 0x0 ;  /* 0x000000000000781c */ /* 0x000fe40000f21472 */
[----:B------:R-:W-:-:S08]  /*13750*/  @P0 R2UR P1, UR4, R17 ;  /* 0x00000000110402ca */ /* 0x000fd00000020000 */
[----:B------:R-:W-:-:S05]  /*13760*/  @P0 PLOP3.LUT P0, PT, P1, PT, PT, 0x80, 0x0 ;  /* 0x000000000000081c */ /* 0x000fca0000f0f070 */
[----:B------:R-:W-:Y:S01]  /*13770*/  @!P1 SYNCS.ARRIVE.TRANS64.RED.A0T1 RZ, [UR4+0x2d800], RZ ;  /* 0x02d800ffffff99a7 */ /* 0x000fe20008200404 */
[----:B------:R-:W-:Y:S07]  /*13780*/  @!P1 ARRIVES.LDGSTSBAR.64.TRANSCNT [UR4+0x2d800] ;  /* 0x02d80000ff0099b0 */ /* 0x000fee0008000a84 */
[----:B------:R-:W-:Y:S05]  /*13790*/  @P0 BRA.U.ANY `(.L_x_933) ;  /* 0xfffffffd00e80947 */ /* 0x000fea000393ffff */
[----:B------:R-:W-:-:S05]  /*137a0*/  VIADD R29, R29, 0x1 ;  /* 0x000000011d1d7836 */ /* 0x000fca0000000000 */
[----:B0-----:R-:W-:-:S04]  /*137b0*/  LEA.HI R2, R29, R29, RZ, 0x1 ;  /* 0x0000001d1d027211 */ /* 0x001fc800078f08ff */
[----:B------:R-:W-:-:S05]  /*137c0*/  LOP3.LUT R2, R2, 0xfffffffe, RZ, 0xc0, !PT ;  /* 0xfffffffe02027812 */ /* 0x000fca00078ec0ff */
[----:B------:R-:W-:-:S05]  /*137d0*/  IMAD.IADD R2, R29, 0x1, -R2 ;  /* 0x000000011d027824 */ /* 0x000fca00078e0a02 */
[----:B------:R-:W-:Y:S01]  /*137e0*/  SHF.L.U32 R2, R2, 0x1f, RZ ;  /* 0x0000001f02027819 */ /* 0x000fe200000006ff */
[----:B------:R-:W-:Y:S01]  /*137f0*/  NOP ;  /* 0x0000000000007918 */ /* 0x000fe20000000000 */
[----:B------:R0:W-:Y:S01]  /*13800*/  SYNCS.ARRIVE.TRANS64.A1T0 RZ, [R17+URZ+0x2d800], RZ ;  /* 0x02d800ff11ff79a7 */ /* 0x0001e2000810003f */
[----:B------:R-:W-:Y:S01]  /*13810*/  BSSY B0, `(.L_x_934) ;  /* 0x0000003000007945 */ /* 0x000fe20003800000 */
[----:B------:R-:W1:Y:S03]  /*13820*/  SYNCS.PHASECHK.TRANS64.TRYWAIT P0, [R17+URZ+0x2d820], R2 ;  /* 0x02d82002110075a7 */ /* 0x000e66000800017f */
[----:B01----:R-:W-:Y:S05]  /*13830*/  @!P0 BRA `(.L_x_935) ;  /* 0x0000003800348947 */ /* 0x003fea0003800000 */
.L_x_1038:
[----:B------:R-:W-:Y:S05]  /*13840*/  BSYNC B0 ;  /* 0x0000000000007941 */ /* 0x000fea0003800000 */
.L_x_934:
[----:B------:R-:W-:-:S04]  /*13850*/  UIADD3 UR4, UR40, -0x2, URZ ;  /* 0xfffffffe28047890 */ /* 0x000fc8000fffe03f */
[----:B------:R-:W-:-:S06]  /*13860*/  UISETP.GE.AND UP0, UPT, UR4, UR39, UPT ;  /* 0x000000270400728c */ /* 0x000fcc000bf06270 */
[----:B------:R-:W-:-:S13]  /*13870*/  PLOP3.LUT P0, PT, PT, PT, UP0, 0x80, 0x0 ;  /* 0x000000000000781c */ /* 0x000fda0003f0f008 */
[----:B------:R-:W-:Y:S05]  /*13880*/  @!P0 BRA `(.L_x_936) ;  /* 0x00000020004c8947 */ /* 0x000fea0003800000 */
[----:B0-----:R-:W-:Y:S01]  /*13890*/  IMAD R2, RZ, RZ, -UR40 ;  /* 0x80000028ff027e24 */ /* 0x001fe2000f8e02ff */
[----:B------:R-:W-:Y:S01]  /*138a0*/  LOP3.LUT R7, RZ, UR39, RZ, 0x33, !PT ;  /* 0x00000027ff077c12 */ /* 0x000fe2000f8e33ff */
[----:B------:R-:W-:-:S03]  /*138b0*/  IMAD.U32 R6, RZ, RZ, UR4 ;  /* 0x00000004ff067e24 */ /* 0x000fc6000f8e00ff */
[----:B------:R-:W-:-:S05]  /*138c0*/  VIADDMNMX R7, R2, 0x1, R7, !PT ;  /* 0x0000000102077846 */ /* 0x000fca0007800107 */
[----:B------:R-:W-:-:S05]  /*138d0*/  VIADD R2, R7, UR40 ;  /* 0x0000002807027c36 */ /* 0x000fca0008000000 */
[----:B------:R-:W-:-:S04]  /*138e0*/  LOP3.LUT R2, R2, 0x1, RZ, 0xc0, !PT ;  /* 0x0000000102027812 */ /* 0x000fc800078ec0ff */
[----:B------:R-:W-:-:S13]  /*138f0*/  ISETP.NE.U32.AND P0, PT, R2, 0x1, PT ;  /* 0x000000010200780c */ /* 0x000fda0003f05070 */
[----:B------:R-:W-:Y:S05]  /*13900*/  @P0 BRA `(.L_x_937) ;  /* 0x0000000800b80947 */ /* 0x000fea0003800000 */
[----:B------:R-:W-:Y:S01]  /*13910*/  LOP3.LUT P1, RZ, R19, 0x2, RZ, 0xc0, !PT ;  /* 0x0000000213ff7812 */ /* 0x000fe2000782c0ff */
[----:B------:R-:W-:Y:S01]  /*13920*/  VIADD R8, R16, 0x1 ;  /* 0x0000000110087836 */ /* 0x000fe20000000000 */
[----:B------:R-:W-:Y:S04]  /*13930*/  BSSY B0, `(.L_x_938) ;  /* 0x00000a7000007945 */ /* 0x000fe80003800000 */
[----:B------:R-:W-:-:S04]  /*13940*/  ISETP.NE.AND P0, PT, R8, 0x2, PT ;  /* 0x000000020800780c */ /* 0x000fc80003f05270 */
[----:B------:R-:W-:Y:S02]  /*13950*/  SEL R9, RZ, 0x1, P0 ;  /* 0x00000001ff097807 */ /* 0x000fe40000000000 */
[----:B------:R-:W-:Y:S02]  /*13960*/  SEL R8, R8, RZ, P0 ;  /* 0x000000ff08087207 */ /* 0x000fe40000000000 */
[----:B------:R-:W-:Y:S01]  /*13970*/  LOP3.LUT R9, R24, R9, RZ, 0x3c, !PT ;  /* 0x0000000918097212 */ /* 0x000fe200078e3cff */
[----:B------:R-:W-:Y:S06]  /*13980*/  @!P1 BRA `(.L_x_939) ;  /* 0x0000000800849947 */ /* 0x000fec0003800000 */
[----:B------:R-:W-:Y:S01]  /*13990*/  LOP3.LUT P1, RZ, R19, 0x1, RZ, 0xc0, !PT ;  /* 0x0000000113ff7812 */ /* 0x000fe2000782c0ff */
[----:B------:R-:W-:-:S12]  /*139a0*/  IMAD.MOV.U32 R4, RZ, RZ, R18 ;  /* 0x000000ffff047224 */ /* 0x000fd800078e0012 */
[----:B------:R-:W-:Y:S05]  /*139b0*/  @!P1 BRA `(.L_x_940) ;  /* 0x0000000000489947 */ /* 0x000fea0003800000 */
[----:B------:R-:W0:Y:S01]  /*139c0*/  LDC R5, c[0x0][0x43c] ;  /* 0x00010f00ff057b82 */ /* 0x000e220000000800 */
[----:B------:R-:W-:Y:S02]  /*139d0*/  ULDC.64 UR4, c[0x0][0x428] ;  /* 0x00010a0000047ab9 */ /* 0x000fe40000000a00 */
[----:B------:R-:W-:-:S04]  /*139e0*/  IMAD R10, R25, UR4, RZ ;  /* 0x00000004190a7c24 */ /* 0x000fc8000f8e02ff */
[----:B------:R-:W-:Y:S01]  /*139f0*/  IMAD R10, R23, UR5, R10 ;  /* 0x00000005170a7c24 */ /* 0x000fe2000f8e020a */
[----:B0-----:R-:W-:-:S13]  /*13a00*/  ISETP.NE.AND P0, PT, R5, 0x1, PT ;  /* 0x000000010500780c */ /* 0x001fda0003f05270 */
[----:B------:R-:W0:Y:S02]  /*13a10*/  @P0 LDC.64 R2, c[0x0][0x440] ;  /* 0x00011000ff020b82 */ /* 0x000e240000000a00 */
[----:B0-----:R-:W-:-:S04]  /*13a20*/  @P0 IMAD.HI.U32 R4, R6, R2, RZ ;  /* 0x0000000206040227 */ /* 0x001fc800078e00ff */
[----:B------:R-:W-:Y:S01]  /*13a30*/  IMAD.MOV.U32 R2, RZ, RZ, R6 ;  /* 0x000000ffff027224 */ /* 0x000fe200078e0006 */
[----:B------:R-:W-:-:S05]  /*13a40*/  @P0 SHF.R.U32.HI R2, RZ, R3, R4 ;  /* 0x00000003ff020219 */ /* 0x000fca0000011604 */
[----:B------:R-:W-:-:S04]  /*13a50*/  IMAD.MOV R3, RZ, RZ, -R2 ;  /* 0x000000ffff037224 */ /* 0x000fc800078e0a02 */
[----:B------:R-:W-:Y:S01]  /*13a60*/  IMAD R6, R5, R3, R6 ;  /* 0x0000000305067224 */ /* 0x000fe200078e0206 */
[--C-:B------:R-:W-:Y:S01]  /*13a70*/  SHF.R.S32.HI R3, RZ, 0x1f, R2.reuse ;  /* 0x0000001fff037819 */ /* 0x100fe20000011402 */
[----:B------:R-:W0:Y:S02]  /*13a80*/  LDC.64 R4, c[0x0][0x418] ;  /* 0x00010600ff047b82 */ /* 0x000e240000000a00 */
[----:B------:R-:W-:-:S04]  /*13a90*/  IMAD.WIDE.U32 R2, R23, UR4, R2 ;  /* 0x0000000417027c25 */ /* 0x000fc8000f8e0002 */
[----:B------:R-:W-:Y:S01]  /*13aa0*/  IMAD.IADD R10, R10, 0x1, R3 ;  /* 0x000000010a0a7824 */ /* 0x000fe200078e0203 */
[----:B0-----:R-:W-:-:S04]  /*13ab0*/  LEA R4, P0, R2, R4, 0x2 ;  /* 0x0000000402047211 */ /* 0x001fc800078010ff */
[----:B------:R-:W-:-:S05]  /*13ac0*/  LEA.HI.X R5, R2, R5, R10, 0x2, P0 ;  /* 0x0000000502057211 */ /* 0x000fca00000f140a */
[----:B------:R0:W5:Y:S04]  /*13ad0*/  LDG.E R4, desc[UR48][R4.64] ;  /* 0x0000003004047981 */ /* 0x000168000c1e1900 */
.L_x_940:
[----:B------:R-:W0:Y:S01]  /*13ae0*/  S2R R2, SR_TID.X ;  /* 0x0000000000027919 */ /* 0x000e220000002100 */
[----:B------:R-:W-:Y:S01]  /*13af0*/  IMAD R3, R8, 0x8, R17 ;  /* 0x0000000808037824 */ /* 0x000fe200078e0211 */
[----:B------:R-:W-:Y:S01]  /*13b00*/  BSSY B1, `(.L_x_941) ;  /* 0x0000006000017945 */ /* 0x000fe20003800000 */
[----:B0-----:R-:W-:Y:S02]  /*13b10*/  LOP3.LUT R5, R2, 0x7f, RZ, 0xc0, !PT ;  /* 0x0000007f02057812 */ /* 0x001fe400078ec0ff */
[----:B------:R-:W-:Y:S02]  /*13b20*/  SHF.L.U32 R2, R9, 0x1f, RZ ;  /* 0x0000001f09027819 */ /* 0x000fe400000006ff */
[----:B------:R-:W-:Y:S02]  /*13b30*/  ISETP.NE.AND P1, PT, R5, RZ, PT ;  /* 0x000000ff0500720c */ /* 0x000fe40003f25270 */
[----:B------:R-:W0:Y:S02]  /*13b40*/  SYNCS.PHASECHK.TRANS64.TRYWAIT P0, [R3+URZ+0x2d840], R2 ;  /* 0x02d84002030075a7 */ /* 0x000e24000800017f */
[----:B0-----:R-:W-:Y:S09]  /*13b50*/  @!P0 BRA `(.L_x_942) ;  /* 0x0000003400808947 */ /* 0x001ff20003800000 */
.L_x_1039:
[----:B------:R-:W-:Y:S05]  /*13b60*/  BSYNC B1 ;  /* 0x0000000000017941 */ /* 0x000fea0003800000 */
.L_x_941:
[----:B------:R-:W-:Y:S04]  /*13b70*/  BSSY B1, `(.L_x_943) ;  /* 0x0000007000017945 */ /* 0x000fe80003800000 */
[----:B------:R-:W-:Y:S05]  /*13b80*/  @P1 BRA `(.L_x_944) ;  /* 0x0000000000141947 */ /* 0x000fea0003800000 */
[----:B------:R-:W-:Y:S01]  /*13b90*/  ISETP.NE.AND P0, PT, R28, RZ, PT ;  /* 0x000000ff1c00720c */ /* 0x000fe20003f05270 */
[----:B0-----:R-:W-:-:S04]  /*13ba0*/  IMAD.MOV.U32 R2, RZ, RZ, 0x6000 ;  /* 0x00006000ff027424 */ /* 0x001fc800078e00ff */
[----:B------:R1:W-:Y:S08]  /*13bb0*/  SYNCS.ARRIVE.TRANS64 RZ, [R3+URZ+0x2d830], R2 ;  /* 0x02d8300203ff79a7 */ /* 0x0003f0000800003f */
[----:B------:R-:W-:Y:S05]  /*13bc0*/  @!P0 BRA `(.L_x_944) ;  /* 0x0000000000048947 */ /* 0x000fea0003800000 */
[----:B------:R-:W-:Y:S01]  /*13bd0*/  BPT.TRAP 0x1 ;  /* 0x000000040000795c */ /* 0x000fe20000300000 */
.L_x_944:
[----:B------:R-:W-:Y:S05]  /*13be0*/  BSYNC B1 ;  /* 0x0000000000017941 */ /* 0x000fea0003800000 */
.L_x_943:
[----:B------:R-:W-:Y:S01]  /*13bf0*/  IMAD.MOV.U32 R12, RZ, RZ, RZ ;  /* 0x000000ffff0c7224 */ /* 0x000fe200078e00ff */
[----:B------:R-:W-:Y:S01]  /*13c00*/  UIADD3 UR4, UP0, UR46, 0x370, URZ ;  /* 0x000003702e047890 */ /* 0x000fe2000ff1e03f */
[----:B------:R-:W-:Y:S01]  /*13c10*/  IMAD R11, R8, 0x6000, R17 ;  /* 0x00006000080b7824 */ /* 0x000fe200078e0211 */
[----:B------:R-:W-:Y:S01]  /*13c20*/  PLOP3.LUT P0, PT, PT, PT, PT, 0x80, 0x0 ;  /* 0x000000000000781c */ /* 0x000fe20003f0f070 */
[----:B01----:R-:W-:Y:S01]  /*13c30*/  VIADD R3, R3, 0x2d830 ;  /* 0x0002d83003037836 */ /* 0x003fe20000000000 */
[----:B------:R-:W-:Y:S01]  /*13c40*/  R2UR UR10, R12 ;  /* 0x000000000c0a72ca */ /* 0x000fe200000e0000 */
[----:B------:R-:W-:Y:S01]  /*13c50*/  IMAD.SHL.U32 R2, R6, 0x80, RZ ;  /* 0x0000008006027824 */ /* 0x000fe200078e00ff */
[----:B------:R-:W-:Y:S01]  /*13c60*/  UIADD3.X UR5, URZ, UR47, URZ, UP0, !UPT ;  /* 0x0000002f3f057290 */ /* 0x000fe200087fe43f */
[----:B------:R-:W-:Y:S01]  /*13c70*/  VIADD R5, R11, 0x15400 ;  /* 0x000154000b057836 */ /* 0x000fe20000000000 */
[----:B------:R-:W-:Y:S01]  /*13c80*/  UMOV UR6, 0x0 ;  /* 0x0000000000067882 */ /* 0x000fe20000000000 */
[----:B------:R-:W-:-:S10]  /*13c90*/  UMOV UR7, 0x14f00000 ;  /* 0x14f0000000077882 */ /* 0x000fd40000000000 */
.L_x_945:
[----:B------:R-:W-:-:S13]  /*13ca0*/  @P0 ELECT P2, URZ, PT ;  /* 0x00000000003f082f */ /* 0x000fda0003840000 */
[----:B-----5:R-:W-:Y:S01]  /*13cb0*/  @P2 R2UR UR13, R4 ;  /* 0x00000000040d22ca */ /* 0x020fe200000e0000 */
[----:B------:R-:W-:Y:S01]  /*13cc0*/  UMOV UR12, UR36 ;  /* 0x00000024000c7c82 */ /* 0x000fe20008000000 */
[----:B------:R-:W-:Y:S02]  /*13cd0*/  @P2 R2UR UR11, R2 ;  /* 0x00000000020b22ca */ /* 0x000fe400000e0000 */
[----:B------:R-:W-:Y:S02]  /*13ce0*/  @P2 R2UR UR9, R3 ;  /* 0x00000000030922ca */ /* 0x000fe400000e0000 */
[----:B------:R-:W-:Y:S02]  /*13cf0*/  @P2 R2UR UR8, R5 ;  /* 0x00000000050822ca */ /* 0x000fe400000e0000 */
[----:B------:R-:W-:Y:S02]  /*13d00*/  @P2 PLOP3.LUT P0, PT, P2, PT, PT, 0x8, 0x0 ;  /* 0x000000000000281c */ /* 0x000fe4000170e170 */
        /* <DEDUP_REMOVED lines=9> */
.L_x_946:
[----:B------:R-:W-:-:S13]  /*13da0*/  @P0 ELECT P2, URZ, PT ;  /* 0x00000000003f082f */ /* 0x000fda0003840000 */
[----:B------:R-:W-:Y:S01]  /*13db0*/  @P2 R2UR UR13, R4 ;  /* 0x00000000040d22ca */ /* 0x000fe200000e0000 */
        /* <DEDUP_REMOVED lines=14> */
.L_x_947:
        /* <DEDUP_REMOVED lines=15> */
.L_x_1040:
[----:B------:R-:W-:Y:S05]  /*13f90*/  BSYNC B1 ;  /* 0x0000000000017941 */ /* 0x000fea0003800000 */
.L_x_948:
[----:B------:R-:W-:Y:S01]  /*13fa0*/  BSSY B1, `(.L_x_950) ;  /* 0x000000a000017945 */ /* 0x000fe20003800000 */
[----:B0-----:R-:W-:Y:S02]  /*13fb0*/  IMAD.MOV.U32 R2, RZ, RZ, 0x0 ;  /* 0x00000000ff027424 */ /* 0x001fe400078e00ff */
[----:B------:R-:W-:Y:S01]  /*13fc0*/  IMAD.MOV.U32 R3, RZ, RZ, 0x14f00000 ;  /* 0x14f00000ff037424 */ /* 0x000fe200078e00ff */
[----:B------:R-:W-:Y:S06]  /*13fd0*/  @P1 BRA `(.L_x_951) ;  /* 0x0000000000181947 */ /* 0x000fec0003800000 */
[----:B------:R-:W-:Y:S01]  /*13fe0*/  ISETP.NE.AND P0, PT, R28, RZ, PT ;  /* 0x000000ff1c00720c */ /* 0x000fe20003f05270 */
[----:B------:R-:W-:Y:S02]  /*13ff0*/  IMAD R11, R16, 0x8, R17 ;  /* 0x00000008100b7824 */ /* 0x000fe400078e0211 */
[----:B------:R-:W-:-:S04]  /*14000*/  IMAD.MOV.U32 R13, RZ, RZ, 0x6000 ;  /* 0x00006000ff0d7424 */ /* 0x000fc800078e00ff */
[----:B------:R0:W-:Y:S06]  /*14010*/  SYNCS.ARRIVE.TRANS64 RZ, [R11+URZ+0x2d850], R13 ;  /* 0x02d8500d0bff79a7 */ /* 0x0001ec000800003f */
[----:B------:R-:W-:Y:S05]  /*14020*/  @!P0 BRA `(.L_x_951) ;  /* 0x0000000000048947 */ /* 0x000fea0003800000 */
[----:B------:R-:W-:Y:S01]  /*14030*/  BPT.TRAP 0x1 ;  /* 0x000000040000795c */ /* 0x000fe20000300000 */
.L_x_951:
[----:B------:R-:W-:Y:S05]  /*14040*/  BSYNC B1 ;  /* 0x0000000000017941 */ /* 0x000fea0003800000 */
.L_x_950:
[----:B------:R-:W-:Y:S01]  /*14050*/  R2UR UR6, R2 ;  /* 0x00000000020672ca */ /* 0x000fe200000e0000 */
[--C-:B0-----:R-:W-:Y:S01]  /*14060*/  IMAD R11, R16, 0x8, R17.reuse ;  /* 0x00000008100b7824 */ /* 0x101fe200078e0211 */
[----:B------:R-:W-:Y:S01]  /*14070*/  R2UR UR7, R3 ;  /* 0x00000000030772ca */ /* 0x000fe200000e0000 */
[----:B------:R-:W-:Y:S01]  /*14080*/  UIADD3 UR4, UP0, UR46, 0x470, URZ ;  /* 0x000004702e047890 */ /* 0x000fe2000ff1e03f */
[----:B------:R-:W-:Y:S01]  /*14090*/  R2UR UR10, R12 ;  /* 0x000000000c0a72ca */ /* 0x000fe200000e0000 */
[----:B------:R-:W-:Y:S01]  /*140a0*/  IMAD R12, R16, 0x6000, R17 ;  /* 0x00006000100c7824 */ /* 0x000fe200078e0211 */
[----:B------:R-:W-:Y:S01]  /*140b0*/  PLOP3.LUT P0, PT, PT, PT, PT, 0x80, 0x0 ;  /* 0x000000000000781c */ /* 0x000fe20003f0f070 */
[----:B------:R-:W-:Y:S01]  /*140c0*/  IMAD.SHL.U32 R13, R22, 0x80, RZ ;  /* 0x00000080160d7824 */ /* 0x000fe200078e00ff */
[----:B------:R-:W-:Y:S01]  /*140d0*/  UIADD3.X UR5, URZ, UR47, URZ, UP0, !UPT ;  /* 0x0000002f3f057290 */ /* 0x000fe200087fe43f */
[----:B------:R-:W-:Y:S02]  /*140e0*/  VIADD R11, R11, 0x2d850 ;  /* 0x0002d8500b0b7836 */ /* 0x000fe40000000000 */
[----:B------:R-:W-:-:S09]  /*140f0*/  VIADD R14, R12, 0x400 ;  /* 0x000004000c0e7836 */ /* 0x000fd20000000000 */
.L_x_952:
        /* <DEDUP_REMOVED lines=15> */
.L_x_953:
        /* <DEDUP_REMOVED lines=15> */
.L_x_954:
        /* <DEDUP_REMOVED lines=10> */
[----:B------:R-:W-:Y:S02]  /*14380*/  IMAD.MOV.U32 R18, RZ, RZ, R4 ;  /* 0x000000ffff127224 */ /* 0x000fe400078e0004 */
[----:B------:R-:W-:-:S07]  /*14390*/  IMAD.MOV.U32 R22, RZ, RZ, R6 ;  /* 0x000000ffff167224 */ /* 0x000fce00078e0006 */
.L_x_939:
[----:B------:R-:W-:Y:S05]  /*143a0*/  BSYNC B0 ;  /* 0x0000000000007941 */ /* 0x000fea0003800000 */
.L_x_938:
[----:B------:R-:W-:Y:S01]  /*143b0*/  UIADD3 UR4, UR40, -0x3, URZ ;  /* 0xfffffffd28047890 */ /* 0x000fe2000fffe03f */
[----:B------:R-:W-:Y:S02]  /*143c0*/  IMAD.MOV.U32 R16, RZ, RZ, R8 ;  /* 0x000000ffff107224 */ /* 0x000fe400078e0008 */
[----:B------:R-:W-:-:S03]  /*143d0*/  IMAD.MOV.U32 R24, RZ, RZ, R9 ;  /* 0x000000ffff187224 */ /* 0x000fc600078e0009 */
[----:B------:R-:W-:-:S07]  /*143e0*/  IMAD.U32 R6, RZ, RZ, UR4 ;  /* 0x00000004ff067e24 */ /* 0x000fce000f8e00ff */
.L_x_937:
[----:B------:R-:W-:Y:S01]  /*143f0*/  ULOP3.LUT UR4, URZ, UR40, URZ, 0x33, !UPT ;  /* 0x000000283f047292 */ /* 0x000fe2000f8e333f */
[----:B------:R-:W-:Y:S01]  /*14400*/  VIADD R7, R7, 0xfffffffe ;  /* 0xfffffffe07077836 */ /* 0x000fe20000000000 */
[----:B------:R-:W-:Y:S04]  /*14410*/  BSSY B0, `(.L_x_936) ;  /* 0x000015a000007945 */ /* 0x000fe80003800000 */
[----:B------:R-:W-:-:S13]  /*14420*/  ISETP.NE.AND P0, PT, R7, UR4, PT ;  /* 0x0000000407007c0c */ /* 0x000fda000bf05270 */
[----:B------:R-:W-:Y:S05]  /*14430*/  @!P0 BRA `(.L_x_955) ;  /* 0x00000014005c8947 */ /* 0x000fea0003800000 */
[----:B------:R-:W-:-:S07]  /*14440*/  IMAD.MOV.U32 R4, RZ, RZ, R18 ;  /* 0x000000ffff047224 */ /* 0x000fce00078e0012 */
.L_x_990:
[----:B------:R-:W-:Y:S01]  /*14450*/  LOP3.LUT P1, RZ, R19, 0x2, RZ, 0xc0, !PT ;  /* 0x0000000213ff7812 */ /* 0x000fe2000782c0ff */
[----:B------:R-:W-:Y:S01]  /*14460*/  VIADD R7, R16, 0x1 ;  /* 0x0000000110077836 */ /* 0x000fe20000000000 */
[----:B------:R-:W-:Y:S05]  /*14470*/  YIELD ;  /* 0x0000000000007946 */ /* 0x000fea0003800000 */
[----:B------:R-:W-:Y:S01]  /*14480*/  ISETP.NE.AND P0, PT, R7, 0x2, PT ;  /* 0x000000020700780c */ /* 0x000fe20003f05270 */
[----:B------:R-:W-:Y:S03]  /*14490*/  BSSY B1, `(.L_x_956) ;  /* 0x00000a4000017945 */ /* 0x000fe60003800000 */
[----:B------:R-:W-:-:S02]  /*144a0*/  SEL R3, RZ, 0x1, P0 ;  /* 0x00000001ff037807 */ /* 0x000fc40000000000 */
[----:B------:R-:W-:Y:S02]  /*144b0*/  SEL R7, R7, RZ, P0 ;  /* 0x000000ff07077207 */ /* 0x000fe40000000000 */
[----:B------:R-:W-:Y:S01]  /*144c0*/  LOP3.LUT R8, R24, R3, RZ, 0x3c, !PT ;  /* 0x0000000318087212 */ /* 0x000fe200078e3cff */
[----:B------:R-:W-:Y:S06]  /*144d0*/  @!P1 BRA `(.L_x_957) ;  /* 0x00000008007c9947 */ /* 0x000fec0003800000 */
[----:B------:R-:W-:Y:S01]  /*144e0*/  LOP3.LUT P1, RZ, R19, 0x1, RZ, 0xc0, !PT ;  /* 0x0000000113ff7812 */ /* 0x000fe2000782c0ff */
        /* <DEDUP_REMOVED lines=9> */
[----:B------:R-:W-:-:S03]  /*14580*/  IMAD R4, R25, UR4, RZ ;  /* 0x0000000419047c24 */ /* 0x000fc6000f8e02ff */
[--C-:B------:R-:W-:Y:S01]  /*14590*/  SHF.R.S32.HI R3, RZ, 0x1f, R2.reuse ;  /* 0x0000001fff037819 */ /* 0x100fe20000011402 */
[----:B------:R-:W-:-:S04]  /*145a0*/  IMAD.MOV R9, RZ, RZ, -R2 ;  /* 0x000000ffff097224 */ /* 0x000fc800078e0a02 */
[----:B------:R-:W-:Y:S02]  /*145b0*/  IMAD R9, R5, R9, R6 ;  /* 0x0000000905097224 */ /* 0x000fe400078e0206 */
[C---:B------:R-:W-:Y:S02]  /*145c0*/  IMAD R5, R23.reuse, UR5, R4 ;  /* 0x0000000517057c24 */ /* 0x040fe4000f8e0204 */
[----:B------:R-:W-:Y:S01]  /*145d0*/  IMAD.WIDE.U32 R2, R23, UR4, R2 ;  /* 0x0000000417027c25 */ /* 0x000fe2000f8e0002 */
[----:B------:R-:W-:-:S03]  /*145e0*/  ULDC.64 UR4, c[0x0][0x418] ;  /* 0x0001060000047ab9 */ /* 0x000fc60000000a00 */
[----:B------:R-:W-:Y:S01]  /*145f0*/  IMAD.IADD R5, R5, 0x1, R3 ;  /* 0x0000000105057824 */ /* 0x000fe200078e0203 */
[----:B------:R-:W-:-:S04]  /*14600*/  LEA R4, P0, R2, UR4, 0x2 ;  /* 0x0000000402047c11 */ /* 0x000fc8000f8010ff */
[----:B------:R-:W-:-:S05]  /*14610*/  LEA.HI.X R5, R2, UR5, R5, 0x2, P0 ;  /* 0x0000000502057c11 */ /* 0x000fca00080f1405 */
[----:B------:R0:W5:Y:S04]  /*14620*/  LDG.E R4, desc[UR48][R4.64] ;  /* 0x0000003004047981 */ /* 0x000168000c1e1900 */
.L_x_958:
        /* <DEDUP_REMOVED lines=8> */
.L_x_1041:
[----:B------:R-:W-:Y:S05]  /*146b0*/  BSYNC B2 ;  /* 0x0000000000027941 */ /* 0x000fea0003800000 */
.L_x_959:
[----:B------:R-:W-:Y:S04]  /*146c0*/  BSSY B2, `(.L_x_961) ;  /* 0x0000007000027945 */ /* 0x000fe80003800000 */
[----:B------:R-:W-:Y:S05]  /*146d0*/  @P1 BRA `(.L_x_962) ;  /* 0x0000000000141947 */ /* 0x000fea0003800000 */
[----:B------:R-:W-:Y:S01]  /*146e0*/  ISETP.NE.AND P0, PT, R28, RZ, PT ;  /* 0x000000ff1c00720c */ /* 0x000fe20003f05270 */
[----:B0-----:R-:W-:-:S04]  /*146f0*/  IMAD.MOV.U32 R2, RZ, RZ, 0x6000 ;  /* 0x00006000ff027424 */ /* 0x001fc800078e00ff */
[----:B------:R1:W-:Y:S08]  /*14700*/  SYNCS.ARRIVE.TRANS64 RZ, [R3+URZ+0x2d830], R2 ;  /* 0x02d8300203ff79a7 */ /* 0x0003f0000800003f */
[----:B------:R-:W-:Y:S05]  /*14710*/  @!P0 BRA `(.L_x_962) ;  /* 0x0000000000048947 */ /* 0x000fea0003800000 */
[----:B------:R-:W-:Y:S01]  /*14720*/  BPT.TRAP 0x1 ;  /* 0x000000040000795c */ /* 0x000fe20000300000 */
.L_x_962:
[----:B------:R-:W-:Y:S05]  /*14730*/  BSYNC B2 ;  /* 0x0000000000027941 */ /* 0x000fea0003800000 */
.L_x_961:
        /* <DEDUP_REMOVED lines=11> */
.L_x_963:
        /* <DEDUP_REMOVED lines=16> */
.L_x_964:
        /* <DEDUP_REMOVED lines=16> */
.L_x_965:
        /* <DEDUP_REMOVED lines=15> */
.L_x_1042:
[----:B------:R-:W-:Y:S05]  /*14ae0*/  BSYNC B2 ;  /* 0x0000000000027941 */ /* 0x000fea0003800000 */
.L_x_966:
[----:B------:R-:W-:Y:S01]  /*14af0*/  BSSY B2, `(.L_x_968) ;  /* 0x0000009000027945 */ /* 0x000fe20003800000 */
[----:B------:R-:W-:Y:S02]  /*14b00*/  IMAD.MOV.U32 R2, RZ, RZ, 0x0 ;  /* 0x00000000ff027424 */ /* 0x000fe400078e00ff */
[----:B0-----:R-:W-:Y:S01]  /*14b10*/  IMAD.MOV.U32 R3, RZ, RZ, 0x14f00000 ;  /* 0x14f00000ff037424 */ /* 0x001fe200078e00ff */
[----:B------:R-:W-:Y:S06]  /*14b20*/  @P1 BRA `(.L_x_969) ;  /* 0x0000000000141947 */ /* 0x000fec0003800000 */
[----:B------:R-:W-:Y:S01]  /*14b30*/  ISETP.NE.AND P0, PT, R28, RZ, PT ;  /* 0x000000ff1c00720c */ /* 0x000fe20003f05270 */
[----:B------:R-:W-:-:S04]  /*14b40*/  IMAD.MOV.U32 R13, RZ, RZ, 0x6000 ;  /* 0x00006000ff0d7424 */ /* 0x000fc800078e00ff */
[----:B------:R0:W-:Y:S08]  /*14b50*/  SYNCS.ARRIVE.TRANS64 RZ, [R12+URZ+0x50], R13 ;  /* 0x0000500d0cff79a7 */ /* 0x0001f0000800003f */
[----:B------:R-:W-:Y:S05]  /*14b60*/  @!P0 BRA `(.L_x_969) ;  /* 0x0000000000048947 */ /* 0x000fea0003800000 */
[----:B------:R-:W-:Y:S01]  /*14b70*/  BPT.TRAP 0x1 ;  /* 0x000000040000795c */ /* 0x000fe20000300000 */
.L_x_969:
[----:B------:R-:W-:Y:S05]  /*14b80*/  BSYNC B2 ;  /* 0x0000000000027941 */ /* 0x000fea0003800000 */
.L_x_968:
[----:B------:R-:W-:Y:S01]  /*14b90*/  R2UR UR6, R2 ;  /* 0x00000000020672ca */ /* 0x000fe200000e0000 */
[----:B------:R-:W-:Y:S01]  /*14ba0*/  IMAD R16, R16, 0x6000, R17 ;  /* 0x0000600010107824 */ /* 0x000fe200078e0211 */
[----:B------:R-:W-:Y:S01]  /*14bb0*/  R2UR UR7, R3 ;  /* 0x00000000030772ca */ /* 0x000fe200000e0000 */
[----:B------:R-:W-:Y:S01]  /*14bc0*/  UIADD3 UR4, UP0, UR46, 0x470, URZ ;  /* 0x000004702e047890 */ /* 0x000fe2000ff1e03f */
[----:B------:R-:W-:Y:S01]  /*14bd0*/  R2UR UR10, R5 ;  /* 0x00000000050a72ca */ /* 0x000fe200000e0000 */
[----:B------:R-:W-:Y:S01]  /*14be0*/  IMAD.SHL.U32 R5, R22, 0x80, RZ ;  /* 0x0000008016057824 */ /* 0x000fe200078e00ff */
[----:B------:R-:W-:Y:S01]  /*14bf0*/  PLOP3.LUT P0, PT, PT, PT, PT, 0x80, 0x0 ;  /* 0x000000000000781c */ /* 0x000fe20003f0f070 */
[----:B0-----:R-:W-:Y:S01]  /*14c00*/  VIADD R12, R12, 0x50 ;  /* 0x000000500c0c7836 */ /* 0x001fe20000000000 */
[----:B------:R-:W-:Y:S01]  /*14c10*/  UIADD3.X UR5, URZ, UR47, URZ, UP0, !UPT ;  /* 0x0000002f3f057290 */ /* 0x000fe200087fe43f */
[----:B------:R-:W-:-:S11]  /*14c20*/  VIADD R13, R16, 0x400 ;  /* 0x00000400100d7836 */ /* 0x000fd60000000000 */
.L_x_970:
        /* <DEDUP_REMOVED lines=15> */
.L_x_971:
        /* <DEDUP_REMOVED lines=15> */
.L_x_972:
        /* <DEDUP_REMOVED lines=12> */
.L_x_957:
[----:B------:R-:W-:Y:S05]  /*14ed0*/  BSYNC B1 ;  /* 0x0000000000017941 */ /* 0x000fea0003800000 */
.L_x_956:
[----:B------:R-:W-:Y:S01]  /*14ee0*/  LOP3.LUT P1, RZ, R19, 0x2, RZ, 0xc0, !PT ;  /* 0x0000000213ff7812 */ /* 0x000fe2000782c0ff */
[----:B------:R-:W-:Y:S01]  /*14ef0*/  VIADD R16, R7, 0x1 ;  /* 0x0000000107107836 */ /* 0x000fe20000000000 */
[----:B------:R-:W-:Y:S01]  /*14f00*/  BSSY B1, `(.L_x_973) ;  /* 0x00000a7000017945 */ /* 0x000fe20003800000 */
[----:B------:R-:W-:-:S03]  /*14f10*/  VIADD R9, R6, 0xffffffff ;  /* 0xffffffff06097836 */ /* 0x000fc60000000000 */
        /* <DEDUP_REMOVED lines=26> */
.L_x_975:
[----:B------:R-:W-:Y:S01]  /*150c0*/  IMAD R2, R16, 0x8, R17 ;  /* 0x0000000810027824 */ /* 0x000fe200078e0211 */
[----:B------:R-:W-:Y:S01]  /*150d0*/  SHF.L.U32 R3, R24, 0x1f, RZ ;  /* 0x0000001f18037819 */ /* 0x000fe200000006ff */
[----:B------:R-:W-:Y:S03]  /*150e0*/  BSSY B2, `(.L_x_976) ;  /* 0x0000003000027945 */ /* 0x000fe60003800000 */
[----:B------:R-:W1:Y:S02]  /*150f0*/  SYNCS.PHASECHK.TRANS64.TRYWAIT P0, [R2+URZ+0x2d840], R3 ;  /* 0x02d84003020075a7 */ /* 0x000e64000800017f */
[----:B-1----:R-:W-:Y:S05]  /*15100*/  @!P0 BRA `(.L_x_977) ;  /* 0x0000002000648947 */ /* 0x002fea0003800000 */
.L_x_1043:
[----:B------:R-:W-:Y:S05]  /*15110*/  BSYNC B2 ;  /* 0x0000000000027941 */ /* 0x000fea0003800000 */
.L_x_976:
[----:B0-----:R-:W0:Y:S01]  /*15120*/  S2R R5, SR_TID.X ;  /* 0x0000000000057919 */ /* 0x001e220000002100 */
[----:B------:R-:W-:Y:S01]  /*15130*/  BSSY B2, `(.L_x_978) ;  /* 0x0000009000027945 */ /* 0x000fe20003800000 */
[----:B0-----:R-:W-:-:S04]  /*15140*/  LOP3.LUT R5, R5, 0x7f, RZ, 0xc0, !PT ;  /* 0x0000007f05057812 */ /* 0x001fc800078ec0ff */
[----:B------:R-:W-:-:S13]  /*15150*/  ISETP.NE.AND P1, PT, R5, RZ, PT ;  /* 0x000000ff0500720c */ /* 0x000fda0003f25270 */
[----:B------:R-:W-:Y:S05]  /*15160*/  @P1 BRA `(.L_x_979) ;  /* 0x0000000000141947 */ /* 0x000fea0003800000 */
[----:B------:R-:W-:Y:S01]  /*15170*/  ISETP.NE.AND P0, PT, R28, RZ, PT ;  /* 0x000000ff1c00720c */ /* 0x000fe20003f05270 */
[----:B-1----:R-:W-:-:S04]  /*15180*/  IMAD.MOV.U32 R3, RZ, RZ, 0x6000 ;  /* 0x00006000ff037424 */ /* 0x002fc800078e00ff */
[----:B------:R0:W-:Y:S08]  /*15190*/  SYNCS.ARRIVE.TRANS64 RZ, [R2+URZ+0x2d830], R3 ;  /* 0x02d8300302ff79a7 */ /* 0x0001f0000800003f */
[----:B------:R-:W-:Y:S05]  /*151a0*/  @!P0 BRA `(.L_x_979) ;  /* 0x0000000000048947 */ /* 0x000fea0003800000 */
[----:B------:R-:W-:Y:S01]  /*151b0*/  BPT.TRAP 0x1 ;  /* 0x000000040000795c */ /* 0x000fe20000300000 */
.L_x_979:
[----:B------:R-:W-:Y:S05]  /*151c0*/  BSYNC B2 ;  /* 0x0000000000027941 */ /* 0x000fea0003800000 */
.L_x_978:
[----:B------:R-:W-:Y:S01]  /*151d0*/  IMAD.MOV.U32 R5, RZ, RZ, RZ ;  /* 0x000000ffff057224 */ /* 0x000fe200078e00ff */
[----:B------:R-:W-:Y:S01]  /*151e0*/  UIADD3 UR4, UP0, UR46, 0x370, URZ ;  /* 0x000003702e047890 */ /* 0x000fe2000ff1e03f */
[C---:B01----:R-:W-:Y:S01]  /*151f0*/  IMAD R3, R16.reuse, 0x8, R0 ;  /* 0x0000000810037824 */ /* 0x043fe200078e0200 */
[----:B------:R-:W-:Y:S01]  /*15200*/  PLOP3.LUT P0, PT, PT, PT, PT, 0x80, 0x0 ;  /* 0x000000000000781c */ /* 0x000fe20003f0f070 */
[----:B------:R-:W-:Y:S01]  /*15210*/  IMAD R13, R16, 0x6000, R17 ;  /* 0x00006000100d7824 */ /* 0x000fe200078e0211 */
[----:B------:R-:W-:Y:S01]  /*15220*/  R2UR UR10, R5 ;  /* 0x00000000050a72ca */ /* 0x000fe200000e0000 */
[----:B------:R-:W-:Y:S01]  /*15230*/  VIADD R3, R3, 0x30 ;  /* 0x0000003003037836 */ /* 0x000fe20000000000 */
[----:B------:R-:W-:Y:S01]  /*15240*/  UIADD3.X UR5, URZ, UR47, URZ, UP0, !UPT ;  /* 0x0000002f3f057290 */ /* 0x000fe200087fe43f */
[----:B------:R-:W-:Y:S01]  /*15250*/  IMAD.SHL.U32 R2, R10, 0x80, RZ ;  /* 0x000000800a027824 */ /* 0x000fe200078e00ff */
[----:B------:R-:W-:Y:S01]  /*15260*/  UMOV UR6, 0x0 ;  /* 0x0000000000067882 */ /* 0x000fe20000000000 */
[----:B------:R-:W-:Y:S01]  /*15270*/  VIADD R11, R13, 0x15400 ;  /* 0x000154000d0b7836 */ /* 0x000fe20000000000 */
[----:B------:R-:W-:-:S09]  /*15280*/  UMOV UR7, 0x14f00000 ;  /* 0x14f0000000077882 */ /* 0x000fd20000000000 */
.L_x_980:
        /* <DEDUP_REMOVED lines=16> */
.L_x_981:
        /* <DEDUP_REMOVED lines=16> */
.L_x_982:
        /* <DEDUP_REMOVED lines=15> */
.L_x_1044:
[----:B------:R-:W-:Y:S05]  /*15580*/  BSYNC B2 ;  /* 0x0000000000027941 */ /* 0x000fea0003800000 */
.L_x_983:
[----:B------:R-:W-:Y:S01]  /*15590*/  BSSY B2, `(.L_x_985) ;  /* 0x0000009000027945 */ /* 0x000fe20003800000 */
[----:B0-----:R-:W-:Y:S02]  /*155a0*/  IMAD.MOV.U32 R2, RZ, RZ, 0x0 ;  /* 0x00000000ff027424 */ /* 0x001fe400078e00ff */
[----:B------:R-:W-:Y:S01]  /*155b0*/  IMAD.MOV.U32 R3, RZ, RZ, 0x14f00000 ;  /* 0x14f00000ff037424 */ /* 0x000fe200078e00ff */
[----:B------:R-:W-:Y:S06]  /*155c0*/  @P1 BRA `(.L_x_986) ;  /* 0x0000000000141947 */ /* 0x000fec0003800000 */
[----:B------:R-:W-:Y:S01]  /*155d0*/  ISETP.NE.AND P0, PT, R28, RZ, PT ;  /* 0x000000ff1c00720c */ /* 0x000fe20003f05270 */
[----:B------:R-:W-:-:S04]  /*155e0*/  IMAD.MOV.U32 R13, RZ, RZ, 0x6000 ;  /* 0x00006000ff0d7424 */ /* 0x000fc800078e00ff */
[----:B------:R0:W-:Y:S08]  /*155f0*/  SYNCS.ARRIVE.TRANS64 RZ, [R8+URZ+0x50], R13 ;  /* 0x0000500d08ff79a7 */ /* 0x0001f0000800003f */
[----:B------:R-:W-:Y:S05]  /*15600*/  @!P0 BRA `(.L_x_986) ;  /* 0x0000000000048947 */ /* 0x000fea0003800000 */
[----:B------:R-:W-:Y:S01]  /*15610*/  BPT.TRAP 0x1 ;  /* 0x000000040000795c */ /* 0x000fe20000300000 */
.L_x_986:
[----:B------:R-:W-:Y:S05]  /*15620*/  BSYNC B2 ;  /* 0x0000000000027941 */ /* 0x000fea0003800000 */
.L_x_985:
        /* <DEDUP_REMOVED lines=10> */
.L_x_987:
        /* <DEDUP_REMOVED lines=15> */
.L_x_988:
        /* <DEDUP_REMOVED lines=15> */
.L_x_989:
        /* <DEDUP_REMOVED lines=12> */
.L_x_974:
[----:B------:R-:W-:Y:S05]  /*15970*/  BSYNC B1 ;  /* 0x0000000000017941 */ /* 0x000fea0003800000 */
.L_x_973:
[----:B------:R-:W-:Y:S01]  /*15980*/  ISETP.GT.AND P0, PT, R9, UR39, PT ;  /* 0x0000002709007c0c */ /* 0x000fe2000bf04270 */
[----:B------:R-:W-:-:S12]  /*15990*/  VIADD R6, R6, 0xfffffffe ;  /* 0xfffffffe06067836 */ /* 0x000fd80000000000 */
[----:B------:R-:W-:Y:S05]  /*159a0*/  @P0 BRA `(.L_x_990) ;  /* 0xffffffe800a80947 */ /* 0x000fea000383ffff */
.L_x_955:
[----:B------:R-:W-:Y:S05]  /*159b0*/  BSYNC B0 ;  /* 0x0000000000007941 */ /* 0x000fea0003800000 */
.L_x_936:
[----:B------:R-:W1:Y:S01]  /*159c0*/  S2R R0, SR_TID.X ;  /* 0x0000000000007919 */ /* 0x000e620000002100 */
[----:B------:R-:W-:Y:S01]  /*159d0*/  BSSY B0, `(.L_x_991) ;  /* 0x0000010000007945 */ /* 0x000fe20003800000 */
[----:B-1----:R-:W-:-:S04]  /*159e0*/  LOP3.LUT R6, R0, 0x7f, RZ, 0xc0, !PT ;  /* 0x0000007f00067812 */ /* 0x002fc800078ec0ff */
[----:B------:R-:W-:-:S13]  /*159f0*/  ISETP.NE.AND P1, PT, R6, RZ, PT ;  /* 0x000000ff0600720c */ /* 0x000fda0003f25270 */
[----:B------:R-:W-:Y:S05]  /*15a00*/  @P1 BRA `(.L_x_992) ;  /* 0x0000000000301947 */ /* 0x000fea0003800000 */
[----:B------:R-:W1:Y:S01]  /*15a10*/  S2R R5, SR_LANEID ;  /* 0x0000000000057919 */ /* 0x000e620000000000 */
[----:B------:R-:W-:Y:S01]  /*15a20*/  VOTEU.ANY UR4, UPT, PT ;  /* 0x0000000000047886 */ /* 0x000fe200038e0100 */
[----:B0-----:R-:W0:Y:S01]  /*15a30*/  LDC.64 R2, c[0x0][0xc80] ;  /* 0x00032000ff027b82 */ /* 0x001e220000000a00 */
[----:B------:R-:W1:Y:S02]  /*15a40*/  FLO.U32 R0, UR4 ;  /* 0x0000000400007d00 */ /* 0x000e6400080e0000 */
[----:B-1----:R-:W-:-:S06]  /*15a50*/  ISETP.EQ.U32.AND P0, PT, R0, R5, PT ;  /* 0x000000050000720c */ /* 0x002fcc0003f02070 */
[----:B------:R-:W0:Y:S07]  /*15a60*/  POPC R5, UR4 ;  /* 0x0000000400057d09 */ /* 0x000e2e0008000000 */
[----:B0-----:R-:W2:Y:S01]  /*15a70*/  @P0 ATOMG.E.ADD.STRONG.GPU PT, R3, desc[UR48][R2.64], R5 ;  /* 0x00000005020309a8 */ /* 0x001ea200081ee1f0 */
[----:B------:R-:W0:Y:S02]  /*15a80*/  S2R R4, SR_LTMASK ;  /* 0x0000000000047919 */ /* 0x000e240000003900 */
[----:B0-----:R-:W-:-:S04]  /*15a90*/  LOP3.LUT R4, R4, UR4, RZ, 0xc0, !PT ;  /* 0x0000000404047c12 */ /* 0x001fc8000f8ec0ff */
[----:B------:R-:W0:Y:S01]  /*15aa0*/  POPC R27, R4 ;  /* 0x00000004001b7309 */ /* 0x000e220000000000 */
[----:B--2---:R-:W0:Y:S02]  /*15ab0*/  SHFL.IDX PT, R0, R3, R0, 0x1f ;  /* 0x00001f0003007589 */ /* 0x004e2400000e0000 */
[----:B0-----:R-:W-:-:S07]  /*15ac0*/  IADD3 R27, R0, UR42, R27 ;  /* 0x0000002a001b7c10 */ /* 0x001fce000fffe01b */
.L_x_992:
[----:B------:R-:W-:Y:S05]  /*15ad0*/  BSYNC B0 ;  /* 0x0000000000007941 */ /* 0x000fea0003800000 */
.L_x_991:
[----:B------:R-:W-:Y:S01]  /*15ae0*/  LOP3.LUT P0, RZ, R19, 0x2, RZ, 0xc0, !PT ;  /* 0x0000000213ff7812 */ /* 0x000fe2000780c0ff */
[----:B------:R-:W-:-:S12]  /*15af0*/  BSSY B0, `(.L_x_993) ;  /* 0x0000043000007945 */ /* 0x000fd80003800000 */
[----:B------:R-:W-:Y:S05]  /*15b00*/  @!P0 BRA `(.L_x_994) ;  /* 0x0000000400048947 */ /* 0x000fea0003800000 */
[----:B------:R-:W-:Y:S01]  /*15b10*/  IMAD R3, R16, 0x8, R17 ;  /* 0x0000000810037824 */ /* 0x000fe200078e0211 */
[----:B------:R-:W-:Y:S01]  /*15b20*/  SHF.L.U32 R0, R24, 0x1f, RZ ;  /* 0x0000001f18007819 */ /* 0x000fe200000006ff */
[----:B------:R-:W-:Y:S01]  /*15b30*/  BSSY B1, `(.L_x_995) ;  /* 0x0000004000017945 */ /* 0x000fe20003800000 */
[----:B------:R-:W-:Y:S02]  /*15b40*/  ISETP.NE.AND P2, PT, R6, RZ, PT ;  /* 0x000000ff0600720c */ /* 0x000fe40003f45270 */
[----:B------:R-:W1:Y:S02]  /*15b50*/  SYNCS.PHASECHK.TRANS64.TRYWAIT P0, [R3+URZ+0x2d860], R0 ;  /* 0x02d86000030075a7 */ /* 0x000e64000800017f */
[----:B-1----:R-:W-:Y:S09]  /*15b60*/  @!P0 BRA `(.L_x_996) ;  /* 0x0000001400f48947 */ /* 0x002ff20003800000 */
.L_x_1045:
[----:B------:R-:W-:Y:S05]  /*15b70*/  BSYNC B1 ;  /* 0x0000000000017941 */ /* 0x000fea0003800000 */
.L_x_995:
[----:B------:R-:W-:Y:S04]  /*15b80*/  BSSY B1, `(.L_x_997) ;  /* 0x0000007000017945 */ /* 0x000fe80003800000 */
[----:B------:R-:W-:Y:S05]  /*15b90*/  @P2 BRA `(.L_x_998) ;  /* 0x0000000000142947 */ /* 0x000fea0003800000 */
[----:B------:R-:W-:Y:S01]  /*15ba0*/  ISETP.NE.AND P0, PT, R28, RZ, PT ;  /* 0x000000ff1c00720c */ /* 0x000fe20003f05270 */
[----:B-1----:R-:W-:-:S04]  /*15bb0*/  IMAD.MOV.U32 R0, RZ, RZ, 0x6000 ;  /* 0x00006000ff007424 */ /* 0x002fc800078e00ff */
[----:B------:R2:W-:Y:S08]  /*15bc0*/  SYNCS.ARRIVE.TRANS64 RZ, [R3+URZ+0x2d850], R0 ;  /* 0x02d8500003ff79a7 */ /* 0x0005f0000800003f */
[----:B------:R-:W-:Y:S05]  /*15bd0*/  @!P0 BRA `(.L_x_998) ;  /* 0x0000000000048947 */ /* 0x000fea0003800000 */
[----:B------:R-:W-:Y:S01]  /*15be0*/  BPT.TRAP 0x1 ;  /* 0x000000040000795c */ /* 0x000fe20000300000 */
.L_x_998:
[----:B------:R-:W-:Y:S05]  /*15bf0*/  BSYNC B1 ;  /* 0x0000000000017941 */ /* 0x000fea0003800000 */
.L_x_997:
[----:B-12---:R-:W-:Y:S01]  /*15c00*/  IMAD R0, R16, 0x6000, R17 ;  /* 0x0000600010007824 */ /* 0x006fe200078e0211 */
[----:B------:R-:W-:Y:S01]  /*15c10*/  UIADD3 UR4, UP0, UR46, 0x470, URZ ;  /* 0x000004702e047890 */ /* 0x000fe2000ff1e03f */
[----:B0-----:R-:W-:Y:S01]  /*15c20*/  VIADD R2, R3, 0x2d850 ;  /* 0x0002d85003027836 */ /* 0x001fe20000000000 */
[----:B------:R-:W-:Y:S01]  /*15c30*/  PLOP3.LUT P0, PT, PT, PT, PT, 0x80, 0x0 ;  /* 0x000000000000781c */ /* 0x000fe20003f0f070 */
[----:B------:R-:W-:Y:S01]  /*15c40*/  IMAD.SHL.U32 R22, R22, 0x80, RZ ;  /* 0x0000008016167824 */ /* 0x000fe200078e00ff */
[----:B------:R-:W-:Y:S01]  /*15c50*/  UIADD3.X UR5, URZ, UR47, URZ, UP0, !UPT ;  /* 0x0000002f3f057290 */ /* 0x000fe200087fe43f */
[----:B------:R-:W-:Y:S01]  /*15c60*/  VIADD R3, R0, 0x400 ;  /* 0x0000040000037836 */ /* 0x000fe20000000000 */
[----:B------:R-:W-:Y:S01]  /*15c70*/  UMOV UR6, 0x0 ;  /* 0x0000000000067882 */ /* 0x000fe20000000000 */
[----:B------:R-:W-:Y:S01]  /*15c80*/  UMOV UR7, 0x14f00000 ;  /* 0x14f0000000077882 */ /* 0x000fe20000000000 */
[----:B------:R-:W-:-:S08]  /*15c90*/  UMOV UR10, URZ ;  /* 0x0000003f000a7c82 */ /* 0x000fd00008000000 */
.L_x_999:
        /* <DEDUP_REMOVED lines=15> */
.L_x_1000:
        /* <DEDUP_REMOVED lines=15> */
.L_x_1001:
        /* <DEDUP_REMOVED lines=9> */
[----:B-1----:R-:W-:Y:S05]  /*15f10*/  @P0 BRA.U.ANY `(.L_x_1001) ;  /* 0xfffffffd00d80947 */ /* 0x002fea000393ffff */
.L_x_994:
[----:B------:R-:W-:Y:S05]  /*15f20*/  BSYNC B0 ;  /* 0x0000000000007941 */ /* 0x000fea0003800000 */
.L_x_993:
[----:B------:R-:W-:-:S05]  /*15f30*/  VIADD R16, R16, 0x1 ;  /* 0x0000000110107836 */ /* 0x000fca0000000000 */
[----:B------:R-:W-:-:S04]  /*15f40*/  ISETP.NE.AND P0, PT, R16, 0x2, PT ;  /* 0x000000021000780c */ /* 0x000fc80003f05270 */
[----:B------:R-:W-:Y:S02]  /*15f50*/  SEL R3, RZ, 0x1, P0 ;  /* 0x00000001ff037807 */ /* 0x000fe40000000000 */
[----:B------:R-:W-:Y:S02]  /*15f60*/  SEL R16, R16, RZ, P0 ;  /* 0x000000ff10107207 */ /* 0x000fe40000000000 */
[----:B------:R-:W-:-:S07]  /*15f70*/  LOP3.LUT R24, R24, R3, RZ, 0x3c, !PT ;  /* 0x0000000318187212 */ /* 0x000fce00078e3cff */
.L_x_918:
[----:B------:R-:W-:Y:S05]  /*15f80*/  BSYNC B7 ;  /* 0x0000000000077941 */ /* 0x000fea0003800000 */
.L_x_916:
[----:B------:R-:W-:-:S13]  /*15f90*/  LOP3.LUT P0, RZ, R19, 0x4, RZ, 0xc0, !PT ;  /* 0x0000000413ff7812 */ /* 0x000fda000780c0ff */
[----:B------:R-:W-:Y:S05]  /*15fa0*/  @!P0 BRA `(.L_x_1002) ;  /* 0x0000000000248947 */ /* 0x000fea0003800000 */
[----:B------:R-:W-:Y:S05]  /*15fb0*/  WARPSYNC.ALL ;  /* 0x0000000000007948 */ /* 0x000fea0003800000 */
[----:B------:R-:W1:Y:S08]  /*15fc0*/  S2UR UR5, SR_CgaCtaId ;  /* 0x00000000000579c3 */ /* 0x000e700000008800 */
[----:B------:R-:W-:Y:S06]  /*15fd0*/  BAR.SYNC.DEFER_BLOCKING 0x5, 0x200 ;  /* 0x0148000000007b1d */ /* 0x000fec0000010000 */
[----:B------:R-:W-:-:S02]  /*15fe0*/  UMOV UR4, 0x400 ;  /* 0x0000040000047882 */ /* 0x000fc40000000000 */
[----:B-1----:R-:W-:-:S06]  /*15ff0*/  ULEA UR4, UR5, UR4, 0x18 ;  /* 0x0000000405047291 */ /* 0x002fcc000f8ec03f */
[----:B0-----:R-:W-:-:S05]  /*16000*/  IMAD.U32 R17, RZ, RZ, UR4 ;  /* 0x00000004ff117e24 */ /* 0x001fca000f8e00ff */
[----:B------:R0:W1:Y:S01]  /*16010*/  LDS R27, [R17+0x2d8d0] ;  /* 0x02d8d000111b7984 */ /* 0x0000620000000800 */
[----:B------:R-:W-:Y:S06]  /*16020*/  BAR.ARV 0x4, 0x200 ;  /* 0x0108000000007b1d */ /* 0x000fec0000002000 */
[----:B------:R-:W-:Y:S05]  /*16030*/  BRA `(.L_x_1003) ;  /* 0x00000000002c7947 */ /* 0x000fea0003800000 */
.L_x_1002:
[----:B------:R-:W-:-:S03]  /*16040*/  UMOV UR4, 0xffffffff ;  /* 0xffffffff00047882 */ /* 0x000fc60000000000 */
[----:B------:R-:W-:Y:S05]  /*16050*/  BRA.DIV UR4, `(.L_x_1004) ;  /* 0x0000001204cc7947 */ /* 0x000fea000b800000 */
[----:B------:R1:W2:Y:S02]  /*16060*/  SHFL.IDX PT, R14, R27, RZ, 0x1f ;  /* 0x00001fff1b0e7589 */ /* 0x0002a400000e0000 */
.L_x_1048:
[----:B------:R-:W0:Y:S01]  /*16070*/  @!P1 S2R R3, SR_CgaCtaId ;  /* 0x0000000000039919 */ /* 0x000e220000008800 */
[----:B------:R-:W-:Y:S05]  /*16080*/  WARPSYNC.ALL ;  /* 0x0000000000007948 */ /* 0x000fea0003800000 */
[----:B------:R-:W-:Y:S01]  /*16090*/  BAR.SYNC.DEFER_BLOCKING 0x4, 0x200 ;  /* 0x0108000000007b1d */ /* 0x000fe20000010000 */
[----:B------:R-:W-:-:S04]  /*160a0*/  @!P1 MOV R0, 0x400 ;  /* 0x0000040000009802 */ /* 0x000fc80000000f00 */
[----:B0-----:R-:W-:-:S05]  /*160b0*/  @!P1 LEA R17, R3, R0, 0x18 ;  /* 0x0000000003119211 */ /* 0x001fca00078ec0ff */
[----:B------:R1:W-:Y:S02]  /*160c0*/  @!P1 STS [R17+0x2d8d0], R27 ;  /* 0x02d8d01b11009388 */ /* 0x0003e40000000800 */
[----:B-12---:R-:W-:Y:S01]  /*160d0*/  IMAD.MOV.U32 R27, RZ, RZ, R14 ;  /* 0x000000ffff1b7224 */ /* 0x006fe200078e000e */
[----:B------:R-:W-:Y:S06]  /*160e0*/  BAR.ARV 0x5, 0x200 ;  /* 0x0148000000007b1d */ /* 0x000fec0000002000 */
.L_x_1003:
[----:B------:R-:W-:Y:S02]  /*160f0*/  ULDC UR4, c[0x0][0xc38] ;  /* 0x00030e0000047ab9 */ /* 0x000fe40000000800 */
[----:B-1----:R-:W-:-:S13]  /*16100*/  ISETP.GE.AND P0, PT, R27, UR4, PT ;  /* 0x000000041b007c0c */ /* 0x002fda000bf06270 */
[----:B------:R-:W-:Y:S05]  /*16110*/  @!P0 BRA `(.L_x_1005) ;  /* 0xffffffb800088947 */ /* 0x000fea000383ffff */
.L_x_907:
[----:B------:R-:W1:Y:S01]  /*16120*/  S2R R3, SR_CgaCtaId ;  /* 0x0000000000037919 */ /* 0x000e620000008800 */
[----:B------:R-:W-:Y:S01]  /*16130*/  VIADD R29, R29, 0x1 ;  /* 0x000000011d1d7836 */ /* 0x000fe20000000000 */
[----:B------:R-:W-:Y:S01]  /*16140*/  MOV R2, 0x400 ;  /* 0x0000040000027802 */ /* 0x000fe20000000f00 */
[----:B------:R-:W-:Y:S03]  /*16150*/  BSSY B0, `(.L_x_1006) ;  /* 0x0000008000007945 */ /* 0x000fe60003800000 */
[----:B------:R-:W-:-:S04]  /*16160*/  LEA.HI R0, R29, R29, RZ, 0x1 ;  /* 0x0000001d1d007211 */ /* 0x000fc800078f08ff */
[----:B------:R-:W-:-:S05]  /*16170*/  LOP3.LUT R0, R0, 0xfffffffe, RZ, 0xc0, !PT ;  /* 0xfffffffe00007812 */ /* 0x000fca00078ec0ff */
[----:B------:R-:W-:-:S05]  /*16180*/  IMAD.IADD R0, R29, 0x1, -R0 ;  /* 0x000000011d007824 */ /* 0x000fca00078e0a00 */
[----:B------:R-:W-:Y:S02]  /*16190*/  SHF.L.U32 R0, R0, 0x1f, RZ ;  /* 0x0000001f00007819 */ /* 0x000fe400000006ff */
[----:B-1----:R-:W-:-:S04]  /*161a0*/  LEA R9, R3, R2, 0x18 ;  /* 0x0000000203097211 */ /* 0x002fc800078ec0ff */
[----:B------:R-:W1:Y:S02]  /*161b0*/  SYNCS.PHASECHK.TRANS64.TRYWAIT P0, [R9+URZ+0x2d820], R0 ;  /* 0x02d82000090075a7 */ /* 0x000e64000800017f */
[----:B-1----:R-:W-:Y:S05]  /*161c0*/  @!P0 BRA `(.L_x_1007) ;  /* 0x0000001000988947 */ /* 0x002fea0003800000 */
.L_x_1049:
[----:B------:R-:W-:Y:S05]  /*161d0*/  BSYNC B0 ;  /* 0x0000000000007941 */ /* 0x000fea0003800000 */
.L_x_1006:
[----:B------:R-:W-:-:S03]  /*161e0*/  UMOV UR4, 0xffffffff ;  /* 0xffffffff00047882 */ /* 0x000fc60000000000 */
[----:B------:R-:W-:Y:S05]  /*161f0*/  BRA.DIV UR4, `(.L_x_1008) ;  /* 0x0000001204a07947 */ /* 0x000fea000b800000 */
[----:B-1----:R-:W1:Y:S02]  /*16200*/  S2R R0, SR_TID.X ;  /* 0x0000000000007919 */ /* 0x002e640000002100 */
[----:B-1----:R-:W-:-:S04]  /*16210*/  SHF.R.U32.HI R0, RZ, 0x5, R0 ;  /* 0x00000005ff007819 */ /* 0x002fc80000011600 */
[----:B------:R-:W-:-:S05]  /*16220*/  LOP3.LUT R0, R0, 0x3, RZ, 0xc0, !PT ;  /* 0x0000000300007812 */ /* 0x000fca00078ec0ff */
[----:B------:R1:W2:Y:S02]  /*16230*/  SHFL.IDX PT, R14, R0, RZ, 0x1f ;  /* 0x00001fff000e7589 */ /* 0x0002a400000e0000 */
.L_x_1052:
[----:B--2---:R-:W-:Y:S01]  /*16240*/  ISETP.NE.AND P0, PT, R14, RZ, PT ;  /* 0x000000ff0e00720c */ /* 0x004fe20003f05270 */
[----:B------:R-:W-:-:S12]  /*16250*/  BSSY B0, `(.L_x_1009) ;  /* 0x0000024000007945 */ /* 0x000fd80003800000 */
[----:B------:R-:W-:Y:S05]  /*16260*/  @P0 BRA `(.L_x_1010) ;  /* 0x0000000000880947 */ /* 0x000fea0003800000 */
[----:B------:R-:W-:-:S03]  /*16270*/  UMOV UR4, 0xffffffff ;  /* 0xffffffff00047882 */ /* 0x000fc60000000000 */
[----:B------:R-:W-:Y:S05]  /*16280*/  BRA.DIV UR4, `(.L_x_1011) ;  /* 0x0000001204b07947 */ /* 0x000fea000b800000 */
[----:B------:R-:W-:-:S13]  /*16290*/  ELECT P6, URZ, PT ;  /* 0x00000000003f782f */ /* 0x000fda00038c0000 */
.L_x_1055:
[----:B------:R-:W-:Y:S05]  /*162a0*/  @!P6 BRA `(.L_x_1010) ;  /* 0x000000000078e947 */ /* 0x000fea0003800000 */
[----:B------:R-:W-:-:S06]  /*162b0*/  ULOP3.LUT UR4, UR38, 0x2, URZ, 0xfc, !UPT ;  /* 0x0000000226047892 */ /* 0x000fcc000f8efc3f */
[----:B-1----:R-:W-:-:S05]  /*162c0*/  IMAD.U32 R0, RZ, RZ, UR4 ;  /* 0x00000004ff007e24 */ /* 0x002fca000f8e00ff */
[----:B------:R-:W-:-:S13]  /*162d0*/  ISETP.NE.AND P2, PT, R0, 0x3, PT ;  /* 0x000000030000780c */ /* 0x000fda0003f45270 */
[----:B------:R-:W-:Y:S05]  /*162e0*/  @!P2 BRA `(.L_x_1012) ;  /* 0x000000000004a947 */ /* 0x000fea0003800000 */
[----:B------:R-:W-:Y:S01]  /*162f0*/  BPT.TRAP 0x1 ;  /* 0x000000040000795c */ /* 0x000fe20000300000 */
.L_x_1012:
[----:B------:R-:W-:Y:S01]  /*16300*/  VIADD R3, R9, 0x2d840 ;  /* 0x0002d84009037836 */ /* 0x000fe20000000000 */
[----:B------:R-:W-:Y:S01]  /*16310*/  SHF.L.U32 R2, R24, 0x1f, RZ ;  /* 0x0000001f18027819 */ /* 0x000fe200000006ff */
[C---:B------:R-:W-:Y:S02]  /*16320*/  VIADD R0, R16.reuse, 0x1 ;  /* 0x0000000110007836 */ /* 0x040fe40000000000 */
[----:B------:R-:W-:-:S03]  /*16330*/  IMAD R7, R16, 0x8, R3 ;  /* 0x0000000810077824 */ /* 0x000fc600078e0203 */
[C---:B------:R-:W-:Y:S01]  /*16340*/  ISETP.NE.AND P1, PT, R0.reuse, 0x2, PT ;  /* 0x000000020000780c */ /* 0x040fe20003f25270 */
[----:B------:R-:W1:Y:S03]  /*16350*/  SYNCS.PHASECHK.TRANS64.TRYWAIT P0, [R7+URZ], R2 ;  /* 0x00000002070075a7 */ /* 0x000e66000800017f */
[----:B------:R-:W-:Y:S02]  /*16360*/  SEL R5, RZ, 0x1, P1 ;  /* 0x00000001ff057807 */ /* 0x000fe40000800000 */
[----:B------:R-:W-:Y:S02]  /*16370*/  SEL R4, R0, RZ, P1 ;  /* 0x000000ff00047207 */ /* 0x000fe40000800000 */
[----:B------:R-:W-:-:S03]  /*16380*/  LOP3.LUT R0, R24, R5, RZ, 0x3c, !PT ;  /* 0x0000000518007212 */ /* 0x000fc600078e3cff */
[----:B------:R-:W-:Y:S01]  /*16390*/  IMAD R3, R4, 0x8, R3 ;  /* 0x0000000804037824 */ /* 0x000fe200078e0203 */
[----:B------:R-:W-:Y:S01]  /*163a0*/  SHF.L.U32 R0, R0, 0x1f, RZ ;  /* 0x0000001f00007819 */ /* 0x000fe200000006ff */
[----:B-1----:R-:W-:Y:S06]  /*163b0*/  @!P0 BRA `(.L_x_1013) ;  /* 0x0000001000848947 */ /* 0x002fec0003800000 */
.L_x_1056:
[----:B------:R-:W2:Y:S02]  /*163c0*/  SYNCS.PHASECHK.TRANS64.TRYWAIT P0, [R3+URZ], R0 ;  /* 0x00000000030075a7 */ /* 0x000ea4000800017f */
[----:B--2---:R-:W-:Y:S05]  /*163d0*/  @!P0 BRA `(.L_x_1014) ;  /* 0x0000001000908947 */ /* 0x004fea0003800000 */
.L_x_1057:
[----:B------:R-:W-:Y:S05]  /*163e0*/  @!P2 BRA `(.L_x_1015) ;  /* 0x000000000004a947 */ /* 0x000fea0003800000 */
[----:B------:R-:W-:Y:S01]  /*163f0*/  BPT.TRAP 0x1 ;  /* 0x000000040000795c */ /* 0x000fe20000300000 */
.L_x_1015:
[----:B--2---:R-:W-:-:S04]  /*16400*/  VIADD R3, R9, 0x2d860 ;  /* 0x0002d86009037836 */ /* 0x004fc80000000000 */
[----:B------:R-:W-:-:S04]  /*16410*/  IMAD R5, R16, 0x8, R3 ;  /* 0x0000000810057824 */ /* 0x000fc800078e0203 */
[----:B------:R-:W2:Y:S02]  /*16420*/  SYNCS.PHASECHK.TRANS64.TRYWAIT P0, [R5+URZ], R2 ;  /* 0x00000002050075a7 */ /* 0x000ea4000800017f */
[----:B--2---:R-:W-:Y:S05]  /*16430*/  @!P0 BRA `(.L_x_1016) ;  /* 0x00000010008c8947 */ /* 0x004fea0003800000 */
.L_x_1058:
[----:B------:R-:W-:-:S07]  /*16440*/  IMAD R3, R4, 0x8, R3 ;  /* 0x0000000804037824 */ /* 0x000fce00078e0203 */
.L_x_1017:
[----:B---3--:R3:W4:Y:S02]  /*16450*/  SYNCS.PHASECHK.TRANS64.TRYWAIT P0, [R3+URZ], R0 ;  /* 0x00000000030075a7 */ /* 0x008724000800017f */
[----:B----4-:R-:W-:Y:S05]  /*16460*/  @!P0 NANOSLEEP.SYNCS 0x989680 ;  /* 0x009896800000895d */ /* 0x010fea0003900000 */
[----:B------:R-:W4:Y:S02]  /*16470*/  @!P0 SYNCS.PHASECHK.TRANS64 P0, [R3+URZ], R0 ;  /* 0x00000000030085a7 */ /* 0x000f24000800007f */
[----:B----4-:R-:W-:Y:S05]  /*16480*/  @!P0 BRA `(.L_x_1017) ;  /* 0xfffffffc00f08947 */ /* 0x010fea000383ffff */
.L_x_1010:
[----:B------:R-:W-:Y:S05]  /*16490*/  BSYNC B0 ;  /* 0x0000000000007941 */ /* 0x000fea0003800000 */
.L_x_1009:
[----:B------:R-:W-:Y:S05]  /*164a0*/  EXIT ;  /* 0x000000000000794d */ /* 0x000fea0003800000 */
.L_x_828:
[----:B0-----:R-:W-:-:S04]  /*164b0*/  IMAD.U32 R3, RZ, RZ, UR42 ;  /* 0x0000002aff037e24 */ /* 0x001fc8000f8e00ff */
[----:B------:R0:W1:Y:S03]  /*164c0*/  SYNCS.PHASECHK.TRANS64.TRYWAIT P1, [R3+URZ+0x2d800], R0 ;  /* 0x02d80000030075a7 */ /* 0x000066000802017f */
[----:B-1----:R-:W-:Y:S05]  /*164d0*/  @!P1 NANOSLEEP.SYNCS 0x989680 ;  /* 0x009896800000995d */ /* 0x002fea0003900000 */
[----:B------:R-:W1:Y:S02]  /*164e0*/  @!P1 SYNCS.PHASECHK.TRANS64 P1, [R3+URZ+0x2d800], R0 ;  /* 0x02d80000030095a7 */ /* 0x000e64000802007f */
[----:B-1----:R-:W-:Y:S05]  /*164f0*/  @!P1 BRA `(.L_x_828) ;  /* 0xfffffffc00ec9947 */ /* 0x002fea000383ffff */
[----:B------:R-:W-:Y:S05]  /*16500*/  BRA `(.L_x_1018) ;  /* 0xfffffeb400987947 */ /* 0x000fea000383ffff */
.L_x_832:
[----:B-1----:R1:W2:Y:S02]  /*16510*/  SYNCS.PHASECHK.TRANS64.TRYWAIT P2, [R90+URZ+0x2d830], R3 ;  /* 0x02d830035a0075a7 */ /* 0x0022a4000804017f */
[----:B--2---:R-:W-:Y:S05]  /*16520*/  @!P2 NANOSLEEP.SYNCS 0x989680 ;  /* 0x009896800000a95d */ /* 0x004fea0003900000 */
[----:B------:R-:W2:Y:S02]  /*16530*/  @!P2 SYNCS.PHASECHK.TRANS64 P2, [R90+URZ+0x2d830], R3 ;  /* 0x02d830035a00a5a7 */ /* 0x000ea4000804007f */
[----:B--2---:R-:W-:Y:S05]  /*16540*/  @!P2 BRA `(.L_x_832) ;  /* 0xfffffffc00f0a947 */ /* 0x004fea000383ffff */
[----:B------:R-:W-:Y:S05]  /*16550*/  BRA `(.L_x_831) ;  /* 0xfffffeb400bc7947 */ /* 0x000fea000383ffff */
.L_x_848:
[----:B--2---:R-:W-:-:S04]  /*16560*/  IMAD.U32 R6, RZ, RZ, UR6 ;  /* 0x00000006ff067e24 */ /* 0x004fc8000f8e00ff */
[----:B------:R2:W3:Y:S03]  /*16570*/  SYNCS.PHASECHK.TRANS64.TRYWAIT P2, [R6+URZ+0x2d830], R5 ;  /* 0x02d83005060075a7 */ /* 0x0004e6000804017f */
[----:B---3--:R-:W-:Y:S05]  /*16580*/  @!P2 NANOSLEEP.SYNCS 0x989680 ;  /* 0x009896800000a95d */ /* 0x008fea0003900000 */
[----:B------:R-:W3:Y:S02]  /*16590*/  @!P2 SYNCS.PHASECHK.TRANS64 P2, [R6+URZ+0x2d830], R5 ;  /* 0x02d830050600a5a7 */ /* 0x000ee4000804007f */
[----:B---3--:R-:W-:Y:S05]  /*165a0*/  @!P2 BRA `(.L_x_848) ;  /* 0xfffffffc00eca947 */ /* 0x008fea000383ffff */
[----:B------:R-:W-:Y:S05]  /*165b0*/  BRA `(.L_x_845) ;  /* 0xfffffef000b07947 */ /* 0x000fea000383ffff */
.L_x_852:
[----:B-1----:R-:W-:-:S04]  /*165c0*/  IMAD.U32 R6, RZ, RZ, UR6 ;  /* 0x00000006ff067e24 */ /* 0x002fc8000f8e00ff */
[----:B------:R1:W2:Y:S03]  /*165d0*/  SYNCS.PHASECHK.TRANS64.TRYWAIT P2, [R6+URZ+0x2d850], R5 ;  /* 0x02d85005060075a7 */ /* 0x0002a6000804017f */
[----:B--2---:R-:W-:Y:S05]  /*165e0*/  @!P2 NANOSLEEP.SYNCS 0x989680 ;  /* 0x009896800000a95d */ /* 0x004fea0003900000 */
[----:B------:R-:W2:Y:S02]  /*165f0*/  @!P2 SYNCS.PHASECHK.TRANS64 P2, [R6+URZ+0x2d850], R5 ;  /* 0x02d850050600a5a7 */ /* 0x000ea4000804007f */
[----:B--2---:R-:W-:Y:S05]  /*16600*/  @!P2 BRA `(.L_x_852) ;  /* 0xfffffffc00eca947 */ /* 0x004fea000383ffff */
[----:B------:R-:W-:Y:S05]  /*16610*/  BRA `(.L_x_849) ;  /* 0xfffffef400507947 */ /* 0x000fea000383ffff */
.L_x_869:
[----:B-1----:R-:W-:-:S04]  /*16620*/  IMAD.U32 R9, RZ, RZ, UR6 ;  /* 0x00000006ff097e24 */ /* 0x002fc8000f8e00ff */
[----:B------:R1:W2:Y:S03]  /*16630*/  SYNCS.PHASECHK.TRANS64.TRYWAIT P3, [R9+URZ+0x2d830], R4 ;  /* 0x02d83004090075a7 */ /* 0x0002a6000806017f */
[----:B--2---:R-:W-:Y:S05]  /*16640*/  @!P3 NANOSLEEP.SYNCS 0x989680 ;  /* 0x009896800000b95d */ /* 0x004fea0003900000 */
[----:B------:R-:W2:Y:S02]  /*16650*/  @!P3 SYNCS.PHASECHK.TRANS64 P3, [R9+URZ+0x2d830], R4 ;  /* 0x02d830040900b5a7 */ /* 0x000ea4000806007f */
[----:B--2---:R-:W-:Y:S05]  /*16660*/  @!P3 BRA `(.L_x_869) ;  /* 0xfffffffc00ecb947 */ /* 0x004fea000383ffff */
[----:B------:R-:W-:Y:S05]  /*16670*/  BRA `(.L_x_866) ;  /* 0xffffff2c008c7947 */ /* 0x000fea000383ffff */
.L_x_873:
[----:B-1----:R-:W-:-:S04]  /*16680*/  IMAD.U32 R9, RZ, RZ, UR6 ;  /* 0x00000006ff097e24 */ /* 0x002fc8000f8e00ff */
[----:B------:R1:W2:Y:S03]  /*16690*/  SYNCS.PHASECHK.TRANS64.TRYWAIT P2, [R9+URZ+0x2d850], R4 ;  /* 0x02d85004090075a7 */ /* 0x0002a6000804017f */
[----:B--2---:R-:W-:Y:S05]  /*166a0*/  @!P2 NANOSLEEP.SYNCS 0x989680 ;  /* 0x009896800000a95d */ /* 0x004fea0003900000 */
[----:B------:R-:W2:Y:S02]  /*166b0*/  @!P2 SYNCS.PHASECHK.TRANS64 P2, [R9+URZ+0x2d850], R4 ;  /* 0x02d850040900a5a7 */ /* 0x000ea4000804007f */
[----:B--2---:R-:W-:Y:S05]  /*166c0*/  @!P2 BRA `(.L_x_873) ;  /* 0xfffffffc00eca947 */ /* 0x004fea000383ffff */
[----:B------:R-:W-:Y:S05]  /*166d0*/  BRA `(.L_x_870) ;  /* 0xffffff30002c7947 */ /* 0x000fea000383ffff */
.L_x_879:
[----:B--2---:R-:W-:-:S04]  /*166e0*/  IMAD.U32 R7, RZ, RZ, UR6 ;  /* 0x00000006ff077e24 */ /* 0x004fc8000f8e00ff */
[----:B------:R2:W3:Y:S03]  /*166f0*/  SYNCS.PHASECHK.TRANS64.TRYWAIT P3, [R7+URZ+0x2d830], R4 ;  /* 0x02d83004070075a7 */ /* 0x0004e6000806017f */
[----:B---3--:R-:W-:Y:S05]  /*16700*/  @!P3 NANOSLEEP.SYNCS 0x989680 ;  /* 0x009896800000b95d */ /* 0x008fea0003900000 */
[----:B------:R-:W3:Y:S02]  /*16710*/  @!P3 SYNCS.PHASECHK.TRANS64 P3, [R7+URZ+0x2d830], R4 ;  /* 0x02d830040700b5a7 */ /* 0x000ee4000806007f */
[----:B---3--:R-:W-:Y:S05]  /*16720*/  @!P3 BRA `(.L_x_879) ;  /* 0xfffffffc00ecb947 */ /* 0x008fea000383ffff */
[----:B------:R-:W-:Y:S05]  /*16730*/  BRA `(.L_x_876) ;  /* 0xffffff5400987947 */ /* 0x000fea000383ffff */
.L_x_883:
[----:B-1----:R-:W-:-:S04]  /*16740*/  IMAD.U32 R7, RZ, RZ, UR6 ;  /* 0x00000006ff077e24 */ /* 0x002fc8000f8e00ff */
[----:B------:R1:W2:Y:S03]  /*16750*/  SYNCS.PHASECHK.TRANS64.TRYWAIT P2, [R7+URZ+0x2d850], R4 ;  /* 0x02d85004070075a7 */ /* 0x0002a6000804017f */
[----:B--2---:R-:W-:Y:S05]  /*16760*/  @!P2 NANOSLEEP.SYNCS 0x989680 ;  /* 0x009896800000a95d */ /* 0x004fea0003900000 */
[----:B------:R-:W2:Y:S02]  /*16770*/  @!P2 SYNCS.PHASECHK.TRANS64 P2, [R7+URZ+0x2d850], R4 ;  /* 0x02d850040700a5a7 */ /* 0x000ea4000804007f */
[----:B--2---:R-:W-:Y:S05]  /*16780*/  @!P2 BRA `(.L_x_883) ;  /* 0xfffffffc00eca947 */ /* 0x004fea000383ffff */
[----:B------:R-:W-:Y:S05]  /*16790*/  BRA `(.L_x_880) ;  /* 0xffffff5800387947 */ /* 0x000fea000383ffff */
.L_x_896:
[----:B--2---:R-:W-:-:S04]  /*167a0*/  IMAD.U32 R5, RZ, RZ, UR9 ;  /* 0x00000009ff057e24 */ /* 0x004fc8000f8e00ff */
[----:B------:R2:W4:Y:S03]  /*167b0*/  SYNCS.PHASECHK.TRANS64.TRYWAIT P0, [R5+URZ+0x2d850], R0 ;  /* 0x02d85000050075a7 */ /* 0x000526000800017f */
[----:B----4-:R-:W-:Y:S05]  /*167c0*/  @!P0 NANOSLEEP.SYNCS 0x989680 ;  /* 0x009896800000895d */ /* 0x010fea0003900000 */
[----:B------:R-:W4:Y:S02]  /*167d0*/  @!P0 SYNCS.PHASECHK.TRANS64 P0, [R5+URZ+0x2d850], R0 ;  /* 0x02d85000050085a7 */ /* 0x000f24000800007f */
[----:B----4-:R-:W-:Y:S05]  /*167e0*/  @!P0 BRA `(.L_x_896) ;  /* 0xfffffffc00ec8947 */ /* 0x010fea000383ffff */
[----:B------:R-:W-:Y:S05]  /*167f0*/  BRA `(.L_x_895) ;  /* 0xffffff8c00787947 */ /* 0x000fea000383ffff */
.L_x_924:
[----:B------:R-:W-:Y:S02]  /*16800*/  IMAD.MOV.U32 R13, RZ, RZ, R20 ;  /* 0x000000ffff0d7224 */ /* 0x000fe400078e0014 */
[----:B------:R-:W-:Y:S02]  /*16810*/  IMAD.MOV.U32 R12, RZ, RZ, RZ ;  /* 0x000000ffff0c7224 */ /* 0x000fe400078e00ff */
[----:B------:R-:W-:Y:S02]  /*16820*/  IMAD.MOV.U32 R11, RZ, RZ, 0x1f ;  /* 0x0000001fff0b7424 */ /* 0x000fe400078e00ff */
[----:B------:R-:W-:-:S07]  /*16830*/  IMAD.MOV.U32 R15, RZ, RZ, -0x1 ;  /* 0xffffffffff0f7424 */ /* 0x000fce00078e00ff */
[----:B------:R-:W-:Y:S05]  /*16840*/  WARPSYNC.COLLECTIVE R15, `(.L_x_1019) ;  /* 0x000000000f087348 */ /* 0x000fea0003c00000 */
[----:B------:R0:W1:Y:S02]  /*16850*/  SHFL.IDX P6, R14, R13, R12, R11 ;  /* 0x0000000c0d0e7389 */ /* 0x00006400000c000b */
[----:B01----:R-:W-:Y:S01]  /*16860*/  ENDCOLLECTIVE ;  /* 0x000000000000791b */ /* 0x003fe20003800000 */
.L_x_1019:
[----:B------:R-:W-:Y:S05]  /*16870*/  BRA `(.L_x_1020) ;  /* 0xffffffbc00c47947 */ /* 0x000fea000383ffff */
.L_x_926:
[----:B------:R-:W-:Y:S01]  /*16880*/  BSSY B0, `(.L_x_1021) ;  /* 0x0000006000007945 */ /* 0x000fe20003800000 */
[----:B------:R-:W-:-:S07]  /*16890*/  IMAD.MOV.U32 R15, RZ, RZ, -0x1 ;  /* 0xffffffffff0f7424 */ /* 0x000fce00078e00ff */
[----:B0-----:R-:W-:Y:S05]  /*168a0*/  WARPSYNC.COLLECTIVE R15, `(.L_x_1022) ;  /* 0x000000000f0c7348 */ /* 0x001fea0003c00000 */
[----:B------:R-:W-:Y:S02]  /*168b0*/  ELECT P6, UR62, PT ;  /* 0x00000000003e782f */ /* 0x000fe400038c0000 */
[----:B------:R-:W-:Y:S01]  /*168c0*/  MOV R14, UR62 ;  /* 0x0000003e000e7c02 */ /* 0x000fe20008000f00 */
[----:B0-----:R-:W-:Y:S10]  /*168d0*/  ENDCOLLECTIVE ;  /* 0x000000000000791b */ /* 0x001ff40003800000 */
.L_x_1022:
[----:B------:R-:W-:Y:S05]  /*168e0*/  BSYNC B0 ;  /* 0x0000000000007941 */ /* 0x000fea0003800000 */
.L_x_1021:
[----:B------:R-:W-:Y:S05]  /*168f0*/  BRA `(.L_x_1023) ;  /* 0xffffffbc00c47947 */ /* 0x000fea000383ffff */
.L_x_928:
[----:B-1----:R1:W2:Y:S02]  /*16900*/  SYNCS.PHASECHK.TRANS64.TRYWAIT P0, [R3+URZ+0x2d840], R0 ;  /* 0x02d84000030075a7 */ /* 0x0022a4000800017f */
[----:B--2---:R-:W-:Y:S05]  /*16910*/  @!P0 NANOSLEEP.SYNCS 0x989680 ;  /* 0x009896800000895d */ /* 0x004fea0003900000 */
[----:B------:R-:W2:Y:S02]  /*16920*/  @!P0 SYNCS.PHASECHK.TRANS64 P0, [R3+URZ+0x2d840], R0 ;  /* 0x02d84000030085a7 */ /* 0x000ea4000800007f */
[----:B--2---:R-:W-:Y:S05]  /*16930*/  @!P0 BRA `(.L_x_928) ;  /* 0xfffffffc00f08947 */ /* 0x004fea000383ffff */
[----:B------:R-:W-:Y:S05]  /*16940*/  BRA `(.L_x_1024) ;  /* 0xffffffc000207947 */ /* 0x000fea000383ffff */
.L_x_932:
[----:B------:R-:W-:Y:S02]  /*16950*/  IMAD.MOV.U32 R13, RZ, RZ, R4 ;  /* 0x000000ffff0d7224 */ /* 0x000fe400078e0004 */
[----:B------:R-:W-:Y:S02]  /*16960*/  IMAD.MOV.U32 R12, RZ, RZ, RZ ;  /* 0x000000ffff0c7224 */ /* 0x000fe400078e00ff */
[----:B------:R-:W-:Y:S02]  /*16970*/  IMAD.MOV.U32 R11, RZ, RZ, 0x1c1f ;  /* 0x00001c1fff0b7424 */ /* 0x000fe400078e00ff */
[----:B------:R-:W-:Y:S02]  /*16980*/  IMAD.MOV.U32 R15, RZ, RZ, -0x1 ;  /* 0xffffffffff0f7424 */ /* 0x000fe400078e00ff */
[----:B------:R-:W-:-:S07]  /*16990*/  VIADD R6, R21, UR41 ;  /* 0x0000002915067c36 */ /* 0x000fce0008000000 */
[----:B------:R-:W-:Y:S05]  /*169a0*/  WARPSYNC.COLLECTIVE R15, `(.L_x_1025) ;  /* 0x000000000f087348 */ /* 0x000fea0003c00000 */
[----:B------:R0:W1:Y:S02]  /*169b0*/  SHFL.IDX P6, R14, R13, R12, R11 ;  /* 0x0000000c0d0e7389 */ /* 0x00006400000c000b */
[----:B01----:R-:W-:Y:S01]  /*169c0*/  ENDCOLLECTIVE ;  /* 0x000000000000791b */ /* 0x003fe20003800000 */
.L_x_1025:
[----:B------:R-:W-:Y:S02]  /*169d0*/  VIADD R10, R6, 0x20 ;  /* 0x00000020060a7836 */ /* 0x000fe40000000000 */
[----:B------:R-:W-:Y:S02]  /*169e0*/  IMAD.MOV.U32 R13, RZ, RZ, R0 ;  /* 0x000000ffff0d7224 */ /* 0x000fe400078e0000 */
[----:B------:R-:W-:-:S07]  /*169f0*/  IMAD.MOV.U32 R2, RZ, RZ, R14 ;  /* 0x000000ffff027224 */ /* 0x000fce00078e000e */
[----:B------:R-:W-:Y:S05]  /*16a00*/  WARPSYNC.COLLECTIVE R15, `(.L_x_1026) ;  /* 0x000000000f087348 */ /* 0x000fea0003c00000 */
[----:B------:R0:W1:Y:S02]  /*16a10*/  SHFL.IDX P6, R14, R13, R12, R11 ;  /* 0x0000000c0d0e7389 */ /* 0x00006400000c000b */
[----:B01----:R-:W-:Y:S01]  /*16a20*/  ENDCOLLECTIVE ;  /* 0x000000000000791b */ /* 0x003fe20003800000 */
.L_x_1026:
[----:B------:R-:W-:Y:S02]  /*16a30*/  ULDC UR4, c[0x0][0x288] ;  /* 0x0000a20000047ab9 */ /* 0x000fe40000000800 */
[----:B------:R-:W-:-:S05]  /*16a40*/  IMAD R5, R9, UR4, RZ ;  /* 0x0000000409057c24 */ /* 0x000fca000f8e02ff */
[----:B------:R-:W-:Y:S01]  /*16a50*/  ISETP.GE.AND P4, PT, R6, R5, PT ;  /* 0x000000050600720c */ /* 0x000fe20003f86270 */
[----:B------:R-:W-:Y:S02]  /*16a60*/  IMAD.MOV.U32 R13, RZ, RZ, R4 ;  /* 0x000000ffff0d7224 */ /* 0x000fe400078e0004 */
[----:B------:R-:W-:-:S10]  /*16a70*/  IMAD.MOV.U32 R12, RZ, RZ, 0x1 ;  /* 0x00000001ff0c7424 */ /* 0x000fd400078e00ff */
[----:B------:R-:W-:-:S05]  /*16a80*/  @!P4 LEA R14, P3, R20, R14, 0x1 ;  /* 0x0000000e140ec211 */ /* 0x000fca00078608ff */
[----:B------:R-:W-:Y:S02]  /*16a90*/  @!P4 IMAD.X R3, RZ, RZ, R2, P3 ;  /* 0x000000ffff03c224 */ /* 0x000fe400018e0602 */
[----:B------:R-:W-:-:S07]  /*16aa0*/  @!P4 IMAD.MOV.U32 R2, RZ, RZ, R14 ;  /* 0x000000ffff02c224 */ /* 0x000fce00078e000e */
[----:B------:R-:W-:Y:S05]  /*16ab0*/  WARPSYNC.COLLECTIVE R15, `(.L_x_1027) ;  /* 0x000000000f087348 */ /* 0x000fea0003c00000 */
[----:B------:R0:W1:Y:S02]  /*16ac0*/  SHFL.IDX P6, R14, R13, R12, R11 ;  /* 0x0000000c0d0e7389 */ /* 0x00006400000c000b */
[----:B01----:R-:W-:Y:S01]  /*16ad0*/  ENDCOLLECTIVE ;  /* 0x000000000000791b */ /* 0x003fe20003800000 */
.L_x_1027:
        /* <DEDUP_REMOVED lines=8> */
[----:B------:R-:W-:Y:S02]  /*16b60*/  VIADD R10, R6, 0x40 ;  /* 0x00000040060a7836 */ /* 0x000fe40000000000 */
[----:B0-----:R-:W-:-:S08]  /*16b70*/  IMAD.MOV.U32 R2, RZ, RZ, R14 ;  /* 0x000000ffff027224 */ /* 0x001fd000078e000e */
[----:B------:R-:W-:Y:S05]  /*16b80*/  WARPSYNC.COLLECTIVE R15, `(.L_x_1028) ;  /* 0x000000000f087348 */ /* 0x000fea0003c00000 */
[----:B------:R0:W1:Y:S02]  /*16b90*/  SHFL.IDX P6, R14, R13, R12, R11 ;  /* 0x0000000c0d0e7389 */ /* 0x00006400000c000b */
[----:B01----:R-:W-:Y:S01]  /*16ba0*/  ENDCOLLECTIVE ;  /* 0x000000000000791b */ /* 0x003fe20003800000 */
.L_x_1028:
[----:B------:R-:W-:Y:S02]  /*16bb0*/  IMAD.MOV.U32 R13, RZ, RZ, R4 ;  /* 0x000000ffff0d7224 */ /* 0x000fe400078e0004 */
[----:B------:R-:W-:Y:S01]  /*16bc0*/  IMAD.MOV.U32 R12, RZ, RZ, 0x2 ;  /* 0x00000002ff0c7424 */ /* 0x000fe200078e00ff */
[----:B------:R-:W-:-:S05]  /*16bd0*/  @!P4 LEA R14, P3, R20, R14, 0x1 ;  /* 0x0000000e140ec211 */ /* 0x000fca00078608ff */
[----:B------:R-:W-:Y:S02]  /*16be0*/  @!P4 IMAD.X R9, RZ, RZ, R2, P3 ;  /* 0x000000ffff09c224 */ /* 0x000fe400018e0602 */
[----:B------:R-:W-:-:S07]  /*16bf0*/  @!P4 IMAD.MOV.U32 R2, RZ, RZ, R14 ;  /* 0x000000ffff02c224 */ /* 0x000fce00078e000e */
[----:B------:R-:W-:Y:S05]  /*16c00*/  WARPSYNC.COLLECTIVE R15, `(.L_x_1029) ;  /* 0x000000000f087348 */ /* 0x000fea0003c00000 */
[----:B------:R0:W1:Y:S02]  /*16c10*/  SHFL.IDX P6, R14, R13, R12, R11 ;  /* 0x0000000c0d0e7389 */ /* 0x00006400000c000b */
[----:B01----:R-:W-:Y:S01]  /*16c20*/  ENDCOLLECTIVE ;  /* 0x000000000000791b */ /* 0x003fe20003800000 */
.L_x_1029:
[----:B------:R-:W-:-:S05]  /*16c30*/  @!P4 IMAD.MOV.U32 R3, RZ, RZ, R9 ;  /* 0x000000ffff03c224 */ /* 0x000fca00078e0009 */
[----:B------:R-:W-:Y:S01]  /*16c40*/  @!PT LDS RZ, [RZ] ;  /* 0x00000000fffff984 */ /* 0x000fe20000000800 */
[----:B------:R-:W-:Y:S01]  /*16c50*/  @!PT LDS RZ, [RZ] ;  /* 0x00000000fffff984 */ /* 0x000fe20000000800 */
[----:B------:R-:W-:Y:S01]  /*16c60*/  @!PT LDS RZ, [RZ] ;  /* 0x00000000fffff984 */ /* 0x000fe20000000800 */
[----:B------:R-:W-:Y:S04]  /*16c70*/  @!P4 LDGSTS.E.BYPASS.LTC128B.128 [R26+0xcc00], desc[UR48][R2.64], !P0 ;  /* 0x0cc00000021acfae */ /* 0x000fe8000c101d70 */
[----:B------:R-:W-:Y:S01]  /*16c80*/  @!P4 LDGSTS.E.BYPASS.LTC128B.128 [R26+0xfc00], desc[UR48][R2.64+0x40], !P1 ;  /* 0x0fc00040021acfae */ /* 0x000fe2000c901d70 */
[----:B------:R-:W-:-:S03]  /*16c90*/  IMAD.MOV.U32 R13, RZ, RZ, R0 ;  /* 0x000000ffff0d7224 */ /* 0x000fc600078e0000 */
[----:B------:R0:W-:Y:S01]  /*16ca0*/  @!P4 LDGSTS.E.BYPASS.LTC128B.128 [R26+0x12c00], desc[UR48][R2.64+0x80], !P2 ;  /* 0x12c00080021acfae */ /* 0x0001e2000d101d70 */
[----:B------:R-:W-:Y:S01]  /*16cb0*/  ISETP.GE.AND P4, PT, R10, R5, PT ;  /* 0x000000050a00720c */ /* 0x000fe20003f86270 */
[----:B0-----:R-:W-:-:S12]  /*16cc0*/  IMAD.MOV.U32 R2, RZ, RZ, R14 ;  /* 0x000000ffff027224 */ /* 0x001fd800078e000e */
[----:B------:R-:W-:Y:S05]  /*16cd0*/  WARPSYNC.COLLECTIVE R15, `(.L_x_1030) ;  /* 0x000000000f087348 */ /* 0x000fea0003c00000 */
[----:B------:R0:W1:Y:S02]  /*16ce0*/  SHFL.IDX P6, R14, R13, R12, R11 ;  /* 0x0000000c0d0e7389 */ /* 0x00006400000c000b */
[----:B01----:R-:W-:Y:S01]  /*16cf0*/  ENDCOLLECTIVE ;  /* 0x000000000000791b */ /* 0x003fe20003800000 */
.L_x_1030:
        /* <DEDUP_REMOVED lines=8> */
.L_x_1031:
[----:B------:R-:W-:-:S05]  /*16d80*/  @!P4 IMAD.MOV.U32 R3, RZ, RZ, R9 ;  /* 0x000000ffff03c224 */ /* 0x000fca00078e0009 */
[----:B------:R-:W-:Y:S01]  /*16d90*/  @!PT LDS RZ, [RZ] ;  /* 0x00000000fffff984 */ /* 0x000fe20000000800 */
[----:B------:R-:W-:Y:S01]  /*16da0*/  @!PT LDS RZ, [RZ] ;  /* 0x00000000fffff984 */ /* 0x000fe20000000800 */
[----:B------:R-:W-:Y:S01]  /*16db0*/  @!PT LDS RZ, [RZ] ;  /* 0x00000000fffff984 */ /* 0x000fe20000000800 */
[----:B------:R0:W-:Y:S04]  /*16dc0*/  @!P4 LDGSTS.E.BYPASS.LTC128B.128 [R26+0xd400], desc[UR48][R2.64], !P0 ;  /* 0x0d400000021acfae */ /* 0x0001e8000c101d70 */
[----:B------:R0:W-:Y:S01]  /*16dd0*/  @!P4 LDGSTS.E.BYPASS.LTC128B.128 [R26+0x10400], desc[UR48][R2.64+0x40], !P1 ;  /* 0x10400040021acfae */ /* 0x0001e2000c901d70 */
[----:B------:R-:W-:-:S03]  /*16de0*/  IMAD.MOV.U32 R13, RZ, RZ, R0 ;  /* 0x000000ffff0d7224 */ /* 0x000fc600078e0000 */
[----:B------:R0:W-:Y:S01]  /*16df0*/  @!P4 LDGSTS.E.BYPASS.LTC128B.128 [R26+0x13400], desc[UR48][R2.64+0x80], !P2 ;  /* 0x13400080021acfae */ /* 0x0001e2000d101d70 */
[----:B------:R-:W-:-:S05]  /*16e00*/  VIADD R0, R6, 0x60 ;  /* 0x0000006006007836 */ /* 0x000fca0000000000 */
[----:B------:R-:W-:Y:S01]  /*16e10*/  ISETP.GE.AND P4, PT, R0, R5, PT ;  /* 0x000000050000720c */ /* 0x000fe20003f86270 */
[----:B------:R-:W-:Y:S02]  /*16e20*/  VIADD R0, R6, 0x80 ;  /* 0x0000008006007836 */ /* 0x000fe40000000000 */
[----:B------:R-:W-:-:S10]  /*16e30*/  IMAD.MOV.U32 R4, RZ, RZ, R14 ;  /* 0x000000ffff047224 */ /* 0x000fd400078e000e */
[----:B0-----:R-:W-:Y:S05]  /*16e40*/  WARPSYNC.COLLECTIVE R15, `(.L_x_1032) ;  /* 0x000000000f087348 */ /* 0x001fea0003c00000 */
[----:B------:R1:W2:Y:S02]  /*16e50*/  SHFL.IDX P6, R14, R13, R12, R11 ;  /* 0x0000000c0d0e7389 */ /* 0x0002a400000c000b */
[----:B012---:R-:W-:Y:S01]  /*16e60*/  ENDCOLLECTIVE ;  /* 0x000000000000791b */ /* 0x007fe20003800000 */
.L_x_1032:
[----:B------:R-:W-:Y:S02]  /*16e70*/  IMAD.MOV.U32 R13, RZ, RZ, R7 ;  /* 0x000000ffff0d7224 */ /* 0x000fe400078e0007 */
[----:B------:R-:W-:Y:S01]  /*16e80*/  IMAD.MOV.U32 R12, RZ, RZ, RZ ;  /* 0x000000ffff0c7224 */ /* 0x000fe200078e00ff */
[----:B------:R-:W-:-:S05]  /*16e90*/  @!P4 LEA R14, P3, R20, R14, 0x1 ;  /* 0x0000000e140ec211 */ /* 0x000fca00078608ff */
[----:B------:R-:W-:-:S08]  /*16ea0*/  @!P4 IMAD.MOV.U32 R2, RZ, RZ, R14 ;  /* 0x000000ffff02c224 */ /* 0x000fd000078e000e */
[----:B------:R-:W-:Y:S05]  /*16eb0*/  WARPSYNC.COLLECTIVE R15, `(.L_x_1033) ;  /* 0x000000000f087348 */ /* 0x000fea0003c00000 */
[----:B------:R0:W1:Y:S02]  /*16ec0*/  SHFL.IDX P6, R14, R13, R12, R11 ;  /* 0x0000000c0d0e7389 */ /* 0x00006400000c000b */
[----:B01----:R-:W-:Y:S01]  /*16ed0*/  ENDCOLLECTIVE ;  /* 0x000000000000791b */ /* 0x003fe20003800000 */
.L_x_1033:
[----:B------:R-:W-:-:S04]  /*16ee0*/  @!P4 IMAD.X R9, RZ, RZ, R4, P3 ;  /* 0x000000ffff09c224 */ /* 0x000fc800018e0604 */
[----:B------:R-:W-:-:S05]  /*16ef0*/  @!P4 IMAD.MOV.U32 R3, RZ, RZ, R9 ;  /* 0x000000ffff03c224 */ /* 0x000fca00078e0009 */
[----:B------:R-:W-:Y:S01]  /*16f00*/  @!PT LDS RZ, [RZ] ;  /* 0x00000000fffff984 */ /* 0x000fe20000000800 */
[----:B------:R-:W-:Y:S01]  /*16f10*/  @!PT LDS RZ, [RZ] ;  /* 0x00000000fffff984 */ /* 0x000fe20000000800 */
[----:B------:R-:W-:Y:S01]  /*16f20*/  @!PT LDS RZ, [RZ] ;  /* 0x00000000fffff984 */ /* 0x000fe20000000800 */
[----:B------:R0:W-:Y:S01]  /*16f30*/  @!P4 LDGSTS.E.BYPASS.LTC128B.128 [R26+0xdc00], desc[UR48][R2.64], !P0 ;  /* 0x0dc00000021acfae */ /* 0x0001e2000c101d70 */
[----:B------:R-:W-:-:S03]  /*16f40*/  IMAD.MOV.U32 R13, RZ, RZ, R8 ;  /* 0x000000ffff0d7224 */ /* 0x000fc600078e0008 */
[----:B------:R0:W-:Y:S04]  /*16f50*/  @!P4 LDGSTS.E.BYPASS.LTC128B.128 [R26+0x10c00], desc[UR48][R2.64+0x40], !P1 ;  /* 0x10c00040021acfae */ /* 0x0001e8000c901d70 */
[----:B------:R0:W-:Y:S01]  /*16f60*/  @!P4 LDGSTS.E.BYPASS.LTC128B.128 [R26+0x13c00], desc[UR48][R2.64+0x80], !P2 ;  /* 0x13c00080021acfae */ /* 0x0001e2000d101d70 */
[----:B------:R-:W-:Y:S01]  /*16f70*/  ISETP.GE.AND P4, PT, R0, R5, PT ;  /* 0x000000050000720c */ /* 0x000fe20003f86270 */
[----:B------:R-:W-:-:S12]  /*16f80*/  IMAD.MOV.U32 R0, RZ, RZ, R14 ;  /* 0x000000ffff007224 */ /* 0x000fd800078e000e */
[----:B0-----:R-:W-:Y:S05]  /*16f90*/  WARPSYNC.COLLECTIVE R15, `(.L_x_1034) ;  /* 0x000000000f087348 */ /* 0x001fea0003c00000 */
[----:B------:R1:W2:Y:S02]  /*16fa0*/  SHFL.IDX P6, R14, R13, R12, R11 ;  /* 0x0000000c0d0e7389 */ /* 0x0002a400000c000b */
[----:B012---:R-:W-:Y:S01]  /*16fb0*/  ENDCOLLECTIVE ;  /* 0x000000000000791b */ /* 0x007fe20003800000 */
.L_x_1034:
[----:B------:R-:W-:Y:S02]  /*16fc0*/  IMAD.MOV.U32 R13, RZ, RZ, R7 ;  /* 0x000000ffff0d7224 */ /* 0x000fe400078e0007 */
[----:B------:R-:W-:Y:S01]  /*16fd0*/  IMAD.MOV.U32 R12, RZ, RZ, 0x1 ;  /* 0x00000001ff0c7424 */ /* 0x000fe200078e00ff */
[----:B------:R-:W-:-:S05]  /*16fe0*/  @!P4 LEA R14, P3, R20, R14, 0x1 ;  /* 0x0000000e140ec211 */ /* 0x000fca00078608ff */
[----:B------:R-:W-:-:S08]  /*16ff0*/  @!P4 IMAD.MOV.U32 R2, RZ, RZ, R14 ;  /* 0x000000ffff02c224 */ /* 0x000fd000078e000e */
[----:B------:R-:W-:Y:S05]  /*17000*/  WARPSYNC.COLLECTIVE R15, `(.L_x_1035) ;  /* 0x000000000f087348 */ /* 0x000fea0003c00000 */
[----:B------:R0:W1:Y:S02]  /*17010*/  SHFL.IDX P6, R14, R13, R12, R11 ;  /* 0x0000000c0d0e7389 */ /* 0x00006400000c000b */
[----:B01----:R-:W-:Y:S01]  /*17020*/  ENDCOLLECTIVE ;  /* 0x000000000000791b */ /* 0x003fe20003800000 */
.L_x_1035:
        /* <DEDUP_REMOVED lines=13> */
.L_x_1036:
[----:B------:R-:W-:Y:S05]  /*17100*/  BRA `(.L_x_1037) ;  /* 0xffffffc400587947 */ /* 0x000fea000383ffff */
.L_x_935:
[----:B0-----:R0:W1:Y:S02]  /*17110*/  SYNCS.PHASECHK.TRANS64.TRYWAIT P0, [R17+URZ+0x2d820], R2 ;  /* 0x02d82002110075a7 */ /* 0x001064000800017f */
[----:B-1----:R-:W-:Y:S05]  /*17120*/  @!P0 NANOSLEEP.SYNCS 0x989680 ;  /* 0x009896800000895d */ /* 0x002fea0003900000 */
[----:B------:R-:W1:Y:S02]  /*17130*/  @!P0 SYNCS.PHASECHK.TRANS64 P0, [R17+URZ+0x2d820], R2 ;  /* 0x02d82002110085a7 */ /* 0x000e64000800007f */
[----:B-1----:R-:W-:Y:S05]  /*17140*/  @!P0 BRA `(.L_x_935) ;  /* 0xfffffffc00f08947 */ /* 0x002fea000383ffff */
[----:B------:R-:W-:Y:S05]  /*17150*/  BRA `(.L_x_1038) ;  /* 0xffffffc400b87947 */ /* 0x000fea000383ffff */
.L_x_942:
[----:B0-----:R0:W1:Y:S02]  /*17160*/  SYNCS.PHASECHK.TRANS64.TRYWAIT P0, [R3+URZ+0x2d840], R2 ;  /* 0x02d84002030075a7 */ /* 0x001064000800017f */
[----:B-1----:R-:W-:Y:S05]  /*17170*/  @!P0 NANOSLEEP.SYNCS 0x989680 ;  /* 0x009896800000895d */ /* 0x002fea0003900000 */
[----:B------:R-:W1:Y:S02]  /*17180*/  @!P0 SYNCS.PHASECHK.TRANS64 P0, [R3+URZ+0x2d840], R2 ;  /* 0x02d84002030085a7 */ /* 0x000e64000800007f */
[----:B-1----:R-:W-:Y:S05]  /*17190*/  @!P0 BRA `(.L_x_942) ;  /* 0xfffffffc00f08947 */ /* 0x002fea000383ffff */
[----:B------:R-:W-:Y:S05]  /*171a0*/  BRA `(.L_x_1039) ;  /* 0xffffffc8006c7947 */ /* 0x000fea000383ffff */
.L_x_949:
[----:B0-----:R0:W1:Y:S02]  /*171b0*/  SYNCS.PHASECHK.TRANS64.TRYWAIT P0, [R2+URZ+0x60], R3 ;  /* 0x00006003020075a7 */ /* 0x001064000800017f */
[----:B-1----:R-:W-:Y:S05]  /*171c0*/  @!P0 NANOSLEEP.SYNCS 0x989680 ;  /* 0x009896800000895d */ /* 0x002fea0003900000 */
[----:B------:R-:W1:Y:S02]  /*171d0*/  @!P0 SYNCS.PHASECHK.TRANS64 P0, [R2+URZ+0x60], R3 ;  /* 0x00006003020085a7 */ /* 0x000e64000800007f */
[----:B-1----:R-:W-:Y:S05]  /*171e0*/  @!P0 BRA `(.L_x_949) ;  /* 0xfffffffc00f08947 */ /* 0x002fea000383ffff */
[----:B------:R-:W-:Y:S05]  /*171f0*/  BRA `(.L_x_1040) ;  /* 0xffffffcc00647947 */ /* 0x000fea000383ffff */
.L_x_960:
[----:B0-----:R0:W1:Y:S02]  /*17200*/  SYNCS.PHASECHK.TRANS64.TRYWAIT P0, [R3+URZ+0x2d840], R2 ;  /* 0x02d84002030075a7 */ /* 0x001064000800017f */
[----:B-1----:R-:W-:Y:S05]  /*17210*/  @!P0 NANOSLEEP.SYNCS 0x989680 ;  /* 0x009896800000895d */ /* 0x002fea0003900000 */
[----:B------:R-:W1:Y:S02]  /*17220*/  @!P0 SYNCS.PHASECHK.TRANS64 P0, [R3+URZ+0x2d840], R2 ;  /* 0x02d84002030085a7 */ /* 0x000e64000800007f */
[----:B-1----:R-:W-:Y:S05]  /*17230*/  @!P0 BRA `(.L_x_960) ;  /* 0xfffffffc00f08947 */ /* 0x002fea000383ffff */
[----:B------:R-:W-:Y:S05]  /*17240*/  BRA `(.L_x_1041) ;  /* 0xffffffd400187947 */ /* 0x000fea000383ffff */
.L_x_967:
[----:B0-----:R0:W1:Y:S02]  /*17250*/  SYNCS.PHASECHK.TRANS64.TRYWAIT P0, [R12+URZ+0x60], R3 ;  /* 0x000060030c0075a7 */ /* 0x001064000800017f */
[----:B-1----:R-:W-:Y:S05]  /*17260*/  @!P0 NANOSLEEP.SYNCS 0x989680 ;  /* 0x009896800000895d */ /* 0x002fea0003900000 */
[----:B------:R-:W1:Y:S02]  /*17270*/  @!P0 SYNCS.PHASECHK.TRANS64 P0, [R12+URZ+0x60], R3 ;  /* 0x000060030c0085a7 */ /* 0x000e64000800007f */
[----:B-1----:R-:W-:Y:S05]  /*17280*/  @!P0 BRA `(.L_x_967) ;  /* 0xfffffffc00f08947 */ /* 0x002fea000383ffff */
[----:B------:R-:W-:Y:S05]  /*17290*/  BRA `(.L_x_1042) ;  /* 0xffffffd800107947 */ /* 0x000fea000383ffff */
.L_x_977:
[----:B-1----:R1:W2:Y:S02]  /*172a0*/  SYNCS.PHASECHK.TRANS64.TRYWAIT P0, [R2+URZ+0x2d840], R3 ;  /* 0x02d84003020075a7 */ /* 0x0022a4000800017f */
[----:B--2---:R-:W-:Y:S05]  /*172b0*/  @!P0 NANOSLEEP.SYNCS 0x989680 ;  /* 0x009896800000895d */ /* 0x004fea0003900000 */
[----:B------:R-:W2:Y:S02]  /*172c0*/  @!P0 SYNCS.PHASECHK.TRANS64 P0, [R2+URZ+0x2d840], R3 ;  /* 0x02d84003020085a7 */ /* 0x000ea4000800007f */
[----:B--2---:R-:W-:Y:S05]  /*172d0*/  @!P0 BRA `(.L_x_977) ;  /* 0xfffffffc00f08947 */ /* 0x004fea000383ffff */
[----:B------:R-:W-:Y:S05]  /*172e0*/  BRA `(.L_x_1043) ;  /* 0xffffffdc00887947 */ /* 0x000fea000383ffff */
.L_x_984:
[----:B0-----:R0:W1:Y:S02]  /*172f0*/  SYNCS.PHASECHK.TRANS64.TRYWAIT P0, [R8+URZ+0x60], R2 ;  /* 0x00006002080075a7 */ /* 0x001064000800017f */
[----:B-1----:R-:W-:Y:S05]  /*17300*/  @!P0 NANOSLEEP.SYNCS 0x989680 ;  /* 0x009896800000895d */ /* 0x002fea0003900000 */
[----:B------:R-:W1:Y:S02]  /*17310*/  @!P0 SYNCS.PHASECHK.TRANS64 P0, [R8+URZ+0x60], R2 ;  /* 0x00006002080085a7 */ /* 0x000e64000800007f */
[----:B-1----:R-:W-:Y:S05]  /*17320*/  @!P0 BRA `(.L_x_984) ;  /* 0xfffffffc00f08947 */ /* 0x002fea000383ffff */
[----:B------:R-:W-:Y:S05]  /*17330*/  BRA `(.L_x_1044) ;  /* 0xffffffe000907947 */ /* 0x000fea000383ffff */
.L_x_996:
[----:B-1----:R1:W2:Y:S02]  /*17340*/  SYNCS.PHASECHK.TRANS64.TRYWAIT P0, [R3+URZ+0x2d860], R0 ;  /* 0x02d86000030075a7 */ /* 0x0022a4000800017f */
[----:B--2---:R-:W-:Y:S05]  /*17350*/  @!P0 NANOSLEEP.SYNCS 0x989680 ;  /* 0x009896800000895d */ /* 0x004fea0003900000 */
[----:B------:R-:W2:Y:S02]  /*17360*/  @!P0 SYNCS.PHASECHK.TRANS64 P0, [R3+URZ+0x2d860], R0 ;  /* 0x02d86000030085a7 */ /* 0x000ea4000800007f */
[----:B--2---:R-:W-:Y:S05]  /*17370*/  @!P0 BRA `(.L_x_996) ;  /* 0xfffffffc00f08947 */ /* 0x004fea000383ffff */
[----:B------:R-:W-:Y:S05]  /*17380*/  BRA `(.L_x_1045) ;  /* 0xffffffe400f87947 */ /* 0x000fea000383ffff */
.L_x_1004:
        /* <DEDUP_REMOVED lines=8> */
.L_x_1047:
[----:B------:R-:W-:Y:S05]  /*17410*/  BSYNC B0 ;  /* 0x0000000000007941 */ /* 0x000fea0003800000 */
.L_x_1046:
[----:B------:R-:W-:Y:S05]  /*17420*/  BRA `(.L_x_1048) ;  /* 0xffffffec00107947 */ /* 0x000fea000383ffff */
.L_x_1007:
[----:B-1----:R1:W2:Y:S02]  /*17430*/  SYNCS.PHASECHK.TRANS64.TRYWAIT P0, [R9+URZ+0x2d820], R0 ;  /* 0x02d82000090075a7 */ /* 0x0022a4000800017f */
[----:B--2---:R-:W-:Y:S05]  /*17440*/  @!P0 NANOSLEEP.SYNCS 0x989680 ;  /* 0x009896800000895d */ /* 0x004fea0003900000 */
[----:B------:R-:W2:Y:S02]  /*17450*/  @!P0 SYNCS.PHASECHK.TRANS64 P0, [R9+URZ+0x2d820], R0 ;  /* 0x02d82000090085a7 */ /* 0x000ea4000800007f */
[----:B--2---:R-:W-:Y:S05]  /*17460*/  @!P0 BRA `(.L_x_1007) ;  /* 0xfffffffc00f08947 */ /* 0x004fea000383ffff */
[----:B------:R-:W-:Y:S05]  /*17470*/  BRA `(.L_x_1049) ;  /* 0xffffffec00547947 */ /* 0x000fea000383ffff */
.L_x_1008:
        /* <DEDUP_REMOVED lines=11> */
.L_x_1051:
[----:B------:R-:W-:Y:S05]  /*17530*/  BSYNC B0 ;  /* 0x0000000000007941 */ /* 0x000fea0003800000 */
.L_x_1050:
[----:B------:R-:W-:Y:S05]  /*17540*/  BRA `(.L_x_1052) ;  /* 0xffffffec003c7947 */ /* 0x000fea000383ffff */
.L_x_1011:
[----:B------:R-:W-:Y:S01]  /*17550*/  BSSY B1, `(.L_x_1053) ;  /* 0x0000006000017945 */ /* 0x000fe20003800000 */
[----:B------:R-:W-:-:S07]  /*17560*/  IMAD.MOV.U32 R15, RZ, RZ, -0x1 ;  /* 0xffffffffff0f7424 */ /* 0x000fce00078e00ff */
[----:B01----:R-:W-:Y:S05]  /*17570*/  WARPSYNC.COLLECTIVE R15, `(.L_x_1054) ;  /* 0x000000000f0c7348 */ /* 0x003fea0003c00000 */
[----:B------:R-:W-:Y:S02]  /*17580*/  ELECT P6, UR62, PT ;  /* 0x00000000003e782f */ /* 0x000fe400038c0000 */
[----:B------:R-:W-:Y:S01]  /*17590*/  MOV R14, UR62 ;  /* 0x0000003e000e7c02 */ /* 0x000fe20008000f00 */
[----:B01----:R-:W-:Y:S10]  /*175a0*/  ENDCOLLECTIVE ;  /* 0x000000000000791b */ /* 0x003ff40003800000 */
.L_x_1054:
[----:B------:R-:W-:Y:S05]  /*175b0*/  BSYNC B1 ;  /* 0x0000000000017941 */ /* 0x000fea0003800000 */
.L_x_1053:
[----:B------:R-:W-:Y:S05]  /*175c0*/  BRA `(.L_x_1055) ;  /* 0xffffffec00347947 */ /* 0x000fea000383ffff */
.L_x_1013:
[----:B-1----:R1:W2:Y:S02]  /*175d0*/  SYNCS.PHASECHK.TRANS64.TRYWAIT P0, [R7+URZ], R2 ;  /* 0x00000002070075a7 */ /* 0x0022a4000800017f */
[----:B--2---:R-:W-:Y:S05]  /*175e0*/  @!P0 NANOSLEEP.SYNCS 0x989680 ;  /* 0x009896800000895d */ /* 0x004fea0003900000 */
[----:B------:R-:W2:Y:S02]  /*175f0*/  @!P0 SYNCS.PHASECHK.TRANS64 P0, [R7+URZ], R2 ;  /* 0x00000002070085a7 */ /* 0x000ea4000800007f */
[----:B--2---:R-:W-:Y:S05]  /*17600*/  @!P0 BRA `(.L_x_1013) ;  /* 0xfffffffc00f08947 */ /* 0x004fea000383ffff */
[----:B------:R-:W-:Y:S05]  /*17610*/  BRA `(.L_x_1056) ;  /* 0xffffffec00687947 */ /* 0x000fea000383ffff */
.L_x_1014:
[----:B--2---:R2:W3:Y:S02]  /*17620*/  SYNCS.PHASECHK.TRANS64.TRYWAIT P0, [R3+URZ], R0 ;  /* 0x00000000030075a7 */ /* 0x0044e4000800017f */
[----:B---3--:R-:W-:Y:S05]  /*17630*/  @!P0 NANOSLEEP.SYNCS 0x989680 ;  /* 0x009896800000895d */ /* 0x008fea0003900000 */
[----:B------:R-:W3:Y:S02]  /*17640*/  @!P0 SYNCS.PHASECHK.TRANS64 P0, [R3+URZ], R0 ;  /* 0x00000000030085a7 */ /* 0x000ee4000800007f */
[----:B---3--:R-:W-:Y:S05]  /*17650*/  @!P0 BRA `(.L_x_1014) ;  /* 0xfffffffc00f08947 */ /* 0x008fea000383ffff */
[----:B------:R-:W-:Y:S05]  /*17660*/  BRA `(.L_x_1057) ;  /* 0xffffffec005c7947 */ /* 0x000fea000383ffff */
.L_x_1016:
[----:B--2---:R2:W3:Y:S02]  /*17670*/  SYNCS.PHASECHK.TRANS64.TRYWAIT P0, [R5+URZ], R2 ;  /* 0x00000002050075a7 */ /* 0x0044e4000800017f */
[----:B---3--:R-:W-:Y:S05]  /*17680*/  @!P0 NANOSLEEP.SYNCS 0x989680 ;  /* 0x009896800000895d */ /* 0x008fea0003900000 */
[----:B------:R-:W3:Y:S02]  /*17690*/  @!P0 SYNCS.PHASECHK.TRANS64 P0, [R5+URZ], R2 ;  /* 0x00000002050085a7 */ /* 0x000ee4000800007f */
[----:B---3--:R-:W-:Y:S05]  /*176a0*/  @!P0 BRA `(.L_x_1016) ;  /* 0xfffffffc00f08947 */ /* 0x008fea000383ffff */
[----:B------:R-:W-:Y:S05]  /*176b0*/  BRA `(.L_x_1058) ;  /* 0xffffffec00607947 */ /* 0x000fea000383ffff */
.L_x_1059:
        /* <DEDUP_REMOVED lines=12> */
.L_x_2727:


//--------------------- .text._ZN7cutlass13device_kernelIN5flash11enable_sm90INS1_16FlashAttnFwdSm90INS1_25CollectiveMainloopFwdSm90ILi2EN4cute5tupleIJNS5_1CILi1EEES8_S8_EEENS6_IJNS7_ILi192EEENS7_ILi128EEENS7_ILi96EEEEEELi96ENS_6half_tEfNS_4arch4Sm90ELb0ELb1ELb1ELb1ELb0ELb0ELb0ELb0ELb1ELb1ELb0ELb0EEENS1_21CollectiveEpilogueFwdINS6_IJSA_SC_SB_EEES9_SE_SG_Li384ELb1ELb1ELb0ELb0EEENS1_36VarlenDynamicPersistentTileSchedulerILi192ELi128ELi384ELi128ELb0ELb1ELb1ELb1ELb0ELb1EEEEEEEEEvNT_6ParamsE --------------------------
	.section	.text._ZN7cutlass13device_kernelIN5flash11enable_sm90INS1_16FlashAttnFwdSm90INS1_25CollectiveMainloopFwdSm90ILi2EN4cute5tupleIJNS5_1CILi1EEES8_S8_EEENS6_IJNS7_ILi192EEENS7_ILi128EEENS7_ILi96EEEEEELi96ENS_6half_tEfNS_4arch4Sm90ELb0ELb1ELb1ELb1ELb0ELb0ELb0ELb0ELb1ELb1ELb0ELb0EEENS1_21CollectiveEpilogueFwdINS6_IJSA_SC_SB_EEES9_SE_SG_Li384ELb1ELb1ELb0ELb0EEENS1_36VarlenDynamicPersistentTileSchedulerILi192ELi128ELi384ELi128ELb0ELb1ELb1ELb1ELb0ELb1EEEEEEEEEvNT_6ParamsE,"ax",@progbits
	.align	128
.text._ZN7cutlass13device_kernelIN5flash11enable_sm90INS1_16FlashAttnFwdSm90INS1_25CollectiveMainloopFwdSm90ILi2EN4cute5tupleIJNS5_1CILi1EEES8_S8_EEENS6_IJNS7_ILi192EEENS7_ILi128EEENS7_ILi96EEEEEELi96ENS_6half_tEfNS_4arch4Sm90ELb0ELb1ELb1ELb1ELb0ELb0ELb0ELb0ELb1ELb1ELb0ELb0EEENS1_21CollectiveEpilogueFwdINS6_IJSA_SC_SB_EEES9_SE_SG_Li384ELb1ELb1ELb0ELb0EEENS1_36VarlenDynamicPersistentTileSchedulerILi192ELi128ELi384ELi128ELb0ELb1ELb1ELb1ELb0ELb1EEEEEEEEEvNT_6ParamsE:
        .type           _ZN7cutlass13device_kernelIN5flash11enable_sm90INS1_16FlashAttnFwdSm90INS1_25CollectiveMainloopFwdSm90ILi2EN4cute5tupleIJNS5_1CILi1EEES8_S8_EEENS6_IJNS7_ILi192EEENS7_ILi128EEENS7_ILi96EEEEEELi96ENS_6half_tEfNS_4arch4Sm90ELb0ELb1ELb1ELb1ELb0ELb0ELb0ELb0ELb1ELb1ELb0ELb0EEENS1_21CollectiveEpilogueFwdINS6_IJSA_SC_SB_EEES9_SE_SG_Li384ELb1ELb1ELb0ELb0EEENS1_36VarlenDynamicPersistentTileSchedulerILi192ELi128ELi384ELi128ELb0ELb1ELb1ELb1ELb0ELb1EEEEEEEEEvNT_6ParamsE,@function
        .size           _ZN7cutlass13device_kernelIN5flash11enable_sm90INS1_16FlashAttnFwdSm90INS1_25CollectiveMainloopFwdSm90ILi2EN4cute5tupleIJNS5_1CILi1EEES8_S8_EEENS6_IJNS7_ILi192EEENS7_ILi128EEENS7_ILi96EEEEEELi96ENS_6half_tEfNS_4arch4Sm90ELb0ELb1ELb1ELb1ELb0ELb0ELb0ELb0ELb1ELb1ELb0ELb0EEENS1_21CollectiveEpilogueFwdINS6_IJSA_SC_SB_EEES9_SE_SG_Li384ELb1ELb1ELb0ELb0EEENS1_36VarlenDynamicPersistentTileSchedulerILi192ELi128ELi384ELi128ELb0ELb1ELb1ELb1ELb0ELb1EEEEEEEEEvNT_6ParamsE,(.L_x_2728 - _ZN7cutlass13device_kernelIN5flash11enable_sm90INS1_16FlashAttnFwdSm90INS1_25CollectiveMainloopFwdSm90ILi2EN4cute5tupleIJNS5_1CILi1EEES8_S8_EEENS6_IJNS7_ILi192EEENS7_ILi128EEENS7_ILi96EEEEEELi96ENS_6half_tEfNS_4arch4Sm90ELb0ELb1ELb1ELb1ELb0ELb0ELb0ELb0ELb1ELb1ELb0ELb0EEENS1_21CollectiveEpilogueFwdINS6_IJSA_SC_SB_EEES9_SE_SG_Li384ELb1ELb1ELb0ELb0EEENS1_36VarlenDynamicPersistentTileSchedulerILi192ELi128ELi384ELi128ELb0ELb1ELb1ELb1ELb0ELb1EEEEEEEEEvNT_6ParamsE)
        .other          _ZN7cutlass13device_kernelIN5flash11enable_sm90INS1_16FlashAttnFwdSm90INS1_25CollectiveMainloopFwdSm90ILi2EN4cute5tupleIJNS5_1CILi1EEES8_S8_EEENS6_IJNS7_ILi192EEENS7_ILi128EEENS7_ILi96EEEEEELi96ENS_6half_tEfNS_4arch4Sm90ELb0ELb1ELb1ELb1ELb0ELb0ELb0ELb0ELb1ELb1ELb0ELb0EEENS1_21CollectiveEpilogueFwdINS6_IJSA_SC_SB_EEES9_SE_SG_Li384ELb1ELb1ELb0ELb0EEENS1_36VarlenDynamicPersistentTileSchedulerILi192ELi128ELi384ELi128ELb0ELb1ELb1ELb1ELb0ELb1EEEEEEEEEvNT_6ParamsE,@"STO_CUDA_ENTRY STV_DEFAULT"
_ZN7cutlass13device_kernelIN5flash11enable_sm90INS1_16FlashAttnFwdSm90INS1_25CollectiveMainloopFwdSm90ILi2EN4cute5tupleIJNS5_1CILi1EEES8_S8_EEENS6_IJNS7_ILi192EEENS7_ILi128EEENS7_ILi96EEEEEELi96ENS_6half_tEfNS_4arch4Sm90ELb0ELb1ELb1ELb1ELb0ELb0ELb0ELb0ELb1ELb1ELb0ELb0EEENS1_21CollectiveEpilogueFwdINS6_IJSA_SC_SB_EEES9_SE_SG_Li384ELb1ELb1ELb0ELb0EEENS1_36VarlenDynamicPersistentTileSchedulerILi192ELi128ELi384ELi128ELb0ELb1ELb1ELb1ELb0ELb1EEEEEEEEEvNT_6ParamsE:
[----:B------:R-:W0:Y:S02]  /*0000*/  LDC R1, c[0x0][0x28] ;  /* 0x00000a00ff017b82 */ /* 0x000e240000000800 */
[----:B0-----:R-:W-:Y:S01]  /*0010*/  VIADD R1, R1, 0xffffffc8 ;  /* 0xffffffc801017836 */ /* 0x001fe20000000000 */
[----:B------:R-:W0:Y:S01]  /*0020*/  S2R R3, SR_TID.X ;  /* 0x0000000000037919 */ /* 0x000e220000002100 */
[----:B------:R-:W-:Y:S01]  /*0030*/  ELECT P0, URZ, PT ;  /* 0x00000000003f782f */ /* 0x000fe20003800000 */
[----:B------:R-:W-:Y:S01]  /*0040*/  BSSY B0, `(.L_x_1060) ;  /* 0x000000e000007945 */ /* 0x000fe20003800000 */
[--C-:B0-----:R-:W-:Y:S02]  /*0050*/  SHF.R.U32.HI R0, RZ, 0x5, R3.reuse ;  /* 0x00000005ff007819 */ /* 0x101fe40000011603 */
[----:B------:R-:W-:-:S03]  /*0060*/  SHF.R.U32.HI R3, RZ, 0x7, R3 ;  /* 0x00000007ff037819 */ /* 0x000fc60000011603 */
        /* <DEDUP_REMOVED lines=11> */
.L_x_1061:
[----:B------:R-:W-:Y:S05]  /*0120*/  BSYNC B0 ;  /* 0x0000000000007941 */ /* 0x000fea0003800000 */
.L_x_1060:
        /* <DEDUP_REMOVED lines=41> */
.L_x_1062:
        /* <DEDUP_REMOVED lines=22> */
.L_x_1063:
        /* <DEDUP_REMOVED lines=18> */
.L_x_1064:
        /* <DEDUP_REMOVED lines=22> */
.L_x_1065:
        /* <DEDUP_REMOVED lines=22> */
.L_x_1066:
[----:B------:R-:W-:Y:S01]  /*0900*/  PLOP3.LUT P0, PT, PT, PT, UP0, 0x80, 0x0 ;  /* 0x000000000000781c */ /* 0x000fe20003f0f008 */
[----:B------:R-:W-:Y:S01]  /*0910*/  UMOV UR36, 0x1 ;  /* 0x0000000100247882 */ /* 0x000fe20000000000 */
[----:B------:R-:W-:Y:S01]  /*0920*/  NOP ;  /* 0x0000000000007918 */ /* 0x000fe20000000000 */
[----:B------:R-:W-:Y:S01]  /*0930*/  USEL UR36, UR36, 0x2, !UP0 ;  /* 0x0000000224247887 */ /* 0x000fe2000c000000 */
[----:B------:R-:W-:Y:S01]  /*0940*/  ULDC.64 UR50, c[0x0][0x208] ;  /* 0x0000820000327ab9 */ /* 0x000fe20000000a00 */
[----:B012-4-:R-:W-:Y:S08]  /*0950*/  BAR.SYNC.DEFER_BLOCKING 0x0 ;  /* 0x0000000000007b1d */ /* 0x017ff00000010000 */
[----:B------:R-:W-:Y:S05]  /*0960*/  @!P0 BRA `(.L_x_1067) ;  /* 0x0000011000c48947 */ /* 0x000fea0003800000 */
.L_x_1068:
[----:B------:R-:W-:-:S08]  /*0970*/  NOP ;  /* 0x0000000000007918 */ /* 0x000fd00000000000 */
[----:B------:R-:W0:Y:S02]  /*0980*/  USETMAXREG.TRY_ALLOC.CTAPOOL UP0, 0xa0 ;  /* 0x000000a0000079c8 */ /* 0x000e240008000600 */
[----:B0-----:R-:W-:-:S13]  /*0990*/  PLOP3.LUT P0, PT, PT, PT, UP0, 0x80, 0x0 ;  /* 0x000000000000781c */ /* 0x001fda0003f0f008 */
[----:B------:R-:W-:Y:S05]  /*09a0*/  @!P0 BRA `(.L_x_1068) ;  /* 0xfffffffc00f08947 */ /* 0x000fea000383ffff */
[----:B------:R-:W0:Y:S01]  /*09b0*/  S2R R2, SR_TID.X ;  /* 0x0000000000027919 */ /* 0x000e220000002100 */
        /* <DEDUP_REMOVED lines=13> */
[----:B------:R-:W-:Y:S01]  /*0a90*/  VIADD R148, R2, 0xffffff80 ;  /* 0xffffff8002947836 */ /* 0x000fe20000000000 */
[----:B------:R-:W-:Y:S01]  /*0aa0*/  R2UR UR5, R9 ;  /* 0x00000000090572ca */ /* 0x000fe200000e0000 */
[----:B------:R-:W-:Y:S01]  /*0ab0*/  IMAD.MOV.U32 R18, RZ, RZ, 0x40 ;  /* 0x00000040ff127424 */ /* 0x000fe200078e00ff */
[----:B------:R-:W-:Y:S01]  /*0ac0*/  R2UR UR7, R10 ;  /* 0x000000000a0772ca */ /* 0x000fe200000e0000 */
[----:B------:R-:W-:Y:S01]  /*0ad0*/  ULOP3.LUT UR48, UR36, 0x1, URZ, 0xfc, !UPT ;  /* 0x0000000124307892 */ /* 0x000fe2000f8efc3f */
[----:B------:R-:W-:Y:S01]  /*0ae0*/  SHF.R.S32.HI R3, RZ, 0x1f, R148 ;  /* 0x0000001fff037819 */ /* 0x000fe20000011494 */
[----:B------:R-:W-:Y:S01]  /*0af0*/  UMOV UR47, URZ ;  /* 0x0000003f002f7c82 */ /* 0x000fe20008000000 */
[----:B------:R-:W-:Y:S01]  /*0b00*/  R2UR UR6, R11 ;  /* 0x000000000b0672ca */ /* 0x000fe200000e0000 */
[----:B------:R-:W-:Y:S01]  /*0b10*/  UMOV UR49, URZ ;  /* 0x0000003f00317c82 */ /* 0x000fe20008000000 */
[CC--:B------:R-:W-:Y:S01]  /*0b20*/  LEA.HI R143, R3.reuse, R148.reuse, RZ, 0x7 ;  /* 0x00000094038f7211 */ /* 0x0c0fe200078f38ff */
[----:B------:R-:W-:Y:S01]  /*0b30*/  UMOV UR46, URZ ;  /* 0x0000003f002e7c82 */ /* 0x000fe20008000000 */
[----:B------:R-:W-:-:S02]  /*0b40*/  LEA.HI R0, R3, R148, RZ, 0x4 ;  /* 0x0000009403007211 */ /* 0x000fc400078f20ff */
[----:B------:R-:W-:Y:S02]  /*0b50*/  LOP3.LUT R7, R143, 0xffffff80, RZ, 0xc0, !PT ;  /* 0xffffff808f077812 */ /* 0x000fe400078ec0ff */
[----:B------:R-:W-:Y:S02]  /*0b60*/  LOP3.LUT R5, R0, 0xfffffff0, RZ, 0xc0, !PT ;  /* 0xfffffff000057812 */ /* 0x000fe400078ec0ff */
[----:B------:R-:W-:Y:S01]  /*0b70*/  LEA.HI R4, R3, R148, RZ, 0x5 ;  /* 0x0000009403047211 */ /* 0x000fe200078f28ff */
[C---:B------:R-:W-:Y:S01]  /*0b80*/  IMAD.IADD R142, R148.reuse, 0x1, -R7 ;  /* 0x00000001948e7824 */ /* 0x040fe200078e0a07 */
[----:B------:R-:W-:Y:S01]  /*0b90*/  SHF.R.S32.HI R7, RZ, 0x4, R0 ;  /* 0x00000004ff077819 */ /* 0x000fe20000011400 */
[----:B------:R-:W-:Y:S01]  /*0ba0*/  IMAD.IADD R5, R148, 0x1, -R5 ;  /* 0x0000000194057824 */ /* 0x000fe200078e0a05 */
[----:B------:R-:W-:Y:S02]  /*0bb0*/  SHF.R.S32.HI R6, RZ, 0x5, R4 ;  /* 0x00000005ff067819 */ /* 0x000fe40000011404 */
[----:B------:R-:W-:-:S02]  /*0bc0*/  LEA.HI R2, R0, R7, RZ, 0x1 ;  /* 0x0000000700027211 */ /* 0x000fc400078f08ff */
[--C-:B------:R-:W-:Y:S01]  /*0bd0*/  SHF.R.S32.HI R0, RZ, 0x1f, R5.reuse ;  /* 0x0000001fff007819 */ /* 0x100fe20000011405 */
[----:B------:R-:W-:Y:S01]  /*0be0*/  IMAD R12, R6, 0x10, R5 ;  /* 0x00000010060c7824 */ /* 0x000fe200078e0205 */
[----:B------:R-:W-:Y:S02]  /*0bf0*/  LOP3.LUT R2, R2, 0x1ffffffe, RZ, 0xc0, !PT ;  /* 0x1ffffffe02027812 */ /* 0x000fe400078ec0ff */
[----:B------:R-:W-:Y:S02]  /*0c00*/  LEA.HI R0, R0, R5, RZ, 0x3 ;  /* 0x0000000500007211 */ /* 0x000fe400078f18ff */
[----:B------:R-:W-:Y:S01]  /*0c10*/  SHF.R.S32.HI R143, RZ, 0x7, R143 ;  /* 0x00000007ff8f7819 */ /* 0x000fe2000001148f */
[----:B------:R-:W-:Y:S01]  /*0c20*/  IMAD.IADD R2, R7, 0x1, -R2 ;  /* 0x0000000107027824 */ /* 0x000fe200078e0a02 */
[----:B------:R-:W-:Y:S01]  /*0c30*/  LEA.HI R141, R3, R148, RZ, 0x2 ;  /* 0x00000094038d7211 */ /* 0x000fe200078f10ff */
[C---:B------:R-:W-:Y:S01]  /*0c40*/  IMAD.SHL.U32 R4, R0.reuse, 0x40, RZ ;  /* 0x0000004000047824 */ /* 0x040fe200078e00ff */
[----:B------:R-:W-:Y:S01]  /*0c50*/  LOP3.LUT R0, R0, 0xfffffff8, RZ, 0xc0, !PT ;  /* 0xfffffff800007812 */ /* 0x000fe200078ec0ff */
[----:B------:R-:W-:Y:S01]  /*0c60*/  IMAD.SHL.U32 R3, R2, 0x8, RZ ;  /* 0x0000000802037824 */ /* 0x000fe200078e00ff */
[----:B------:R-:W-:-:S02]  /*0c70*/  SHF.R.S32.HI R9, RZ, 0x1f, R142 ;  /* 0x0000001fff097819 */ /* 0x000fc4000001148e */
[----:B------:R-:W-:Y:S01]  /*0c80*/  LOP3.LUT R4, R4, 0x7ffffe00, RZ, 0xc0, !PT ;  /* 0x7ffffe0004047812 */ /* 0x000fe200078ec0ff */
[----:B------:R-:W-:Y:S01]  /*0c90*/  IMAD.IADD R0, R5, 0x1, -R0 ;  /* 0x0000000105007824 */ /* 0x000fe200078e0a00 */
[-C--:B------:R-:W-:Y:S01]  /*0ca0*/  LEA.HI R8, R9, R142.reuse, RZ, 0x2 ;  /* 0x0000008e09087211 */ /* 0x080fe200078f10ff */
[----:B------:R-:W-:Y:S01]  /*0cb0*/  IMAD.HI R5, R143, 0x55555556, RZ ;  /* 0x555555568f057827 */ /* 0x000fe200078e02ff */
[----:B------:R-:W-:Y:S02]  /*0cc0*/  LEA.HI R9, R9, R142, RZ, 0x5 ;  /* 0x0000008e09097211 */ /* 0x000fe400078f28ff */
[----:B------:R-:W-:Y:S01]  /*0cd0*/  SHF.R.S32.HI R10, RZ, 0x2, R8 ;  /* 0x00000002ff0a7819 */ /* 0x000fe20000011408 */
[----:B------:R-:W-:Y:S01]  /*0ce0*/  IMAD R6, R6, 0x400, R4 ;  /* 0x0000040006067824 */ /* 0x000fe200078e0204 */
[----:B------:R-:W-:Y:S01]  /*0cf0*/  SHF.R.S32.HI R11, RZ, 0x1f, R8 ;  /* 0x0000001fff0b7819 */ /* 0x000fe20000011408 */
[----:B------:R-:W-:Y:S01]  /*0d00*/  IMAD.SHL.U32 R4, R0, 0x40, RZ ;  /* 0x0000004000047824 */ /* 0x000fe200078e00ff */
[----:B------:R-:W-:Y:S01]  /*0d10*/  LEA.HI R2, R5, R5, RZ, 0x1 ;  /* 0x0000000505027211 */ /* 0x000fe200078f08ff */
[----:B------:R-:W-:Y:S01]  /*0d20*/  IMAD.U32 R145, R12, 0x20, R3 ;  /* 0x000000200c917824 */ /* 0x000fe200078e0003 */
[----:B------:R-:W-:-:S02]  /*0d30*/  LOP3.LUT R5, R141, 0xfffffffc, RZ, 0xc0, !PT ;  /* 0xfffffffc8d057812 */ /* 0x000fc400078ec0ff */
[----:B------:R-:W-:Y:S01]  /*0d40*/  LOP3.LUT R4, R4, 0x1c0, RZ, 0xc0, !PT ;  /* 0x000001c004047812 */ /* 0x000fe200078ec0ff */
[----:B------:R-:W-:Y:S01]  /*0d50*/  IMAD R2, R2, -0x3, R143 ;  /* 0xfffffffd02027824 */ /* 0x000fe200078e028f */
[----:B------:R-:W-:Y:S01]  /*0d60*/  LEA.HI R11, R11, R10, RZ, 0x3 ;  /* 0x0000000a0b0b7211 */ /* 0x000fe200078f18ff */
[----:B------:R-:W-:Y:S01]  /*0d70*/  IMAD.IADD R140, R148, 0x1, -R5 ;  /* 0x00000001948c7824 */ /* 0x000fe200078e0a05 */
[----:B------:R-:W-:Y:S02]  /*0d80*/  LOP3.LUT R3, R4, 0x8, R3, 0xf8, !PT ;  /* 0x0000000804037812 */ /* 0x000fe400078ef803 */
[----:B------:R-:W-:Y:S01]  /*0d90*/  SHF.R.U32.HI R4, RZ, 0x3, R4 ;  /* 0x00000003ff047819 */ /* 0x000fe20000011604 */
[----:B------:R-:W-:Y:S01]  /*0da0*/  IMAD.SHL.U32 R137, R140, 0x8, RZ ;  /* 0x000000088c897824 */ /* 0x000fe200078e00ff */
[----:B------:R-:W-:Y:S02]  /*0db0*/  LOP3.LUT R11, R11, 0xfffffff8, RZ, 0xc0, !PT ;  /* 0xfffffff80b0b7812 */ /* 0x000fe400078ec0ff */
[----:B------:R-:W-:Y:S01]  /*0dc0*/  LOP3.LUT R3, R3, R4, RZ, 0x3c, !PT ;  /* 0x0000000403037212 */ /* 0x000fe200078e3cff */
[C---:B------:R-:W-:Y:S01]  /*0dd0*/  VIADD R138, R137.reuse, 0x20 ;  /* 0x00000020898a7836 */ /* 0x040fe20000000000 */
[----:B------:R-:W-:Y:S01]  /*0de0*/  R2P PR, R0, 0x6 ;  /* 0x0000000600007804 */ /* 0x000fe20000000000 */
[----:B------:R-:W-:Y:S01]  /*0df0*/  IMAD.IADD R10, R10, 0x1, -R11 ;  /* 0x000000010a0a7824 */ /* 0x000fe200078e0a0b */
[----:B------:R-:W-:Y:S01]  /*0e00*/  SHF.R.S32.HI R9, RZ, 0x5, R9 ;  /* 0x00000005ff097819 */ /* 0x000fe20000011409 */
[----:B------:R-:W-:Y:S01]  /*0e10*/  IMAD.IADD R3, R6, 0x1, R3 ;  /* 0x0000000106037824 */ /* 0x000fe200078e0203 */
[----:B------:R-:W-:Y:S01]  /*0e20*/  LEA.HI R0, R140, R140, RZ, 0x1 ;  /* 0x0000008c8c007211 */ /* 0x000fe200078f08ff */
[----:B------:R-:W-:Y:S01]  /*0e30*/  VIADD R139, R137, 0x40 ;  /* 0x00000040898b7836 */ /* 0x000fe20000000000 */
[----:B------:R-:W-:Y:S01]  /*0e40*/  SEL R18, R18, 0xffffffc0, !P2 ;  /* 0xffffffc012127807 */ /* 0x000fe20005000000 */
[----:B------:R-:W-:Y:S01]  /*0e50*/  IMAD R9, R9, 0x10, R10 ;  /* 0x0000001009097824 */ /* 0x000fe200078e020a */
[----:B------:R-:W-:-:S02]  /*0e60*/  LEA R17, R3, UR42, 0x1 ;  /* 0x0000002a03117c11 */ /* 0x000fc4000f8e08ff */
[----:B------:R-:W-:Y:S01]  /*0e70*/  LOP3.LUT R5, R0, 0x1ffffffe, RZ, 0xc0, !PT ;  /* 0x1ffffffe00057812 */ /* 0x000fe200078ec0ff */
[----:B------:R-:W-:Y:S01]  /*0e80*/  IMAD R144, R2, 0x40, R9 ;  /* 0x0000004002907824 */ /* 0x000fe200078e0209 */
[----:B------:R-:W-:Y:S01]  /*0e90*/  LOP3.LUT R3, R8, 0x7ffffffc, RZ, 0xc0, !PT ;  /* 0x7ffffffc08037812 */ /* 0x000fe200078ec0ff */
[C---:B------:R-:W-:Y:S01]  /*0ea0*/  VIADD R19, R17.reuse, 0x21800 ;  /* 0x0002180011137836 */ /* 0x040fe20000000000 */
[----:B------:R-:W-:Y:S01]  /*0eb0*/  SHF.R.S32.HI R141, RZ, 0x2, R141 ;  /* 0x00000002ff8d7819 */ /* 0x000fe2000001148d */
[----:B------:R-:W-:Y:S01]  /*0ec0*/  VIADD R22, R17, 0x21820 ;  /* 0x0002182011167836 */ /* 0x000fe20000000000 */
[----:B------:R-:W-:Y:S01]  /*0ed0*/  SHF.R.S32.HI R147, RZ, 0x1f, R138 ;  /* 0x0000001fff937819 */ /* 0x000fe2000001148a */
[----:B------:R-:W-:Y:S01]  /*0ee0*/  IMAD.IADD R5, R140, 0x1, -R5 ;  /* 0x000000018c057824 */ /* 0x000fe200078e0a05 */
[----:B------:R-:W-:Y:S01]  /*0ef0*/  SHF.R.S32.HI R146, RZ, 0x1f, R139 ;  /* 0x0000001fff927819 */ /* 0x000fe2000001148b */
[C---:B------:R-:W-:Y:S02]  /*0f00*/  @P1 VIADD R22, R19.reuse, 0xffffffe0 ;  /* 0xffffffe013161836 */ /* 0x040fe40000000000 */
[----:B------:R-:W-:-:S02]  /*0f10*/  IMAD.IADD R19, R19, 0x1, R18 ;  /* 0x0000000113137824 */ /* 0x000fc400078e0212 */
[----:B------:R-:W-:Y:S02]  /*0f20*/  IMAD.IADD R16, R142, 0x1, -R3 ;  /* 0x000000018e107824 */ /* 0x000fe400078e0a03 */
[----:B------:R-:W-:Y:S02]  /*0f30*/  IMAD R136, R5, 0x8, R144 ;  /* 0x0000000805887824 */ /* 0x000fe400078e0290 */
[----:B------:R-:W-:Y:S02]  /*0f40*/  IMAD.IADD R18, R18, 0x1, R22 ;  /* 0x0000000112127824 */ /* 0x000fe400078e0216 */
[----:B------:R-:W-:-:S07]  /*0f50*/  VIADD R23, R22, 0x6000 ;  /* 0x0000600016177836 */ /* 0x000fce0000000000 */
.L_x_1160:
[----:B------:R-:W-:Y:S01]  /*0f60*/  ULDC.64 UR8, c[0x0][0xa28] ;  /* 0x00028a0000087ab9 */ /* 0x000fe20000000a00 */
[----:B------:R-:W-:Y:S01]  /*0f70*/  ULDC UR4, c[0x0][0x424] ;  /* 0x0001090000047ab9 */ /* 0x000fe20000000800 */
[----:B------:R-:W-:-:S04]  /*0f80*/  UISETP.NE.U32.AND UP0, UPT, UR8, URZ, UPT ;  /* 0x0000003f0800728c */ /* 0x000fc8000bf05070 */
[----:B------:R-:W-:-:S03]  /*0f90*/  UISETP.NE.AND.EX UP0, UPT, UR9, URZ, UPT, UP0 ;  /* 0x0000003f0900728c */ /* 0x000fc6000bf05300 */
[----:B------:R-:W-:Y:S02]  /*0fa0*/  ULDC.64 UR8, c[0x0][0xa18] ;  /* 0x0002860000087ab9 */ /* 0x000fe40000000a00 */
[----:B------:R-:W-:Y:S01]  /*0fb0*/  UISETP.NE.U32.AND UP1, UPT, UR8, URZ, UPT ;  /* 0x0000003f0800728c */ /* 0x000fe2000bf25070 */
[----:B------:R-:W-:-:S03]  /*0fc0*/  PLOP3.LUT P0, PT, PT, PT, UP0, 0x80, 0x0 ;  /* 0x000000000000781c */ /* 0x000fc60003f0f008 */
[----:B------:R-:W-:-:S03]  /*0fd0*/  UISETP.NE.AND.EX UP1, UPT, UR9, URZ, UPT, UP1 ;  /* 0x0000003f0900728c */ /* 0x000fc6000bf25310 */
[----:B------:R-:W-:Y:S02]  /*0fe0*/  @UP0 ULDC.64 UR8, c[0x0][0xa28] ;  /* 0x00028a0000080ab9 */ /* 0x000fe40000000a00 */
[----:B------:R-:W-:Y:S01]  /*0ff0*/  @UP0 UIMAD.WIDE UR8, UR6, 0x4, UR8 ;  /* 0x00000004060808a5 */ /* 0x000fe2000f8e0208 */
[----:B------:R-:W-:-:S05]  /*1000*/  PLOP3.LUT P2, PT, PT, PT, UP1, 0x80, 0x0 ;  /* 0x000000000000781c */ /* 0x000fca0003f4f018 */
[----:B------:R-:W-:Y:S01]  /*1010*/  @UP1 ULDC.64 UR10, c[0x0][0xa18] ;  /* 0x00028600000a1ab9 */ /* 0x000fe20000000a00 */
[----:B01-3--:R-:W-:Y:S02]  /*1020*/  IMAD.U32 R2, RZ, RZ, UR8 ;  /* 0x00000008ff027e24 */ /* 0x00bfe4000f8e00ff */
[----:B----4-:R-:W-:Y:S01]  /*1030*/  IMAD.U32 R3, RZ, RZ, UR9 ;  /* 0x00000009ff037e24 */ /* 0x010fe2000f8e00ff */
[----:B------:R-:W-:-:S04]  /*1040*/  @UP1 UIMAD.WIDE UR8, UR6, 0x4, UR10 ;  /* 0x00000004060818a5 */ /* 0x000fc8000f8e020a */
[----:B--2---:R-:W2:Y:S02]  /*1050*/  @P0 LDG.E R2, desc[UR50][R2.64] ;  /* 0x0000003202020981 */ /* 0x004ea4000c1e1900 */
[----:B------:R-:W-:Y:S02]  /*1060*/  IMAD.U32 R4, RZ, RZ, UR8 ;  /* 0x00000008ff047e24 */ /* 0x000fe4000f8e00ff */
[----:B------:R-:W-:Y:S01]  /*1070*/  IMAD.U32 R5, RZ, RZ, UR9 ;  /* 0x00000009ff057e24 */ /* 0x000fe2000f8e00ff */
[----:B------:R-:W-:-:S04]  /*1080*/  ULDC.64 UR8, c[0x0][0x418] ;  /* 0x0001060000087ab9 */ /* 0x000fc80000000a00 */
[----:B------:R-:W3:Y:S01]  /*1090*/  @P2 LDG.E R4, desc[UR50][R4.64] ;  /* 0x0000003204042981 */ /* 0x000ee2000c1e1900 */
[----:B------:R-:W-:Y:S01]  /*10a0*/  UISETP.NE.U32.AND UP0, UPT, UR8, URZ, UPT ;  /* 0x0000003f0800728c */ /* 0x000fe2000bf05070 */
[----:B------:R-:W-:Y:S01]  /*10b0*/  UMOV UR38, URZ ;  /* 0x0000003f00267c82 */ /* 0x000fe20008000000 */
[----:B------:R-:W-:Y:S02]  /*10c0*/  ULDC UR45, c[0x0][0x288] ;  /* 0x0000a200002d7ab9 */ /* 0x000fe40000000800 */
[----:B------:R-:W-:Y:S01]  /*10d0*/  UISETP.NE.AND.EX UP0, UPT, UR9, URZ, UPT, UP0 ;  /* 0x0000003f0900728c */ /* 0x000fe2000bf05300 */
[----:B------:R-:W-:Y:S02]  /*10e0*/  UMOV UR41, UR7 ;  /* 0x0000000700297c82 */ /* 0x000fe40008000000 */
[----:B------:R-:W-:Y:S01]  /*10f0*/  ULDC.64 UR8, c[0x0][0xa20] ;  /* 0x0002880000087ab9 */ /* 0x000fe20000000a00 */
[----:B------:R-:W-:Y:S01]  /*1100*/  USEL UR4, UR4, 0x1, UP0 ;  /* 0x0000000104047887 */ /* 0x000fe20008000000 */
[----:B------:R-:W-:Y:S01]  /*1110*/  ISETP.NE.U32.AND P1, PT, RZ, UR8, PT ;  /* 0x00000008ff007c0c */ /* 0x000fe2000bf25070 */
[----:B------:R-:W-:-:S02]  /*1120*/  ULDC UR8, c[0x0][0x2f0] ;  /* 0x0000bc0000087ab9 */ /* 0x000fc40000000800 */
[----:B------:R-:W-:Y:S01]  /*1130*/  UIMAD UR4, UR4, UR8, URZ ;  /* 0x00000008040472a4 */ /* 0x000fe2000f8e023f */
[----:B------:R-:W-:Y:S02]  /*1140*/  ISETP.NE.AND.EX P1, PT, RZ, UR9, PT, P1 ;  /* 0x00000009ff007c0c */ /* 0x000fe4000bf25310 */
[----:B--2---:R-:W-:Y:S02]  /*1150*/  @P0 R2UR UR38, R2 ;  /* 0x00000000022602ca */ /* 0x004fe400000e0000 */
[----:B---3--:R-:W-:Y:S01]  /*1160*/  @P2 R2UR UR45, R4 ;  /* 0x00000000042d22ca */ /* 0x008fe200000e0000 */
[----:B------:R-:W-:-:S14]  /*1170*/  @P2 BRA `(.L_x_1069) ;  /* 0x0000000000342947 */ /* 0x000fdc0003800000 */
[----:B------:R-:W-:Y:S02]  /*1180*/  ULDC.64 UR8, c[0x0][0xa00] ;  /* 0x0002800000087ab9 */ /* 0x000fe40000000a00 */
[----:B------:R-:W-:-:S04]  /*1190*/  ISETP.NE.U32.AND P0, PT, RZ, UR8, PT ;  /* 0x00000008ff007c0c */ /* 0x000fc8000bf05070 */
[----:B------:R-:W-:-:S13]  /*11a0*/  ISETP.NE.AND.EX P0, PT, RZ, UR9, PT, P0 ;  /* 0x00000009ff007c0c */ /* 0x000fda000bf05300 */
[----:B------:R-:W-:Y:S05]  /*11b0*/  @!P0 BRA `(.L_x_1069) ;  /* 0x0000000000248947 */ /* 0x000fea0003800000 */
[----:B------:R-:W-:Y:S02]  /*11c0*/  ULDC.64 UR8, c[0x0][0xa00] ;  /* 0x0002800000087ab9 */ /* 0x000fe40000000a00 */
[----:B------:R-:W-:-:S06]  /*11d0*/  UIMAD.WIDE UR8, UR6, 0x4, UR8 ;  /* 0x00000004060878a5 */ /* 0x000fcc000f8e0208 */
[----:B------:R-:W-:Y:S02]  /*11e0*/  IMAD.U32 R2, RZ, RZ, UR8 ;  /* 0x00000008ff027e24 */ /* 0x000fe4000f8e00ff */
[----:B------:R-:W-:-:S05]  /*11f0*/  IMAD.U32 R3, RZ, RZ, UR9 ;  /* 0x00000009ff037e24 */ /* 0x000fca000f8e00ff */
[----:B------:R-:W2:Y:S04]  /*1200*/  LDG.E R4, desc[UR50][R2.64] ;  /* 0x0000003202047981 */ /* 0x000ea8000c1e1900 */
[----:B------:R-:W3:Y:S01]  /*1210*/  LDG.E R0, desc[UR50][R2.64+0x4] ;  /* 0x0000043202007981 */ /* 0x000ee2000c1e1900 */
[----:B--2---:R-:W-:Y:S02]  /*1220*/  R2UR UR45, R4 ;  /* 0x00000000042d72ca */ /* 0x004fe400000e0000 */
[----:B---3--:R-:W-:-:S13]  /*1230*/  R2UR UR7, R0 ;  /* 0x00000000000772ca */ /* 0x008fda00000e0000 */
[----:B------:R-:W-:-:S12]  /*1240*/  UIADD3 UR45, -UR45, UR7, URZ ;  /* 0x000000072d2d7290 */ /* 0x000fd8000fffe13f */
.L_x_1069:
[----:B------:R-:W-:Y:S01]  /*1250*/  UMOV UR40, UR6 ;  /* 0x0000000600287c82 */ /* 0x000fe20008000000 */
[----:B------:R-:W-:Y:S05]  /*1260*/  @!P1 BRA `(.L_x_1070) ;  /* 0x00000000001c9947 */ /* 0x000fea0003800000 */
[----:B------:R-:W-:Y:S02]  /*1270*/  ULDC.64 UR8, c[0x0][0xa20] ;  /* 0x0002880000087ab9 */ /* 0x000fe40000000a00 */
[----:B------:R-:W-:-:S06]  /*1280*/  UIMAD.WIDE UR6, UR6, 0x4, UR8 ;  /* 0x00000004060678a5 */ /* 0x000fcc000f8e0208 */
[----:B------:R-:W-:Y:S02]  /*1290*/  IMAD.U32 R2, RZ, RZ, UR6 ;  /* 0x00000006ff027e24 */ /* 0x000fe4000f8e00ff */
[----:B------:R-:W-:-:S05]  /*12a0*/  IMAD.U32 R3, RZ, RZ, UR7 ;  /* 0x00000007ff037e24 */ /* 0x000fca000f8e00ff */
[----:B------:R-:W2:Y:S02]  /*12b0*/  LDG.E R2, desc[UR50][R2.64] ;  /* 0x0000003202027981 */ /* 0x000ea4000c1e1900 */
[----:B--2---:R-:W-:Y:S01]  /*12c0*/  R2UR UR4, R2 ;  /* 0x00000000020472ca */ /* 0x004fe200000e0000 */
[----:B------:R-:W-:-:S14]  /*12d0*/  BRA `(.L_x_1071) ;  /* 0x0000000000347947 */ /* 0x000fdc0003800000 */
.L_x_1070:
        /* <DEDUP_REMOVED lines=13> */
.L_x_1071:
[----:B------:R-:W-:Y:S01]  /*13b0*/  ULDC UR6, c[0x0][0x448] ;  /* 0x0001120000067ab9 */ /* 0x000fe20000000800 */
[----:B------:R-:W-:Y:S02]  /*13c0*/  UIMAD UR39, UR5, 0xc0, URZ ;  /* 0x000000c0052778a4 */ /* 0x000fe4000f8e023f */
[----:B------:R-:W-:Y:S02]  /*13d0*/  UISETP.NE.AND UP0, UPT, UR6, 0x1, UPT ;  /* 0x000000010600788c */ /* 0x000fe4000bf05270 */
[----:B------:R-:W-:Y:S02]  /*13e0*/  UIADD3 UR8, UR39, 0xbf, URZ ;  /* 0x000000bf27087890 */ /* 0x000fe4000fffe03f */
[----:B------:R-:W-:-:S03]  /*13f0*/  UIADD3 UR38, -UR38, UR4, URZ ;  /* 0x0000000426267290 */ /* 0x000fc6000fffe13f */
[----:B------:R-:W-:Y:S01]  /*1400*/  ULDC.64 UR4, c[0x0][0x9e0] ;  /* 0x0002780000047ab9 */ /* 0x000fe20000000a00 */
[----:B------:R-:W-:Y:S02]  /*1410*/  UIADD3 UR9, UR38, 0x1, -UR45 ;  /* 0x0000000126097890 */ /* 0x000fe4000fffe82d */
[----:B------:R-:W-:Y:S01]  /*1420*/  UISETP.GE.AND UP1, UPT, UR5, 0x1, UPT ;  /* 0x000000010500788c */ /* 0x000fe2000bf26270 */
[----:B------:R-:W-:Y:S01]  /*1430*/  @UP0 ULDC UR6, c[0x0][0x44c] ;  /* 0x0001130000060ab9 */ /* 0x000fe20000000800 */
[----:B------:R-:W-:Y:S01]  /*1440*/  @UP0 ULDC UR10, c[0x0][0x450] ;  /* 0x00011400000a0ab9 */ /* 0x000fe20000000800 */
[----:B------:R-:W-:-:S03]  /*1450*/  UIMAD.WIDE.U32 UR6, UR8, UR6, URZ ;  /* 0x00000006080672a5 */ /* 0x000fc6000f8e003f */
[----:B------:R-:W-:Y:S01]  /*1460*/  PLOP3.LUT P1, PT, PT, PT, UP1, 0x80, 0x0 ;  /* 0x000000000000781c */ /* 0x000fe20003f2f018 */
[----:B------:R-:W-:-:S04]  /*1470*/  @UP0 USHF.R.U32.HI UR8, URZ, UR10, UR7 ;  /* 0x0000000a3f080299 */ /* 0x000fc80008011607 */
[----:B------:R-:W-:-:S04]  /*1480*/  UIADD3 UR8, UR9, UR8, URZ ;  /* 0x0000000809087290 */ /* 0x000fc8000fffe03f */
[----:B------:R-:W-:-:S06]  /*1490*/  UIADD3 UR4, UR8, UR4, URZ ;  /* 0x0000000408047290 */ /* 0x000fcc000fffe03f */
[----:B------:R-:W-:Y:S01]  /*14a0*/  IMAD.U32 R0, RZ, RZ, UR4 ;  /* 0x00000004ff007e24 */ /* 0x000fe2000f8e00ff */
[----:B------:R-:W-:Y:S06]  /*14b0*/  @!P1 BRA `(.L_x_1072) ;  /* 0x0000000000409947 */ /* 0x000fec0003800000 */
        /* <DEDUP_REMOVED lines=10> */
.L_x_1073:
[----:B------:R-:W-:-:S11]  /*1560*/  UISETP.NE.AND UP1, UPT, UR5, 0x1, UPT ;  /* 0x000000010500788c */ /* 0x000fd6000bf25270 */
[----:B------:R-:W-:Y:S02]  /*1570*/  @UP1 ULDC.64 UR8, c[0x0][0x9e8] ;  /* 0x00027a0000081ab9 */ /* 0x000fe40000000a00 */
[----:B------:R-:W-:-:S04]  /*1580*/  UIMAD.WIDE.U32 UR6, UR4, UR8, URZ ;  /* 0x00000008040672a5 */ /* 0x000fc8000f8e003f */
[----:B------:R-:W-:-:S12]  /*1590*/  @UP1 USHF.R.U32.HI UR4, URZ, UR9, UR7 ;  /* 0x000000093f041299 */ /* 0x000fd80008011607 */
.L_x_1074:
[----:B------:R-:W-:-:S06]  /*15a0*/  UIMAD UR4, UR4, UR5, UR5 ;  /* 0x00000005040472a4 */ /* 0x000fcc000f8e0205 */
[----:B------:R-:W-:-:S07]  /*15b0*/  VIMNMX R0, R0, UR4, PT ;  /* 0x0000000400007c48 */ /* 0x000fce000bfe0100 */
.L_x_1072:
[----:B------:R-:W-:Y:S01]  /*15c0*/  UIADD3 UR4, UR38, 0x7f, URZ ;  /* 0x0000007f26047890 */ /* 0x000fe2000fffe03f */
        /* <DEDUP_REMOVED lines=10> */
[----:B------:R-:W-:-:S02]  /*1670*/  UIADD3 UR53, UR38, -UR45, URZ ;  /* 0x8000002d26357290 */ /* 0x000fc4000fffe03f */
        /* <DEDUP_REMOVED lines=17> */
.L_x_1076:
[----:B------:R-:W-:-:S11]  /*1790*/  UISETP.NE.AND UP0, UPT, UR5, 0x1, UPT ;  /* 0x000000010500788c */ /* 0x000fd6000bf05270 */
[----:B------:R-:W-:Y:S02]  /*17a0*/  @UP0 ULDC.64 UR10, c[0x0][0x9e8] ;  /* 0x00027a00000a0ab9 */ /* 0x000fe40000000a00 */
[----:B------:R-:W-:-:S04]  /*17b0*/  UIMAD.WIDE.U32 UR6, UR4, UR10, URZ ;  /* 0x0000000a040672a5 */ /* 0x000fc8000f8e003f */
[----:B------:R-:W-:-:S12]  /*17c0*/  @UP0 USHF.R.U32.HI UR4, URZ, UR11, UR7 ;  /* 0x0000000b3f040299 */ /* 0x000fd80008011607 */
.L_x_1077:
[----:B------:R-:W-:-:S04]  /*17d0*/  UIMAD UR4, UR4, UR5, URZ ;  /* 0x00000005040472a4 */ /* 0x000fc8000f8e023f */
[----:B------:R-:W-:-:S04]  /*17e0*/  UISETP.LT.AND UP0, UPT, UR9, UR4, UPT ;  /* 0x000000040900728c */ /* 0x000fc8000bf01270 */
[----:B------:R-:W-:-:S12]  /*17f0*/  USEL UR9, UR9, UR4, !UP0 ;  /* 0x0000000409097287 */ /* 0x000fd8000c000000 */
.L_x_1075:
[----:B------:R-:W-:Y:S01]  /*1800*/  USHF.R.S32.HI UR4, URZ, 0x1f, UR9 ;  /* 0x0000001f3f047899 */ /* 0x000fe20008011409 */
[----:B------:R-:W-:Y:S01]  /*1810*/  PLOP3.LUT P0, PT, PT, PT, PT, 0x80, 0x0 ;  /* 0x000000000000781c */ /* 0x000fe20003f0f070 */
[----:B------:R-:W-:Y:S01]  /*1820*/  IMAD.MOV.U32 R0, RZ, RZ, RZ ;  /* 0x000000ffff007224 */ /* 0x000fe200078e00ff */
[----:B------:R-:W-:Y:S01]  /*1830*/  CS2R R134, SRZ ;  /* 0x0000000000867805 */ /* 0x000fe2000001ff00 */
[----:B------:R-:W-:Y:S01]  /*1840*/  ULEA.HI UR4, UR4, UR9, URZ, 0x7 ;  /* 0x0000000904047291 */ /* 0x000fe2000f8f383f */
[----:B------:R-:W-:Y:S01]  /*1850*/  IMAD.MOV.U32 R2, RZ, RZ, RZ ;  /* 0x000000ffff027224 */ /* 0x000fe200078e00ff */
[----:B------:R-:W-:Y:S02]  /*1860*/  CS2R R132, SRZ ;  /* 0x0000000000847805 */ /* 0x000fe4000001ff00 */
[----:B------:R-:W-:Y:S01]  /*1870*/  CS2R R130, SRZ ;  /* 0x0000000000827805 */ /* 0x000fe2000001ff00 */
[----:B------:R-:W-:Y:S01]  /*1880*/  USHF.R.S32.HI UR4, URZ, 0x7, UR4 ;  /* 0x000000073f047899 */ /* 0x000fe20008011404 */
[----:B------:R-:W-:-:S02]  /*1890*/  CS2R R128, SRZ ;  /* 0x0000000000807805 */ /* 0x000fc4000001ff00 */
[----:B------:R-:W-:Y:S01]  /*18a0*/  CS2R R26, SRZ ;  /* 0x00000000001a7805 */ /* 0x000fe2000001ff00 */
[----:B------:R-:W-:Y:S01]  /*18b0*/  IMAD.MOV.U32 R126, RZ, RZ, RZ ;  /* 0x000000ffff7e7224 */ /* 0x000fe200078e00ff */
[----:B------:R-:W-:Y:S01]  /*18c0*/  UISETP.LT.AND UP0, UPT, URZ, UR4, UPT ;  /* 0x000000043f00728c */ /* 0x000fe2000bf01270 */
[----:B------:R-:W-:Y:S01]  /*18d0*/  IMAD.MOV.U32 R125, RZ, RZ, RZ ;  /* 0x000000ffff7d7224 */ /* 0x000fe200078e00ff */
[----:B------:R-:W-:Y:S02]  /*18e0*/  CS2R R122, SRZ ;  /* 0x00000000007a7805 */ /* 0x000fe4000001ff00 */
[----:B------:R-:W-:Y:S01]  /*18f0*/  CS2R R120, SRZ ;  /* 0x0000000000787805 */ /* 0x000fe2000001ff00 */
[----:B------:R-:W-:Y:S01]  /*1900*/  USEL UR37, URZ, UR4, !UP0 ;  /* 0x000000043f257287 */ /* 0x000fe2000c000000 */
[----:B------:R-:W-:Y:S02]  /*1910*/  CS2R R118, SRZ ;  /* 0x0000000000767805 */ /* 0x000fe4000001ff00 */
        /* <DEDUP_REMOVED lines=15> */
[----:B------:R-:W-:Y:S02]  /*1a10*/  IMAD.MOV.U32 R89, RZ, RZ, RZ ;  /* 0x000000ffff597224 */ /* 0x000fe400078e00ff */
        /* <DEDUP_REMOVED lines=34> */
.L_x_1079:
        /* <DEDUP_REMOVED lines=9> */
.L_x_1295:
[----:B------:R-:W-:Y:S05]  /*1cd0*/  @!P0 BRA `(.L_x_1081) ;  /* 0x0000000000048947 */ /* 0x000fea0003800000 */
[----:B------:R-:W-:Y:S01]  /*1ce0*/  BPT.TRAP 0x1 ;  /* 0x000000040000795c */ /* 0x000fe20000300000 */
.L_x_1081:
[----:B------:R-:W-:Y:S02]  /*1cf0*/  IMAD.U32 R90, RZ, RZ, UR46 ;  /* 0x0000002eff5a7e24 */ /* 0x000fe4000f8e00ff */
[----:B0-----:R-:W-:-:S03]  /*1d00*/  IMAD.U32 R3, RZ, RZ, UR49 ;  /* 0x00000031ff037e24 */ /* 0x001fc6000f8e00ff */
[----:B------:R-:W-:Y:S02]  /*1d10*/  LEA R90, R90, UR42, 0x3 ;  /* 0x0000002a5a5a7c11 */ /* 0x000fe4000f8e18ff */
[----:B------:R-:W-:-:S04]  /*1d20*/  SHF.L.U32 R3, R3, 0x1f, RZ ;  /* 0x0000001f03037819 */ /* 0x000fc800000006ff */
[----:B------:R0:W1:Y:S01]  /*1d30*/  SYNCS.PHASECHK.TRANS64.TRYWAIT P2, [R90+URZ+0x2d830], R3 ;  /* 0x02d830035a0075a7 */ /* 0x000062000804017f */
[----:B------:R-:W-:Y:S05]  /*1d40*/  @!P0 BRA `(.L_x_1082) ;  /* 0x0000000000048947 */ /* 0x000fea0003800000 */
[----:B------:R-:W-:Y:S01]  /*1d50*/  BPT.TRAP 0x1 ;  /* 0x000000040000795c */ /* 0x000fe20000300000 */
.L_x_1082:
[----:B------:R-:W2:Y:S02]  /*1d60*/  S2R R0, SR_TID.X ;  /* 0x0000000000007919 */ /* 0x000ea40000002100 */
[----:B--2---:R-:W-:Y:S01]  /*1d70*/  LOP3.LUT P1, RZ, R0, 0x7f, RZ, 0xc0, !PT ;  /* 0x0000007f00ff7812 */ /* 0x004fe2000782c0ff */
[----:B-1----:R-:W-:-:S12]  /*1d80*/  @P2 BRA `(.L_x_1083) ;  /* 0x0000000000082947 */ /* 0x002fd80003800000 */
[----:B------:R-:W1:Y:S02]  /*1d90*/  SYNCS.PHASECHK.TRANS64.TRYWAIT P2, [R90+URZ+0x2d830], R3 ;  /* 0x02d830035a0075a7 */ /* 0x000e64000804017f */
[----:B-1----:R-:W-:Y:S05]  /*1da0*/  @!P2 BRA `(.L_x_1084) ;  /* 0x0000016400a0a947 */ /* 0x002fea0003800000 */
.L_x_1083:
[----:B------:R-:W-:Y:S05]  /*1db0*/  WARPSYNC.ALL ;  /* 0x0000000000007948 */ /* 0x000fea0003800000 */
[----:B------:R-:W-:Y:S01]  /*1dc0*/  UIADD3 UR4, UR42, 0x15400, URZ ;  /* 0x000154002a047890 */ /* 0x000fe2000fffe03f */
[----:B------:R-:W-:Y:S01]  /*1dd0*/  WARPGROUP.ARRIVE ;  /* 0x00000000000079c5 */ /* 0x000fe20000000000 */
[----:B------:R-:W-:Y:S01]  /*1de0*/  UMOV UR5, 0x80000020 ;  /* 0x8000002000057882 */ /* 0x000fe20000000000 */
[----:B------:R-:W-:Y:S01]  /*1df0*/  UMOV UR7, 0x80000020 ;  /* 0x8000002000077882 */ /* 0x000fe20000000000 */
[----:B------:R-:W-:Y:S01]  /*1e00*/  USHF.R.U32.HI UR4, URZ, 0x4, UR4 ;  /* 0x000000043f047899 */ /* 0x000fe20008011604 */
[----:B01----:R-:W-:Y:S01]  /*1e10*/  @!P1 VIADD R90, R90, 0x2d840 ;  /* 0x0002d8405a5a9836 */ /* 0x003fe20000000000 */
[----:B------:R-:W-:Y:S01]  /*1e20*/  UMOV UR9, 0x80000020 ;  /* 0x8000002000097882 */ /* 0x000fe20000000000 */
[----:B------:R-:W-:Y:S01]  /*1e30*/  UMOV UR11, 0x80000020 ;  /* 0x80000020000b7882 */ /* 0x000fe20000000000 */
[----:B------:R-:W-:Y:S01]  /*1e40*/  ULOP3.LUT UR4, UR4, 0x3fff, URZ, 0xc0, !UPT ;  /* 0x00003fff04047892 */ /* 0x000fe2000f8ec03f */
[----:B------:R-:W-:Y:S01]  /*1e50*/  UMOV UR13, 0x80000020 ;  /* 0x80000020000d7882 */ /* 0x000fe20000000000 */
[----:B------:R-:W-:-:S02]  /*1e60*/  UMOV UR15, 0x80000020 ;  /* 0x80000020000f7882 */ /* 0x000fc40000000000 */
[----:B------:R-:W-:Y:S01]  /*1e70*/  ULOP3.LUT UR32, UR4, 0x10000, URZ, 0xfc, !UPT ;  /* 0x0001000004207892 */ /* 0x000fe2000f8efc3f */
[----:B------:R-:W-:Y:S01]  /*1e80*/  @!P1 PRMT R90, RZ, 0x654, R90 ;  /* 0x00000654ff5a9816 */ /* 0x000fe2000000005a */
[----:B------:R-:W-:Y:S02]  /*1e90*/  ULOP3.LUT UR4, UR54, 0x10000, URZ, 0xfc, !UPT ;  /* 0x0001000036047892 */ /* 0x000fe4000f8efc3f */
[----:B------:R-:W-:Y:S02]  /*1ea0*/  UIMAD UR6, UR46, 0x600, UR32 ;  /* 0x000006002e0678a4 */ /* 0x000fe4000f8e0220 */
[----:B------:R-:W-:Y:S02]  /*1eb0*/  UIADD3 UR8, UR4, 0x2, URZ ;  /* 0x0000000204087890 */ /* 0x000fe4000fffe03f */
[----:B------:R-:W-:Y:S02]  /*1ec0*/  UIADD3 UR10, UR6, 0x2, URZ ;  /* 0x00000002060a7890 */ /* 0x000fe4000fffe03f */
[----:B------:R-:W-:-:S02]  /*1ed0*/  UIADD3 UR12, UR4, 0x300, URZ ;  /* 0x00000300040c7890 */ /* 0x000fc4000fffe03f */
[----:B------:R-:W-:Y:S02]  /*1ee0*/  UIADD3 UR14, UR6, 0x200, URZ ;  /* 0x00000200060e7890 */ /* 0x000fe4000fffe03f */
        /* <DEDUP_REMOVED lines=38> */
[----:B------:R-:W-:Y:S02]  /*2150*/  VIADD R27, R136, UR39 ;  /* 0x00000027881b7c36 */ /* 0x000fe40008000000 */
[----:B------:R-:W-:Y:S01]  /*2160*/  FMUL.FTZ R91, R28, UR10 ;  /* 0x0000000a1c5b7c20 */ /* 0x000fe20008410000 */
[----:B------:R-:W-:Y:S01]  /*2170*/  FMUL.FTZ R6, R35, UR10 ;  /* 0x0000000a23067c20 */ /* 0x000fe20008410000 */
[----:B------:R-:W-:Y:S01]  /*2180*/  FMUL.FTZ R35, R70, UR10 ;  /* 0x0000000a46237c20 */ /* 0x000fe20008410000 */
[----:B------:R-:W-:Y:S01]  /*2190*/  @P2 IMAD.HI.U32 R28, R27, UR6, RZ ;  /* 0x000000061b1c2c27 */ /* 0x000fe2000f8e00ff */
[----:B------:R-:W-:-:S03]  /*21a0*/  @UP0 ULDC UR6, c[0x0][0x450] ;  /* 0x0001140000060ab9 */ /* 0x000fc60000000800 */
[----:B------:R-:W-:Y:S01]  /*21b0*/  FMUL.FTZ R8, R39, UR10 ;  /* 0x0000000a27087c20 */ /* 0x000fe20008410000 */
        /* <DEDUP_REMOVED lines=8> */
[----:B------:R-:W0:Y:S01]  /*2240*/  SHFL.IDX PT, R58, R70, RZ, 0x1c1f ;  /* 0x001c1fff463a7589 */ /* 0x000e2200000e0000 */
[----:B------:R-:W-:Y:S01]  /*2250*/  IMAD R74, R88, R27, 0x80 ;  /* 0x00000080584a7424 */ /* 0x000fe200078e021b */
[----:B------:R-:W-:Y:S01]  /*2260*/  ULDC.64 UR6, c[0x0][0x9e0] ;  /* 0x0002780000067ab9 */ /* 0x000fe20000000a00 */
[----:B------:R-:W-:Y:S01]  /*2270*/  FMUL.FTZ R9, R38, UR10 ;  /* 0x0000000a26097c20 */ /* 0x000fe20008410000 */
[----:B------:R-:W-:Y:S01]  /*2280*/  FMUL.FTZ R92, R29, UR10 ;  /* 0x0000000a1d5c7c20 */ /* 0x000fe20008410000 */
[----:B------:R-:W-:Y:S01]  /*2290*/  FMUL.FTZ R38, R40, UR10 ;  /* 0x0000000a28267c20 */ /* 0x000fe20008410000 */
[----:B------:R-:W-:Y:S01]  /*22a0*/  FMUL.FTZ R15, R50, UR10 ;  /* 0x0000000a320f7c20 */ /* 0x000fe20008410000 */
        /* <DEDUP_REMOVED lines=27> */
[----:B------:R-:W-:-:S02]  /*2460*/  VIADD R57, R74, 0x1 ;  /* 0x000000014a397836 */ /* 0x000fc40000000000 */
        /* <DEDUP_REMOVED lines=26> */
[----:B------:R-:W-:Y:S01]  /*2610*/  IMAD.U32 R61, RZ, RZ, UR45 ;  /* 0x0000002dff3d7e24 */ /* 0x000fe2000f8e00ff */
[----:B------:R-:W1:Y:S01]  /*2620*/  MUFU.TANH R2, R2 ;  /* 0x0000000200027308 */ /* 0x000e620000002400 */
[----:B------:R-:W-:Y:S01]  /*2630*/  VIADD R57, R74, UR38 ;  /* 0x000000264a397c36 */ /* 0x000fe20008000000 */
[----:B------:R2:W-:Y:S01]  /*2640*/  @!P1 SYNCS.ARRIVE.TRANS64.RED.A1T0 RZ, [R90+URZ], RZ ;  /* 0x000000ff5aff99a7 */ /* 0x0005e2000810043f */
[----:B------:R-:W-:-:S02]  /*2650*/  LEA R73, R88, 0xffffff80, 0x7 ;  /* 0xffffff8058497811 */ /* 0x000fc400078e38ff */
[----:B------:R-:W-:Y:S01]  /*2660*/  IADD3 R56, -R61, UR38, R56 ;  /* 0x000000263d387c10 */ /* 0x000fe2000fffe138 */
[----:B------:R-:W-:Y:S02]  /*2670*/  IMAD R75, R16, -0x2, R57 ;  /* 0xfffffffe104b7824 */ /* 0x000fe400078e0239 */
[----:B------:R-:W3:Y:S02]  /*2680*/  MUFU.TANH R89, R89 ;  /* 0x0000005900597308 */ /* 0x000ee40000002400 */
[C---:B------:R-:W-:Y:S02]  /*2690*/  VIADD R76, R56.reuse, UR6 ;  /* 0x00000006384c7c36 */ /* 0x040fe40008000000 */
[----:B------:R-:W-:-:S03]  /*26a0*/  VIADD R77, R56, UR33 ;  /* 0x00000021384d7c36 */ /* 0x000fc60008000000 */
[----:B0-----:R-:W-:Y:S01]  /*26b0*/  VIADDMNMX R71, R58, R76, R75, PT ;  /* 0x0000004c3a477246 */ /* 0x001fe2000380014b */
[----:B------:R-:W0:Y:S01]  /*26c0*/  MUFU.TANH R0, R0 ;  /* 0x0000000000007308 */ /* 0x000e220000002400 */
[----:B------:R-:W-:-:S07]  /*26d0*/  IMAD.IADD R72, R77, 0x1, R58 ;  /* 0x000000014d487824 */ /* 0x000fce00078e023a */
[----:B------:R-:W4:Y:S08]  /*26e0*/  MUFU.TANH R3, R3 ;  /* 0x0000000300037308 */ /* 0x000f300000002400 */
        /* <DEDUP_REMOVED lines=61> */
[----:B------:R-:W-:Y:S01]  /*2ac0*/  IMAD.U32 R57, RZ, RZ, UR45 ;  /* 0x0000002dff397e24 */ /* 0x000fe2000f8e00ff */
[----:B------:R-:W-:Y:S04]  /*2ad0*/  BSSY B0, `(.L_x_1086) ;  /* 0x0000011000007945 */ /* 0x000fe80003800000 */
[----:B------:R-:W-:-:S04]  /*2ae0*/  IADD3 R56, -R57, UR38, R58 ;  /* 0x0000002639387c10 */ /* 0x000fc8000fffe13a */
        /* <DEDUP_REMOVED lines=10> */
.L_x_1087:
[----:B------:R-:W-:-:S06]  /*2b90*/  UISETP.NE.AND UP2, UPT, UR7, 0x1, UPT ;  /* 0x000000010700788c */ /* 0x000fcc000bf45270 */
[----:B------:R-:W-:-:S05]  /*2ba0*/  PLOP3.LUT P2, PT, PT, PT, UP2, 0x80, 0x0 ;  /* 0x000000000000781c */ /* 0x000fca0003f4f028 */
[----:B------:R-:W-:-:S08]  /*2bb0*/  @UP2 ULDC.64 UR10, c[0x0][0x9e8] ;  /* 0x00027a00000a2ab9 */ /* 0x000fd00000000a00 */
[----:B------:R-:W-:-:S05]  /*2bc0*/  @P2 IMAD.HI.U32 R57, R56, UR10, RZ ;  /* 0x0000000a38392c27 */ /* 0x000fca000f8e00ff */
[----:B------:R-:W-:-:S07]  /*2bd0*/  @P2 SHF.R.U32.HI R56, RZ, UR11, R57 ;  /* 0x0000000bff382c19 */ /* 0x000fce0008011639 */
.L_x_1088:
[----:B------:R-:W-:Y:S05]  /*2be0*/  BSYNC B0 ;  /* 0x0000000000007941 */ /* 0x000fea0003800000 */
.L_x_1086:
[----:B------:R-:W-:-:S04]  /*2bf0*/  IMAD R57, R56, UR7, -R73 ;  /* 0x0000000738397c24 */ /* 0x000fc8000f8e0a49 */
[----:B------:R-:W-:-:S05]  /*2c00*/  IMAD R57, R16, -0x2, R57 ;  /* 0xfffffffe10397824 */ /* 0x000fca00078e0239 */
[----:B------:R-:W-:Y:S02]  /*2c10*/  VIMNMX R72, R72, R57, !PT ;  /* 0x0000003948487248 */ /* 0x000fe40007fe0100 */
[----:B------:R-:W-:-:S07]  /*2c20*/  VIADDMNMX R71, R57, UR7, R71, PT ;  /* 0x0000000739477c46 */ /* 0x000fce000b800147 */
.L_x_1085:
[----:B------:R-:W2:Y:S01]  /*2c30*/  LDL.LU R78, [R1] ;  /* 0x00000000014e7983 */ /* 0x000ea20000300800 */
[C---:B------:R-:W-:Y:S02]  /*2c40*/  ISETP.GE.AND P4, PT, R74.reuse, 0x9, PT ;  /* 0x000000094a00780c */ /* 0x040fe40003f86270 */
[C---:B------:R-:W-:Y:S02]  /*2c50*/  ISETP.GE.AND P2, PT, R74.reuse, 0x2, PT ;  /* 0x000000024a00780c */ /* 0x040fe40003f46270 */
[----:B------:R-:W-:Y:S02]  /*2c60*/  ISETP.GE.AND P5, PT, R74, 0xa, PT ;  /* 0x0000000a4a00780c */ /* 0x000fe40003fa6270 */
[----:B------:R-:W-:-:S04]  /*2c70*/  ISETP.GT.AND P3, PT, R72, 0x1, !P2 ;  /* 0x000000014800780c */ /* 0x000fc80005764270 */
[----:B------:R-:W-:-:S04]  /*2c80*/  ISETP.LT.OR P3, PT, R71, 0x2, P3 ;  /* 0x000000024700780c */ /* 0x000fc80001f61670 */
[----:B------:R-:W-:Y:S02]  /*2c90*/  FSEL R89, R89, -INF , !P3 ;  /* 0xff80000059597808 */ /* 0x000fe40005800000 */
[----:B------:R-:W-:-:S04]  /*2ca0*/  ISETP.GT.AND P3, PT, R72, 0x9, !P5 ;  /* 0x000000094800780c */ /* 0x000fc80006f64270 */
[----:B------:R-:W-:-:S04]  /*2cb0*/  ISETP.LT.OR P3, PT, R71, 0xa, P3 ;  /* 0x0000000a4700780c */ /* 0x000fc80001f61670 */
[----:B0-----:R-:W-:Y:S02]  /*2cc0*/  FSEL R92, R92, -INF , !P3 ;  /* 0xff8000005c5c7808 */ /* 0x001fe40005800000 */
[----:B--2---:R-:W-:-:S04]  /*2cd0*/  LOP3.LUT R78, R78, 0xfffffffd, RZ, 0xc0, !PT ;  /* 0xfffffffd4e4e7812 */ /* 0x004fc800078ec0ff */
[----:B------:R-:W-:Y:S02]  /*2ce0*/  @P4 LOP3.LUT R78, R78, 0x2, RZ, 0xfc, !PT ;  /* 0x000000024e4e4812 */ /* 0x000fe400078efcff */
[----:B------:R-:W-:Y:S02]  /*2cf0*/  ISETP.GT.AND P4, PT, R72, 0x8, !P4 ;  /* 0x000000084800780c */ /* 0x000fe40006784270 */
[----:B------:R-:W-:Y:S02]  /*2d00*/  LOP3.LUT R78, R78, 0xfffffffb, RZ, 0xc0, !PT ;  /* 0xfffffffb4e4e7812 */ /* 0x000fe400078ec0ff */
[----:B------:R-:W-:Y:S02]  /*2d10*/  ISETP.LT.OR P4, PT, R71, 0x9, P4 ;  /* 0x000000094700780c */ /* 0x000fe40002781670 */
[----:B------:R-:W-:Y:S02]  /*2d20*/  @P5 LOP3.LUT R78, R78, 0x4, RZ, 0xfc, !PT ;  /* 0x000000044e4e5812 */ /* 0x000fe400078efcff */
[----:B------:R-:W-:-:S02]  /*2d30*/  ISETP.GE.AND P5, PT, R74, 0x11, PT ;  /* 0x000000114a00780c */ /* 0x000fc40003fa6270 */
[----:B------:R-:W-:Y:S02]  /*2d40*/  FSEL R91, R91, -INF , !P4 ;  /* 0xff8000005b5b7808 */ /* 0x000fe40006000000 */
        /* <DEDUP_REMOVED lines=9> */
[----:B------:R-:W-:Y:S02]  /*2de0*/  ISETP.GE.AND P4, PT, R74, 0x19, PT ;  /* 0x000000194a00780c */ /* 0x000fe40003f86270 */
[----:B------:R-:W-:Y:S02]  /*2df0*/  ISETP.LT.OR P3, PT, R71, 0x12, P3 ;  /* 0x000000124700780c */ /* 0x000fe40001f61670 */
[----:B------:R-:W-:Y:S02]  /*2e00*/  LOP3.LUT R78, R78, 0xfeffffff, RZ, 0xc0, !PT ;  /* 0xfeffffff4e4e7812 */ /* 0x000fe400078ec0ff */
        /* <DEDUP_REMOVED lines=61> */
[----:B------:R-:W-:Y:S01]  /*31e0*/  ISETP.GT.AND P3, PT, R72, 0x40, !P4 ;  /* 0x000000404800780c */ /* 0x000fe20006764270 */
[----:B------:R-:W0:Y:S03]  /*31f0*/  SHFL.IDX PT, R46, R70, 0x1, 0x1c1f ;  /* 0x003c1f00462e7f89 */ /* 0x000e2600000e0000 */
        /* <DEDUP_REMOVED lines=53> */
[----:B------:R-:W-:Y:S02]  /*3550*/  ISETP.GT.AND P3, PT, R72, 0x61, !P4 ;  /* 0x000000614800780c */ /* 0x000fe40006764270 */
[----:B0-----:R-:W-:-:S02]  /*3560*/  VIADDMNMX R66, R46, R76, R75, PT ;  /* 0x0000004c2e427246 */ /* 0x001fc4000380014b */
[----:B------:R-:W-:-:S03]  /*3570*/  ISETP.LT.OR P3, PT, R71, 0x62, P3 ;  /* 0x000000624700780c */ /* 0x000fc60001f61670 */
[----:B------:R-:W-:Y:S02]  /*3580*/  @P4 LOP3.LUT R78, R78, 0x20, RZ, 0xfc, !PT ;  /* 0x000000204e4e4812 */ /* 0x000fe400078efcff */
[----:B------:R-:W-:Y:S02]  /*3590*/  ISETP.GE.AND P4, PT, R74, 0x69, PT ;  /* 0x000000694a00780c */ /* 0x000fe40003f86270 */
[----:B------:R-:W-:Y:S01]  /*35a0*/  FSEL R42, R67, -INF , !P3 ;  /* 0xff800000432a7808 */ /* 0x000fe20005800000 */
[----:B------:R-:W-:Y:S01]  /*35b0*/  IMAD.IADD R67, R77, 0x1, R46 ;  /* 0x000000014d437824 */ /* 0x000fe200078e022e */
        /* <DEDUP_REMOVED lines=30> */
[----:B------:R-:W-:-:S13]  /*37a0*/  ISETP.GE.AND P6, PT, R74, 0x7a, PT ;  /* 0x0000007a4a00780c */ /* 0x000fda0003fc6270 */
[----:B------:R-:W-:Y:S02]  /*37b0*/  @P6 LOP3.LUT R78, R78, 0x8000000, RZ, 0xfc, !PT ;  /* 0x080000004e4e6812 */ /* 0x000fe400078efcff */
[----:B------:R-:W-:-:S03]  /*37c0*/  ISETP.GT.AND P6, PT, R72, 0x79, !P6 ;  /* 0x000000794800780c */ /* 0x000fc600077c4270 */
[----:B------:R0:W-:Y:S01]  /*37d0*/  STL [R1], R78 ;  /* 0x0000004e01007387 */ /* 0x0001e20000100800 */
[----:B------:R-:W-:-:S04]  /*37e0*/  ISETP.LT.OR P6, PT, R71, 0x7a, P6 ;  /* 0x0000007a4700780c */ /* 0x000fc800037c1670 */
[----:B------:R-:W-:Y:S02]  /*37f0*/  FSEL R2, R85, -INF , !P6 ;  /* 0xff80000055027808 */ /* 0x000fe40007000000 */
[----:B------:R-:W-:-:S13]  /*3800*/  PLOP3.LUT P6, PT, PT, PT, UP1, 0x40, 0x0 ;  /* 0x000000000000781c */ /* 0x000fda0003fce818 */
[----:B0-----:R-:W-:Y:S05]  /*3810*/  @P6 BRA `(.L_x_1089) ;  /* 0x0000000000646947 */ /* 0x001fea0003800000 */
        /* <DEDUP_REMOVED lines=14> */
.L_x_1091:
[----:B------:R-:W-:-:S06]  /*3900*/  UISETP.NE.AND UP2, UPT, UR7, 0x1, UPT ;  /* 0x000000010700788c */ /* 0x000fcc000bf45270 */
[----:B------:R-:W-:-:S05]  /*3910*/  PLOP3.LUT P6, PT, PT, PT, UP2, 0x80, 0x0 ;  /* 0x000000000000781c */ /* 0x000fca0003fcf028 */
[----:B------:R-:W-:-:S08]  /*3920*/  @UP2 ULDC.64 UR10, c[0x0][0x9e8] ;  /* 0x00027a00000a2ab9 */ /* 0x000fd00000000a00 */
[----:B------:R-:W-:Y:S01]  /*3930*/  @P6 IMAD.HI.U32 R59, R46, UR10, RZ ;  /* 0x0000000a2e3b6c27 */ /* 0x000fe2000f8e00ff */
[----:B------:R-:W-:-:S13]  /*3940*/  PLOP3.LUT P6, PT, PT, PT, UP2, 0x80, 0x0 ;  /* 0x000000000000781c */ /* 0x000fda0003fcf028 */
[----:B------:R-:W-:-:S07]  /*3950*/  @P6 SHF.R.U32.HI R46, RZ, UR11, R59 ;  /* 0x0000000bff2e6c19 */ /* 0x000fce000801163b */
.L_x_1092:
[----:B------:R-:W-:Y:S05]  /*3960*/  BSYNC B0 ;  /* 0x0000000000007941 */ /* 0x000fea0003800000 */
.L_x_1090:
[----:B------:R-:W-:-:S04]  /*3970*/  IMAD R59, R46, UR7, -R73 ;  /* 0x000000072e3b7c24 */ /* 0x000fc8000f8e0a49 */
[----:B------:R-:W-:-:S05]  /*3980*/  IMAD R59, R16, -0x2, R59 ;  /* 0xfffffffe103b7824 */ /* 0x000fca00078e023b */
[----:B------:R-:W-:Y:S02]  /*3990*/  VIMNMX R67, R67, R59, !PT ;  /* 0x0000003b43437248 */ /* 0x000fe40007fe0100 */
[----:B------:R-:W-:-:S07]  /*39a0*/  VIADDMNMX R66, R59, UR7, R66, PT ;  /* 0x000000073b427c46 */ /* 0x000fce000b800142 */
.L_x_1089:
[C---:B------:R-:W-:Y:S01]  /*39b0*/  ISETP.GT.AND P2, PT, R67.reuse, 0x1, !P2 ;  /* 0x000000014300780c */ /* 0x040fe20005744270 */
        /* <DEDUP_REMOVED lines=27> */
[----:B------:R-:W-:Y:S02]  /*3b70*/  FMNMX.FTZ R4, R68, R89, !PT ;  /* 0x0000005944047209 */ /* 0x000fe40007810000 */
[----:B------:R-:W-:Y:S02]  /*3b80*/  ISETP.LT.OR P2, PT, R66, 0x11, P2 ;  /* 0x000000114200780c */ /* 0x000fe40001741670 */
[C---:B------:R-:W-:Y:S02]  /*3b90*/  LOP3.LUT P6, RZ, R78.reuse, 0x8000, RZ, 0xc0, !PT ;  /* 0x000080004eff7812 */ /* 0x040fe400078cc0ff */
[----:B------:R-:W-:Y:S02]  /*3ba0*/  FSEL R59, R7, -INF , !P2 ;  /* 0xff800000073b7808 */ /* 0x000fe40005000000 */
[----:B------:R-:W-:-:S02]  /*3bb0*/  LOP3.LUT P2, RZ, R78, 0x2000000, RZ, 0xc0, !PT ;  /* 0x020000004eff7812 */ /* 0x000fc4000784c0ff */
[----:B------:R-:W-:Y:S02]  /*3bc0*/  FMNMX.FTZ R7, R91, R4, !PT ;  /* 0x000000045b077209 */ /* 0x000fe40007810000 */
[----:B------:R-:W-:Y:S02]  /*3bd0*/  ISETP.GT.AND P2, PT, R67, 0x11, !P2 ;  /* 0x000000114300780c */ /* 0x000fe40005744270 */
[----:B------:R-:W-:Y:S02]  /*3be0*/  FMNMX.FTZ R4, R92, R7, !PT ;  /* 0x000000075c047209 */ /* 0x000fe40007810000 */
[----:B------:R-:W-:Y:S02]  /*3bf0*/  ISETP.LT.OR P2, PT, R66, 0x12, P2 ;  /* 0x000000124200780c */ /* 0x000fe40001741670 */
[----:B------:R-:W-:Y:S02]  /*3c00*/  FMNMX.FTZ R7, R93, R4, !PT ;  /* 0x000000045d077209 */ /* 0x000fe40007810000 */
[----:B------:R-:W-:-:S02]  /*3c10*/  FSEL R6, R6, -INF , !P2 ;  /* 0xff80000006067808 */ /* 0x000fc40005000000 */
[----:B------:R-:W-:Y:S02]  /*3c20*/  LOP3.LUT P2, RZ, R78, 0x1000000, RZ, 0xc0, !PT ;  /* 0x010000004eff7812 */ /* 0x000fe4000784c0ff */
[----:B------:R-:W-:Y:S02]  /*3c30*/  FMNMX.FTZ R4, R94, R7, !PT ;  /* 0x000000075e047209 */ /* 0x000fe40007810000 */
[----:B------:R-:W-:Y:S02]  /*3c40*/  ISETP.GT.AND P2, PT, R67, 0x18, !P2 ;  /* 0x000000184300780c */ /* 0x000fe40005744270 */
[----:B------:R-:W-:Y:S02]  /*3c50*/  FMNMX.FTZ R7, R95, R4, !PT ;  /* 0x000000045f077209 */ /* 0x000fe40007810000 */
[----:B------:R-:W-:Y:S02]  /*3c60*/  ISETP.LT.OR P2, PT, R66, 0x19, P2 ;  /* 0x000000194200780c */ /* 0x000fe40001741670 */
[----:B------:R-:W-:-:S02]  /*3c70*/  FMNMX.FTZ R4, R56, R7, !PT ;  /* 0x0000000738047209 */ /* 0x000fc40007810000 */
[----:B------:R-:W-:Y:S02]  /*3c80*/  FSEL R9, R9, -INF , !P2 ;  /* 0xff80000009097808 */ /* 0x000fe40005000000 */
[----:B------:R-:W-:Y:S02]  /*3c90*/  LOP3.LUT P2, RZ, R78, 0x800000, RZ, 0xc0, !PT ;  /* 0x008000004eff7812 */ /* 0x000fe4000784c0ff */
[----:B------:R-:W-:Y:S02]  /*3ca0*/  FMNMX.FTZ R7, R65, R4, !PT ;  /* 0x0000000441077209 */ /* 0x000fe40007810000 */
[----:B------:R-:W-:Y:S02]  /*3cb0*/  ISETP.GT.AND P2, PT, R67, 0x19, !P2 ;  /* 0x000000194300780c */ /* 0x000fe40005744270 */
[----:B------:R-:W-:Y:S02]  /*3cc0*/  FMNMX.FTZ R7, R62, R7, !PT ;  /* 0x000000073e077209 */ /* 0x000fe40007810000 */
[----:B------:R-:W-:-:S02]  /*3cd0*/  ISETP.LT.OR P2, PT, R66, 0x1a, P2 ;  /* 0x0000001a4200780c */ /* 0x000fc40001741670 */
[----:B------:R-:W-:Y:S02]  /*3ce0*/  FMNMX.FTZ R4, R64, R7, !PT ;  /* 0x0000000740047209 */ /* 0x000fe40007810000 */
[----:B------:R-:W-:Y:S02]  /*3cf0*/  FSEL R8, R8, -INF , !P2 ;  /* 0xff80000008087808 */ /* 0x000fe40005000000 */
[----:B------:R-:W-:Y:S02]  /*3d00*/  LOP3.LUT P2, RZ, R78, 0x400000, RZ, 0xc0, !PT ;  /* 0x004000004eff7812 */ /* 0x000fe4000784c0ff */
[----:B------:R-:W-:Y:S02]  /*3d10*/  FMNMX.FTZ R4, R63, R4, !PT ;  /* 0x000000043f047209 */ /* 0x000fe40007810000 */
[----:B------:R-:W-:Y:S02]  /*3d20*/  ISETP.GT.AND P2, PT, R67, 0x20, !P2 ;  /* 0x000000204300780c */ /* 0x000fe40005744270 */
[----:B------:R-:W-:-:S02]  /*3d30*/  FMNMX.FTZ R4, R61, R4, !PT ;  /* 0x000000043d047209 */ /* 0x000fc40007810000 */
[----:B------:R-:W-:Y:S02]  /*3d40*/  ISETP.LT.OR P2, PT, R66, 0x21, P2 ;  /* 0x000000214200780c */ /* 0x000fe40001741670 */
[----:B------:R-:W-:Y:S02]  /*3d50*/  FMNMX.FTZ R7, R57, R4, !PT ;  /* 0x0000000439077209 */ /* 0x000fe40007810000 */
[----:B------:R-:W-:Y:S02]  /*3d60*/  FSEL R11, R11, -INF , !P2 ;  /* 0xff8000000b0b7808 */ /* 0x000fe40005000000 */
[----:B------:R-:W-:Y:S02]  /*3d70*/  LOP3.LUT P2, RZ, R78, 0x200000, RZ, 0xc0, !PT ;  /* 0x002000004eff7812 */ /* 0x000fe4000784c0ff */
[----:B------:R-:W-:Y:S02]  /*3d80*/  FMNMX.FTZ R7, R60, R7, !PT ;  /* 0x000000073c077209 */ /* 0x000fe40007810000 */
[----:B------:R-:W-:-:S02]  /*3d90*/  ISETP.GT.AND P2, PT, R67, 0x21, !P2 ;  /* 0x000000214300780c */ /* 0x000fc40005744270 */
[----:B------:R-:W-:Y:S02]  /*3da0*/  FMNMX.FTZ R7, R58, R7, !PT ;  /* 0x000000073a077209 */ /* 0x000fe40007810000 */
[----:B------:R-:W-:Y:S02]  /*3db0*/  ISETP.LT.OR P2, PT, R66, 0x22, P2 ;  /* 0x000000224200780c */ /* 0x000fe40001741670 */
[----:B------:R-:W-:Y:S02]  /*3dc0*/  FMNMX.FTZ R7, R48, R7, !PT ;  /* 0x0000000730077209 */ /* 0x000fe40007810000 */
[----:B------:R-:W-:Y:S02]  /*3dd0*/  FSEL R10, R10, -INF , !P2 ;  /* 0xff8000000a0a7808 */ /* 0x000fe40005000000 */
[----:B------:R-:W-:Y:S02]  /*3de0*/  LOP3.LUT P2, RZ, R78, 0x100000, RZ, 0xc0, !PT ;  /* 0x001000004eff7812 */ /* 0x000fe4000784c0ff */
[----:B------:R-:W-:-:S02]  /*3df0*/  FMNMX.FTZ R4, R50, R7, !PT ;  /* 0x0000000732047209 */ /* 0x000fc40007810000 */
[----:B------:R-:W-:Y:S02]  /*3e00*/  ISETP.GT.AND P2, PT, R67, 0x28, !P2 ;  /* 0x000000284300780c */ /* 0x000fe40005744270 */
[----:B------:R-:W-:Y:S02]  /*3e10*/  FMNMX.FTZ R7, R51, R4, !PT ;  /* 0x0000000433077209 */ /* 0x000fe40007810000 */
[----:B------:R-:W-:Y:S02]  /*3e20*/  ISETP.LT.OR P2, PT, R66, 0x29, P2 ;  /* 0x000000294200780c */ /* 0x000fe40001741670 */
[----:B------:R-:W-:Y:S02]  /*3e30*/  FMNMX.FTZ R4, R52, R7, !PT ;  /* 0x0000000734047209 */ /* 0x000fe40007810000 */
        /* <DEDUP_REMOVED lines=29> */
[----:B------:R-:W-:Y:S01]  /*4010*/  ISETP.GT.AND P2, PT, R67, 0x39, !P6 ;  /* 0x000000394300780c */ /* 0x000fe20007744270 */
[----:B------:R-:W0:Y:S01]  /*4020*/  SHFL.BFLY PT, R4, R7, 0x2, 0x1f ;  /* 0x0c401f0007047f89 */ /* 0x000e2200000e0000 */
[----:B------:R-:W-:Y:S02]  /*4030*/  LOP3.LUT P6, RZ, R78, 0x10, RZ, 0xc0, !PT ;  /* 0x000000104eff7812 */ /* 0x000fe400078cc0ff */
[----:B------:R-:W-:-:S02]  /*4040*/  ISETP.LT.OR P2, PT, R66, 0x3a, P2 ;  /* 0x0000003a4200780c */ /* 0x000fc40001741670 */
[----:B------:R-:W-:Y:S02]  /*4050*/  FSEL R26, R26, -INF , !P4 ;  /* 0xff8000001a1a7808 */ /* 0x000fe40006000000 */
[----:B------:R-:W-:Y:S02]  /*4060*/  FSEL R20, R20, -INF , !P2 ;  /* 0xff80000014147808 */ /* 0x000fe40005000000 */
[----:B------:R-:W-:Y:S02]  /*4070*/  LOP3.LUT P2, RZ, R78, 0x4000, RZ, 0xc0, !PT ;  /* 0x000040004eff7812 */ /* 0x000fe4000784c0ff */
[----:B------:R-:W-:Y:S02]  /*4080*/  FSEL R27, R27, -INF , !P5 ;  /* 0xff8000001b1b7808 */ /* 0x000fe40006800000 */
[----:B------:R-:W-:-:S04]  /*4090*/  ISETP.GT.AND P2, PT, R67, 0x40, !P2 ;  /* 0x000000404300780c */ /* 0x000fc80005744270 */
[----:B------:R-:W-:-:S04]  /*40a0*/  ISETP.LT.OR P2, PT, R66, 0x41, P2 ;  /* 0x000000414200780c */ /* 0x000fc80001741670 */
[----:B------:R-:W-:Y:S02]  /*40b0*/  FSEL R30, R30, -INF , !P2 ;  /* 0xff8000001e1e7808 */ /* 0x000fe40005000000 */
[----:B------:R-:W-:Y:S02]  /*40c0*/  LOP3.LUT P2, RZ, R78, 0x2000, RZ, 0xc0, !PT ;  /* 0x000020004eff7812 */ /* 0x000fe4000784c0ff */
[----:B0-----:R-:W-:Y:S02]  /*40d0*/  FMNMX.FTZ R69, R7, R4, !PT ;  /* 0x0000000407457209 */ /* 0x001fe40007810000 */
[----:B------:R-:W-:-:S03]  /*40e0*/  ISETP.GT.AND P2, PT, R67, 0x41, !P2 ;  /* 0x000000414300780c */ /* 0x000fc60005744270 */
[----:B------:R-:W0:Y:S01]  /*40f0*/  SHFL.BFLY PT, R4, R69, 0x1, 0x1f ;  /* 0x0c201f0045047f89 */ /* 0x000e2200000e0000 */
[----:B------:R-:W-:-:S04]  /*4100*/  ISETP.LT.OR P2, PT, R66, 0x42, P2 ;  /* 0x000000424200780c */ /* 0x000fc80001741670 */
[----:B------:R-:W-:Y:S02]  /*4110*/  FSEL R29, R29, -INF , !P2 ;  /* 0xff8000001d1d7808 */ /* 0x000fe40005000000 */
[----:B------:R-:W-:-:S04]  /*4120*/  LOP3.LUT P2, RZ, R78, 0x1000, RZ, 0xc0, !PT ;  /* 0x000010004eff7812 */ /* 0x000fc8000784c0ff */
[----:B------:R-:W-:-:S04]  /*4130*/  ISETP.GT.AND P2, PT, R67, 0x48, !P2 ;  /* 0x000000484300780c */ /* 0x000fc80005744270 */
[----:B------:R-:W-:-:S04]  /*4140*/  ISETP.LT.OR P2, PT, R66, 0x49, P2 ;  /* 0x000000494200780c */ /* 0x000fc80001741670 */
[----:B------:R-:W-:Y:S02]  /*4150*/  FSEL R32, R32, -INF , !P2 ;  /* 0xff80000020207808 */ /* 0x000fe40005000000 */
[----:B------:R-:W-:Y:S02]  /*4160*/  LOP3.LUT P2, RZ, R78, 0x800, RZ, 0xc0, !PT ;  /* 0x000008004eff7812 */ /* 0x000fe4000784c0ff */
[----:B0-----:R-:W-:Y:S02]  /*4170*/  FMNMX.FTZ R4, R69, R4, !PT ;  /* 0x0000000445047209 */ /* 0x001fe40007810000 */
[----:B------:R-:W-:-:S03]  /*4180*/  ISETP.GT.AND P2, PT, R67, 0x49, !P2 ;  /* 0x000000494300780c */ /* 0x000fc60005744270 */
[----:B------:R-:W-:Y:S01]  /*4190*/  FMUL.FTZ R77, R4, UR34 ;  /* 0x00000022044d7c20 */ /* 0x000fe20008410000 */
        /* <DEDUP_REMOVED lines=30> */
[----:B------:R-:W-:-:S04]  /*4380*/  FSETP.NEU.FTZ.AND P2, PT, R4, -INF , PT ;  /* 0xff8000000400780b */ /* 0x000fc80003f5d000 */
[----:B------:R-:W-:Y:S02]  /*4390*/  FSEL R77, R77, RZ, P2 ;  /* 0x000000ff4d4d7208 */ /* 0x000fe40001000000 */
[C---:B------:R-:W-:Y:S02]  /*43a0*/  ISETP.GT.AND P2, PT, R67.reuse, RZ, !P6 ;  /* 0x000000ff4300720c */ /* 0x040fe40007744270 */
[----:B------:R-:W-:Y:S01]  /*43b0*/  LOP3.LUT P6, RZ, R78, 0x8000000, RZ, 0xc0, !PT ;  /* 0x080000004eff7812 */ /* 0x000fe200078cc0ff */
[--C-:B------:R-:W-:Y:S01]  /*43c0*/  FFMA.FTZ R75, R56, UR34, -R77.reuse ;  /* 0x00000022384b7c23 */ /* 0x100fe2000801084d */
[----:B------:R-:W-:Y:S01]  /*43d0*/  ISETP.LT.OR P2, PT, R66, 0x1, P2 ;  /* 0x000000014200780c */ /* 0x000fe20001741670 */
[--C-:B------:R-:W-:Y:S01]  /*43e0*/  FFMA.FTZ R68, R68, UR34, -R77.reuse ;  /* 0x0000002244447c23 */ /* 0x100fe2000801084d */
[----:B------:R-:W-:Y:S01]  /*43f0*/  ISETP.GT.AND P6, PT, R67, 0x79, !P6 ;  /* 0x000000794300780c */ /* 0x000fe200077c4270 */
[--C-:B------:R-:W-:Y:S01]  /*4400*/  FFMA.FTZ R71, R89, UR34, -R77.reuse ;  /* 0x0000002259477c23 */ /* 0x100fe2000801084d */
[----:B------:R-:W-:Y:S01]  /*4410*/  FSEL R74, R0, -INF , !P2 ;  /* 0xff800000004a7808 */ /* 0x000fe20005000000 */
[--C-:B------:R-:W-:Y:S01]  /*4420*/  FFMA.FTZ R69, R91, UR34, -R77.reuse ;  /* 0x000000225b457c23 */ /* 0x100fe2000801084d */
        /* <DEDUP_REMOVED lines=32> */
[----:B------:R-:W1:Y:S01]  /*4630*/  MUFU.EX2 R69, R69 ;  /* 0x0000004500457308 */ /* 0x000e620000000800 */
[--C-:B------:R-:W-:Y:S01]  /*4640*/  FFMA.FTZ R95, R95, UR34, -R77.reuse ;  /* 0x000000225f5f7c23 */ /* 0x100fe2000801084d */
[----:B------:R-:W-:Y:S01]  /*4650*/  FMNMX.FTZ R56, R10, R7, !PT ;  /* 0x000000070a387209 */ /* 0x000fe20007810000 */
[--C-:B------:R-:W-:Y:S01]  /*4660*/  FFMA.FTZ R63, R63, UR34, -R77.reuse ;  /* 0x000000223f3f7c23 */ /* 0x100fe2000801084d */
[--C-:B------:R-:W-:Y:S01]  /*4670*/  FFMA.FTZ R61, R61, UR34, -R77.reuse ;  /* 0x000000223d3d7c23 */ /* 0x100fe2000801084d */
[--C-:B------:R-:W-:Y:S01]  /*4680*/  FFMA.FTZ R58, R58, UR34, -R77.reuse ;  /* 0x000000223a3a7c23 */ /* 0x100fe2000801084d */
[----:B------:R-:W-:Y:S01]  /*4690*/  FMNMX.FTZ R7, R13, R56, !PT ;  /* 0x000000380d077209 */ /* 0x000fe20007810000 */
[--C-:B------:R-:W-:Y:S01]  /*46a0*/  FFMA.FTZ R48, R48, UR34, -R77.reuse ;  /* 0x0000002230307c23 */ /* 0x100fe2000801084d */
[----:B------:R-:W2:Y:S01]  /*46b0*/  MUFU.EX2 R70, R70 ;  /* 0x0000004600467308 */ /* 0x000ea20000000800 */
[--C-:B------:R-:W-:Y:S01]  /*46c0*/  FFMA.FTZ R39, R39, UR34, -R77.reuse ;  /* 0x0000002227277c23 */ /* 0x100fe2000801084d */
[----:B------:R-:W-:Y:S01]  /*46d0*/  FMNMX.FTZ R76, R12, R7, !PT ;  /* 0x000000070c4c7209 */ /* 0x000fe20007810000 */
[--C-:B------:R-:W-:Y:S01]  /*46e0*/  FFMA.FTZ R38, R38, UR34, -R77.reuse ;  /* 0x0000002226267c23 */ /* 0x100fe2000801084d */
[--C-:B------:R-:W-:Y:S01]  /*46f0*/  FFMA.FTZ R37, R37, UR34, -R77.reuse ;  /* 0x0000002225257c23 */ /* 0x100fe2000801084d */
[--C-:B------:R-:W-:Y:S01]  /*4700*/  FFMA.FTZ R2, R2, UR34, -R77.reuse ;  /* 0x0000002202027c23 */ /* 0x100fe2000801084d */
[----:B------:R-:W-:Y:S01]  /*4710*/  FMNMX.FTZ R7, R15, R76, !PT ;  /* 0x0000004c0f077209 */ /* 0x000fe20007810000 */
[----:B------:R-:W-:Y:S01]  /*4720*/  FFMA.FTZ R76, R64, UR34, -R77 ;  /* 0x00000022404c7c23 */ /* 0x000fe2000801084d */
[----:B------:R-:W-:Y:S02]  /*4730*/  MUFU.EX2 R56, R78 ;  /* 0x0000004e00387308 */ /* 0x000fe40000000800 */
[----:B------:R-:W-:-:S04]  /*4740*/  FMNMX.FTZ R62, R14, R7, !PT ;  /* 0x000000070e3e7209 */ /* 0x000fc80007810000 */
[----:B------:R-:W-:Y:S02]  /*4750*/  FMNMX.FTZ R7, R21, R62, !PT ;  /* 0x0000003e15077209 */ /* 0x000fe40007810000 */
[----:B------:R3:W-:Y:S02]  /*4760*/  MUFU.EX2 R62, R76 ;  /* 0x0000004c003e7308 */ /* 0x0007e40000000800 */
[----:B------:R-:W-:-:S04]  /*4770*/  FMNMX.FTZ R7, R20, R7, !PT ;  /* 0x0000000714077209 */ /* 0x000fc80007810000 */
[----:B------:R-:W-:Y:S02]  /*4780*/  FMNMX.FTZ R64, R30, R7, !PT ;  /* 0x000000071e407209 */ /* 0x000fe40007810000 */
[----:B------:R-:W4:Y:S02]  /*4790*/  MUFU.EX2 R0, R93 ;  /* 0x0000005d00007308 */ /* 0x000f240000000800 */
[----:B------:R-:W-:-:S04]  /*47a0*/  FMNMX.FTZ R7, R29, R64, !PT ;  /* 0x000000401d077209 */ /* 0x000fc80007810000 */
[----:B------:R-:W-:Y:S02]  /*47b0*/  FMNMX.FTZ R64, R32, R7, !PT ;  /* 0x0000000720407209 */ /* 0x000fe40007810000 */
[----:B------:R-:W-:Y:S02]  /*47c0*/  MUFU.EX2 R73, R73 ;  /* 0x0000004900497308 */ /* 0x000fe40000000800 */
[----:B------:R-:W-:Y:S01]  /*47d0*/  FMNMX.FTZ R7, R31, R64, !PT ;  /* 0x000000401f077209 */ /* 0x000fe20007810000 */
[--C-:B------:R-:W-:Y:S01]  /*47e0*/  FFMA.FTZ R64, R57, UR34, -R77.reuse ;  /* 0x0000002239407c23 */ /* 0x100fe2000801084d */
[----:B------:R-:W-:Y:S02]  /*47f0*/  FFMA.FTZ R57, R60, UR34, -R77 ;  /* 0x000000223c397c23 */ /* 0x000fe4000801084d */
[----:B---3--:R-:W-:Y:S02]  /*4800*/  FMNMX.FTZ R76, R34, R7, !PT ;  /* 0x00000007224c7209 */ /* 0x008fe40007810000 */
[----:B------:R-:W-:Y:S02]  /*4810*/  MUFU.EX2 R72, R95 ;  /* 0x0000005f00487308 */ /* 0x000fe40000000800 */
[----:B------:R-:W-:-:S04]  /*4820*/  FMNMX.FTZ R76, R33, R76, !PT ;  /* 0x0000004c214c7209 */ /* 0x000fc80007810000 */
[----:B------:R-:W-:Y:S02]  /*4830*/  FMNMX.FTZ R7, R35, R76, !PT ;  /* 0x0000004c23077209 */ /* 0x000fe40007810000 */
        /* <DEDUP_REMOVED lines=12> */
[----:B------:R3:W-:Y:S02]  /*4900*/  MUFU.EX2 R50, R66 ;  /* 0x0000004200327308 */ /* 0x0007e40000000800 */
[----:B------:R-:W-:-:S05]  /*4910*/  FMNMX.FTZ R7, R28, R7, !PT ;  /* 0x000000071c077209 */ /* 0x000fca0007810000 */
[----:B------:R-:W5:Y:S01]  /*4920*/  SHFL.BFLY PT, R60, R7, 0x2, 0x1f ;  /* 0x0c401f00073c7f89 */ /* 0x000f6200000e0000 */
[----:B------:R-:W-:Y:S08]  /*4930*/  MUFU.EX2 R64, R64 ;  /* 0x0000004000407308 */ /* 0x000ff00000000800 */
[----:B------:R-:W-:Y:S08]  /*4940*/  MUFU.EX2 R57, R57 ;  /* 0x0000003900397308 */ /* 0x000ff00000000800 */
[----:B------:R-:W-:Y:S01]  /*4950*/  MUFU.EX2 R58, R58 ;  /* 0x0000003a003a7308 */ /* 0x000fe20000000800 */
[----:B-----5:R-:W-:-:S07]  /*4960*/  FMNMX.FTZ R60, R7, R60, !PT ;  /* 0x0000003c073c7209 */ /* 0x020fce0007810000 */
[----:B------:R-:W-:Y:S01]  /*4970*/  MUFU.EX2 R48, R48 ;  /* 0x0000003000307308 */ /* 0x000fe20000000800 */
[----:B------:R-:W5:Y:S07]  /*4980*/  SHFL.BFLY PT, R7, R60, 0x1, 0x1f ;  /* 0x0c201f003c077f89 */ /* 0x000f6e00000e0000 */
[----:B------:R-:W-:Y:S08]  /*4990*/  MUFU.EX2 R67, R67 ;  /* 0x0000004300437308 */ /* 0x000ff00000000800 */
[----:B------:R-:W-:Y:S08]  /*49a0*/  MUFU.EX2 R51, R51 ;  /* 0x0000003300337308 */ /* 0x000ff00000000800 */
[----:B------:R-:W-:Y:S01]  /*49b0*/  MUFU.EX2 R52, R52 ;  /* 0x0000003400347308 */ /* 0x000fe20000000800 */
[----:B-----5:R-:W-:-:S04]  /*49c0*/  FMNMX.FTZ R7, R60, R7, !PT ;  /* 0x000000073c077209 */ /* 0x020fc80007810000 */
[C---:B------:R-:W-:Y:S01]  /*49d0*/  FSETP.NEU.FTZ.AND P2, PT, R7.reuse, -INF , PT ;  /* 0xff8000000700780b */ /* 0x040fe20003f5d000 */
[----:B------:R-:W-:Y:S02]  /*49e0*/  FMUL.FTZ R44, R7, UR34 ;  /* 0x00000022072c7c20 */ /* 0x000fe40008410000 */
[----:B------:R-:W-:Y:S03]  /*49f0*/  MUFU.EX2 R53, R53 ;  /* 0x0000003500357308 */ /* 0x000fe60000000800 */
[----:B------:R-:W-:Y:S02]  /*4a00*/  FSEL R44, R44, RZ, P2 ;  /* 0x000000ff2c2c7208 */ /* 0x000fe40001000000 */
[----:B------:R-:W-:-:S03]  /*4a10*/  PLOP3.LUT P2, PT, PT, PT, UP1, 0x40, 0x0 ;  /* 0x000000000000781c */ /* 0x000fc60003f4e818 */
[----:B------:R-:W-:Y:S01]  /*4a20*/  MUFU.EX2 R54, R54 ;  /* 0x0000003600367308 */ /* 0x000fe20000000800 */
[--C-:B------:R-:W-:Y:S01]  /*4a30*/  FFMA.FTZ R74, R74, UR34, -R44.reuse ;  /* 0x000000224a4a7c23 */ /* 0x100fe2000801082c */
[--C-:B------:R-:W-:Y:S01]  /*4a40*/  FFMA.FTZ R60, R3, UR34, -R44.reuse ;  /* 0x00000022033c7c23 */ /* 0x100fe2000801082c */
[--C-:B------:R-:W-:Y:S01]  /*4a50*/  FFMA.FTZ R5, R5, UR34, -R44.reuse ;  /* 0x0000002205057c23 */ /* 0x100fe2000801082c */
[--C-:B------:R-:W-:Y:S01]  /*4a60*/  FFMA.FTZ R76, R46, UR34, -R44.reuse ;  /* 0x000000222e4c7c23 */ /* 0x100fe2000801082c */
[--C-:B------:R-:W-:Y:S01]  /*4a70*/  FFMA.FTZ R3, R59, UR34, -R44.reuse ;  /* 0x000000223b037c23 */ /* 0x100fe2000801082c */
[--C-:B------:R-:W-:Y:S01]  /*4a80*/  FFMA.FTZ R59, R8, UR34, -R44.reuse ;  /* 0x00000022083b7c23 */ /* 0x100fe2000801082c */
[----:B0-----:R-:W-:Y:S01]  /*4a90*/  FADD.FTZ R8, R68, R71 ;  /* 0x0000004744087221 */ /* 0x001fe20000010000 */
[----:B------:R0:W-:Y:S01]  /*4aa0*/  MUFU.EX2 R78, R74 ;  /* 0x0000004a004e7308 */ /* 0x0001e20000000800 */
[--C-:B------:R-:W-:Y:S01]  /*4ab0*/  FFMA.FTZ R6, R6, UR34, -R44.reuse ;  /* 0x0000002206067c23 */ /* 0x100fe2000801082c */
[----:B------:R-:W-:Y:S01]  /*4ac0*/  FFMA.FTZ R46, R9, UR34, -R44 ;  /* 0x00000022092e7c23 */ /* 0x000fe2000801082c */
[----:B-1----:R-:W-:Y:S01]  /*4ad0*/  FADD.FTZ R9, R69, R8 ;  /* 0x0000000845097221 */ /* 0x002fe20000010000 */
[--C-:B---3--:R-:W-:Y:S01]  /*4ae0*/  FFMA.FTZ R66, R11, UR34, -R44.reuse ;  /* 0x000000220b427c23 */ /* 0x108fe2000801082c */
[--C-:B------:R-:W-:Y:S01]  /*4af0*/  FFMA.FTZ R79, R12, UR34, -R44.reuse ;  /* 0x000000220c4f7c23 */ /* 0x100fe2000801082c */
[--C-:B------:R-:W-:Y:S01]  /*4b00*/  FFMA.FTZ R77, R10, UR34, -R44.reuse ;  /* 0x000000220a4d7c23 */ /* 0x100fe2000801082c */
[----:B--2---:R-:W-:Y:S01]  /*4b10*/  FADD.FTZ R11, R70, R9 ;  /* 0x00000009460b7221 */ /* 0x004fe20000010000 */
[----:B------:R1:W2:Y:S01]  /*4b20*/  MUFU.EX2 R81, R60 ;  /* 0x0000003c00517308 */ /* 0x0002a20000000800 */
[--C-:B------:R-:W-:Y:S01]  /*4b30*/  FFMA.FTZ R21, R21, UR34, -R44.reuse ;  /* 0x0000002215157c23 */ /* 0x100fe2000801082c */
[--C-:B------:R-:W-:Y:S01]  /*4b40*/  FFMA.FTZ R20, R20, UR34, -R44.reuse ;  /* 0x0000002214147c23 */ /* 0x100fe2000801082c */
[--C-:B0-----:R-:W-:Y:S01]  /*4b50*/  FFMA.FTZ R74, R30, UR34, -R44.reuse ;  /* 0x000000221e4a7c23 */ /* 0x101fe2000801082c */
[----:B------:R-:W-:Y:S01]  /*4b60*/  F2FP.F16.F32.PACK_AB R10, R70, R69 ;  /* 0x00000045460a723e */ /* 0x000fe200000000ff */
[--C-:B------:R-:W-:Y:S01]  /*4b70*/  FFMA.FTZ R30, R24, UR34, -R44.reuse ;  /* 0x00000022181e7c23 */ /* 0x100fe2000801082c */
[--C-:B------:R-:W-:Y:S01]  /*4b80*/  FFMA.FTZ R69, R26, UR34, -R44.reuse ;  /* 0x000000221a457c23 */ /* 0x100fe2000801082c */
[--C-:B------:R-:W-:Y:S01]  /*4b90*/  FFMA.FTZ R29, R29, UR34, -R44.reuse ;  /* 0x000000221d1d7c23 */ /* 0x100fe2000801082c */
[----:B------:R0:W3:Y:S01]  /*4ba0*/  MUFU.EX2 R80, R5 ;  /* 0x0000000500507308 */ /* 0x0000e20000000800 */
[--C-:B-1----:R-:W-:Y:S01]  /*4bb0*/  FFMA.FTZ R60, R14, UR34, -R44.reuse ;  /* 0x000000220e3c7c23 */ /* 0x102fe2000801082c */
[----:B----4-:R-:W-:Y:S01]  /*4bc0*/  FADD.FTZ R14, R0, R11 ;  /* 0x0000000b000e7221 */ /* 0x010fe20000010000 */
[----:B------:R-:W-:Y:S01]  /*4bd0*/  F2FP.F16.F32.PACK_AB R8, R71, R68 ;  /* 0x000000444708723e */ /* 0x000fe200000000ff */
[--C-:B------:R-:W-:Y:S01]  /*4be0*/  FFMA.FTZ R32, R32, UR34, -R44.reuse ;  /* 0x0000002220207c23 */ /* 0x100fe2000801082c */
[--C-:B------:R-:W-:Y:S01]  /*4bf0*/  FFMA.FTZ R31, R31, UR34, -R44.reuse ;  /* 0x000000221f1f7c23 */ /* 0x100fe2000801082c */
[--C-:B------:R-:W-:Y:S01]  /*4c00*/  FFMA.FTZ R34, R34, UR34, -R44.reuse ;  /* 0x0000002222227c23 */ /* 0x100fe2000801082c */
[--C-:B------:R-:W-:Y:S01]  /*4c10*/  FFMA.FTZ R33, R33, UR34, -R44.reuse ;  /* 0x0000002221217c23 */ /* 0x100fe2000801082c */
[----:B------:R1:W4:Y:S01]  /*4c20*/  MUFU.EX2 R83, R76 ;  /* 0x0000004c00537308 */ /* 0x0003220000000800 */
[----:B--2---:R-:W-:Y:S01]  /*4c30*/  FADD.FTZ R9, R78, R81 ;  /* 0x000000514e097221 */ /* 0x004fe20000010000 */
[--C-:B0-----:R-:W-:Y:S01]  /*4c40*/  FFMA.FTZ R5, R15, UR34, -R44.reuse ;  /* 0x000000220f057c23 */ /* 0x101fe2000801082c */
[--C-:B------:R-:W-:Y:S01]  /*4c50*/  FFMA.FTZ R35, R35, UR34, -R44.reuse ;  /* 0x0000002223237c23 */ /* 0x100fe2000801082c */
[--C-:B------:R-:W-:Y:S01]  /*4c60*/  FFMA.FTZ R36, R36, UR34, -R44.reuse ;  /* 0x0000002224247c23 */ /* 0x100fe2000801082c */
[--C-:B------:R-:W-:Y:S01]  /*4c70*/  FFMA.FTZ R45, R45, UR34, -R44.reuse ;  /* 0x000000222d2d7c23 */ /* 0x100fe2000801082c */
[--C-:B------:R-:W-:Y:S01]  /*4c80*/  FFMA.FTZ R47, R47, UR34, -R44.reuse ;  /* 0x000000222f2f7c23 */ /* 0x100fe2000801082c */
[--C-:B------:R-:W-:Y:S01]  /*4c90*/  FFMA.FTZ R49, R49, UR34, -R44.reuse ;  /* 0x0000002231317c23 */ /* 0x100fe2000801082c */
[----:B------:R-:W0:Y:S01]  /*4ca0*/  MUFU.EX2 R3, R3 ;  /* 0x0000000300037308 */ /* 0x000e220000000800 */
[----:B---3--:R-:W-:Y:S01]  /*4cb0*/  FADD.FTZ R12, R80, R9 ;  /* 0x00000009500c7221 */ /* 0x008fe20000010000 */
[----:B-1----:R-:W-:Y:S01]  /*4cc0*/  FFMA.FTZ R76, R13, UR34, -R44 ;  /* 0x000000220d4c7c23 */ /* 0x002fe2000801082c */
[----:B------:R-:W-:Y:S01]  /*4cd0*/  FADD.FTZ R13, R73, R14 ;  /* 0x0000000e490d7221 */ /* 0x000fe20000010000 */
[----:B------:R-:W-:Y:S01]  /*4ce0*/  F2FP.F16.F32.PACK_AB R9, R81, R78 ;  /* 0x0000004e5109723e */ /* 0x000fe200000000ff */
[--C-:B------:R-:W-:Y:S01]  /*4cf0*/  FFMA.FTZ R68, R25, UR34, -R44.reuse ;  /* 0x0000002219447c23 */ /* 0x100fe2000801082c */
[----:B------:R-:W-:Y:S01]  /*4d00*/  FFMA.FTZ R70, R27, UR34, -R44 ;  /* 0x000000221b467c23 */ /* 0x000fe2000801082c */
[----:B------:R-:W-:Y:S01]  /*4d10*/  FADD.FTZ R14, R72, R13 ;  /* 0x0000000d480e7221 */ /* 0x000fe20000010000 */
[----:B------:R-:W1:Y:S01]  /*4d20*/  MUFU.EX2 R6, R6 ;  /* 0x0000000600067308 */ /* 0x000e620000000800 */
[C---:B----4-:R-:W-:Y:S01]  /*4d30*/  FADD.FTZ R12, R83.reuse, R12 ;  /* 0x0000000c530c7221 */ /* 0x050fe20000010000 */
[----:B------:R-:W-:Y:S01]  /*4d40*/  F2FP.F16.F32.PACK_AB R11, R83, R80 ;  /* 0x00000050530b723e */ /* 0x000fe200000000ff */
[----:B------:R-:W-:Y:S01]  /*4d50*/  FADD.FTZ R15, R75, R14 ;  /* 0x0000000e4b0f7221 */ /* 0x000fe20000010000 */
[----:B------:R-:W-:-:S03]  /*4d60*/  FFMA.FTZ R44, R28, UR34, -R44 ;  /* 0x000000221c2c7c23 */ /* 0x000fc6000801082c */
[----:B------:R-:W-:Y:S01]  /*4d70*/  FADD.FTZ R14, R56, R15 ;  /* 0x0000000f380e7221 */ /* 0x000fe20000010000 */
[----:B------:R-:W2:Y:S01]  /*4d80*/  MUFU.EX2 R46, R46 ;  /* 0x0000002e002e7308 */ /* 0x000ea20000000800 */
[----:B0-----:R-:W-:Y:S01]  /*4d90*/  FADD.FTZ R13, R3, R12 ;  /* 0x0000000c030d7221 */ /* 0x001fe20000010000 */
[----:B------:R0:W-:Y:S01]  /*4da0*/  STSM.16.M88.4 [R17+0x21800], R8 ;  /* 0x0218000811007844 */ /* 0x0001e20000000200 */
[----:B------:R-:W-:-:S04]  /*4db0*/  FADD.FTZ R15, R65, R14 ;  /* 0x0000000e410f7221 */ /* 0x000fc80000010000 */
[----:B------:R-:W-:Y:S01]  /*4dc0*/  FADD.FTZ R14, R62, R15 ;  /* 0x0000000f3e0e7221 */ /* 0x000fe20000010000 */
[----:B------:R-:W3:Y:S01]  /*4dd0*/  MUFU.EX2 R59, R59 ;  /* 0x0000003b003b7308 */ /* 0x000ee20000000800 */
[----:B-1----:R-:W-:Y:S02]  /*4de0*/  FADD.FTZ R13, R6, R13 ;  /* 0x0000000d060d7221 */ /* 0x002fe40000010000 */
[----:B------:R-:W-:-:S04]  /*4df0*/  FADD.FTZ R14, R63, R14 ;  /* 0x0000000e3f0e7221 */ /* 0x000fc80000010000 */
[----:B------:R-:W-:Y:S01]  /*4e00*/  FADD.FTZ R15, R61, R14 ;  /* 0x0000000e3d0f7221 */ /* 0x000fe20000010000 */
[----:B------:R-:W1:Y:S01]  /*4e10*/  MUFU.EX2 R66, R66 ;  /* 0x0000004200427308 */ /* 0x000e620000000800 */
[----:B--2---:R-:W-:Y:S02]  /*4e20*/  FADD.FTZ R12, R46, R13 ;  /* 0x0000000d2e0c7221 */ /* 0x004fe40000010000 */
[----:B------:R-:W-:-:S04]  /*4e30*/  FADD.FTZ R26, R64, R15 ;  /* 0x0000000f401a7221 */ /* 0x000fc80000010000 */
[----:B------:R-:W-:Y:S01]  /*4e40*/  FADD.FTZ R15, R57, R26 ;  /* 0x0000001a390f7221 */ /* 0x000fe20000010000 */
[----:B------:R-:W2:Y:S01]  /*4e50*/  MUFU.EX2 R77, R77 ;  /* 0x0000004d004d7308 */ /* 0x000ea20000000800 */
[----:B---3--:R-:W-:Y:S01]  /*4e60*/  FADD.FTZ R13, R59, R12 ;  /* 0x0000000c3b0d7221 */ /* 0x008fe20000010000 */
[----:B------:R-:W-:Y:S01]  /*4e70*/  F2FP.F16.F32.PACK_AB R26, R63, R62 ;  /* 0x0000003e3f1a723e */ /* 0x000fe200000000ff */
[----:B------:R-:W-:-:S05]  /*4e80*/  FADD.FTZ R15, R58, R15 ;  /* 0x0000000f3a0f7221 */ /* 0x000fca0000010000 */
[----:B------:R-:W3:Y:S01]  /*4e90*/  MUFU.EX2 R76, R76 ;  /* 0x0000004c004c7308 */ /* 0x000ee20000000800 */
[----:B-1----:R-:W-:-:S07]  /*4ea0*/  FADD.FTZ R12, R66, R13 ;  /* 0x0000000d420c7221 */ /* 0x002fce0000010000 */
[----:B------:R-:W1:Y:S01]  /*4eb0*/  MUFU.EX2 R79, R79 ;  /* 0x0000004f004f7308 */ /* 0x000e620000000800 */
[----:B--2---:R-:W-:Y:S01]  /*4ec0*/  FADD.FTZ R13, R77, R12 ;  /* 0x0000000c4d0d7221 */ /* 0x004fe20000010000 */
[----:B------:R-:W-:Y:S02]  /*4ed0*/  F2FP.F16.F32.PACK_AB R12, R73, R0 ;  /* 0x00000000490c723e */ /* 0x000fe400000000ff */
[----:B------:R-:W-:-:S04]  /*4ee0*/  F2FP.F16.F32.PACK_AB R25, R77, R66 ;  /* 0x000000424d19723e */ /* 0x000fc800000000ff */
[----:B------:R-:W2:Y:S01]  /*4ef0*/  MUFU.EX2 R5, R5 ;  /* 0x0000000500057308 */ /* 0x000ea20000000800 */
[----:B---3--:R-:W-:-:S07]  /*4f00*/  FADD.FTZ R14, R76, R13 ;  /* 0x0000000d4c0e7221 */ /* 0x008fce0000010000 */
[----:B------:R-:W0:Y:S01]  /*4f10*/  MUFU.EX2 R60, R60 ;  /* 0x0000003c003c7308 */ /* 0x000e220000000800 */
[----:B-1----:R-:W-:Y:S01]  /*4f20*/  FADD.FTZ R24, R79, R14 ;  /* 0x0000000e4f187221 */ /* 0x002fe20000010000 */
[----:B------:R-:W-:Y:S02]  /*4f30*/  F2FP.F16.F32.PACK_AB R14, R75, R72 ;  /* 0x000000484b0e723e */ /* 0x000fe400000000ff */
[----:B------:R-:W-:-:S04]  /*4f40*/  F2FP.F16.F32.PACK_AB R27, R79, R76 ;  /* 0x0000004c4f1b723e */ /* 0x000fc800000000ff */
[----:B------:R-:W1:Y:S01]  /*4f50*/  MUFU.EX2 R21, R21 ;  /* 0x0000001500157308 */ /* 0x000e620000000800 */
[----:B--2---:R-:W-:Y:S01]  /*4f60*/  FADD.FTZ R13, R5, R24 ;  /* 0x00000018050d7221 */ /* 0x004fe20000010000 */
[----:B------:R-:W-:-:S06]  /*4f70*/  F2FP.F16.F32.PACK_AB R24, R65, R56 ;  /* 0x000000384118723e */ /* 0x000fcc00000000ff */
[----:B------:R-:W2:Y:S01]  /*4f80*/  MUFU.EX2 R20, R20 ;  /* 0x0000001400147308 */ /* 0x000ea20000000800 */
[----:B0-----:R-:W-:Y:S01]  /*4f90*/  FADD.FTZ R8, R60, R13 ;  /* 0x0000000d3c087221 */ /* 0x001fe20000010000 */
[----:B------:R-:W-:Y:S01]  /*4fa0*/  F2FP.F16.F32.PACK_AB R13, R6, R3 ;  /* 0x00000003060d723e */ /* 0x000fe200000000ff */
[----:B------:R-:W-:Y:S01]  /*4fb0*/  FADD.FTZ R6, R48, R15 ;  /* 0x0000000f30067221 */ /* 0x000fe20000010000 */
[----:B------:R-:W-:-:S03]  /*4fc0*/  F2FP.F16.F32.PACK_AB R15, R59, R46 ;  /* 0x0000002e3b0f723e */ /* 0x000fc600000000ff */
[----:B------:R-:W-:Y:S01]  /*4fd0*/  FADD.FTZ R9, R67, R6 ;  /* 0x0000000643097221 */ /* 0x000fe20000010000 */
[----:B------:R-:W0:Y:S01]  /*4fe0*/  MUFU.EX2 R74, R74 ;  /* 0x0000004a004a7308 */ /* 0x000e220000000800 */
[----:B-1----:R-:W-:Y:S01]  /*4ff0*/  FADD.FTZ R3, R21, R8 ;  /* 0x0000000815037221 */ /* 0x002fe20000010000 */
[----:B------:R1:W-:Y:S01]  /*5000*/  STSM.16.M88.4 [R22], R12 ;  /* 0x0000000c16007844 */ /* 0x0003e20000000200 */
[----:B------:R-:W-:-:S03]  /*5010*/  FADD.FTZ R10, R50, R9 ;  /* 0x00000009320a7221 */ /* 0x000fc60000010000 */
[----:B------:R3:W-:Y:S01]  /*5020*/  STSM.16.M88.4 [R19], R24 ;  /* 0x0000001813007844 */ /* 0x0007e20000000200 */
[----:B------:R-:W-:Y:S01]  /*5030*/  FADD.FTZ R9, R51, R10 ;  /* 0x0000000a33097221 */ /* 0x000fe20000010000 */
[----:B------:R-:W4:Y:S01]  /*5040*/  MUFU.EX2 R29, R29 ;  /* 0x0000001d001d7308 */ /* 0x000f220000000800 */
[C---:B--2---:R-:W-:Y:S01]  /*5050*/  FADD.FTZ R3, R20.reuse, R3 ;  /* 0x0000000314037221 */ /* 0x044fe20000010000 */
[----:B------:R-:W-:Y:S01]  /*5060*/  F2FP.F16.F32.PACK_AB R11, R20, R21 ;  /* 0x00000015140b723e */ /* 0x000fe200000000ff */
[----:B------:R-:W-:Y:S01]  /*5070*/  FADD.FTZ R28, R52, R9 ;  /* 0x00000009341c7221 */ /* 0x000fe20000010000 */
[----:B------:R-:W-:-:S03]  /*5080*/  F2FP.F16.F32.PACK_AB R10, R58, R57 ;  /* 0x000000393a0a723e */ /* 0x000fc600000000ff */
[----:B------:R-:W-:Y:S01]  /*5090*/  FADD.FTZ R9, R53, R28 ;  /* 0x0000001c35097221 */ /* 0x000fe20000010000 */
[----:B------:R-:W2:Y:S01]  /*50a0*/  MUFU.EX2 R32, R32 ;  /* 0x0000002000207308 */ /* 0x000ea20000000800 */
[----:B0-----:R-:W-:Y:S01]  /*50b0*/  FADD.FTZ R8, R74, R3 ;  /* 0x000000034a087221 */ /* 0x001fe20000010000 */
[----:B------:R-:W-:Y:S01]  /*50c0*/  F2FP.F16.F32.PACK_AB R28, R67, R48 ;  /* 0x00000030431c723e */ /* 0x000fe200000000ff */
[----:B-1----:R-:W-:Y:S01]  /*50d0*/  FADD.FTZ R14, R54, R9 ;  /* 0x00000009360e7221 */ /* 0x002fe20000010000 */
[----:B------:R-:W-:Y:S02]  /*50e0*/  F2FP.F16.F32.PACK_AB R9, R60, R5 ;  /* 0x000000053c09723e */ /* 0x000fe400000000ff */
[----:B------:R-:W-:Y:S02]  /*50f0*/  F2FP.F16.F32.PACK_AB R12, R53, R52 ;  /* 0x00000034350c723e */ /* 0x000fe400000000ff */
[----:B------:R-:W0:Y:S01]  /*5100*/  MUFU.EX2 R31, R31 ;  /* 0x0000001f001f7308 */ /* 0x000e220000000800 */
[----:B----4-:R-:W-:Y:S01]  /*5110*/  FADD.FTZ R3, R29, R8 ;  /* 0x000000081d037221 */ /* 0x010fe20000010000 */
[----:B------:R-:W-:-:S02]  /*5120*/  F2FP.F16.F32.PACK_AB R8, R64, R61 ;  /* 0x0000003d4008723e */ /* 0x000fc400000000ff */
[----:B------:R-:W-:-:S03]  /*5130*/  F2FP.F16.F32.PACK_AB R29, R29, R74 ;  /* 0x0000004a1d1d723e */ /* 0x000fc600000000ff */
[----:B------:R1:W-:Y:S01]  /*5140*/  STSM.16.M88.4 [R18], R8 ;  /* 0x0000000812007844 */ /* 0x0003e20000000200 */
[----:B------:R-:W3:Y:S01]  /*5150*/  MUFU.EX2 R34, R34 ;  /* 0x0000002200227308 */ /* 0x000ee20000000800 */
[----:B--2---:R-:W-:-:S07]  /*5160*/  FADD.FTZ R46, R32, R3 ;  /* 0x00000003202e7221 */ /* 0x004fce0000010000 */
[----:B------:R-:W2:Y:S01]  /*5170*/  MUFU.EX2 R33, R33 ;  /* 0x0000002100217308 */ /* 0x000ea20000000800 */
[C---:B0-----:R-:W-:Y:S01]  /*5180*/  FADD.FTZ R3, R31.reuse, R46 ;  /* 0x0000002e1f037221 */ /* 0x041fe20000010000 */
[----:B------:R-:W-:-:S06]  /*5190*/  F2FP.F16.F32.PACK_AB R31, R31, R32 ;  /* 0x000000201f1f723e */ /* 0x000fcc00000000ff */
[----:B------:R-:W0:Y:S01]  /*51a0*/  MUFU.EX2 R55, R55 ;  /* 0x0000003700377308 */ /* 0x000e220000000800 */
[----:B---3--:R-:W-:-:S07]  /*51b0*/  FADD.FTZ R24, R34, R3 ;  /* 0x0000000322187221 */ /* 0x008fce0000010000 */
[----:B------:R-:W3:Y:S01]  /*51c0*/  MUFU.EX2 R35, R35 ;  /* 0x0000002300237308 */ /* 0x000ee20000000800 */
[C---:B--2---:R-:W-:Y:S01]  /*51d0*/  FADD.FTZ R24, R33.reuse, R24 ;  /* 0x0000001821187221 */ /* 0x044fe20000010000 */
[----:B------:R-:W-:-:S06]  /*51e0*/  F2FP.F16.F32.PACK_AB R13, R33, R34 ;  /* 0x00000022210d723e */ /* 0x000fcc00000000ff */
[----:B------:R-:W2:Y:S01]  /*51f0*/  MUFU.EX2 R40, R40 ;  /* 0x0000002800287308 */ /* 0x000ea20000000800 */
[C---:B0-----:R-:W-:Y:S01]  /*5200*/  FADD.FTZ R15, R55.reuse, R14 ;  /* 0x0000000e370f7221 */ /* 0x041fe20000010000 */
[----:B------:R-:W-:-:S06]  /*5210*/  F2FP.F16.F32.PACK_AB R14, R55, R54 ;  /* 0x00000036370e723e */ /* 0x000fcc00000000ff */
[----:B------:R-:W0:Y:S01]  /*5220*/  MUFU.EX2 R41, R41 ;  /* 0x0000002900297308 */ /* 0x000e220000000800 */
[----:B---3--:R-:W-:-:S07]  /*5230*/  FADD.FTZ R3, R35, R24 ;  /* 0x0000001823037221 */ /* 0x008fce0000010000 */
        /* <DEDUP_REMOVED lines=11> */
[C---:B0-----:R-:W-:Y:S01]  /*52f0*/  F2FP.F16.F32.PACK_AB R15, R36.reuse, R35 ;  /* 0x00000023240f723e */ /* 0x041fe200000000ff */
[----:B------:R-:W-:-:S06]  /*5300*/  FADD.FTZ R20, R36, R3 ;  /* 0x0000000324147221 */ /* 0x000fcc0000010000 */
[----:B------:R-:W0:Y:S01]  /*5310*/  MUFU.EX2 R49, R49 ;  /* 0x0000003100317308 */ /* 0x000e220000000800 */
[----:B---3--:R-:W-:-:S07]  /*5320*/  FADD.FTZ R3, R45, R20 ;  /* 0x000000142d037221 */ /* 0x008fce0000010000 */
[----:B------:R3:W4:Y:S01]  /*5330*/  MUFU.EX2 R6, R30 ;  /* 0x0000001e00067308 */ /* 0x0007220000000800 */
[C---:B--2---:R-:W-:Y:S01]  /*5340*/  F2FP.F16.F32.PACK_AB R41, R0.reuse, R45 ;  /* 0x0000002d0029723e */ /* 0x044fe200000000ff */
[----:B------:R-:W-:Y:S01]  /*5350*/  FADD.FTZ R20, R0, R3 ;  /* 0x0000000300147221 */ /* 0x000fe20000010000 */
[----:B------:R-:W-:-:S05]  /*5360*/  VIADD R0, R88, 0xfffffffe ;  /* 0xfffffffe58007836 */ /* 0x000fca0000000000 */
[----:B------:R-:W-:Y:S01]  /*5370*/  MUFU.EX2 R39, R39 ;  /* 0x0000002700277308 */ /* 0x000fe20000000800 */
[----:B---3--:R-:W-:Y:S01]  /*5380*/  F2FP.F16.F32.PACK_AB R30, R51, R50 ;  /* 0x00000032331e723e */ /* 0x008fe200000000ff */
[----:B0-----:R-:W-:-:S04]  /*5390*/  FADD.FTZ R3, R49, R20 ;  /* 0x0000001431037221 */ /* 0x001fc80000010000 */
[----:B------:R0:W-:Y:S02]  /*53a0*/  STSM.16.M88.4 [R17+0x27800], R28 ;  /* 0x0278001c11007844 */ /* 0x0001e40000000200 */
[----:B------:R-:W1:Y:S01]  /*53b0*/  MUFU.EX2 R38, R38 ;  /* 0x0000002600267308 */ /* 0x000e620000000800 */
[C---:B----4-:R-:W-:Y:S01]  /*53c0*/  F2FP.F16.F32.PACK_AB R43, R6.reuse, R49 ;  /* 0x00000031062b723e */ /* 0x050fe200000000ff */
[----:B------:R0:W-:Y:S01]  /*53d0*/  STSM.16.M88.4 [R23], R12 ;  /* 0x0000000c17007844 */ /* 0x0001e20000000200 */
[----:B------:R-:W-:-:S03]  /*53e0*/  FADD.FTZ R3, R6, R3 ;  /* 0x0000000306037221 */ /* 0x000fc60000010000 */
[----:B------:R0:W-:Y:S02]  /*53f0*/  STSM.16.M88.4 [R19+0x6000], R40 ;  /* 0x0060002813007844 */ /* 0x0001e40000000200 */
[----:B------:R-:W-:Y:S08]  /*5400*/  MUFU.EX2 R37, R37 ;  /* 0x0000002500257308 */ /* 0x000ff00000000800 */
[----:B------:R-:W2:Y:S01]  /*5410*/  MUFU.EX2 R2, R2 ;  /* 0x0000000200027308 */ /* 0x000ea20000000800 */
[----:B-1----:R-:W-:Y:S01]  /*5420*/  F2FP.F16.F32.PACK_AB R8, R38, R39 ;  /* 0x000000272608723e */ /* 0x002fe200000000ff */
[----:B------:R-:W-:-:S04]  /*5430*/  FADD.FTZ R39, R39, R24 ;  /* 0x0000001827277221 */ /* 0x000fc80000010000 */
[----:B------:R-:W-:Y:S02]  /*5440*/  FADD.FTZ R38, R38, R39 ;  /* 0x0000002726267221 */ /* 0x000fe40000010000 */
[----:B------:R-:W-:Y:S08]  /*5450*/  MUFU.EX2 R68, R68 ;  /* 0x0000004400447308 */ /* 0x000ff00000000800 */
[----:B------:R-:W1:Y:S01]  /*5460*/  MUFU.EX2 R69, R69 ;  /* 0x0000004500457308 */ /* 0x000e620000000800 */
[----:B--2---:R-:W-:-:S07]  /*5470*/  F2FP.F16.F32.PACK_AB R10, R2, R37 ;  /* 0x00000025020a723e */ /* 0x004fce00000000ff */
[----:B------:R-:W-:Y:S08]  /*5480*/  MUFU.EX2 R70, R70 ;  /* 0x0000004600467308 */ /* 0x000ff00000000800 */
[----:B------:R-:W2:Y:S01]  /*5490*/  MUFU.EX2 R5, R44 ;  /* 0x0000002c00057308 */ /* 0x000ea20000000800 */
[----:B-1----:R-:W-:Y:S01]  /*54a0*/  F2FP.F16.F32.PACK_AB R9, R69, R68 ;  /* 0x000000444509723e */ /* 0x002fe200000000ff */
[----:B------:R-:W-:Y:S01]  /*54b0*/  FADD.FTZ R68, R68, R3 ;  /* 0x0000000344447221 */ /* 0x000fe20000010000 */
[----:B------:R-:W-:-:S03]  /*54c0*/  FADD.FTZ R3, R37, R38 ;  /* 0x0000002625037221 */ /* 0x000fc60000010000 */
[----:B------:R-:W-:Y:S01]  /*54d0*/  FADD.FTZ R69, R69, R68 ;  /* 0x0000004445457221 */ /* 0x000fe20000010000 */
[----:B------:R-:W-:Y:S01]  /*54e0*/  FADD.FTZ R3, R2, R3 ;  /* 0x0000000302037221 */ /* 0x000fe20000010000 */
[----:B--2---:R-:W-:Y:S02]  /*54f0*/  F2FP.F16.F32.PACK_AB R11, R5, R70 ;  /* 0x00000046050b723e */ /* 0x004fe400000000ff */
[----:B------:R-:W-:-:S03]  /*5500*/  FADD.FTZ R70, R70, R69 ;  /* 0x0000004546467221 */ /* 0x000fc60000010000 */
[----:B------:R0:W-:Y:S01]  /*5510*/  STSM.16.M88.4 [R18+0x6000], R8 ;  /* 0x0060000812007844 */ /* 0x0001e20000000200 */
[----:B------:R-:W-:Y:S01]  /*5520*/  FADD.FTZ R2, R5, R70 ;  /* 0x0000004605027221 */ /* 0x000fe20000010000 */
        /* <DEDUP_REMOVED lines=14> */
.L_x_1094:
[----:B------:R-:W-:-:S11]  /*5610*/  UISETP.NE.AND UP2, UPT, UR7, 0x1, UPT ;  /* 0x000000010700788c */ /* 0x000fd6000bf45270 */
[----:B------:R-:W-:Y:S02]  /*5620*/  @UP2 ULDC.64 UR10, c[0x0][0x9e8] ;  /* 0x00027a00000a2ab9 */ /* 0x000fe40000000a00 */
[----:B------:R-:W-:-:S04]  /*5630*/  UIMAD.WIDE.U32 UR14, UR18, UR10, URZ ;  /* 0x0000000a120e72a5 */ /* 0x000fc8000f8e003f */
[----:B------:R-:W-:-:S12]  /*5640*/  @UP2 USHF.R.U32.HI UR18, URZ, UR11, UR15 ;  /* 0x0000000b3f122299 */ /* 0x000fd8000801160f */
.L_x_1095:
[----:B------:R-:W-:-:S04]  /*5650*/  UIMAD UR7, UR18, UR7, UR7 ;  /* 0x00000007120772a4 */ /* 0x000fc8000f8e0207 */
[----:B------:R-:W-:-:S04]  /*5660*/  UISETP.LT.AND UP2, UPT, UR6, UR7, UPT ;  /* 0x000000070600728c */ /* 0x000fc8000bf41270 */
[----:B------:R-:W-:-:S12]  /*5670*/  USEL UR6, UR6, UR7, UP2 ;  /* 0x0000000706067287 */ /* 0x000fd80009000000 */
.L_x_1093:
        /* <DEDUP_REMOVED lines=36> */
.L_x_1113:
        /* <DEDUP_REMOVED lines=9> */
.L_x_1098:
[----:B------:R-:W-:Y:S01]  /*5950*/  ULEA UR6, UR56, UR42, 0x3 ;  /* 0x0000002a38067291 */ /* 0x000fe2000f8e183f */
[----:B------:R-:W-:-:S05]  /*5960*/  IMAD.U32 R5, RZ, RZ, UR55 ;  /* 0x00000037ff057e24 */ /* 0x000fca000f8e00ff */
[----:B------:R-:W-:-:S04]  /*5970*/  SHF.L.U32 R5, R5, 0x1f, RZ ;  /* 0x0000001f05057819 */ /* 0x000fc800000006ff */
[----:B------:R1:W2:Y:S01]  /*5980*/  SYNCS.PHASECHK.TRANS64.TRYWAIT P2, [UR6+0x2d830], R5 ;  /* 0x02d83005ff0075a7 */ /* 0x0002a20008040146 */
[----:B------:R-:W-:Y:S05]  /*5990*/  @!P0 BRA `(.L_x_1099) ;  /* 0x0000000000048947 */ /* 0x000fea0003800000 */
[----:B------:R-:W-:Y:S01]  /*59a0*/  BPT.TRAP 0x1 ;  /* 0x000000040000795c */ /* 0x000fe20000300000 */
.L_x_1099:
[----:B--2---:R-:W-:Y:S05]  /*59b0*/  @P2 BRA `(.L_x_1097) ;  /* 0x0000000000082947 */ /* 0x004fea0003800000 */
[----:B------:R-:W2:Y:S02]  /*59c0*/  SYNCS.PHASECHK.TRANS64.TRYWAIT P2, [UR6+0x2d830], R5 ;  /* 0x02d83005ff0075a7 */ /* 0x000ea40008040146 */
[----:B--2---:R-:W-:Y:S05]  /*59d0*/  @!P2 BRA `(.L_x_1100) ;  /* 0x0000012800a8a947 */ /* 0x004fea0003800000 */
.L_x_1097:
        /* <DEDUP_REMOVED lines=37> */
.L_x_1102:
[----:B------:R-:W-:Y:S01]  /*5c30*/  ULEA UR6, UR46, UR42, 0x3 ;  /* 0x0000002a2e067291 */ /* 0x000fe2000f8e183f */
[----:B------:R-:W-:-:S05]  /*5c40*/  IMAD.U32 R5, RZ, RZ, UR49 ;  /* 0x00000031ff057e24 */ /* 0x000fca000f8e00ff */
[----:B------:R-:W-:-:S04]  /*5c50*/  SHF.L.U32 R5, R5, 0x1f, RZ ;  /* 0x0000001f05057819 */ /* 0x000fc800000006ff */
[----:B------:R0:W1:Y:S01]  /*5c60*/  SYNCS.PHASECHK.TRANS64.TRYWAIT P2, [UR6+0x2d850], R5 ;  /* 0x02d85005ff0075a7 */ /* 0x0000620008040146 */
[----:B------:R-:W-:Y:S05]  /*5c70*/  @!P0 BRA `(.L_x_1103) ;  /* 0x0000000000048947 */ /* 0x000fea0003800000 */
[----:B------:R-:W-:Y:S01]  /*5c80*/  BPT.TRAP 0x1 ;  /* 0x000000040000795c */ /* 0x000fe20000300000 */
.L_x_1103:
[----:B-1----:R-:W-:Y:S05]  /*5c90*/  @P2 BRA `(.L_x_1101) ;  /* 0x0000000000082947 */ /* 0x002fea0003800000 */
[----:B------:R-:W1:Y:S02]  /*5ca0*/  SYNCS.PHASECHK.TRANS64.TRYWAIT P2, [UR6+0x2d850], R5 ;  /* 0x02d85005ff0075a7 */ /* 0x000e640008040146 */
[----:B-1----:R-:W-:Y:S05]  /*5cb0*/  @!P2 BRA `(.L_x_1104) ;  /* 0x000001280008a947 */ /* 0x002fea0003800000 */
.L_x_1101:
[----:B------:R-:W-:Y:S01]  /*5cc0*/  UIADD3 UR6, UR42, 0x400, URZ ;  /* 0x000004002a067890 */ /* 0x000fe2000fffe03f */
[----:B------:R-:W-:Y:S01]  /*5cd0*/  WARPGROUP.ARRIVE ;  /* 0x00000000000079c5 */ /* 0x000fe20000000000 */
[----:B------:R-:W-:-:S05]  /*5ce0*/  ULEA UR7, UR52, UR42, 0xd ;  /* 0x0000002a34077291 */ /* 0x000fca000f8e683f */
[----:B------:R-:W2:Y:S01]  /*5cf0*/  S2R R150, SR_TID.X ;  /* 0x0000000000967919 */ /* 0x000ea20000002100 */
[----:B------:R-:W-:Y:S01]  /*5d00*/  USHF.R.U32.HI UR6, URZ, 0x4, UR6 ;  /* 0x000000043f067899 */ /* 0x000fe20008011606 */
[----:B------:R-:W-:Y:S01]  /*5d10*/  PLOP3.LUT P2, PT, PT, PT, UP0, 0x80, 0x0 ;  /* 0x000000000000781c */ /* 0x000fe20003f4f008 */
[----:B------:R-:W-:Y:S01]  /*5d20*/  UIADD3 UR7, UR7, 0x21800, URZ ;  /* 0x0002180007077890 */ /* 0x000fe2000fffe03f */
[----:B------:R-:W-:Y:S01]  /*5d30*/  FMUL.FTZ R11, R29, UR54 ;  /* 0x000000361d0b7c20 */ /* 0x000fe20008410000 */
[----:B------:R-:W-:Y:S01]  /*5d40*/  ULOP3.LUT UR6, UR6, 0x3fff, URZ, 0xc0, !UPT ;  /* 0x00003fff06067892 */ /* 0x000fe2000f8ec03f */
[----:B------:R-:W-:Y:S01]  /*5d50*/  FMUL.FTZ R29, R41, UR54 ;  /* 0x00000036291d7c20 */ /* 0x000fe20008410000 */
[----:B------:R-:W-:Y:S01]  /*5d60*/  USHF.R.U32.HI UR7, URZ, 0x4, UR7 ;  /* 0x000000043f077899 */ /* 0x000fe20008011607 */
[----:B------:R-:W-:Y:S01]  /*5d70*/  FMUL.FTZ R41, R53, UR54 ;  /* 0x0000003635297c20 */ /* 0x000fe20008410000 */
[----:B------:R-:W-:Y:S01]  /*5d80*/  ULOP3.LUT UR10, UR6, 0x2000000, URZ, 0xfc, !UPT ;  /* 0x02000000060a7892 */ /* 0x000fe2000f8efc3f */
[----:B------:R-:W-:Y:S01]  /*5d90*/  PLOP3.LUT P3, PT, PT, PT, UP0, 0x80, 0x0 ;  /* 0x000000000000781c */ /* 0x000fe20003f6f008 */
        /* <DEDUP_REMOVED lines=8> */
[----:B------:R-:W-:Y:S01]  /*5e20*/  VIADD R83, R136, UR39 ;  /* 0x0000002788537c36 */ /* 0x000fe20008000000 */
[----:B------:R-:W-:Y:S01]  /*5e30*/  UMOV UR30, UR7 ;  /* 0x00000007001e7c82 */ /* 0x000fe20008000000 */
[----:B------:R-:W-:Y:S01]  /*5e40*/  FMUL.FTZ R20, R34, UR54 ;  /* 0x0000003622147c20 */ /* 0x000fe20008410000 */
[----:B------:R-:W-:Y:S01]  /*5e50*/  UMOV UR28, UR6 ;  /* 0x00000006001c7c82 */ /* 0x000fe20008000000 */
[----:B------:R-:W-:Y:S01]  /*5e60*/  FMUL.FTZ R34, R46, UR54 ;  /* 0x000000362e227c20 */ /* 0x000fe20008410000 */
        /* <DEDUP_REMOVED lines=8> */
[----:B------:R-:W-:Y:S01]  /*5ef0*/  FMUL.FTZ R32, R44, UR54 ;  /* 0x000000362c207c20 */ /* 0x000fe20008410000 */
[----:B------:R-:W-:Y:S01]  /*5f00*/  FMUL.FTZ R45, R57, UR54 ;  /* 0x00000036392d7c20 */ /* 0x000fe20008410000 */
[----:B------:R-:W-:Y:S01]  /*5f10*/  FMUL.FTZ R44, R56, UR54 ;  /* 0x00000036382c7c20 */ /* 0x000fe20008410000 */
[----:B------:R-:W-:Y:S01]  /*5f20*/  FMUL.FTZ R57, R67, UR54 ;  /* 0x0000003643397c20 */ /* 0x000fe20008410000 */
[----:B------:R-:W-:Y:S01]  /*5f30*/  FMUL.FTZ R56, R66, UR54 ;  /* 0x0000003642387c20 */ /* 0x000fe20008410000 */
[----:B------:R-:W-:Y:S01]  /*5f40*/  FMUL.FTZ R67, R77, UR54 ;  /* 0x000000364d437c20 */ /* 0x000fe20008410000 */
[----:B--2---:R-:W-:Y:S01]  /*5f50*/  SHF.R.U32.HI R149, RZ, 0x7, R150 ;  /* 0x00000007ff957819 */ /* 0x004fe20000011696 */
[----:B-1----:R-:W-:Y:S01]  /*5f60*/  FMUL.FTZ R6, R25, UR54 ;  /* 0x0000003619067c20 */ /* 0x002fe20008410000 */
[----:B------:R-:W-:Y:S01]  /*5f70*/  FMUL.FTZ R66, R76, UR54 ;  /* 0x000000364c427c20 */ /* 0x000fe20008410000 */
[----:B------:R-:W-:Y:S01]  /*5f80*/  FMUL.FTZ R77, R85, UR54 ;  /* 0x00000036554d7c20 */ /* 0x000fe20008410000 */
[----:B0-----:R-:W-:Y:S01]  /*5f90*/  FMUL.FTZ R5, R24, UR54 ;  /* 0x0000003618057c20 */ /* 0x001fe20008410000 */
        /* <DEDUP_REMOVED lines=46> */
[----:B------:R-:W-:Y:S01]  /*6280*/  @!P1 LEA R47, R47, UR42, 0x3 ;  /* 0x0000002a2f2f9c11 */ /* 0x000fe2000f8e18ff */
[----:B------:R-:W-:Y:S01]  /*6290*/  IMAD R79, R16, -0x2, R79 ;  /* 0xfffffffe104f7824 */ /* 0x000fe200078e024f */
[----:B------:R-:W0:Y:S01]  /*62a0*/  MUFU.TANH R5, R5 ;  /* 0x0000000500057308 */ /* 0x000e220000002400 */
[----:B------:R-:W-:-:S02]  /*62b0*/  IMAD.U32 R80, RZ, RZ, UR45 ;  /* 0x0000002dff507e24 */ /* 0x000fc4000f8e00ff */
[----:B------:R-:W-:-:S03]  /*62c0*/  @!P1 VIADD R47, R47, 0x2d840 ;  /* 0x0002d8402f2f9836 */ /* 0x000fc60000000000 */
[----:B------:R-:W-:Y:S02]  /*62d0*/  IADD3 R79, -R80, UR38, R79 ;  /* 0x00000026504f7c10 */ /* 0x000fe4000fffe14f */
[----:B------:R-:W1:Y:S01]  /*62e0*/  MUFU.TANH R6, R6 ;  /* 0x0000000600067308 */ /* 0x000e620000002400 */
[----:B------:R-:W-:Y:S02]  /*62f0*/  @!P1 PRMT R47, RZ, 0x654, R47 ;  /* 0x00000654ff2f9816 */ /* 0x000fe4000000002f */
[C---:B------:R-:W-:Y:S02]  /*6300*/  VIADD R82, R79.reuse, UR53 ;  /* 0x000000354f527c36 */ /* 0x040fe40008000000 */
[----:B------:R-:W-:-:S03]  /*6310*/  VIADD R81, R79, UR33 ;  /* 0x000000214f517c36 */ /* 0x000fc60008000000 */
        /* <DEDUP_REMOVED lines=109> */
[----:B------:R-:W-:-:S04]  /*69f0*/  VIADD R46, R149, 0x9 ;  /* 0x00000009952e7836 */ /* 0x000fc80000000000 */
[----:B------:R-:W5:Y:S01]  /*6a00*/  SHFL.IDX PT, R85, R83, RZ, 0x1c1f ;  /* 0x001c1fff53557589 */ /* 0x000f6200000e0000 */
[----:B------:R-:W-:Y:S02]  /*6a10*/  SEL R46, R46, 0x9, !P2 ;  /* 0x000000092e2e7807 */ /* 0x000fe40005000000 */
[----:B------:R-:W-:Y:S01]  /*6a20*/  PLOP3.LUT P2, PT, PT, PT, UP1, 0x40, 0x0 ;  /* 0x000000000000781c */ /* 0x000fe20003f4e818 */
[C---:B-----5:R-:W-:Y:S02]  /*6a30*/  IMAD.IADD R80, R85.reuse, 0x1, R82 ;  /* 0x0000000155507824 */ /* 0x060fe400078e0252 */
[----:B------:R-:W-:Y:S01]  /*6a40*/  IMAD.IADD R79, R85, 0x1, R81 ;  /* 0x00000001554f7824 */ /* 0x000fe200078e0251 */
[----:B------:R-:W-:Y:S02]  /*6a50*/  WARPGROUP.DEPBAR.LE gsb0, 0x0 ;  /* 0x00008000000079c5 */ /* 0x000fe40000010000 */
[----:B------:R-:W-:-:S06]  /*6a60*/  WARPGROUP.ARRIVE ;  /* 0x00000000000079c5 */ /* 0x000fcc0000000000 */
[----:B------:R-:W-:Y:S03]  /*6a70*/  HGMMA.64x96x16.F32 R88, gdesc[UR28].tnspB, R88, gsb0 ;  /* 0x416000001c5879f0 */ /* 0x000fe60008000858 */
[----:B------:R-:W-:Y:S02]  /*6a80*/  WARPGROUP.DEPBAR.LE gsb0, 0x0 ;  /* 0x00008000000079c5 */ /* 0x000fe40000010000 */
[----:B------:R0:W-:Y:S06]  /*6a90*/  BAR.ARV R46, 0x100 ;  /* 0x0004002e0000751d */ /* 0x0001ec0000002000 */
[----:B------:R0:W-:Y:S01]  /*6aa0*/  @!P1 SYNCS.ARRIVE.TRANS64.RED.A1T0 RZ, [R47+URZ], RZ ;  /* 0x000000ff2fff99a7 */ /* 0x0001e2000810043f */
[----:B-1234-:R-:W-:Y:S05]  /*6ab0*/  @P2 BRA `(.L_x_1105) ;  /* 0x00000000005c2947 */ /* 0x01efea0003800000 */
[----:B0-----:R-:W-:Y:S01]  /*6ac0*/  IMAD.U32 R46, RZ, RZ, UR45 ;  /* 0x0000002dff2e7e24 */ /* 0x001fe2000f8e00ff */
[----:B------:R-:W-:Y:S04]  /*6ad0*/  BSSY B0, `(.L_x_1106) ;  /* 0x0000011000007945 */ /* 0x000fe80003800000 */
[----:B------:R-:W-:-:S04]  /*6ae0*/  IADD3 R85, -R46, UR38, R85 ;  /* 0x000000262e557c10 */ /* 0x000fc8000fffe155 */
        /* <DEDUP_REMOVED lines=10> */
.L_x_1107:
[----:B------:R-:W-:-:S05]  /*6b90*/  IMAD.U32 R84, RZ, RZ, UR35 ;  /* 0x00000023ff547e24 */ /* 0x000fca000f8e00ff */
[----:B------:R-:W-:-:S13]  /*6ba0*/  ISETP.NE.AND P2, PT, R84, 0x1, PT ;  /* 0x000000015400780c */ /* 0x000fda0003f45270 */
[----:B------:R-:W0:Y:S02]  /*6bb0*/  @P2 LDC.64 R46, c[0x0][0x9e8] ;  /* 0x00027a00ff2e2b82 */ /* 0x000e240000000a00 */
[----:B0-----:R-:W-:-:S05]  /*6bc0*/  @P2 IMAD.HI.U32 R46, R85, R46, RZ ;  /* 0x0000002e552e2227 */ /* 0x001fca00078e00ff */
[----:B------:R-:W-:-:S07]  /*6bd0*/  @P2 SHF.R.U32.HI R85, RZ, R47, R46 ;  /* 0x0000002fff552219 */ /* 0x000fce000001162e */
.L_x_1108:
[----:B------:R-:W-:Y:S05]  /*6be0*/  BSYNC B0 ;  /* 0x0000000000007941 */ /* 0x000fea0003800000 */
.L_x_1106:
[----:B------:R-:W-:-:S04]  /*6bf0*/  IMAD R85, R85, R84, -R76 ;  /* 0x0000005455557224 */ /* 0x000fc800078e0a4c */
[----:B------:R-:W-:-:S05]  /*6c00*/  IMAD R85, R16, -0x2, R85 ;  /* 0xfffffffe10557824 */ /* 0x000fca00078e0255 */
[----:B------:R-:W-:Y:S02]  /*6c10*/  VIADDMNMX R80, R85, R84, R80, PT ;  /* 0x0000005455507246 */ /* 0x000fe40003800150 */
[----:B------:R-:W-:-:S07]  /*6c20*/  VIMNMX R79, R79, R85, !PT ;  /* 0x000000554f4f7248 */ /* 0x000fce0007fe0100 */
.L_x_1105:
[----:B------:R-:W-:Y:S01]  /*6c30*/  ISETP.GT.AND P2, PT, R0, -0x1, PT ;  /* 0xffffffff0000780c */ /* 0x000fe20003f44270 */
[----:B------:R-:W1:Y:S03]  /*6c40*/  SHFL.IDX PT, R83, R83, 0x1, 0x1c1f ;  /* 0x003c1f0053537f89 */ /* 0x000e6600000e0000 */
[C---:B------:R-:W-:Y:S02]  /*6c50*/  ISETP.GT.AND P5, PT, R79.reuse, RZ, P2 ;  /* 0x000000ff4f00720c */ /* 0x040fe400017a4270 */
[C---:B------:R-:W-:Y:S02]  /*6c60*/  ISETP.GT.AND P4, PT, R79.reuse, 0x1, P2 ;  /* 0x000000014f00780c */ /* 0x040fe40001784270 */
[----:B------:R-:W-:Y:S02]  /*6c70*/  ISETP.LT.OR P5, PT, R80, 0x1, P5 ;  /* 0x000000015000780c */ /* 0x000fe40002fa1670 */
[----:B------:R-:W-:-:S02]  /*6c80*/  ISETP.GT.AND P6, PT, R79, 0x8, P2 ;  /* 0x000000084f00780c */ /* 0x000fc400017c4270 */
[----:B0-----:R-:W-:Y:S02]  /*6c90*/  FSEL R5, R5, -INF , !P5 ;  /* 0xff80000005057808 */ /* 0x001fe40006800000 */
[C---:B------:R-:W-:Y:S02]  /*6ca0*/  ISETP.GT.AND P5, PT, R79.reuse, 0x10, P2 ;  /* 0x000000104f00780c */ /* 0x040fe400017a4270 */
[----:B------:R-:W-:Y:S02]  /*6cb0*/  ISETP.GT.AND P3, PT, R79, 0x9, P2 ;  /* 0x000000094f00780c */ /* 0x000fe40001764270 */
[C---:B------:R-:W-:Y:S02]  /*6cc0*/  ISETP.LT.OR P5, PT, R80.reuse, 0x11, P5 ;  /* 0x000000115000780c */ /* 0x040fe40002fa1670 */
[----:B------:R-:W-:Y:S02]  /*6cd0*/  ISETP.LT.OR P4, PT, R80, 0x2, P4 ;  /* 0x000000025000780c */ /* 0x000fe40002781670 */
[----:B------:R-:W-:-:S02]  /*6ce0*/  FSEL R14, R14, -INF , !P5 ;  /* 0xff8000000e0e7808 */ /* 0x000fc40006800000 */
[----:B------:R-:W-:Y:S01]  /*6cf0*/  ISETP.GT.AND P5, PT, R79, 0x20, P2 ;  /* 0x000000204f00780c */ /* 0x000fe200017a4270 */
[--C-:B-1----:R-:W-:Y:S01]  /*6d00*/  IMAD.IADD R82, R82, 0x1, R83.reuse ;  /* 0x0000000152527824 */ /* 0x102fe200078e0253 */
[C---:B------:R-:W-:Y:S01]  /*6d10*/  ISETP.LT.OR P6, PT, R80.reuse, 0x9, P6 ;  /* 0x000000095000780c */ /* 0x040fe200037c1670 */
[----:B------:R-:W-:Y:S01]  /*6d20*/  IMAD.IADD R81, R81, 0x1, R83 ;  /* 0x0000000151517824 */ /* 0x000fe200078e0253 */
[C---:B------:R-:W-:Y:S02]  /*6d30*/  ISETP.LT.OR P3, PT, R80.reuse, 0xa, P3 ;  /* 0x0000000a5000780c */ /* 0x040fe40001f61670 */
[----:B------:R-:W-:Y:S02]  /*6d40*/  ISETP.LT.OR P5, PT, R80, 0x21, P5 ;  /* 0x000000215000780c */ /* 0x000fe40002fa1670 */
[----:B------:R-:W-:Y:S02]  /*6d50*/  FSEL R6, R6, -INF , !P4 ;  /* 0xff80000006067808 */ /* 0x000fe40006000000 */
[----:B------:R-:W-:-:S02]  /*6d60*/  FSEL R46, R10, -INF , !P6 ;  /* 0xff8000000a2e7808 */ /* 0x000fc40007000000 */
[----:B------:R-:W-:Y:S02]  /*6d70*/  FSEL R47, R11, -INF , !P3 ;  /* 0xff8000000b2f7808 */ /* 0x000fe40005800000 */
[C---:B------:R-:W-:Y:S02]  /*6d80*/  ISETP.GT.AND P4, PT, R79.reuse, 0x11, P2 ;  /* 0x000000114f00780c */ /* 0x040fe40001784270 */
[C---:B------:R-:W-:Y:S02]  /*6d90*/  ISETP.GT.AND P6, PT, R79.reuse, 0x18, P2 ;  /* 0x000000184f00780c */ /* 0x040fe400017c4270 */
[C---:B------:R-:W-:Y:S02]  /*6da0*/  ISETP.GT.AND P3, PT, R79.reuse, 0x19, P2 ;  /* 0x000000194f00780c */ /* 0x040fe40001764270 */
        /* <DEDUP_REMOVED lines=78> */
[----:B------:R-:W-:Y:S01]  /*7290*/  IMAD.U32 R10, RZ, RZ, UR45 ;  /* 0x0000002dff0a7e24 */ /* 0x000fe2000f8e00ff */
        /* <DEDUP_REMOVED lines=12> */
.L_x_1111:
[----:B------:R-:W-:-:S05]  /*7360*/  IMAD.U32 R79, RZ, RZ, UR35 ;  /* 0x00000023ff4f7e24 */ /* 0x000fca000f8e00ff */
[----:B------:R-:W-:-:S13]  /*7370*/  ISETP.NE.AND P3, PT, R79, 0x1, PT ;  /* 0x000000014f00780c */ /* 0x000fda0003f65270 */
[----:B------:R-:W0:Y:S02]  /*7380*/  @P3 LDC.64 R10, c[0x0][0x9e8] ;  /* 0x00027a00ff0a3b82 */ /* 0x000e240000000a00 */
[----:B0-----:R-:W-:-:S05]  /*7390*/  @P3 IMAD.HI.U32 R10, R83, R10, RZ ;  /* 0x0000000a530a3227 */ /* 0x001fca00078e00ff */
[----:B------:R-:W-:-:S07]  /*73a0*/  @P3 SHF.R.U32.HI R83, RZ, R11, R10 ;  /* 0x0000000bff533219 */ /* 0x000fce000001160a */
.L_x_1112:
[----:B------:R-:W-:Y:S05]  /*73b0*/  BSYNC B0 ;  /* 0x0000000000007941 */ /* 0x000fea0003800000 */
.L_x_1110:
[----:B------:R-:W-:-:S04]  /*73c0*/  IMAD R83, R83, R79, -R76 ;  /* 0x0000004f53537224 */ /* 0x000fc800078e0a4c */
[----:B------:R-:W-:-:S05]  /*73d0*/  IMAD R83, R16, -0x2, R83 ;  /* 0xfffffffe10537824 */ /* 0x000fca00078e0253 */
[----:B------:R-:W-:Y:S02]  /*73e0*/  VIADDMNMX R82, R83, R79, R82, PT ;  /* 0x0000004f53527246 */ /* 0x000fe40003800152 */
[----:B------:R-:W-:-:S07]  /*73f0*/  VIMNMX R81, R81, R83, !PT ;  /* 0x0000005351517248 */ /* 0x000fce0007fe0100 */
.L_x_1109:
        /* <DEDUP_REMOVED lines=8> */
[C---:B------:R-:W-:Y:S02]  /*7480*/  ISETP.GT.AND P5, PT, R81.reuse, 0x11, P2 ;  /* 0x000000115100780c */ /* 0x040fe400017a4270 */
[----:B------:R-:W-:Y:S02]  /*7490*/  FMNMX.FTZ R10, R14, R11, !PT ;  /* 0x0000000b0e0a7209 */ /* 0x000fe40007810000 */
[----:B------:R-:W-:Y:S02]  /*74a0*/  ISETP.GT.AND P4, PT, R81, 0x1, P2 ;  /* 0x000000015100780c */ /* 0x000fe40001784270 */
[----:B------:R-:W-:Y:S02]  /*74b0*/  FMNMX.FTZ R11, R15, R10, !PT ;  /* 0x0000000a0f0b7209 */ /* 0x000fe40007810000 */
[----:B------:R-:W-:-:S02]  /*74c0*/  ISETP.LT.OR P5, PT, R82, 0x12, P5 ;  /* 0x000000125200780c */ /* 0x000fc40002fa1670 */
[----:B------:R-:W-:Y:S02]  /*74d0*/  FMNMX.FTZ R10, R24, R11, !PT ;  /* 0x0000000b180a7209 */ /* 0x000fe40007810000 */
[----:B------:R-:W-:Y:S02]  /*74e0*/  ISETP.LT.OR P4, PT, R82, 0x2, P4 ;  /* 0x000000025200780c */ /* 0x000fe40002781670 */
[----:B------:R-:W-:Y:S02]  /*74f0*/  FMNMX.FTZ R11, R25, R10, !PT ;  /* 0x0000000a190b7209 */ /* 0x000fe40007810000 */
[----:B------:R-:W-:Y:S02]  /*7500*/  ISETP.GT.AND P3, PT, R81, 0x9, P2 ;  /* 0x000000095100780c */ /* 0x000fe40001764270 */
[----:B------:R-:W-:Y:S02]  /*7510*/  FMNMX.FTZ R10, R28, R11, !PT ;  /* 0x0000000b1c0a7209 */ /* 0x000fe40007810000 */
[----:B------:R-:W-:-:S02]  /*7520*/  FSEL R21, R21, -INF , !P5 ;  /* 0xff80000015157808 */ /* 0x000fc40006800000 */
[----:B------:R-:W-:Y:S02]  /*7530*/  FMNMX.FTZ R11, R29, R10, !PT ;  /* 0x0000000a1d0b7209 */ /* 0x000fe40007810000 */
[----:B------:R-:W-:Y:S02]  /*7540*/  ISETP.GT.AND P5, PT, R81, 0x20, P2 ;  /* 0x000000205100780c */ /* 0x000fe400017a4270 */
[----:B------:R-:W-:Y:S02]  /*7550*/  FMNMX.FTZ R10, R32, R11, !PT ;  /* 0x0000000b200a7209 */ /* 0x000fe40007810000 */
[----:B------:R-:W-:Y:S02]  /*7560*/  FSEL R9, R9, -INF , !P4 ;  /* 0xff80000009097808 */ /* 0x000fe40006000000 */
[----:B------:R-:W-:Y:S02]  /*7570*/  FMNMX.FTZ R11, R33, R10, !PT ;  /* 0x0000000a210b7209 */ /* 0x000fe40007810000 */
[----:B------:R-:W-:-:S02]  /*7580*/  ISETP.LT.OR P3, PT, R82, 0xa, P3 ;  /* 0x0000000a5200780c */ /* 0x000fc40001f61670 */
        /* <DEDUP_REMOVED lines=10> */
[----:B------:R-:W-:Y:S02]  /*7630*/  FMNMX.FTZ R11, R45, R10, !PT ;  /* 0x0000000a2d0b7209 */ /* 0x000fe40007810000 */
[----:B------:R-:W-:-:S02]  /*7640*/  FSEL R30, R30, -INF , !P5 ;  /* 0xff8000001e1e7808 */ /* 0x000fc40006800000 */
[----:B------:R-:W-:Y:S02]  /*7650*/  FMNMX.FTZ R10, R50, R11, !PT ;  /* 0x0000000b320a7209 */ /* 0x000fe40007810000 */
[----:B------:R-:W-:Y:S02]  /*7660*/  ISETP.GT.AND P5, PT, R81, RZ, P2 ;  /* 0x000000ff5100720c */ /* 0x000fe400017a4270 */
        /* <DEDUP_REMOVED lines=15> */
[----:B------:R-:W-:-:S02]  /*7760*/  ISETP.LT.OR P3, PT, R82, 0x22, P3 ;  /* 0x000000225200780c */ /* 0x000fc40001f61670 */
        /* <DEDUP_REMOVED lines=11> */
[----:B------:R-:W-:-:S05]  /*7820*/  FSEL R11, R79, RZ, P6 ;  /* 0x000000ff4f0b7208 */ /* 0x000fca0003000000 */
[--C-:B------:R-:W-:Y:S01]  /*7830*/  FFMA.FTZ R76, R46, UR34, -R11.reuse ;  /* 0x000000222e4c7c23 */ /* 0x100fe2000801080b */
[--C-:B------:R-:W-:Y:S01]  /*7840*/  FFMA.FTZ R80, R14, UR34, -R11.reuse ;  /* 0x000000220e507c23 */ /* 0x100fe2000801080b */
[----:B------:R-:W-:Y:S01]  /*7850*/  FSEL R14, R8, -INF , !P5 ;  /* 0xff800000080e7808 */ /* 0x000fe20006800000 */
[--C-:B------:R-:W-:Y:S01]  /*7860*/  FFMA.FTZ R79, R47, UR34, -R11.reuse ;  /* 0x000000222f4f7c23 */ /* 0x100fe2000801080b */
[----:B------:R-:W-:Y:S01]  /*7870*/  FSEL R46, R27, -INF , !P4 ;  /* 0xff8000001b2e7808 */ /* 0x000fe20006000000 */
[----:B------:R-:W-:Y:S01]  /*7880*/  MUFU.EX2 R8, R80 ;  /* 0x0000005000087308 */ /* 0x000fe20000000800 */
[----:B------:R-:W-:Y:S01]  /*7890*/  FSEL R47, R31, -INF , !P3 ;  /* 0xff8000001f2f7808 */ /* 0x000fe20005800000 */
[--C-:B------:R-:W-:Y:S01]  /*78a0*/  FFMA.FTZ R5, R5, UR34, -R11.reuse ;  /* 0x0000002205057c23 */ /* 0x100fe2000801080b */
[C---:B------:R-:W-:Y:S01]  /*78b0*/  ISETP.GT.AND P4, PT, R81.reuse, 0x28, P2 ;  /* 0x000000285100780c */ /* 0x040fe20001784270 */
[--C-:B------:R-:W-:Y:S01]  /*78c0*/  FFMA.FTZ R6, R6, UR34, -R11.reuse ;  /* 0x0000002206067c23 */ /* 0x100fe2000801080b */
[----:B------:R-:W-:Y:S01]  /*78d0*/  ISETP.GT.AND P3, PT, R81, 0x29, P2 ;  /* 0x000000295100780c */ /* 0x000fe20001764270 */
[--C-:B------:R-:W-:Y:S01]  /*78e0*/  FFMA.FTZ R15, R15, UR34, -R11.reuse ;  /* 0x000000220f0f7c23 */ /* 0x100fe2000801080b */
[C---:B------:R-:W-:Y:S01]  /*78f0*/  ISETP.LT.OR P4, PT, R82.reuse, 0x29, P4 ;  /* 0x000000295200780c */ /* 0x040fe20002781670 */
[----:B------:R0:W-:Y:S01]  /*7900*/  MUFU.EX2 R27, R76 ;  /* 0x0000004c001b7308 */ /* 0x0001e20000000800 */
[----:B------:R-:W-:Y:S01]  /*7910*/  ISETP.LT.OR P5, PT, R82, 0x2a, P3 ;  /* 0x0000002a5200780c */ /* 0x000fe20001fa1670 */
[--C-:B------:R-:W-:Y:S01]  /*7920*/  FFMA.FTZ R24, R24, UR34, -R11.reuse ;  /* 0x0000002218187c23 */ /* 0x100fe2000801080b */
[----:B------:R-:W-:Y:S01]  /*7930*/  FSEL R34, R34, -INF , !P4 ;  /* 0xff80000022227808 */ /* 0x000fe20006000000 */
[--C-:B------:R-:W-:Y:S01]  /*7940*/  FFMA.FTZ R25, R25, UR34, -R11.reuse ;  /* 0x0000002219197c23 */ /* 0x100fe2000801080b */
[C---:B------:R-:W-:Y:S01]  /*7950*/  ISETP.GT.AND P4, PT, R81.reuse, 0x30, P2 ;  /* 0x000000305100780c */ /* 0x040fe20001784270 */
[--C-:B------:R-:W-:Y:S01]  /*7960*/  FFMA.FTZ R28, R28, UR34, -R11.reuse ;  /* 0x000000221c1c7c23 */ /* 0x100fe2000801080b */
[----:B------:R-:W-:Y:S01]  /*7970*/  ISETP.GT.AND P3, PT, R81, 0x31, P2 ;  /* 0x000000315100780c */ /* 0x000fe20001764270 */
[----:B------:R1:W-:Y:S01]  /*7980*/  MUFU.EX2 R31, R79 ;  /* 0x0000004f001f7308 */ /* 0x0003e20000000800 */
[----:B0-----:R-:W-:Y:S01]  /*7990*/  FMNMX.FTZ R76, R14, R7, !PT ;  /* 0x000000070e4c7209 */ /* 0x001fe20007810000 */
[--C-:B------:R-:W-:Y:S01]  /*79a0*/  FFMA.FTZ R29, R29, UR34, -R11.reuse ;  /* 0x000000221d1d7c23 */ /* 0x100fe2000801080b */
[----:B------:R-:W-:Y:S01]  /*79b0*/  FSEL R35, R35, -INF , !P5 ;  /* 0xff80000023237808 */ /* 0x000fe20006800000 */
[--C-:B------:R-:W-:Y:S01]  /*79c0*/  FFMA.FTZ R32, R32, UR34, -R11.reuse ;  /* 0x0000002220207c23 */ /* 0x100fe2000801080b */
[----:B------:R-:W-:Y:S01]  /*79d0*/  ISETP.LT.OR P4, PT, R82, 0x31, P4 ;  /* 0x000000315200780c */ /* 0x000fe20002781670 */
[--C-:B------:R-:W-:Y:S01]  /*79e0*/  FFMA.FTZ R33, R33, UR34, -R11.reuse ;  /* 0x0000002221217c23 */ /* 0x100fe2000801080b */
[----:B------:R-:W-:Y:S01]  /*79f0*/  ISETP.GT.AND P5, PT, R81, 0x38, P2 ;  /* 0x000000385100780c */ /* 0x000fe200017a4270 */
[--C-:B------:R-:W-:Y:S01]  /*7a00*/  FFMA.FTZ R36, R36, UR34, -R11.reuse ;  /* 0x0000002224247c23 */ /* 0x100fe2000801080b */
[----:B-1----:R-:W-:Y:S01]  /*7a10*/  FMNMX.FTZ R79, R9, R76, !PT ;  /* 0x0000004c094f7209 */ /* 0x002fe20007810000 */
        /* <DEDUP_REMOVED lines=13> */
[----:B------:R-:W-:Y:S01]  /*7af0*/  FSEL R39, R39, -INF , !P3 ;  /* 0xff80000027277808 */ /* 0x000fe20005800000 */
[--C-:B------:R-:W-:Y:S01]  /*7b00*/  FFMA.FTZ R54, R54, UR34, -R11.reuse ;  /* 0x0000002236367c23 */ /* 0x100fe2000801080b */
[----:B------:R-:W-:Y:S01]  /*7b10*/  FMNMX.FTZ R79, R21, R76, !PT ;  /* 0x0000004c154f7209 */ /* 0x000fe20007810000 */
[--C-:B------:R-:W-:Y:S01]  /*7b20*/  FFMA.FTZ R55, R55, UR34, -R11.reuse ;  /* 0x0000002237377c23 */ /* 0x100fe2000801080b */
[----:B------:R-:W-:Y:S01]  /*7b30*/  ISETP.LT.OR P5, PT, R82, 0x39, P5 ;  /* 0x000000395200780c */ /* 0x000fe20002fa1670 */
        /* <DEDUP_REMOVED lines=13> */
[----:B------:R-:W-:Y:S01]  /*7c10*/  FMNMX.FTZ R79, R47, R76, !PT ;  /* 0x0000004c2f4f7209 */ /* 0x000fe20007810000 */
[----:B------:R-:W-:Y:S01]  /*7c20*/  MUFU.EX2 R5, R5 ;  /* 0x0000000500057308 */ /* 0x000fe20000000800 */
[----:B------:R-:W-:-:S02]  /*7c30*/  ISETP.GT.AND P5, PT, R81, 0x41, P2 ;  /* 0x000000415100780c */ /* 0x000fc400017a4270 */
[----:B------:R-:W-:Y:S02]  /*7c40*/  FMNMX.FTZ R76, R34, R79, !PT ;  /* 0x0000004f224c7209 */ /* 0x000fe40007810000 */
[----:B------:R-:W-:Y:S02]  /*7c50*/  FSEL R43, R43, -INF , !P4 ;  /* 0xff8000002b2b7808 */ /* 0x000fe40006000000 */
[----:B------:R-:W-:Y:S01]  /*7c60*/  FMNMX.FTZ R79, R35, R76, !PT ;  /* 0x0000004c234f7209 */ /* 0x000fe20007810000 */
[----:B------:R-:W-:Y:S01]  /*7c70*/  MUFU.EX2 R6, R6 ;  /* 0x0000000600067308 */ /* 0x000fe20000000800 */
[----:B------:R-:W-:Y:S02]  /*7c80*/  ISETP.LT.OR P3, PT, R82, 0x41, P3 ;  /* 0x000000415200780c */ /* 0x000fe40001f61670 */
[----:B------:R-:W-:Y:S02]  /*7c90*/  FMNMX.FTZ R76, R38, R79, !PT ;  /* 0x0000004f264c7209 */ /* 0x000fe40007810000 */
[----:B------:R-:W-:-:S02]  /*7ca0*/  ISETP.GT.AND P4, PT, R81, 0x48, P2 ;  /* 0x000000485100780c */ /* 0x000fc40001784270 */
[----:B------:R-:W-:Y:S01]  /*7cb0*/  FMNMX.FTZ R79, R39, R76, !PT ;  /* 0x0000004c274f7209 */ /* 0x000fe20007810000 */
[----:B------:R-:W-:Y:S01]  /*7cc0*/  MUFU.EX2 R15, R15 ;  /* 0x0000000f000f7308 */ /* 0x000fe20000000800 */
[----:B------:R-:W-:Y:S02]  /*7cd0*/  ISETP.LT.OR P5, PT, R82, 0x42, P5 ;  /* 0x000000425200780c */ /* 0x000fe40002fa1670 */
[----:B------:R-:W-:Y:S02]  /*7ce0*/  FMNMX.FTZ R76, R42, R79, !PT ;  /* 0x0000004f2a4c7209 */ /* 0x000fe40007810000 */
[----:B------:R-:W-:Y:S02]  /*7cf0*/  FSEL R48, R48, -INF , !P3 ;  /* 0xff80000030307808 */ /* 0x000fe40005800000 */
[----:B------:R-:W-:Y:S01]  /*7d00*/  FMNMX.FTZ R79, R43, R76, !PT ;  /* 0x0000004c2b4f7209 */ /* 0x000fe20007810000 */
[----:B------:R-:W-:Y:S01]  /*7d10*/  MUFU.EX2 R24, R24 ;  /* 0x0000001800187308 */ /* 0x000fe20000000800 */
[----:B------:R-:W-:-:S02]  /*7d20*/  ISETP.GT.AND P3, PT, R81, 0x49, P2 ;  /* 0x000000495100780c */ /* 0x000fc40001764270 */
[----:B------:R-:W-:Y:S02]  /*7d30*/  FSEL R49, R49, -INF , !P5 ;  /* 0xff80000031317808 */ /* 0x000fe40006800000 */
[----:B------:R-:W-:Y:S02]  /*7d40*/  ISETP.LT.OR P4, PT, R82, 0x49, P4 ;  /* 0x000000495200780c */ /* 0x000fe40002781670 */
[----:B------:R-:W-:Y:S01]  /*7d50*/  FMNMX.FTZ R76, R48, R79, !PT ;  /* 0x0000004f304c7209 */ /* 0x000fe20007810000 */
[----:B------:R-:W-:Y:S01]  /*7d60*/  MUFU.EX2 R25, R25 ;  /* 0x0000001900197308 */ /* 0x000fe20000000800 */
[----:B------:R-:W-:Y:S02]  /*7d70*/  ISETP.GT.AND P5, PT, R81, 0x50, P2 ;  /* 0x000000505100780c */ /* 0x000fe400017a4270 */
[----:B------:R-:W-:Y:S02]  /*7d80*/  ISETP.LT.OR P3, PT, R82, 0x4a, P3 ;  /* 0x0000004a5200780c */ /* 0x000fe40001f61670 */
[----:B------:R-:W-:-:S02]  /*7d90*/  FSEL R52, R52, -INF , !P4 ;  /* 0xff80000034347808 */ /* 0x000fc40006000000 */
[----:B------:R-:W-:Y:S01]  /*7da0*/  FMNMX.FTZ R79, R49, R76, !PT ;  /* 0x0000004c314f7209 */ /* 0x000fe20007810000 */
[----:B------:R-:W-:Y:S01]  /*7db0*/  MUFU.EX2 R28, R28 ;  /* 0x0000001c001c7308 */ /* 0x000fe20000000800 */
[----:B------:R-:W-:Y:S02]  /*7dc0*/  ISETP.GT.AND P4, PT, R81, 0x51, P2 ;  /* 0x000000515100780c */ /* 0x000fe40001784270 */
[----:B------:R-:W-:Y:S02]  /*7dd0*/  FSEL R53, R53, -INF , !P3 ;  /* 0xff80000035357808 */ /* 0x000fe40005800000 */
[----:B------:R-:W-:Y:S02]  /*7de0*/  ISETP.LT.OR P5, PT, R82, 0x51, P5 ;  /* 0x000000515200780c */ /* 0x000fe40002fa1670 */
[----:B------:R-:W-:Y:S01]  /*7df0*/  FMNMX.FTZ R76, R52, R79, !PT ;  /* 0x0000004f344c7209 */ /* 0x000fe20007810000 */
[----:B------:R-:W-:Y:S01]  /*7e00*/  MUFU.EX2 R29, R29 ;  /* 0x0000001d001d7308 */ /* 0x000fe20000000800 */
[----:B------:R-:W-:-:S02]  /*7e10*/  ISETP.GT.AND P3, PT, R81, 0x58, P2 ;  /* 0x000000585100780c */ /* 0x000fc40001764270 */
[----:B------:R-:W-:Y:S02]  /*7e20*/  ISETP.LT.OR P4, PT, R82, 0x52, P4 ;  /* 0x000000525200780c */ /* 0x000fe40002781670 */
[----:B------:R-:W-:Y:S02]  /*7e30*/  FSEL R56, R56, -INF , !P5 ;  /* 0xff80000038387808 */ /* 0x000fe40006800000 */
[----:B------:R-:W-:Y:S01]  /*7e40*/  FMNMX.FTZ R79, R53, R76, !PT ;  /* 0x0000004c354f7209 */ /* 0x000fe20007810000 */
[----:B------:R-:W-:Y:S01]  /*7e50*/  MUFU.EX2 R32, R32 ;  /* 0x0000002000207308 */ /* 0x000fe20000000800 */
[----:B------:R-:W-:Y:S02]  /*7e60*/  ISETP.GT.AND P5, PT, R81, 0x59, P2 ;  /* 0x000000595100780c */ /* 0x000fe400017a4270 */
[----:B------:R-:W-:Y:S02]  /*7e70*/  FSEL R57, R57, -INF , !P4 ;  /* 0xff80000039397808 */ /* 0x000fe40006000000 */
[----:B------:R-:W-:-:S02]  /*7e80*/  ISETP.LT.OR P3, PT, R82, 0x59, P3 ;  /* 0x000000595200780c */ /* 0x000fc40001f61670 */
[----:B------:R-:W-:Y:S01]  /*7e90*/  FMNMX.FTZ R76, R56, R79, !PT ;  /* 0x0000004f384c7209 */ /* 0x000fe20007810000 */
[----:B------:R-:W-:Y:S01]  /*7ea0*/  MUFU.EX2 R33, R33 ;  /* 0x0000002100217308 */ /* 0x000fe20000000800 */
[----:B------:R-:W-:Y:S02]  /*7eb0*/  ISETP.GT.AND P4, PT, R81, 0x60, P2 ;  /* 0x000000605100780c */ /* 0x000fe40001784270 */
[----:B------:R-:W-:Y:S02]  /*7ec0*/  ISETP.LT.OR P5, PT, R82, 0x5a, P5 ;  /* 0x0000005a5200780c */ /* 0x000fe40002fa1670 */
[----:B------:R-:W-:Y:S02]  /*7ed0*/  FSEL R60, R60, -INF , !P3 ;  /* 0xff8000003c3c7808 */ /* 0x000fe40005800000 */
[----:B------:R-:W-:Y:S01]  /*7ee0*/  FMNMX.FTZ R79, R57, R76, !PT ;  /* 0x0000004c394f7209 */ /* 0x000fe20007810000 */
[----:B------:R-:W-:Y:S01]  /*7ef0*/  MUFU.EX2 R36, R36 ;  /* 0x0000002400247308 */ /* 0x000fe20000000800 */
[----:B------:R-:W-:-:S02]  /*7f00*/  ISETP.LT.OR P4, PT, R82, 0x61, P4 ;  /* 0x000000615200780c */ /* 0x000fc40002781670 */
[----:B------:R-:W-:Y:S02]  /*7f10*/  ISETP.GT.AND P3, PT, R81, 0x61, P2 ;  /* 0x000000615100780c */ /* 0x000fe40001764270 */
[----:B------:R-:W-:Y:S02]  /*7f20*/  FSEL R61, R61, -INF , !P5 ;  /* 0xff8000003d3d7808 */ /* 0x000fe40006800000 */
[----:B------:R-:W-:Y:S01]  /*7f30*/  FMNMX.FTZ R76, R60, R79, !PT ;  /* 0x0000004f3c4c7209 */ /* 0x000fe20007810000 */
[----:B------:R-:W-:Y:S01]  /*7f40*/  MUFU.EX2 R37, R37 ;  /* 0x0000002500257308 */ /* 0x000fe20000000800 */
[----:B------:R-:W-:Y:S02]  /*7f50*/  FSEL R64, R64, -INF , !P4 ;  /* 0xff80000040407808 */ /* 0x000fe40006000000 */
[C---:B------:R-:W-:Y:S02]  /*7f60*/  ISETP.GT.AND P4, PT, R81.reuse, 0x69, P2 ;  /* 0x000000695100780c */ /* 0x040fe40001784270 */
[----:B------:R-:W-:-:S02]  /*7f70*/  ISETP.GT.AND P5, PT, R81, 0x68, P2 ;  /* 0x000000685100780c */ /* 0x000fc400017a4270 */
[C---:B------:R-:W-:Y:S01]  /*7f80*/  ISETP.LT.OR P3, PT, R82.reuse, 0x62, P3 ;  /* 0x000000625200780c */ /* 0x040fe20001f61670 */
[----:B------:R-:W-:Y:S01]  /*7f90*/  MUFU.EX2 R40, R40 ;  /* 0x0000002800287308 */ /* 0x000fe20000000800 */
[----:B------:R-:W-:Y:S02]  /*7fa0*/  FMNMX.FTZ R79, R61, R76, !PT ;  /* 0x0000004c3d4f7209 */ /* 0x000fe40007810000 */
[C---:B------:R-:W-:Y:S02]  /*7fb0*/  ISETP.LT.OR P4, PT, R82.reuse, 0x6a, P4 ;  /* 0x0000006a5200780c */ /* 0x040fe40002781670 */
[----:B------:R-:W-:Y:S02]  /*7fc0*/  FSEL R65, R65, -INF , !P3 ;  /* 0xff80000041417808 */ /* 0x000fe40005800000 */
[----:B------:R-:W-:Y:S01]  /*7fd0*/  ISETP.LT.OR P5, PT, R82, 0x69, P5 ;  /* 0x000000695200780c */ /* 0x000fe20002fa1670 */
[----:B------:R-:W-:Y:S01]  /*7fe0*/  MUFU.EX2 R41, R41 ;  /* 0x0000002900297308 */ /* 0x000fe20000000800 */
[----:B------:R-:W-:-:S02]  /*7ff0*/  FMNMX.FTZ R80, R64, R79, !PT ;  /* 0x0000004f40507209 */ /* 0x000fc40007810000 */
[----:B------:R-:W-:Y:S02]  /*8000*/  ISETP.GT.AND P3, PT, R81, 0x70, P2 ;  /* 0x000000705100780c */ /* 0x000fe40001764270 */
[----:B------:R-:W-:Y:S02]  /*8010*/  FSEL R76, R69, -INF , !P4 ;  /* 0xff800000454c7808 */ /* 0x000fe40006000000 */
[----:B------:R-:W-:Y:S01]  /*8020*/  FSEL R68, R68, -INF , !P5 ;  /* 0xff80000044447808 */ /* 0x000fe20006800000 */
[----:B------:R-:W-:Y:S01]  /*8030*/  MUFU.EX2 R44, R44 ;  /* 0x0000002c002c7308 */ /* 0x000fe20000000800 */
[----:B------:R-:W-:Y:S02]  /*8040*/  FMNMX.FTZ R69, R65, R80, !PT ;  /* 0x0000005041457209 */ /* 0x000fe40007810000 */
[----:B------:R-:W-:Y:S02]  /*8050*/  ISETP.LT.OR P3, PT, R82, 0x71, P3 ;  /* 0x000000715200780c */ /* 0x000fe40001f61670 */
[----:B------:R-:W-:-:S02]  /*8060*/  ISETP.GT.AND P5, PT, R81, 0x71, P2 ;  /* 0x000000715100780c */ /* 0x000fc400017a4270 */
[----:B------:R-:W-:Y:S01]  /*8070*/  FMNMX.FTZ R69, R68, R69, !PT ;  /* 0x0000004544457209 */ /* 0x000fe20007810000 */
[----:B------:R-:W-:Y:S01]  /*8080*/  MUFU.EX2 R45, R45 ;  /* 0x0000002d002d7308 */ /* 0x000fe20000000800 */
[----:B------:R-:W-:Y:S02]  /*8090*/  FSEL R79, R72, -INF , !P3 ;  /* 0xff800000484f7808 */ /* 0x000fe40005800000 */
[C---:B------:R-:W-:Y:S02]  /*80a0*/  ISETP.GT.AND P4, PT, R81.reuse, 0x78, P2 ;  /* 0x000000785100780c */ /* 0x040fe40001784270 */
[----:B------:R-:W-:Y:S02]  /*80b0*/  ISETP.LT.OR P5, PT, R82, 0x72, P5 ;  /* 0x000000725200780c */ /* 0x000fe40002fa1670 */
[----:B------:R-:W-:Y:S01]  /*80c0*/  FMNMX.FTZ R72, R76, R69, !PT ;  /* 0x000000454c487209 */ /* 0x000fe20007810000 */
[----:B------:R-:W-:Y:S01]  /*80d0*/  MUFU.EX2 R50, R50 ;  /* 0x0000003200327308 */ /* 0x000fe20000000800 */
[----:B------:R-:W-:-:S02]  /*80e0*/  ISETP.GT.AND P2, PT, R81, 0x79, P2 ;  /* 0x000000795100780c */ /* 0x000fc40001744270 */
[C---:B------:R-:W-:Y:S02]  /*80f0*/  ISETP.LT.OR P4, PT, R82.reuse, 0x79, P4 ;  /* 0x000000795200780c */ /* 0x040fe40002781670 */
[----:B------:R-:W-:Y:S02]  /*8100*/  FSEL R80, R73, -INF , !P5 ;  /* 0xff80000049507808 */ /* 0x000fe40006800000 */
[----:B------:R-:W-:Y:S01]  /*8110*/  FMNMX.FTZ R69, R79, R72, !PT ;  /* 0x000000484f457209 */ /* 0x000fe20007810000 */
[----:B------:R-:W-:Y:S01]  /*8120*/  MUFU.EX2 R51, R51 ;  /* 0x0000003300337308 */ /* 0x000fe20000000800 */
[----:B------:R-:W-:Y:S01]  /*8130*/  ISETP.LT.OR P2, PT, R82, 0x7a, P2 ;  /* 0x0000007a5200780c */ /* 0x000fe20001741670 */
[----:B------:R-:W-:Y:S01]  /*8140*/  FFMA.FTZ R82, R77, UR34, -R11 ;  /* 0x000000224d527c23 */ /* 0x000fe2000801080b */
[----:B------:R-:W-:Y:S02]  /*8150*/  FSEL R75, R75, -INF , !P4 ;  /* 0xff8000004b4b7808 */ /* 0x000fe40006000000 */
[----:B------:R-:W-:-:S02]  /*8160*/  FMNMX.FTZ R72, R80, R69, !PT ;  /* 0x0000004550487209 */ /* 0x000fc40007810000 */
[----:B------:R-:W-:Y:S01]  /*8170*/  FSEL R78, R78, -INF , !P2 ;  /* 0xff8000004e4e7808 */ /* 0x000fe20005000000 */
[----:B------:R-:W-:Y:S01]  /*8180*/  MUFU.EX2 R54, R54 ;  /* 0x0000003600367308 */ /* 0x000fe20000000800 */
[----:B------:R-:W-:Y:S02]  /*8190*/  FMNMX.FTZ R69, R75, R72, !PT ;  /* 0x000000484b457209 */ /* 0x000fe40007810000 */
[----:B------:R-:W-:Y:S02]  /*81a0*/  FSEL R81, R10, RZ, P6 ;  /* 0x000000ff0a517208 */ /* 0x000fe40003000000 */
[----:B------:R-:W-:-:S03]  /*81b0*/  FMNMX.FTZ R69, R78, R69, !PT ;  /* 0x000000454e457209 */ /* 0x000fc60007810000 */
[----:B------:R-:W-:Y:S01]  /*81c0*/  FADD.FTZ R81, -R81, R4 ;  /* 0x0000000451517221 */ /* 0x000fe20000010100 */
[----:B------:R-:W-:Y:S01]  /*81d0*/  MUFU.EX2 R55, R55 ;  /* 0x0000003700377308 */ /* 0x000fe20000000800 */
[----:B------:R-:W0:Y:S07]  /*81e0*/  SHFL.BFLY PT, R72, R69, 0x2, 0x1f ;  /* 0x0c401f0045487f89 */ /* 0x000e2e00000e0000 */
[----:B------:R-:W-:Y:S08]  /*81f0*/  MUFU.EX2 R58, R58 ;  /* 0x0000003a003a7308 */ /* 0x000ff00000000800 */
[----:B------:R-:W-:Y:S08]  /*8200*/  MUFU.EX2 R59, R59 ;  /* 0x0000003b003b7308 */ /* 0x000ff00000000800 */
[----:B------:R-:W-:Y:S01]  /*8210*/  MUFU.EX2 R62, R62 ;  /* 0x0000003e003e7308 */ /* 0x000fe20000000800 */
[----:B0-----:R-:W-:Y:S01]  /*8220*/  FMNMX.FTZ R72, R69, R72, !PT ;  /* 0x0000004845487209 */ /* 0x001fe20007810000 */
[--C-:B------:R-:W-:Y:S01]  /*8230*/  FFMA.FTZ R69, R70, UR34, -R11.reuse ;  /* 0x0000002246457c23 */ /* 0x100fe2000801080b */
[----:B------:R-:W-:-:S03]  /*8240*/  FFMA.FTZ R70, R74, UR34, -R11 ;  /* 0x000000224a467c23 */ /* 0x000fc6000801080b */
[----:B------:R-:W0:Y:S02]  /*8250*/  SHFL.BFLY PT, R73, R72, 0x1, 0x1f ;  /* 0x0c201f0048497f89 */ /* 0x000e2400000e0000 */
[----:B------:R-:W-:Y:S08]  /*8260*/  MUFU.EX2 R63, R63 ;  /* 0x0000003f003f7308 */ /* 0x000ff00000000800 */
[----:B------:R-:W-:Y:S08]  /*8270*/  MUFU.EX2 R66, R66 ;  /* 0x0000004200427308 */ /* 0x000ff00000000800 */
[----:B------:R-:W-:Y:S01]  /*8280*/  MUFU.EX2 R67, R67 ;  /* 0x0000004300437308 */ /* 0x000fe20000000800 */
[----:B0-----:R-:W-:Y:S01]  /*8290*/  FMNMX.FTZ R11, R72, R73, !PT ;  /* 0x00000049480b7209 */ /* 0x001fe20007810000 */
[----:B------:R-:W-:-:S06]  /*82a0*/  FMUL.FTZ R73, R81, UR34 ;  /* 0x0000002251497c20 */ /* 0x000fcc0008410000 */
[----:B------:R-:W-:Y:S01]  /*82b0*/  MUFU.EX2 R72, R82 ;  /* 0x0000005200487308 */ /* 0x000fe20000000800 */
[C---:B------:R-:W-:Y:S01]  /*82c0*/  FSETP.NEU.FTZ.AND P2, PT, R11.reuse, -INF , PT ;  /* 0xff8000000b00780b */ /* 0x040fe20003f5d000 */
[----:B------:R-:W-:-:S03]  /*82d0*/  FMUL.FTZ R77, R11, UR34 ;  /* 0x000000220b4d7c20 */ /* 0x000fc60008410000 */
[----:B------:R-:W-:Y:S02]  /*82e0*/  FSEL R4, R11, RZ, P2 ;  /* 0x000000ff0b047208 */ /* 0x000fe40001000000 */
[----:B------:R-:W-:Y:S01]  /*82f0*/  FSEL R77, R77, RZ, P2 ;  /* 0x000000ff4d4d7208 */ /* 0x000fe20001000000 */
[----:B------:R-:W0:Y:S01]  /*8300*/  MUFU.EX2 R73, R73 ;  /* 0x0000004900497308 */ /* 0x000e220000000800 */
[----:B------:R-:W-:Y:S01]  /*8310*/  ISETP.GT.AND P2, PT, R0, UR57, PT ;  /* 0x0000003900007c0c */ /* 0x000fe2000bf44270 */
[----:B------:R-:W-:Y:S01]  /*8320*/  FADD.FTZ R4, -R4, R7 ;  /* 0x0000000704047221 */ /* 0x000fe20000010100 */
[----:B------:R-:W-:Y:S02]  /*8330*/  VIADD R0, R0, 0xffffffff ;  /* 0xffffffff00007836 */ /* 0x000fe40000000000 */
[--C-:B------:R-:W-:Y:S01]  /*8340*/  FFMA.FTZ R84, R13, UR34, -R77.reuse ;  /* 0x000000220d547c23 */ /* 0x100fe2000801084d */
[--C-:B------:R-:W-:Y:S01]  /*8350*/  FFMA.FTZ R13, R20, UR34, -R77.reuse ;  /* 0x00000022140d7c23 */ /* 0x100fe2000801084d */
[--C-:B------:R-:W-:Y:S01]  /*8360*/  FFMA.FTZ R74, R14, UR34, -R77.reuse ;  /* 0x000000220e4a7c23 */ /* 0x100fe2000801084d */
[--C-:B------:R-:W-:Y:S01]  /*8370*/  FFMA.FTZ R20, R21, UR34, -R77.reuse ;  /* 0x0000002215147c23 */ /* 0x100fe2000801084d */
[--C-:B------:R-:W-:Y:S01]  /*8380*/  FFMA.FTZ R21, R26, UR34, -R77.reuse ;  /* 0x000000221a157c23 */ /* 0x100fe2000801084d */
[--C-:B------:R-:W-:Y:S01]  /*8390*/  FFMA.FTZ R26, R46, UR34, -R77.reuse ;  /* 0x000000222e1a7c23 */ /* 0x100fe2000801084d */
[----:B------:R-:W-:Y:S01]  /*83a0*/  FMUL.FTZ R4, R4, UR34 ;  /* 0x0000002204047c20 */ /* 0x000fe20008410000 */
[--C-:B------:R-:W-:Y:S01]  /*83b0*/  FFMA.FTZ R46, R30, UR34, -R77.reuse ;  /* 0x000000221e2e7c23 */ /* 0x100fe2000801084d */
[--C-:B------:R-:W-:Y:S01]  /*83c0*/  FFMA.FTZ R81, R9, UR34, -R77.reuse ;  /* 0x0000002209517c23 */ /* 0x100fe2000801084d */
[----:B------:R-:W-:Y:S01]  /*83d0*/  IMAD.U32 R30, RZ, RZ, UR46 ;  /* 0x0000002eff1e7e24 */ /* 0x000fe2000f8e00ff */
[----:B------:R-:W-:Y:S01]  /*83e0*/  MUFU.EX2 R74, R74 ;  /* 0x0000004a004a7308 */ /* 0x000fe20000000800 */
[--C-:B------:R-:W-:Y:S01]  /*83f0*/  FFMA.FTZ R12, R12, UR34, -R77.reuse ;  /* 0x000000220c0c7c23 */ /* 0x100fe2000801084d */
[----:B------:R-:W-:Y:S01]  /*8400*/  FFMA.FTZ R83, R35, UR34, -R77 ;  /* 0x0000002223537c23 */ /* 0x000fe2000801084d */
[----:B0-----:R-:W-:Y:S01]  /*8410*/  FFMA.FTZ R7, R73, R3, R5 ;  /* 0x0000000349077223 */ /* 0x001fe20000010005 */
[----:B------:R-:W-:Y:S01]  /*8420*/  @!P1 LEA R30, R30, UR42, 0x3 ;  /* 0x0000002a1e1e9c11 */ /* 0x000fe2000f8e18ff */
[--C-:B------:R-:W-:Y:S01]  /*8430*/  FFMA.FTZ R35, R43, UR34, -R77.reuse ;  /* 0x000000222b237c23 */ /* 0x100fe2000801084d */
[--C-:B------:R-:W-:Y:S01]  /*8440*/  FFMA.FTZ R43, R49, UR34, -R77.reuse ;  /* 0x00000022312b7c23 */ /* 0x100fe2000801084d */
[----:B------:R-:W-:Y:S01]  /*8450*/  FFMA.FTZ R47, R47, UR34, -R77 ;  /* 0x000000222f2f7c23 */ /* 0x000fe2000801084d */
[----:B------:R0:W1:Y:S01]  /*8460*/  MUFU.EX2 R9, R4 ;  /* 0x0000000400097308 */ /* 0x0000620000000800 */
[----:B------:R-:W-:-:S02]  /*8470*/  @!P1 VIADD R30, R30, 0x2d860 ;  /* 0x0002d8601e1e9836 */ /* 0x000fc40000000000 */
[--C-:B------:R-:W-:Y:S01]  /*8480*/  FFMA.FTZ R34, R34, UR34, -R77.reuse ;  /* 0x0000002222227c23 */ /* 0x100fe2000801084d */
[--C-:B------:R-:W-:Y:S01]  /*8490*/  FFMA.FTZ R14, R39, UR34, -R77.reuse ;  /* 0x00000022270e7c23 */ /* 0x100fe2000801084d */
[--C-:B------:R-:W-:Y:S01]  /*84a0*/  FFMA.FTZ R39, R42, UR34, -R77.reuse ;  /* 0x000000222a277c23 */ /* 0x100fe2000801084d */
[--C-:B------:R-:W-:Y:S01]  /*84b0*/  FFMA.FTZ R42, R48, UR34, -R77.reuse ;  /* 0x00000022302a7c23 */ /* 0x100fe2000801084d */
[----:B------:R-:W-:Y:S01]  /*84c0*/  @!P1 PRMT R30, RZ, 0x654, R30 ;  /* 0x00000654ff1e9816 */ /* 0x000fe2000000001e */
[----:B------:R-:W-:Y:S01]  /*84d0*/  FFMA.FTZ R48, R53, UR34, -R77 ;  /* 0x0000002235307c23 */ /* 0x000fe2000801084d */
[----:B------:R-:W2:Y:S01]  /*84e0*/  MUFU.EX2 R81, R81 ;  /* 0x0000005100517308 */ /* 0x000ea20000000800 */
[----:B0-----:R-:W-:Y:S01]  /*84f0*/  FADD.FTZ R4, R6, R7 ;  /* 0x0000000706047221 */ /* 0x001fe20000010000 */
[----:B------:R0:W-:Y:S01]  /*8500*/  @!P1 SYNCS.ARRIVE.TRANS64.RED.A1T0 RZ, [R30+URZ], RZ ;  /* 0x000000ff1eff99a7 */ /* 0x0001e2000810043f */
[--C-:B------:R-:W-:Y:S01]  /*8510*/  FFMA.FTZ R3, R52, UR34, -R77.reuse ;  /* 0x0000002234037c23 */ /* 0x100fe2000801084d */
[--C-:B------:R-:W-:Y:S01]  /*8520*/  FFMA.FTZ R57, R57, UR34, -R77.reuse ;  /* 0x0000002239397c23 */ /* 0x100fe2000801084d */
[--C-:B------:R-:W-:Y:S01]  /*8530*/  FFMA.FTZ R52, R61, UR34, -R77.reuse ;  /* 0x000000223d347c23 */ /* 0x100fe2000801084d */
[--C-:B------:R-:W-:Y:S01]  /*8540*/  FFMA.FTZ R65, R65, UR34, -R77.reuse ;  /* 0x0000002241417c23 */ /* 0x100fe2000801084d */
[--C-:B------:R-:W-:Y:S01]  /*8550*/  FFMA.FTZ R68, R68, UR34, -R77.reuse ;  /* 0x0000002244447c23 */ /* 0x100fe2000801084d */
[----:B------:R3:W4:Y:S01]  /*8560*/  MUFU.EX2 R82, R12 ;  /* 0x0000000c00527308 */ /* 0x0007220000000800 */
[----:B-1----:R-:W-:Y:S01]  /*8570*/  FFMA.FTZ R2, R9, R2, R74 ;  /* 0x0000000209027223 */ /* 0x002fe2000001004a */
[----:B0-----:R-:W-:Y:S01]  /*8580*/  FADD.FTZ R30, R27, R4 ;  /* 0x000000041b1e7221 */ /* 0x001fe20000010000 */
[----:B------:R-:W-:Y:S01]  /*8590*/  F2FP.F16.F32.PACK_AB R4, R6, R5 ;  /* 0x000000050604723e */ /* 0x000fe200000000ff */
[--C-:B------:R-:W-:Y:S01]  /*85a0*/  FFMA.FTZ R76, R76, UR34, -R77.reuse ;  /* 0x000000224c4c7c23 */ /* 0x100fe2000801084d */
[C---:B------:R-:W-:Y:S01]  /*85b0*/  F2FP.F16.F32.PACK_AB R6, R31.reuse, R27 ;  /* 0x0000001b1f06723e */ /* 0x040fe200000000ff */
[----:B------:R-:W-:Y:S01]  /*85c0*/  FADD.FTZ R49, R31, R30 ;  /* 0x0000001e1f317221 */ /* 0x000fe20000010000 */
[--C-:B------:R-:W-:Y:S01]  /*85d0*/  FFMA.FTZ R79, R79, UR34, -R77.reuse ;  /* 0x000000224f4f7c23 */ /* 0x100fe2000801084d */
[----:B------:R-:W0:Y:S01]  /*85e0*/  MUFU.EX2 R84, R84 ;  /* 0x0000005400547308 */ /* 0x000e220000000800 */
[----:B--2---:R-:W-:Y:S01]  /*85f0*/  FADD.FTZ R5, R81, R2 ;  /* 0x0000000251057221 */ /* 0x004fe20000010000 */
[----:B---3--:R-:W-:Y:S01]  /*8600*/  FFMA.FTZ R12, R38, UR34, -R77 ;  /* 0x00000022260c7c23 */ /* 0x008fe2000801084d */
[----:B------:R-:W-:Y:S01]  /*8610*/  FADD.FTZ R38, R8, R49 ;  /* 0x0000003108267221 */ /* 0x000fe20000010000 */
[--C-:B------:R-:W-:Y:S01]  /*8620*/  FFMA.FTZ R2, R56, UR34, -R77.reuse ;  /* 0x0000002238027c23 */ /* 0x100fe2000801084d */
[--C-:B------:R-:W-:Y:S01]  /*8630*/  FFMA.FTZ R49, R64, UR34, -R77.reuse ;  /* 0x0000002240317c23 */ /* 0x100fe2000801084d */
[----:B------:R-:W-:Y:S01]  /*8640*/  FFMA.FTZ R80, R80, UR34, -R77 ;  /* 0x0000002250507c23 */ /* 0x000fe2000801084d */
[----:B------:R-:W-:Y:S01]  /*8650*/  FADD.FTZ R27, R15, R38 ;  /* 0x000000260f1b7221 */ /* 0x000fe20000010000 */
[----:B------:R-:W1:Y:S01]  /*8660*/  MUFU.EX2 R13, R13 ;  /* 0x0000000d000d7308 */ /* 0x000e620000000800 */
[----:B----4-:R-:W-:Y:S01]  /*8670*/  FADD.FTZ R7, R82, R5 ;  /* 0x0000000552077221 */ /* 0x010fe20000010000 */
[----:B------:R-:W-:Y:S01]  /*8680*/  F2FP.F16.F32.PACK_AB R5, R81, R74 ;  /* 0x0000004a5105723e */ /* 0x000fe200000000ff */
[----:B------:R-:W-:Y:S01]  /*8690*/  FADD.FTZ R38, R24, R27 ;  /* 0x0000001b18267221 */ /* 0x000fe20000010000 */
[--C-:B------:R-:W-:Y:S01]  /*86a0*/  FFMA.FTZ R27, R60, UR34, -R77.reuse ;  /* 0x000000223c1b7c23 */ /* 0x100fe2000801084d */
[--C-:B------:R-:W-:Y:S01]  /*86b0*/  FFMA.FTZ R75, R75, UR34, -R77.reuse ;  /* 0x000000224b4b7c23 */ /* 0x100fe2000801084d */
[----:B------:R-:W-:Y:S01]  /*86c0*/  FFMA.FTZ R77, R78, UR34, -R77 ;  /* 0x000000224e4d7c23 */ /* 0x000fe2000801084d */
[----:B------:R-:W-:Y:S01]  /*86d0*/  FADD.FTZ R53, R25, R38 ;  /* 0x0000002619357221 */ /* 0x000fe20000010000 */
[----:B------:R-:W2:Y:S01]  /*86e0*/  MUFU.EX2 R20, R20 ;  /* 0x0000001400147308 */ /* 0x000ea20000000800 */
[C---:B0-----:R-:W-:Y:S01]  /*86f0*/  FADD.FTZ R30, R84.reuse, R7 ;  /* 0x00000007541e7221 */ /* 0x041fe20000010000 */
[----:B------:R-:W-:Y:S01]  /*8700*/  F2FP.F16.F32.PACK_AB R7, R84, R82 ;  /* 0x000000525407723e */ /* 0x000fe200000000ff */
[----:B------:R-:W-:Y:S01]  /*8710*/  UMOV UR46, UR56 ;  /* 0x00000038002e7c82 */ /* 0x000fe20008000000 */
[----:B------:R-:W-:Y:S01]  /*8720*/  F2FP.F16.F32.PACK_AB R56, R55, R54 ;  /* 0x000000363738723e */ /* 0x000fe200000000ff */
[-C--:B------:R-:W-:Y:S01]  /*8730*/  FMUL.FTZ R88, R88, R73.reuse ;  /* 0x0000004958587220 */ /* 0x080fe20000410000 */
[----:B------:R-:W-:Y:S01]  /*8740*/  F2FP.F16.F32.PACK_AB R64, R63, R62 ;  /* 0x0000003e3f40723e */ /* 0x000fe200000000ff */
[----:B------:R0:W-:Y:S01]  /*8750*/  STSM.16.M88.4 [R17+0x21800], R4 ;  /* 0x0218000411007844 */ /* 0x0001e20000000200 */
[----:B------:R-:W3:Y:S01]  /*8760*/  MUFU.EX2 R21, R21 ;  /* 0x0000001500157308 */ /* 0x000ee20000000800 */
[----:B-1----:R-:W-:Y:S01]  /*8770*/  FADD.FTZ R31, R13, R30 ;  /* 0x0000001e0d1f7221 */ /* 0x002fe20000010000 */
[-C--:B------:R-:W-:Y:S01]  /*8780*/  FMUL.FTZ R89, R89, R73.reuse ;  /* 0x0000004959597220 */ /* 0x080fe20000410000 */
        /* <DEDUP_REMOVED lines=12> */
[----:B0-----:R-:W-:Y:S01]  /*8850*/  F2FP.F16.F32.PACK_AB R4, R15, R8 ;  /* 0x000000080f04723e */ /* 0x001fe200000000ff */
[----:B------:R-:W0:Y:S01]  /*8860*/  MUFU.EX2 R46, R46 ;  /* 0x0000002e002e7308 */ /* 0x000e220000000800 */
[----:B---3--:R-:W-:Y:S01]  /*8870*/  FADD.FTZ R31, R21, R30 ;  /* 0x0000001e151f7221 */ /* 0x008fe20000010000 */
[----:B------:R-:W-:Y:S01]  /*8880*/  FADD.FTZ R30, R28, R53 ;  /* 0x000000351c1e7221 */ /* 0x000fe20000010000 */
[----:B------:R-:W-:Y:S01]  /*8890*/  F2FP.F16.F32.PACK_AB R6, R25, R24 ;  /* 0x000000181906723e */ /* 0x000fe200000000ff */
[----:B------:R-:W-:Y:S01]  /*88a0*/  FMUL.FTZ R112, R112, R73 ;  /* 0x0000004970707220 */ /* 0x000fe20000410000 */
[----:B------:R-:W-:Y:S01]  /*88b0*/  F2FP.F16.F32.PACK_AB R5, R20, R13 ;  /* 0x0000000d1405723e */ /* 0x000fe200000000ff */
[C---:B------:R-:W-:Y:S01]  /*88c0*/  FADD.FTZ R53, R29.reuse, R30 ;  /* 0x0000001e1d357221 */ /* 0x040fe20000010000 */
[----:B------:R-:W-:Y:S01]  /*88d0*/  F2FP.F16.F32.PACK_AB R28, R29, R28 ;  /* 0x0000001c1d1c723e */ /* 0x000fe200000000ff */
[----:B------:R-:W2:Y:S01]  /*88e0*/  MUFU.EX2 R47, R47 ;  /* 0x0000002f002f7308 */ /* 0x000ea20000000800 */
        /* <DEDUP_REMOVED lines=8> */
[----:B0-----:R-:W-:Y:S01]  /*8970*/  FADD.FTZ R30, R46, R31 ;  /* 0x0000001f2e1e7221 */ /* 0x001fe20000010000 */
[----:B------:R-:W-:Y:S01]  /*8980*/  FADD.FTZ R38, R36, R53 ;  /* 0x0000003524267221 */ /* 0x000fe20000010000 */
[----:B------:R0:W-:Y:S01]  /*8990*/  STSM.16.M88.4 [R22], R4 ;  /* 0x0000000416007844 */ /* 0x0001e20000000200 */
[C---:B------:R-:W-:Y:S01]  /*89a0*/  F2FP.F16.F32.PACK_AB R36, R37.reuse, R36 ;  /* 0x000000242524723e */ /* 0x040fe200000000ff */
[-C--:B------:R-:W-:Y:S01]  /*89b0*/  FMUL.FTZ R120, R120, R73.reuse ;  /* 0x0000004978787220 */ /* 0x080fe20000410000 */
[----:B------:R-:W-:Y:S01]  /*89c0*/  FADD.FTZ R53, R37, R38 ;  /* 0x0000002625357221 */ /* 0x000fe20000010000 */
[----:B------:R-:W-:Y:S01]  /*89d0*/  F2FP.F16.F32.PACK_AB R38, R41, R40 ;  /* 0x000000282926723e */ /* 0x000fe200000000ff */
[----:B------:R-:W3:Y:S01]  /*89e0*/  MUFU.EX2 R83, R83 ;  /* 0x0000005300537308 */ /* 0x000ee20000000800 */
[C---:B--2---:R-:W-:Y:S01]  /*89f0*/  FADD.FTZ R31, R47.reuse, R30 ;  /* 0x0000001e2f1f7221 */ /* 0x044fe20000010000 */
[----:B------:R-:W-:Y:S01]  /*8a00*/  FADD.FTZ R8, R40, R53 ;  /* 0x0000003528087221 */ /* 0x000fe20000010000 */
[----:B------:R-:W-:Y:S01]  /*8a10*/  F2FP.F16.F32.PACK_AB R29, R47, R46 ;  /* 0x0000002e2f1d723e */ /* 0x000fe200000000ff */
[-C--:B------:R-:W-:Y:S01]  /*8a20*/  FMUL.FTZ R121, R121, R73.reuse ;  /* 0x0000004979797220 */ /* 0x080fe20000410000 */
[----:B------:R-:W-:Y:S01]  /*8a30*/  F2FP.F16.F32.PACK_AB R46, R51, R50 ;  /* 0x00000032332e723e */ /* 0x000fe200000000ff */
[----:B------:R-:W-:Y:S01]  /*8a40*/  FADD.FTZ R15, R41, R8 ;  /* 0x00000008290f7221 */ /* 0x000fe20000010000 */
[-C--:B------:R-:W-:Y:S01]  /*8a50*/  FMUL.FTZ R124, R124, R73.reuse ;  /* 0x000000497c7c7220 */ /* 0x080fe20000410000 */
[----:B------:R-:W2:Y:S01]  /*8a60*/  MUFU.EX2 R12, R12 ;  /* 0x0000000c000c7308 */ /* 0x000ea20000000800 */
[----:B-1----:R-:W-:Y:S01]  /*8a70*/  FADD.FTZ R30, R34, R31 ;  /* 0x0000001f221e7221 */ /* 0x002fe20000010000 */
[-C--:B------:R-:W-:Y:S01]  /*8a80*/  FMUL.FTZ R125, R125, R73.reuse ;  /* 0x000000497d7d7220 */ /* 0x080fe20000410000 */
[-C--:B------:R-:W-:Y:S01]  /*8a90*/  FMUL.FTZ R128, R128, R73.reuse ;  /* 0x0000004980807220 */ /* 0x080fe20000410000 */
[-C--:B------:R-:W-:Y:S01]  /*8aa0*/  FMUL.FTZ R129, R129, R73.reuse ;  /* 0x0000004981817220 */ /* 0x080fe20000410000 */
[-C--:B------:R-:W-:Y:S01]  /*8ab0*/  FMUL.FTZ R132, R132, R73.reuse ;  /* 0x0000004984847220 */ /* 0x080fe20000410000 */
[----:B------:R-:W-:Y:S01]  /*8ac0*/  FMUL.FTZ R133, R133, R73 ;  /* 0x0000004985857220 */ /* 0x000fe20000410000 */
[-C--:B------:R-:W-:Y:S01]  /*8ad0*/  FMUL.FTZ R90, R90, R9.reuse ;  /* 0x000000095a5a7220 */ /* 0x080fe20000410000 */
[----:B------:R-:W1:Y:S01]  /*8ae0*/  MUFU.EX2 R14, R14 ;  /* 0x0000000e000e7308 */ /* 0x000e620000000800 */
[----:B---3--:R-:W-:Y:S01]  /*8af0*/  FADD.FTZ R31, R83, R30 ;  /* 0x0000001e531f7221 */ /* 0x008fe20000010000 */
[----:B------:R-:W-:Y:S01]  /*8b00*/  F2FP.F16.F32.PACK_AB R30, R33, R32 ;  /* 0x00000020211e723e */ /* 0x000fe200000000ff */
[----:B------:R-:W-:Y:S01]  /*8b10*/  FADD.FTZ R32, R44, R15 ;  /* 0x0000000f2c207221 */ /* 0x000fe20000010000 */
[----:B------:R-:W-:Y:S01]  /*8b20*/  F2FP.F16.F32.PACK_AB R44, R45, R44 ;  /* 0x0000002c2d2c723e */ /* 0x000fe200000000ff */
[-C--:B------:R-:W-:Y:S01]  /*8b30*/  FMUL.FTZ R91, R91, R9.reuse ;  /* 0x000000095b5b7220 */ /* 0x080fe20000410000 */
[-C--:B------:R-:W-:Y:S01]  /*8b40*/  FMUL.FTZ R94, R94, R9.reuse ;  /* 0x000000095e5e7220 */ /* 0x080fe20000410000 */
[----:B------:R-:W-:Y:S01]  /*8b50*/  FADD.FTZ R15, R45, R32 ;  /* 0x000000202d0f7221 */ /* 0x000fe20000010000 */
[----:B------:R-:W3:Y:S01]  /*8b60*/  MUFU.EX2 R39, R39 ;  /* 0x0000002700277308 */ /* 0x000ee20000000800 */
[----:B--2---:R-:W-:Y:S01]  /*8b70*/  FADD.FTZ R31, R12, R31 ;  /* 0x0000001f0c1f7221 */ /* 0x004fe20000010000 */
[-C--:B------:R-:W-:Y:S01]  /*8b80*/  FMUL.FTZ R95, R95, R9.reuse ;  /* 0x000000095f5f7220 */ /* 0x080fe20000410000 */
[-C--:B------:R-:W-:Y:S01]  /*8b90*/  FMUL.FTZ R98, R98, R9.reuse ;  /* 0x0000000962627220 */ /* 0x080fe20000410000 */
[-C--:B------:R-:W-:Y:S01]  /*8ba0*/  FMUL.FTZ R99, R99, R9.reuse ;  /* 0x0000000963637220 */ /* 0x080fe20000410000 */
[-C--:B------:R-:W-:Y:S01]  /*8bb0*/  FMUL.FTZ R102, R102, R9.reuse ;  /* 0x0000000966667220 */ /* 0x080fe20000410000 */
[-C--:B------:R-:W-:Y:S01]  /*8bc0*/  FMUL.FTZ R103, R103, R9.reuse ;  /* 0x0000000967677220 */ /* 0x080fe20000410000 */
[-C--:B------:R-:W-:Y:S01]  /*8bd0*/  FMUL.FTZ R106, R106, R9.reuse ;  /* 0x000000096a6a7220 */ /* 0x080fe20000410000 */
[----:B------:R-:W2:Y:S01]  /*8be0*/  MUFU.EX2 R35, R35 ;  /* 0x0000002300237308 */ /* 0x000ea20000000800 */
[C---:B-1----:R-:W-:Y:S01]  /*8bf0*/  FADD.FTZ R24, R14.reuse, R31 ;  /* 0x0000001f0e187221 */ /* 0x042fe20000010000 */
[----:B------:R-:W-:Y:S01]  /*8c00*/  F2FP.F16.F32.PACK_AB R37, R14, R12 ;  /* 0x0000000c0e25723e */ /* 0x000fe200000000ff */
[-C--:B------:R-:W-:Y:S01]  /*8c10*/  FMUL.FTZ R107, R107, R9.reuse ;  /* 0x000000096b6b7220 */ /* 0x080fe20000410000 */
[----:B------:R-:W-:Y:S01]  /*8c20*/  F2FP.F16.F32.PACK_AB R31, R83, R34 ;  /* 0x00000022531f723e */ /* 0x000fe200000000ff */
[-C--:B------:R-:W-:Y:S01]  /*8c30*/  FMUL.FTZ R110, R110, R9.reuse ;  /* 0x000000096e6e7220 */ /* 0x080fe20000410000 */
[-C--:B------:R-:W-:Y:S01]  /*8c40*/  FMUL.FTZ R111, R111, R9.reuse ;  /* 0x000000096f6f7220 */ /* 0x080fe20000410000 */
[-C--:B------:R-:W-:Y:S01]  /*8c50*/  FMUL.FTZ R114, R114, R9.reuse ;  /* 0x0000000972727220 */ /* 0x080fe20000410000 */
[----:B------:R-:W1:Y:S01]  /*8c60*/  MUFU.EX2 R42, R42 ;  /* 0x0000002a002a7308 */ /* 0x000e620000000800 */
[----:B---3--:R-:W-:Y:S01]  /*8c70*/  FADD.FTZ R24, R39, R24 ;  /* 0x0000001827187221 */ /* 0x008fe20000010000 */
[----:B------:R-:W-:Y:S01]  /*8c80*/  STSM.16.M88.4 [R19], R28 ;  /* 0x0000001c13007844 */ /* 0x000fe20000000200 */
[-C--:B------:R-:W-:Y:S01]  /*8c90*/  FMUL.FTZ R115, R115, R9.reuse ;  /* 0x0000000973737220 */ /* 0x080fe20000410000 */
[-C--:B------:R-:W-:Y:S01]  /*8ca0*/  FMUL.FTZ R118, R118, R9.reuse ;  /* 0x0000000976767220 */ /* 0x080fe20000410000 */
[-C--:B------:R-:W-:Y:S01]  /*8cb0*/  FMUL.FTZ R119, R119, R9.reuse ;  /* 0x0000000977777220 */ /* 0x080fe20000410000 */
[-C--:B------:R-:W-:Y:S01]  /*8cc0*/  FMUL.FTZ R122, R122, R9.reuse ;  /* 0x000000097a7a7220 */ /* 0x080fe20000410000 */
[----:B------:R-:W-:Y:S01]  /*8cd0*/  FMUL.FTZ R123, R123, R9 ;  /* 0x000000097b7b7220 */ /* 0x000fe20000410000 */
[----:B------:R-:W3:Y:S01]  /*8ce0*/  MUFU.EX2 R43, R43 ;  /* 0x0000002b002b7308 */ /* 0x000ee20000000800 */
[C---:B--2---:R-:W-:Y:S01]  /*8cf0*/  FADD.FTZ R13, R35.reuse, R24 ;  /* 0x00000018230d7221 */ /* 0x044fe20000010000 */
[----:B------:R-:W-:Y:S01]  /*8d00*/  FADD.FTZ R24, R50, R15 ;  /* 0x0000000f32187221 */ /* 0x000fe20000010000 */
[----:B------:R-:W-:Y:S01]  /*8d10*/  F2FP.F16.F32.PACK_AB R39, R35, R39 ;  /* 0x000000272327723e */ /* 0x000fe200000000ff */
[-C--:B------:R-:W-:Y:S01]  /*8d20*/  FMUL.FTZ R126, R126, R9.reuse ;  /* 0x000000097e7e7220 */ /* 0x080fe20000410000 */
[-C--:B------:R-:W-:Y:S01]  /*8d30*/  FMUL.FTZ R127, R127, R9.reuse ;  /* 0x000000097f7f7220 */ /* 0x080fe20000410000 */
[----:B------:R-:W-:Y:S01]  /*8d40*/  FADD.FTZ R21, R51, R24 ;  /* 0x0000001833157221 */ /* 0x000fe20000010000 */
[-C--:B------:R-:W-:Y:S01]  /*8d50*/  FMUL.FTZ R130, R130, R9.reuse ;  /* 0x0000000982827220 */ /* 0x080fe20000410000 */
[----:B------:R-:W2:Y:S01]  /*8d60*/  MUFU.EX2 R3, R3 ;  /* 0x0000000300037308 */ /* 0x000ea20000000800 */
[----:B-1----:R-:W-:Y:S01]  /*8d70*/  FADD.FTZ R20, R42, R13 ;  /* 0x0000000d2a147221 */ /* 0x002fe20000010000 */
[----:B------:R-:W-:Y:S01]  /*8d80*/  STSM.16.M88.4 [R18], R36 ;  /* 0x0000002412007844 */ /* 0x000fe20000000200 */
[-C--:B------:R-:W-:Y:S01]  /*8d90*/  FMUL.FTZ R131, R131, R9.reuse ;  /* 0x0000000983837220 */ /* 0x080fe20000410000 */
[-C--:B------:R-:W-:Y:S01]  /*8da0*/  FMUL.FTZ R134, R134, R9.reuse ;  /* 0x0000000986867220 */ /* 0x080fe20000410000 */
[----:B------:R-:W-:-:S03]  /*8db0*/  FMUL.FTZ R135, R135, R9 ;  /* 0x0000000987877220 */ /* 0x000fc60000410000 */
[----:B------:R-:W1:Y:S01]  /*8dc0*/  MUFU.EX2 R48, R48 ;  /* 0x0000003000307308 */ /* 0x000e620000000800 */
[C---:B---3--:R-:W-:Y:S01]  /*8dd0*/  FADD.FTZ R20, R43.reuse, R20 ;  /* 0x000000142b147221 */ /* 0x048fe20000010000 */
[----:B------:R-:W-:-:S06]  /*8de0*/  F2FP.F16.F32.PACK_AB R45, R43, R42 ;  /* 0x0000002a2b2d723e */ /* 0x000fcc00000000ff */
[----:B------:R-:W3:Y:S01]  /*8df0*/  MUFU.EX2 R2, R2 ;  /* 0x0000000200027308 */ /* 0x000ee20000000800 */
[----:B--2---:R-:W-:Y:S01]  /*8e00*/  FADD.FTZ R15, R3, R20 ;  /* 0x00000014030f7221 */ /* 0x004fe20000010000 */
[----:B------:R-:W-:-:S04]  /*8e10*/  FADD.FTZ R20, R54, R21 ;  /* 0x0000001536147221 */ /* 0x000fc80000010000 */
[----:B------:R-:W-:Y:S02]  /*8e20*/  FADD.FTZ R21, R55, R20 ;  /* 0x0000001437157221 */ /* 0x000fe40000010000 */
[----:B------:R-:W2:Y:S01]  /*8e30*/  MUFU.EX2 R57, R57 ;  /* 0x0000003900397308 */ /* 0x000ea20000000800 */
[----:B-1----:R-:W-:Y:S01]  /*8e40*/  FADD.FTZ R15, R48, R15 ;  /* 0x0000000f300f7221 */ /* 0x002fe20000010000 */
[----:B0-----:R-:W-:Y:S01]  /*8e50*/  FADD.FTZ R6, R58, R21 ;  /* 0x000000153a067221 */ /* 0x001fe20000010000 */
[----:B------:R-:W-:Y:S02]  /*8e60*/  F2FP.F16.F32.PACK_AB R47, R48, R3 ;  /* 0x00000003302f723e */ /* 0x000fe400000000ff */
[C---:B------:R-:W-:Y:S01]  /*8e70*/  F2FP.F16.F32.PACK_AB R58, R59.reuse, R58 ;  /* 0x0000003a3b3a723e */ /* 0x040fe200000000ff */
[----:B------:R-:W-:Y:S02]  /*8e80*/  FADD.FTZ R7, R59, R6 ;  /* 0x000000063b077221 */ /* 0x000fe40000010000 */
[----:B------:R-:W0:Y:S01]  /*8e90*/  MUFU.EX2 R27, R27 ;  /* 0x0000001b001b7308 */ /* 0x000e220000000800 */
[----:B---3--:R-:W-:Y:S01]  /*8ea0*/  FADD.FTZ R4, R2, R15 ;  /* 0x0000000f02047221 */ /* 0x008fe20000010000 */
[----:B------:R-:W-:Y:S01]  /*8eb0*/  FADD.FTZ R6, R62, R7 ;  /* 0x000000073e067221 */ /* 0x000fe20000010000 */
[----:B------:R-:W-:Y:S05]  /*8ec0*/  STSM.16.M88.4 [R17+0x27800], R44 ;  /* 0x0278002c11007844 */ /* 0x000fea0000000200 */
[----:B------:R-:W1:Y:S01]  /*8ed0*/  MUFU.EX2 R52, R52 ;  /* 0x0000003400347308 */ /* 0x000e620000000800 */
[C---:B--2---:R-:W-:Y:S01]  /*8ee0*/  FADD.FTZ R4, R57.reuse, R4 ;  /* 0x0000000439047221 */ /* 0x044fe20000010000 */
[----:B------:R-:W-:-:S06]  /*8ef0*/  F2FP.F16.F32.PACK_AB R57, R57, R2 ;  /* 0x000000023939723e */ /* 0x000fcc00000000ff */
[----:B------:R-:W2:Y:S01]  /*8f00*/  MUFU.EX2 R49, R49 ;  /* 0x0000003100317308 */ /* 0x000ea20000000800 */
[----:B0-----:R-:W-:-:S07]  /*8f10*/  FADD.FTZ R5, R27, R4 ;  /* 0x000000041b057221 */ /* 0x001fce0000010000 */
[----:B------:R-:W0:Y:S01]  /*8f20*/  MUFU.EX2 R8, R65 ;  /* 0x0000004100087308 */ /* 0x000e220000000800 */
[C---:B-1----:R-:W-:Y:S01]  /*8f30*/  FADD.FTZ R4, R52.reuse, R5 ;  /* 0x0000000534047221 */ /* 0x042fe20000010000 */
[----:B------:R-:W-:Y:S01]  /*8f40*/  FADD.FTZ R5, R63, R6 ;  /* 0x000000063f057221 */ /* 0x000fe20000010000 */
[----:B------:R-:W-:-:S05]  /*8f50*/  F2FP.F16.F32.PACK_AB R59, R52, R27 ;  /* 0x0000001b343b723e */ /* 0x000fca00000000ff */
[----:B------:R-:W1:Y:S01]  /*8f60*/  MUFU.EX2 R69, R69 ;  /* 0x0000004500457308 */ /* 0x000e620000000800 */
[----:B--2---:R-:W-:Y:S01]  /*8f70*/  FADD.FTZ R3, R49, R4 ;  /* 0x0000000431037221 */ /* 0x004fe20000010000 */
[----:B------:R-:W-:Y:S01]  /*8f80*/  FADD.FTZ R4, R66, R5 ;  /* 0x0000000542047221 */ /* 0x000fe20000010000 */
[C---:B------:R-:W-:Y:S01]  /*8f90*/  F2FP.F16.F32.PACK_AB R66, R67.reuse, R66 ;  /* 0x000000424342723e */ /* 0x040fe200000000ff */
[----:B------:R-:W-:Y:S02]  /*8fa0*/  STSM.16.M88.4 [R23], R56 ;  /* 0x0000003817007844 */ /* 0x000fe40000000200 */
[----:B------:R-:W-:Y:S02]  /*8fb0*/  FADD.FTZ R6, R67, R4 ;  /* 0x0000000443067221 */ /* 0x000fe40000010000 */
[----:B------:R-:W2:Y:S01]  /*8fc0*/  MUFU.EX2 R68, R68 ;  /* 0x0000004400447308 */ /* 0x000ea20000000800 */
[C---:B0-----:R-:W-:Y:S01]  /*8fd0*/  FADD.FTZ R3, R8.reuse, R3 ;  /* 0x0000000308037221 */ /* 0x041fe20000010000 */
[----:B------:R-:W-:-:S06]  /*8fe0*/  F2FP.F16.F32.PACK_AB R65, R8, R49 ;  /* 0x000000310841723e */ /* 0x000fcc00000000ff */
        /* <DEDUP_REMOVED lines=8> */
[----:B------:R-:W-:Y:S02]  /*9070*/  F2FP.F16.F32.PACK_AB R67, R13, R68 ;  /* 0x000000440d43723e */ /* 0x000fe400000000ff */
[----:B------:R-:W-:-:S03]  /*9080*/  F2FP.F16.F32.PACK_AB R4, R71, R69 ;  /* 0x000000454704723e */ /* 0x000fc600000000ff */
[----:B------:R-:W-:Y:S01]  /*9090*/  STSM.16.M88.4 [R19+0x6000], R64 ;  /* 0x0060004013007844 */ /* 0x000fe20000000200 */
[----:B------:R-:W1:Y:S01]  /*90a0*/  MUFU.EX2 R80, R80 ;  /* 0x0000005000507308 */ /* 0x000e620000000800 */
[----:B--2---:R-:W-:Y:S01]  /*90b0*/  F2FP.F16.F32.PACK_AB R6, R72, R70 ;  /* 0x000000464806723e */ /* 0x004fe200000000ff */
[----:B------:R-:W-:-:S06]  /*90c0*/  FADD.FTZ R15, R70, R15 ;  /* 0x0000000f460f7221 */ /* 0x000fcc0000010000 */
[----:B------:R-:W2:Y:S01]  /*90d0*/  MUFU.EX2 R12, R75 ;  /* 0x0000004b000c7308 */ /* 0x000ea20000000800 */
[----:B0-----:R-:W-:-:S07]  /*90e0*/  FADD.FTZ R3, R20, R3 ;  /* 0x0000000314037221 */ /* 0x001fce0000010000 */
[----:B------:R-:W0:Y:S01]  /*90f0*/  MUFU.EX2 R77, R77 ;  /* 0x0000004d004d7308 */ /* 0x000e220000000800 */
[C---:B-1----:R-:W-:Y:S01]  /*9100*/  F2FP.F16.F32.PACK_AB R5, R80.reuse, R20 ;  /* 0x000000145005723e */ /* 0x042fe200000000ff */
[----:B------:R-:W-:-:S04]  /*9110*/  FADD.FTZ R3, R80, R3 ;  /* 0x0000000350037221 */ /* 0x000fc80000010000 */
[----:B--2---:R-:W-:Y:S01]  /*9120*/  FADD.FTZ R2, R12, R3 ;  /* 0x000000030c027221 */ /* 0x004fe20000010000 */
[----:B------:R-:W-:Y:S01]  /*9130*/  FADD.FTZ R3, R72, R15 ;  /* 0x0000000f48037221 */ /* 0x000fe20000010000 */
[C---:B0-----:R-:W-:Y:S02]  /*9140*/  F2FP.F16.F32.PACK_AB R7, R77.reuse, R12 ;  /* 0x0000000c4d07723e */ /* 0x041fe400000000ff */
[----:B------:R-:W-:-:S03]  /*9150*/  FADD.FTZ R2, R77, R2 ;  /* 0x000000024d027221 */ /* 0x000fc60000010000 */
[----:B------:R0:W-:Y:S01]  /*9160*/  STSM.16.M88.4 [R18+0x6000], R4 ;  /* 0x0060000412007844 */ /* 0x0001e20000000200 */
[----:B------:R1:W-:Y:S06]  /*9170*/  MEMBAR.ALL.CTA ;  /* 0x0000000000007992 */ /* 0x0003ec0000008000 */
[----:B-1----:R-:W1:Y:S01]  /*9180*/  FENCE.VIEW.ASYNC.S ;  /* 0x00000000000073c6 */ /* 0x002e620000000000 */
[----:B0-----:R-:W-:Y:S02]  /*9190*/  IMAD.MOV.U32 R4, RZ, RZ, R10 ;  /* 0x000000ffff047224 */ /* 0x001fe400078e000a */
[----:B------:R-:W-:Y:S01]  /*91a0*/  IMAD.MOV.U32 R7, RZ, RZ, R11 ;  /* 0x000000ffff077224 */ /* 0x000fe200078e000b */
[----:B-1----:R-:W-:Y:S01]  /*91b0*/  NOP ;  /* 0x0000000000007918 */ /* 0x002fe20000000000 */
[----:B------:R-:W-:Y:S05]  /*91c0*/  @P2 BRA `(.L_x_1113) ;  /* 0xffffffc400bc2947 */ /* 0x000fea000383ffff */
[----:B------:R-:W-:Y:S01]  /*91d0*/  IMAD.MOV.U32 R7, RZ, RZ, R11 ;  /* 0x000000ffff077224 */ /* 0x000fe200078e000b */
[----:B------:R-:W-:Y:S01]  /*91e0*/  UMOV UR46, UR56 ;  /* 0x00000038002e7c82 */ /* 0x000fe20008000000 */
[----:B------:R-:W-:Y:S01]  /*91f0*/  IMAD.MOV.U32 R4, RZ, RZ, R10 ;  /* 0x000000ffff047224 */ /* 0x000fe200078e000a */
[----:B------:R-:W-:-:S06]  /*9200*/  UMOV UR49, UR55 ;  /* 0x0000003700317c82 */ /* 0x000fcc0008000000 */
.L_x_1096:
[----:B------:R-:W-:Y:S01]  /*9210*/  ULDC UR6, c[0x0][0x448] ;  /* 0x0001120000067ab9 */ /* 0x000fe20000000800 */
[----:B------:R-:W-:Y:S01]  /*9220*/  ULDC UR18, c[0x0][0x9e4] ;  /* 0x0002790000127ab9 */ /* 0x000fe20000000800 */
[----:B------:R-:W-:Y:S02]  /*9230*/  UISETP.NE.AND UP0, UPT, UR6, 0x1, UPT ;  /* 0x000000010600788c */ /* 0x000fe4000bf05270 */
[----:B------:R-:W-:Y:S02]  /*9240*/  UISETP.GE.AND UP1, UPT, UR18, 0x1, UPT ;  /* 0x000000011200788c */ /* 0x000fe4000bf26270 */
[----:B------:R-:W-:Y:S02]  /*9250*/  UIADD3 UR10, UR39, 0xbf, URZ ;  /* 0x000000bf270a7890 */ /* 0x000fe4000fffe03f */
[----:B------:R-:W-:Y:S02]  /*9260*/  UIADD3 UR11, UR38, 0x1, -UR45 ;  /* 0x00000001260b7890 */ /* 0x000fe4000fffe82d */
[----:B------:R-:W-:Y:S01]  /*9270*/  PLOP3.LUT P5, PT, PT, PT, UP1, 0x80, 0x0 ;  /* 0x000000000000781c */ /* 0x000fe20003faf018 */
[----:B------:R-:W-:-:S02]  /*9280*/  ULDC UR15, c[0x0][0x9dc] ;  /* 0x00027700000f7ab9 */ /* 0x000fc40000000800 */
[----:B------:R-:W-:Y:S01]  /*9290*/  @UP0 ULDC UR6, c[0x0][0x44c] ;  /* 0x0001130000060ab9 */ /* 0x000fe20000000800 */
[----:B------:R-:W-:Y:S01]  /*92a0*/  @UP0 ULDC UR14, c[0x0][0x450] ;  /* 0x00011400000e0ab9 */ /* 0x000fe20000000800 */
[----:B------:R-:W-:-:S04]  /*92b0*/  UIMAD.WIDE.U32 UR6, UR10, UR6, URZ ;  /* 0x000000060a0672a5 */ /* 0x000fc8000f8e003f */
[----:B------:R-:W-:-:S04]  /*92c0*/  @UP0 USHF.R.U32.HI UR10, URZ, UR14, UR7 ;  /* 0x0000000e3f0a0299 */ /* 0x000fc80008011607 */
[----:B------:R-:W-:-:S04]  /*92d0*/  UIADD3 UR10, UR11, UR10, URZ ;  /* 0x0000000a0b0a7290 */ /* 0x000fc8000fffe03f */
[----:B------:R-:W-:Y:S01]  /*92e0*/  UIADD3 UR15, UR10, -UR15, URZ ;  /* 0x8000000f0a0f7290 */ /* 0x000fe2000fffe03f */
[----:B------:R-:W-:Y:S11]  /*92f0*/  @!P5 BRA `(.L_x_1114) ;  /* 0x000000000048d947 */ /* 0x000ff60003800000 */
[----:B------:R-:W-:Y:S02]  /*9300*/  UMOV UR14, UR10 ;  /* 0x0000000a000e7c82 */ /* 0x000fe40008000000 */
        /* <DEDUP_REMOVED lines=10> */
.L_x_1115:
[----:B------:R-:W-:-:S11]  /*93b0*/  UISETP.NE.AND UP1, UPT, UR18, 0x1, UPT ;  /* 0x000000011200788c */ /* 0x000fd6000bf25270 */
[----:B------:R-:W-:Y:S02]  /*93c0*/  @UP1 ULDC.64 UR6, c[0x0][0x9e8] ;  /* 0x00027a0000061ab9 */ /* 0x000fe40000000a00 */
[----:B------:R-:W-:-:S04]  /*93d0*/  UIMAD.WIDE.U32 UR10, UR14, UR6, URZ ;  /* 0x000000060e0a72a5 */ /* 0x000fc8000f8e003f */
[----:B------:R-:W-:-:S12]  /*93e0*/  @UP1 USHF.R.U32.HI UR14, URZ, UR7, UR11 ;  /* 0x000000073f0e1299 */ /* 0x000fd8000801160b */
.L_x_1116:
[----:B------:R-:W-:-:S04]  /*93f0*/  UIMAD UR14, UR14, UR18, URZ ;  /* 0x000000120e0e72a4 */ /* 0x000fc8000f8e023f */
[----:B------:R-:W-:-:S04]  /*9400*/  UISETP.LT.AND UP1, UPT, UR15, UR14, UPT ;  /* 0x0000000e0f00728c */ /* 0x000fc8000bf21270 */
[----:B------:R-:W-:-:S12]  /*9410*/  USEL UR15, UR15, UR14, !UP1 ;  /* 0x0000000e0f0f7287 */ /* 0x000fd8000c800000 */
.L_x_1114:
[----:B------:R-:W-:-:S04]  /*9420*/  UIADD3 UR15, UR15, 0x7f, URZ ;  /* 0x0000007f0f0f7890 */ /* 0x000fc8000fffe03f */
[----:B------:R-:W-:-:S04]  /*9430*/  USHF.R.S32.HI UR6, URZ, 0x1f, UR15 ;  /* 0x0000001f3f067899 */ /* 0x000fc8000801140f */
[----:B------:R-:W-:-:S04]  /*9440*/  ULEA.HI UR6, UR6, UR15, URZ, 0x7 ;  /* 0x0000000f06067291 */ /* 0x000fc8000f8f383f */
[----:B------:R-:W-:-:S04]  /*9450*/  USHF.R.S32.HI UR6, URZ, 0x7, UR6 ;  /* 0x000000073f067899 */ /* 0x000fc80008011406 */
[----:B------:R-:W-:-:S04]  /*9460*/  UISETP.LT.AND UP1, UPT, UR37, UR6, UPT ;  /* 0x000000062500728c */ /* 0x000fc8000bf21270 */
[----:B------:R-:W-:-:S06]  /*9470*/  USEL UR52, UR37, UR6, !UP1 ;  /* 0x0000000625347287 */ /* 0x000fcc000c800000 */
[----:B------:R-:W-:-:S13]  /*9480*/  ISETP.GE.AND P2, PT, R0, UR52, PT ;  /* 0x0000003400007c0c */ /* 0x000fda000bf46270 */
[----:B------:R-:W-:Y:S05]  /*9490*/  @!P2 BRA `(.L_x_1117) ;  /* 0x000000280028a947 */ /* 0x000fea0003800000 */
[----:B------:R-:W-:Y:S01]  /*94a0*/  IMAD.MOV.U32 R6, RZ, RZ, R7 ;  /* 0x000000ffff067224 */ /* 0x000fe200078e0007 */
[----:B------:R-:W-:Y:S01]  /*94b0*/  UMOV UR28, UR49 ;  /* 0x00000031001c7c82 */ /* 0x000fe20008000000 */
[----:B------:R-:W-:Y:S01]  /*94c0*/  IMAD.MOV.U32 R5, RZ, RZ, R4 ;  /* 0x000000ffff057224 */ /* 0x000fe200078e0004 */
[----:B------:R-:W-:Y:S01]  /*94d0*/  UMOV UR53, UR46 ;  /* 0x0000002e00357c82 */ /* 0x000fe20008000000 */
[----:B------:R-:W-:Y:S01]  /*94e0*/  ULDC UR35, c[0x0][0x9d8] ;  /* 0x0002760000237ab9 */ /* 0x000fe20000000800 */
[----:B------:R-:W-:-:S05]  /*94f0*/  ULDC UR34, c[0x0][0x988] ;  /* 0x0002620000227ab9 */ /* 0x000fca0000000800 */
.L_x_1126:
        /* <DEDUP_REMOVED lines=9> */
.L_x_1119:
[----:B------:R-:W-:Y:S01]  /*9590*/  ULEA UR6, UR46, UR42, 0x3 ;  /* 0x0000002a2e067291 */ /* 0x000fe2000f8e183f */
[----:B------:R-:W-:-:S05]  /*95a0*/  IMAD.U32 R4, RZ, RZ, UR49 ;  /* 0x00000031ff047e24 */ /* 0x000fca000f8e00ff */
[----:B------:R-:W-:-:S04]  /*95b0*/  SHF.L.U32 R4, R4, 0x1f, RZ ;  /* 0x0000001f04047819 */ /* 0x000fc800000006ff */
[----:B------:R1:W2:Y:S01]  /*95c0*/  SYNCS.PHASECHK.TRANS64.TRYWAIT P2, [UR6+0x2d830], R4 ;  /* 0x02d83004ff0075a7 */ /* 0x0002a20008040146 */
[----:B------:R-:W-:Y:S05]  /*95d0*/  @!P0 BRA `(.L_x_1120) ;  /* 0x0000000000048947 */ /* 0x000fea0003800000 */
[----:B------:R-:W-:Y:S01]  /*95e0*/  BPT.TRAP 0x1 ;  /* 0x000000040000795c */ /* 0x000fe20000300000 */
.L_x_1120:
[----:B--2---:R-:W-:Y:S05]  /*95f0*/  @P2 BRA `(.L_x_1118) ;  /* 0x0000000000082947 */ /* 0x004fea0003800000 */
[----:B------:R-:W2:Y:S02]  /*9600*/  SYNCS.PHASECHK.TRANS64.TRYWAIT P2, [UR6+0x2d830], R4 ;  /* 0x02d83004ff0075a7 */ /* 0x000ea40008040146 */
[----:B--2---:R-:W-:Y:S05]  /*9610*/  @!P2 BRA `(.L_x_1121) ;  /* 0x000000ec00c8a947 */ /* 0x004fea0003800000 */
.L_x_1118:
        /* <DEDUP_REMOVED lines=37> */
.L_x_1123:
[----:B------:R-:W-:Y:S01]  /*9870*/  ULEA UR6, UR53, UR42, 0x3 ;  /* 0x0000002a35067291 */ /* 0x000fe2000f8e183f */
[----:B------:R-:W-:-:S05]  /*9880*/  IMAD.U32 R4, RZ, RZ, UR28 ;  /* 0x0000001cff047e24 */ /* 0x000fca000f8e00ff */
[----:B------:R-:W-:-:S04]  /*9890*/  SHF.L.U32 R4, R4, 0x1f, RZ ;  /* 0x0000001f04047819 */ /* 0x000fc800000006ff */
[----:B------:R0:W1:Y:S01]  /*98a0*/  SYNCS.PHASECHK.TRANS64.TRYWAIT P2, [UR6+0x2d850], R4 ;  /* 0x02d85004ff0075a7 */ /* 0x0000620008040146 */
[----:B------:R-:W-:Y:S05]  /*98b0*/  @!P0 BRA `(.L_x_1124) ;  /* 0x0000000000048947 */ /* 0x000fea0003800000 */
[----:B------:R-:W-:Y:S01]  /*98c0*/  BPT.TRAP 0x1 ;  /* 0x000000040000795c */ /* 0x000fe20000300000 */
.L_x_1124:
[----:B-1----:R-:W-:Y:S05]  /*98d0*/  @P2 BRA `(.L_x_1122) ;  /* 0x0000000000082947 */ /* 0x002fea0003800000 */
[----:B------:R-:W1:Y:S02]  /*98e0*/  SYNCS.PHASECHK.TRANS64.TRYWAIT P2, [UR6+0x2d850], R4 ;  /* 0x02d85004ff0075a7 */ /* 0x000e640008040146 */
[----:B-1----:R-:W-:Y:S05]  /*98f0*/  @!P2 BRA `(.L_x_1125) ;  /* 0x000000ec0028a947 */ /* 0x002fea0003800000 */
.L_x_1122:
[----:B------:R-:W-:Y:S01]  /*9900*/  UIADD3 UR6, UR42, 0x400, URZ ;  /* 0x000004002a067890 */ /* 0x000fe2000fffe03f */
[----:B------:R-:W-:Y:S01]  /*9910*/  WARPGROUP.ARRIVE ;  /* 0x00000000000079c5 */ /* 0x000fe20000000000 */
[----:B------:R-:W-:Y:S01]  /*9920*/  UMOV UR29, 0x40000040 ;  /* 0x40000040001d7882 */ /* 0x000fe20000000000 */
[----:B------:R-:W-:Y:S01]  /*9930*/  UMOV UR31, 0x80000020 ;  /* 0x80000020001f7882 */ /* 0x000fe20000000000 */
[----:B------:R-:W-:Y:S01]  /*9940*/  USHF.R.U32.HI UR6, URZ, 0x4, UR6 ;  /* 0x000000043f067899 */ /* 0x000fe20008011606 */
[----:B-1----:R-:W-:Y:S01]  /*9950*/  FMUL.FTZ R7, R24, UR35 ;  /* 0x0000002318077c20 */ /* 0x002fe20008410000 */
        /* <DEDUP_REMOVED lines=84> */
[----:B0-----:R-:W-:-:S07]  /*9ea0*/  FMNMX.FTZ R4, R31, R4, !PT ;  /* 0x000000041f047209 */ /* 0x001fce0007810000 */
[----:B------:R-:W0:Y:S01]  /*9eb0*/  MUFU.TANH R37, R37 ;  /* 0x0000002500257308 */ /* 0x000e220000002400 */
[----:B---3--:R-:W-:-:S07]  /*9ec0*/  FMNMX.FTZ R4, R33, R4, !PT ;  /* 0x0000000421047209 */ /* 0x008fce0007810000 */
[----:B------:R-:W3:Y:S01]  /*9ed0*/  MUFU.TANH R38, R38 ;  /* 0x0000002600267308 */ /* 0x000ee20000002400 */
[----:B--2---:R-:W-:Y:S02]  /*9ee0*/  FMNMX.FTZ R4, R35, R4, !PT ;  /* 0x0000000423047209 */ /* 0x004fe40007810000 */
[----:B-1----:R-:W-:Y:S02]  /*9ef0*/  SHF.R.U32.HI R149, RZ, 0x7, R150 ;  /* 0x00000007ff957819 */ /* 0x002fe40000011696 */
[----:B------:R-:W-:-:S03]  /*9f00*/  ISETP.GE.U32.AND P2, PT, R150, 0x180, PT ;  /* 0x000001809600780c */ /* 0x000fc60003f46070 */
[----:B------:R-:W1:Y:S01]  /*9f10*/  MUFU.TANH R41, R41 ;  /* 0x0000002900297308 */ /* 0x000e620000002400 */
[----:B0-----:R-:W-:Y:S01]  /*9f20*/  FMNMX.FTZ R59, R37, R4, !PT ;  /* 0x00000004253b7209 */ /* 0x001fe20007810000 */
[----:B------:R-:W-:Y:S02]  /*9f30*/  WARPGROUP.DEPBAR.LE gsb0, 0x0 ;  /* 0x00008000000079c5 */ /* 0x000fe40000010000 */
[----:B------:R-:W-:-:S04]  /*9f40*/  WARPGROUP.ARRIVE ;  /* 0x00000000000079c5 */ /* 0x000fc80000000000 */
[----:B------:R-:W0:Y:S01]  /*9f50*/  MUFU.TANH R43, R43 ;  /* 0x0000002b002b7308 */ /* 0x000e220000002400 */
[----:B---3--:R-:W-:Y:S01]  /*9f60*/  FMNMX.FTZ R4, R38, R59, !PT ;  /* 0x0000003b26047209 */ /* 0x008fe20007810000 */
[----:B------:R-:W-:Y:S01]  /*9f70*/  FMUL.FTZ R59, R76, UR35 ;  /* 0x000000234c3b7c20 */ /* 0x000fe20008410000 */
[----:B------:R-:W-:Y:S01]  /*9f80*/  FMUL.FTZ R76, R87, UR35 ;  /* 0x00000023574c7c20 */ /* 0x000fe20008410000 */
[----:B------:R-:W-:Y:S01]  /*9f90*/  HGMMA.64x96x16.F32 R88, gdesc[UR28].tnspB, R88, gsb0 ;  /* 0x416000001c5879f0 */ /* 0x000fe20008000858 */
[----:B------:R-:W-:Y:S02]  /*9fa0*/  UIADD3 UR28, UR6, 0x4, URZ ;  /* 0x00000004061c7890 */ /* 0x000fe4000fffe03f */
[----:B------:R-:W-:Y:S01]  /*9fb0*/  UIADD3 UR30, UR7, 0x80, URZ ;  /* 0x00000080071e7890 */ /* 0x000fe2000fffe03f */
[----:B------:R-:W2:Y:S01]  /*9fc0*/  MUFU.TANH R45, R45 ;  /* 0x0000002d002d7308 */ /* 0x000ea20000002400 */
[----:B------:R-:W-:Y:S01]  /*9fd0*/  UMOV UR29, 0x40000040 ;  /* 0x40000040001d7882 */ /* 0x000fe20000000000 */
[----:B------:R-:W-:Y:S01]  /*9fe0*/  UMOV UR31, 0x80000020 ;  /* 0x80000020001f7882 */ /* 0x000fe20000000000 */
[----:B-1----:R-:W-:-:S05]  /*9ff0*/  FMNMX.FTZ R4, R41, R4, !PT ;  /* 0x0000000429047209 */ /* 0x002fca0007810000 */
[----:B------:R-:W1:Y:S01]  /*a000*/  MUFU.TANH R46, R46 ;  /* 0x0000002e002e7308 */ /* 0x000e620000002400 */
[----:B0-----:R-:W-:-:S07]  /*a010*/  FMNMX.FTZ R4, R43, R4, !PT ;  /* 0x000000042b047209 */ /* 0x001fce0007810000 */
[----:B------:R-:W0:Y:S01]  /*a020*/  MUFU.TANH R49, R49 ;  /* 0x0000003100317308 */ /* 0x000e220000002400 */
[----:B--2---:R-:W-:-:S07]  /*a030*/  FMNMX.FTZ R61, R45, R4, !PT ;  /* 0x000000042d3d7209 */ /* 0x004fce0007810000 */
[----:B------:R-:W2:Y:S01]  /*a040*/  MUFU.TANH R50, R50 ;  /* 0x0000003200327308 */ /* 0x000ea20000002400 */
[----:B-1----:R-:W-:Y:S01]  /*a050*/  FMNMX.FTZ R4, R46, R61, !PT ;  /* 0x0000003d2e047209 */ /* 0x002fe20007810000 */
[----:B------:R-:W-:-:S06]  /*a060*/  FMUL.FTZ R61, R80, UR35 ;  /* 0x00000023503d7c20 */ /* 0x000fcc0008410000 */
        /* <DEDUP_REMOVED lines=16> */
[----:B--2---:R-:W-:Y:S01]  /*a170*/  FMNMX.FTZ R4, R58, R65, !PT ;  /* 0x000000413a047209 */ /* 0x004fe20007810000 */
[----:B------:R-:W-:Y:S01]  /*a180*/  FMUL.FTZ R65, R66, UR35 ;  /* 0x0000002342417c20 */ /* 0x000fe20008410000 */
[----:B------:R-:W-:Y:S01]  /*a190*/  FMUL.FTZ R66, R67, UR35 ;  /* 0x0000002343427c20 */ /* 0x000fe20008410000 */
[----:B------:R-:W-:Y:S01]  /*a1a0*/  FMUL.FTZ R67, R70, UR35 ;  /* 0x0000002346437c20 */ /* 0x000fe20008410000 */
[----:B------:R-:W-:Y:S01]  /*a1b0*/  FMUL.FTZ R70, R75, UR35 ;  /* 0x000000234b467c20 */ /* 0x000fe20008410000 */
[----:B------:R-:W-:Y:S02]  /*a1c0*/  FMUL.FTZ R75, R86, UR35 ;  /* 0x00000023564b7c20 */ /* 0x000fe40008410000 */
[----:B------:R-:W2:Y:S01]  /*a1d0*/  MUFU.TANH R61, R61 ;  /* 0x0000003d003d7308 */ /* 0x000ea20000002400 */
[----:B-1----:R-:W-:Y:S01]  /*a1e0*/  FMNMX.FTZ R69, R59, R4, !PT ;  /* 0x000000043b457209 */ /* 0x002fe20007810000 */
[----:B------:R-:W-:-:S02]  /*a1f0*/  WARPGROUP.DEPBAR.LE gsb0, 0x0 ;  /* 0x00008000000079c5 */ /* 0x000fc40000010000 */
        /* <DEDUP_REMOVED lines=13> */
[----:B0-----:R-:W-:Y:S01]  /*a2d0*/  FMNMX.FTZ R4, R64, R69, !PT ;  /* 0x0000004540047209 */ /* 0x001fe20007810000 */
[----:B------:R-:W-:Y:S01]  /*a2e0*/  FMUL.FTZ R69, R74, UR35 ;  /* 0x000000234a457c20 */ /* 0x000fe20008410000 */
[----:B------:R-:W-:-:S05]  /*a2f0*/  FMUL.FTZ R74, R83, UR35 ;  /* 0x00000023534a7c20 */ /* 0x000fca0008410000 */
[----:B------:R-:W0:Y:S01]  /*a300*/  MUFU.TANH R10, R10 ;  /* 0x0000000a000a7308 */ /* 0x000e220000002400 */
[----:B--2---:R-:W-:-:S05]  /*a310*/  FMNMX.FTZ R4, R63, R4, !PT ;  /* 0x000000043f047209 */ /* 0x004fca0007810000 */
[----:B------:R-:W2:Y:S02]  /*a320*/  SHFL.BFLY PT, R73, R4, 0x2, 0x1f ;  /* 0x0c401f0004497f89 */ /* 0x000ea400000e0000 */
[----:B------:R-:W3:Y:S08]  /*a330*/  MUFU.TANH R13, R13 ;  /* 0x0000000d000d7308 */ /* 0x000ef00000002400 */
[----:B------:R-:W4:Y:S08]  /*a340*/  MUFU.TANH R14, R14 ;  /* 0x0000000e000e7308 */ /* 0x000f300000002400 */
[----:B------:R-:W5:Y:S01]  /*a350*/  MUFU.TANH R20, R20 ;  /* 0x0000001400147308 */ /* 0x000f620000002400 */
[----:B--2---:R-:W-:Y:S01]  /*a360*/  FMNMX.FTZ R77, R4, R73, !PT ;  /* 0x00000049044d7209 */ /* 0x004fe20007810000 */
[----:B------:R-:W-:-:S06]  /*a370*/  FMUL.FTZ R73, R82, UR35 ;  /* 0x0000002352497c20 */ /* 0x000fcc0008410000 */
[----:B------:R-:W2:Y:S01]  /*a380*/  MUFU.TANH R24, R24 ;  /* 0x0000001800187308 */ /* 0x000ea20000002400 */
[----:B------:R-:W1:Y:S07]  /*a390*/  SHFL.BFLY PT, R4, R77, 0x1, 0x1f ;  /* 0x0c201f004d047f89 */ /* 0x000e6e00000e0000 */
[----:B------:R-:W2:Y:S08]  /*a3a0*/  MUFU.TANH R26, R26 ;  /* 0x0000001a001a7308 */ /* 0x000eb00000002400 */
[----:B------:R-:W2:Y:S08]  /*a3b0*/  MUFU.TANH R28, R28 ;  /* 0x0000001c001c7308 */ /* 0x000eb00000002400 */
[----:B------:R-:W2:Y:S01]  /*a3c0*/  MUFU.TANH R30, R30 ;  /* 0x0000001e001e7308 */ /* 0x000ea20000002400 */
[----:B-1----:R-:W-:-:S05]  /*a3d0*/  FMNMX.FTZ R4, R77, R4, !PT ;  /* 0x000000044d047209 */ /* 0x002fca0007810000 */
[C---:B------:R-:W-:Y:S02]  /*a3e0*/  FMUL.FTZ R78, R4.reuse, UR34 ;  /* 0x00000022044e7c20 */ /* 0x040fe40008410000 */
[----:B------:R-:W1:Y:S01]  /*a3f0*/  MUFU.TANH R32, R32 ;  /* 0x0000002000207308 */ /* 0x000e620000002400 */
[----:B------:R-:W-:Y:S01]  /*a400*/  FADD.FTZ R5, -R4, R5 ;  /* 0x0000000504057221 */ /* 0x000fe20000010100 */
[--C-:B------:R-:W-:Y:S01]  /*a410*/  FFMA.FTZ R77, R7, UR34, -R78.reuse ;  /* 0x00000022074d7c23 */ /* 0x100fe2000801084e */
[----:B------:R-:W-:Y:S02]  /*a420*/  FMNMX.FTZ R7, R8, R6, !PT ;  /* 0x0000000608077209 */ /* 0x000fe40007810000 */
[----:B------:R-:W-:Y:S01]  /*a430*/  FMUL.FTZ R5, R5, UR34 ;  /* 0x0000002205057c20 */ /* 0x000fe20008410000 */
[----:B------:R-:W-:Y:S02]  /*a440*/  WARPGROUP.DEPBAR.LE gsb0, 0x0 ;  /* 0x00008000000079c5 */ /* 0x000fe40000010000 */
[----:B------:R-:W-:Y:S01]  /*a450*/  WARPGROUP.ARRIVE ;  /* 0x00000000000079c5 */ /* 0x000fe20000000000 */
[----:B0-----:R-:W-:Y:S01]  /*a460*/  FMNMX.FTZ R80, R10, R7, !PT ;  /* 0x000000070a507209 */ /* 0x001fe20007810000 */
[----:B------:R-:W0:Y:S01]  /*a470*/  MUFU.TANH R34, R34 ;  /* 0x0000002200227308 */ /* 0x000e220000002400 */
        /* <DEDUP_REMOVED lines=31> */
[----:B-1----:R-:W-:Y:S01]  /*a670*/  FMNMX.FTZ R7, R32, R7, !PT ;  /* 0x0000000720077209 */ /* 0x002fe20007810000 */
[--C-:B------:R-:W-:Y:S01]  /*a680*/  FFMA.FTZ R46, R46, UR34, -R78.reuse ;  /* 0x000000222e2e7c23 */ /* 0x100fe2000801084e */
[--C-:B------:R-:W-:Y:S01]  /*a690*/  FFMA.FTZ R49, R49, UR34, -R78.reuse ;  /* 0x0000002231317c23 */ /* 0x100fe2000801084e */
[----:B------:R-:W1:Y:S01]  /*a6a0*/  MUFU.TANH R42, R42 ;  /* 0x0000002a002a7308 */ /* 0x000e620000002400 */
[----:B0-----:R-:W-:Y:S01]  /*a6b0*/  FMNMX.FTZ R7, R34, R7, !PT ;  /* 0x0000000722077209 */ /* 0x001fe20007810000 */
[--C-:B------:R-:W-:Y:S01]  /*a6c0*/  FFMA.FTZ R50, R50, UR34, -R78.reuse ;  /* 0x0000002232327c23 */ /* 0x100fe2000801084e */
[--C-:B------:R-:W-:Y:S01]  /*a6d0*/  FFMA.FTZ R53, R53, UR34, -R78.reuse ;  /* 0x0000002235357c23 */ /* 0x100fe2000801084e */
[--C-:B------:R-:W-:Y:S01]  /*a6e0*/  FFMA.FTZ R54, R54, UR34, -R78.reuse ;  /* 0x0000002236367c23 */ /* 0x100fe2000801084e */
[----:B---3--:R-:W-:Y:S01]  /*a6f0*/  FMNMX.FTZ R80, R36, R7, !PT ;  /* 0x0000000724507209 */ /* 0x008fe20007810000 */
[--C-:B------:R-:W-:Y:S01]  /*a700*/  FFMA.FTZ R55, R55, UR34, -R78.reuse ;  /* 0x0000002237377c23 */ /* 0x100fe2000801084e */
[--C-:B------:R-:W-:Y:S01]  /*a710*/  FFMA.FTZ R56, R56, UR34, -R78.reuse ;  /* 0x0000002238387c23 */ /* 0x100fe2000801084e */
[----:B------:R-:W0:Y:S01]  /*a720*/  MUFU.TANH R44, R44 ;  /* 0x0000002c002c7308 */ /* 0x000e220000002400 */
        /* <DEDUP_REMOVED lines=8> */
[----:B-1----:R-:W-:Y:S01]  /*a7b0*/  FMNMX.FTZ R7, R42, R7, !PT ;  /* 0x000000072a077209 */ /* 0x002fe20007810000 */
[--C-:B------:R-:W-:Y:S01]  /*a7c0*/  FFMA.FTZ R62, R62, UR34, -R78.reuse ;  /* 0x000000223e3e7c23 */ /* 0x100fe2000801084e */
[--C-:B------:R-:W-:Y:S01]  /*a7d0*/  FFMA.FTZ R64, R64, UR34, -R78.reuse ;  /* 0x0000002240407c23 */ /* 0x100fe2000801084e */
[----:B------:R-:W-:-:S04]  /*a7e0*/  FFMA.FTZ R63, R63, UR34, -R78 ;  /* 0x000000223f3f7c23 */ /* 0x000fc8000801084e */
        /* <DEDUP_REMOVED lines=18> */
[----:B--2---:R-:W-:Y:S01]  /*a910*/  FMNMX.FTZ R7, R67, R80, !PT ;  /* 0x0000005043077209 */ /* 0x004fe20007810000 */
        /* <DEDUP_REMOVED lines=18> */
[----:B------:R-:W-:Y:S01]  /*aa40*/  MUFU.EX2 R5, R5 ;  /* 0x0000000500057308 */ /* 0x000fe20000000800 */
[----:B0-----:R-:W-:-:S07]  /*aa50*/  FMNMX.FTZ R7, R75, R80, !PT ;  /* 0x000000504b077209 */ /* 0x001fce0007810000 */
[----:B------:R-:W-:Y:S01]  /*aa60*/  MUFU.EX2 R77, R77 ;  /* 0x0000004d004d7308 */ /* 0x000fe20000000800 */
[----:B--2---:R-:W-:-:S05]  /*aa70*/  FMNMX.FTZ R7, R76, R7, !PT ;  /* 0x000000074c077209 */ /* 0x004fca0007810000 */
[----:B------:R-:W0:Y:S02]  /*aa80*/  SHFL.BFLY PT, R80, R7, 0x2, 0x1f ;  /* 0x0c401f0007507f89 */ /* 0x000e2400000e0000 */
[----:B------:R-:W-:Y:S08]  /*aa90*/  MUFU.EX2 R9, R9 ;  /* 0x0000000900097308 */ /* 0x000ff00000000800 */
[----:B------:R-:W-:Y:S08]  /*aaa0*/  MUFU.EX2 R11, R11 ;  /* 0x0000000b000b7308 */ /* 0x000ff00000000800 */
[----:B------:R-:W-:Y:S01]  /*aab0*/  MUFU.EX2 R12, R12 ;  /* 0x0000000c000c7308 */ /* 0x000fe20000000800 */
[----:B------:R-:W-:-:S02]  /*aac0*/  WARPGROUP.DEPBAR.LE gsb0, 0x0 ;  /* 0x00008000000079c5 */ /* 0x000fc40000010000 */
[----:B------:R-:W-:Y:S01]  /*aad0*/  WARPGROUP.ARRIVE ;  /* 0x00000000000079c5 */ /* 0x000fe20000000000 */
[----:B0-----:R-:W-:-:S04]  /*aae0*/  FMNMX.FTZ R80, R7, R80, !PT ;  /* 0x0000005007507209 */ /* 0x001fc80007810000 */
[----:B------:R-:W-:Y:S01]  /*aaf0*/  MUFU.EX2 R15, R15 ;  /* 0x0000000f000f7308 */ /* 0x000fe20000000800 */
[----:B------:R-:W-:Y:S01]  /*ab00*/  HGMMA.64x96x16.F32 R88, gdesc[UR28].tnspB, R88, gsb0 ;  /* 0x416000001c5879f0 */ /* 0x000fe20008000858 */
[----:B------:R-:W-:Y:S01]  /*ab10*/  UIADD3 UR28, UR6, 0x604, URZ ;  /* 0x00000604061c7890 */ /* 0x000fe2000fffe03f */
[----:B------:R-:W0:Y:S01]  /*ab20*/  SHFL.BFLY PT, R7, R80, 0x1, 0x1f ;  /* 0x0c201f0050077f89 */ /* 0x000e2200000e0000 */
[----:B------:R-:W-:Y:S01]  /*ab30*/  UIADD3 UR30, UR7, 0x180, URZ ;  /* 0x00000180071e7890 */ /* 0x000fe2000fffe03f */
[----:B------:R-:W-:Y:S01]  /*ab40*/  UMOV UR29, 0x40000040 ;  /* 0x40000040001d7882 */ /* 0x000fe20000000000 */
[----:B------:R-:W-:Y:S02]  /*ab50*/  UMOV UR31, 0x80000020 ;  /* 0x80000020001f7882 */ /* 0x000fe40000000000 */
        /* <DEDUP_REMOVED lines=8> */
[----:B------:R-:W-:Y:S01]  /*abe0*/  FMUL.FTZ R6, R6, UR34 ;  /* 0x0000002206067c20 */ /* 0x000fe20008410000 */
[--C-:B------:R-:W-:Y:S01]  /*abf0*/  FFMA.FTZ R78, R8, UR34, -R81.reuse ;  /* 0x00000022084e7c23 */ /* 0x100fe20008010851 */
[----:B------:R-:W-:Y:S02]  /*ac00*/  IMAD.U32 R10, RZ, RZ, UR46 ;  /* 0x0000002eff0a7e24 */ /* 0x000fe4000f8e00ff */
[----:B------:R-:W-:Y:S01]  /*ac10*/  FFMA.FTZ R82, R24, UR34, -R81 ;  /* 0x0000002218527c23 */ /* 0x000fe20008010851 */
[----:B------:R-:W-:-:S02]  /*ac20*/  VIADD R8, R149, 0x9 ;  /* 0x0000000995087836 */ /* 0x000fc40000000000 */
[--C-:B------:R-:W-:Y:S01]  /*ac30*/  FFMA.FTZ R24, R26, UR34, -R81.reuse ;  /* 0x000000221a187c23 */ /* 0x100fe20008010851 */
[----:B------:R-:W-:Y:S01]  /*ac40*/  MUFU.EX2 R6, R6 ;  /* 0x0000000600067308 */ /* 0x000fe20000000800 */
[----:B------:R-:W-:Y:S01]  /*ac50*/  @!P1 LEA R10, R10, UR42, 0x3 ;  /* 0x0000002a0a0a9c11 */ /* 0x000fe2000f8e18ff */
[--C-:B------:R-:W-:Y:S01]  /*ac60*/  FFMA.FTZ R26, R30, UR34, -R81.reuse ;  /* 0x000000221e1a7c23 */ /* 0x100fe20008010851 */
        /* <DEDUP_REMOVED lines=9> */
[--C-:B------:R-:W-:Y:S01]  /*ad00*/  FFMA.FTZ R34, R36, UR34, -R81.reuse ;  /* 0x0000002224227c23 */ /* 0x100fe20008010851 */
[--C-:B------:R-:W-:Y:S01]  /*ad10*/  FFMA.FTZ R36, R40, UR34, -R81.reuse ;  /* 0x0000002228247c23 */ /* 0x100fe20008010851 */
[----:B------:R-:W-:Y:S01]  /*ad20*/  IMAD.U32 R40, RZ, RZ, UR53 ;  /* 0x00000035ff287e24 */ /* 0x000fe2000f8e00ff */
[----:B------:R-:W-:Y:S01]  /*ad30*/  @!P1 PRMT R8, RZ, 0x654, R8 ;  /* 0x00000654ff089816 */ /* 0x000fe20000000008 */
[----:B------:R-:W1:Y:S01]  /*ad40*/  MUFU.EX2 R79, R79 ;  /* 0x0000004f004f7308 */ /* 0x000e620000000800 */
[--C-:B------:R-:W-:Y:S01]  /*ad50*/  FFMA.FTZ R13, R20, UR34, -R81.reuse ;  /* 0x00000022140d7c23 */ /* 0x100fe20008010851 */
[--C-:B------:R-:W-:Y:S01]  /*ad60*/  FFMA.FTZ R83, R28, UR34, -R81.reuse ;  /* 0x000000221c537c23 */ /* 0x100fe20008010851 */
[----:B------:R-:W-:Y:S01]  /*ad70*/  @!P1 LEA R40, R40, UR42, 0x3 ;  /* 0x0000002a28289c11 */ /* 0x000fe2000f8e18ff */
[--C-:B------:R-:W-:Y:S01]  /*ad80*/  FFMA.FTZ R65, R65, UR34, -R81.reuse ;  /* 0x0000002241417c23 */ /* 0x100fe20008010851 */
[--C-:B------:R-:W-:Y:S01]  /*ad90*/  FFMA.FTZ R28, R42, UR34, -R81.reuse ;  /* 0x000000222a1c7c23 */ /* 0x100fe20008010851 */
[--C-:B------:R-:W-:Y:S01]  /*ada0*/  FFMA.FTZ R20, R47, UR34, -R81.reuse ;  /* 0x000000222f147c23 */ /* 0x100fe20008010851 */
[----:B------:R-:W-:Y:S01]  /*adb0*/  FFMA.FTZ R42, R51, UR34, -R81 ;  /* 0x00000022332a7c23 */ /* 0x000fe20008010851 */
[----:B------:R-:W2:Y:S01]  /*adc0*/  MUFU.EX2 R80, R80 ;  /* 0x0000005000507308 */ /* 0x000ea20000000800 */
[----:B0-----:R-:W-:Y:S01]  /*add0*/  FFMA.FTZ R2, R6, R2, R78 ;  /* 0x0000000206027223 */ /* 0x001fe2000001004e */
[----:B------:R-:W-:-:S02]  /*ade0*/  @!P1 VIADD R10, R40, 0x2d860 ;  /* 0x0002d860280a9836 */ /* 0x000fc40000000000 */
[--C-:B------:R-:W-:Y:S01]  /*adf0*/  FFMA.FTZ R40, R48, UR34, -R81.reuse ;  /* 0x0000002230287c23 */ /* 0x100fe20008010851 */
[--C-:B------:R-:W-:Y:S01]  /*ae00*/  FFMA.FTZ R52, R52, UR34, -R81.reuse ;  /* 0x0000002234347c23 */ /* 0x100fe20008010851 */
[--C-:B------:R-:W-:Y:S01]  /*ae10*/  FFMA.FTZ R47, R66, UR34, -R81.reuse ;  /* 0x00000022422f7c23 */ /* 0x100fe20008010851 */
[--C-:B------:R-:W-:Y:S01]  /*ae20*/  FFMA.FTZ R51, R68, UR34, -R81.reuse ;  /* 0x0000002244337c23 */ /* 0x100fe20008010851 */
[----:B------:R-:W-:Y:S01]  /*ae30*/  @!P1 PRMT R10, RZ, 0x654, R10 ;  /* 0x00000654ff0a9816 */ /* 0x000fe2000000000a */
        /* <DEDUP_REMOVED lines=8> */
[----:B------:R-:W3:Y:S01]  /*aec0*/  MUFU.EX2 R13, R13 ;  /* 0x0000000d000d7308 */ /* 0x000ee20000000800 */
[----:B------:R-:W-:Y:S01]  /*aed0*/  FFMA.FTZ R76, R76, UR34, -R81 ;  /* 0x000000224c4c7c23 */ /* 0x000fe20008010851 */
[C---:B------:R-:W-:Y:S01]  /*aee0*/  ISETP.GT.AND P2, PT, R0.reuse, UR52, PT ;  /* 0x0000003400007c0c */ /* 0x040fe2000bf44270 */
[----:B------:R-:W-:Y:S01]  /*aef0*/  UMOV UR53, UR46 ;  /* 0x0000002e00357c82 */ /* 0x000fe20008000000 */
[----:B------:R-:W-:-:S04]  /*af00*/  VIADD R0, R0, 0xffffffff ;  /* 0xffffffff00007836 */ /* 0x000fc80000000000 */
[----:B------:R-:W4:Y:S08]  /*af10*/  MUFU.EX2 R82, R82 ;  /* 0x0000005200527308 */ /* 0x000f300000000800 */
[----:B------:R-:W5:Y:S01]  /*af20*/  MUFU.EX2 R24, R24 ;  /* 0x0000001800187308 */ /* 0x000f620000000800 */
[----:B------:R-:W-:Y:S02]  /*af30*/  WARPGROUP.DEPBAR.LE gsb0, 0x0 ;  /* 0x00008000000079c5 */ /* 0x000fe40000010000 */
[----:B------:R-:W-:-:S05]  /*af40*/  WARPGROUP.ARRIVE ;  /* 0x00000000000079c5 */ /* 0x000fca0000000000 */
[----:B------:R-:W5:Y:S01]  /*af50*/  MUFU.EX2 R83, R83 ;  /* 0x0000005300537308 */ /* 0x000f620000000800 */
[----:B------:R-:W-:Y:S01]  /*af60*/  HGMMA.64x96x16.F32 R88, gdesc[UR28].tnspB, R88, gsb0 ;  /* 0x416000001c5879f0 */ /* 0x000fe20008000858 */
[----:B------:R-:W-:Y:S02]  /*af70*/  UIADD3 UR28, UR6, 0x606, URZ ;  /* 0x00000606061c7890 */ /* 0x000fe4000fffe03f */
[----:B------:R-:W-:-:S04]  /*af80*/  UIADD3 UR30, UR7, 0x1c0, URZ ;  /* 0x000001c0071e7890 */ /* 0x000fc8000fffe03f */
[----:B------:R-:W5:Y:S01]  /*af90*/  MUFU.EX2 R26, R26 ;  /* 0x0000001a001a7308 */ /* 0x000f620000000800 */
[----:B------:R-:W-:Y:S01]  /*afa0*/  UMOV UR29, 0x40000040 ;  /* 0x40000040001d7882 */ /* 0x000fe20000000000 */
[----:B------:R-:W-:-:S06]  /*afb0*/  UMOV UR31, 0x80000020 ;  /* 0x80000020001f7882 */ /* 0x000fcc0000000000 */
[----:B------:R-:W-:Y:S08]  /*afc0*/  MUFU.EX2 R31, R31 ;  /* 0x0000001f001f7308 */ /* 0x000ff00000000800 */
[----:B------:R-:W5:Y:S08]  /*afd0*/  MUFU.EX2 R84, R84 ;  /* 0x0000005400547308 */ /* 0x000f700000000800 */
        /* <DEDUP_REMOVED lines=9> */
[----:B------:R-:W5:Y:S01]  /*b070*/  MUFU.EX2 R28, R28 ;  /* 0x0000001c001c7308 */ /* 0x000f620000000800 */
[----:B------:R-:W-:-:S02]  /*b080*/  WARPGROUP.DEPBAR.LE gsb0, 0x0 ;  /* 0x00008000000079c5 */ /* 0x000fc40000010000 */
[----:B------:R-:W-:-:S05]  /*b090*/  WARPGROUP.ARRIVE ;  /* 0x00000000000079c5 */ /* 0x000fca0000000000 */
[----:B------:R-:W-:Y:S01]  /*b0a0*/  MUFU.EX2 R43, R43 ;  /* 0x0000002b002b7308 */ /* 0x000fe20000000800 */
[----:B------:R-:W-:Y:S01]  /*b0b0*/  HGMMA.64x96x16.F32 R88, gdesc[UR28].tnspB, R88, gsb0 ;  /* 0x416000001c5879f0 */ /* 0x000fe20008000858 */
[----:B------:R-:W-:-:S06]  /*b0c0*/  UMOV UR28, UR49 ;  /* 0x00000031001c7c82 */ /* 0x000fcc0008000000 */
[----:B------:R-:W5:Y:S08]  /*b0d0*/  MUFU.EX2 R39, R39 ;  /* 0x0000002700277308 */ /* 0x000f700000000800 */
[----:B------:R-:W-:Y:S08]  /*b0e0*/  MUFU.EX2 R45, R45 ;  /* 0x0000002d002d7308 */ /* 0x000ff00000000800 */
[----:B------:R-:W5:Y:S08]  /*b0f0*/  MUFU.EX2 R20, R20 ;  /* 0x0000001400147308 */ /* 0x000f700000000800 */
[----:B------:R-:W-:Y:S08]  /*b100*/  MUFU.EX2 R46, R46 ;  /* 0x0000002e002e7308 */ /* 0x000ff00000000800 */
[----:B------:R-:W5:Y:S08]  /*b110*/  MUFU.EX2 R40, R40 ;  /* 0x0000002800287308 */ /* 0x000f700000000800 */
[----:B------:R-:W5:Y:S08]  /*b120*/  MUFU.EX2 R49, R49 ;  /* 0x0000003100317308 */ /* 0x000f700000000800 */
[----:B------:R-:W5:Y:S08]  /*b130*/  MUFU.EX2 R42, R42 ;  /* 0x0000002a002a7308 */ /* 0x000f700000000800 */
[----:B------:R-:W5:Y:S08]  /*b140*/  MUFU.EX2 R50, R50 ;  /* 0x0000003200327308 */ /* 0x000f700000000800 */
        /* <DEDUP_REMOVED lines=8> */
[----:B-1----:R-:W-:Y:S01]  /*b1d0*/  FFMA.FTZ R44, R67, UR34, -R81 ;  /* 0x00000022432c7c23 */ /* 0x002fe20008010851 */
[----:B------:R-:W-:Y:S01]  /*b1e0*/  FADD.FTZ R67, R79, R2 ;  /* 0x000000024f437221 */ /* 0x000fe20000010000 */
[-C--:B------:R-:W-:Y:S01]  /*b1f0*/  FMUL.FTZ R88, R88, R5.reuse ;  /* 0x0000000558587220 */ /* 0x080fe20000410000 */
[-C--:B------:R-:W-:Y:S01]  /*b200*/  FMUL.FTZ R89, R89, R5.reuse ;  /* 0x0000000559597220 */ /* 0x080fe20000410000 */
[----:B------:R-:W-:Y:S01]  /*b210*/  FMUL.FTZ R92, R92, R5 ;  /* 0x000000055c5c7220 */ /* 0x000fe20000410000 */
[----:B--2---:R-:W-:Y:S01]  /*b220*/  FADD.FTZ R67, R80, R67 ;  /* 0x0000004350437221 */ /* 0x004fe20000010000 */
[----:B0-----:R-:W-:Y:S01]  /*b230*/  FFMA.FTZ R8, R5, R3, R77 ;  /* 0x0000000305087223 */ /* 0x001fe2000001004d */
[----:B------:R0:W-:Y:S01]  /*b240*/  @!P1 SYNCS.ARRIVE.TRANS64.RED.A1T0 RZ, [R10+URZ], RZ ;  /* 0x000000ff0aff99a7 */ /* 0x0001e2000810043f */
[----:B------:R1:W-:Y:S01]  /*b250*/  MUFU.EX2 R2, R65 ;  /* 0x0000004100027308 */ /* 0x0003e20000000800 */
[-C--:B------:R-:W-:Y:S01]  /*b260*/  FMUL.FTZ R93, R93, R5.reuse ;  /* 0x000000055d5d7220 */ /* 0x080fe20000410000 */
[----:B------:R-:W-:Y:S01]  /*b270*/  FADD.FTZ R8, R9, R8 ;  /* 0x0000000809087221 */ /* 0x000fe20000010000 */
[-C--:B------:R-:W-:Y:S01]  /*b280*/  FMUL.FTZ R96, R96, R5.reuse ;  /* 0x0000000560607220 */ /* 0x080fe20000410000 */
[-C--:B------:R-:W-:Y:S01]  /*b290*/  FMUL.FTZ R97, R97, R5.reuse ;  /* 0x0000000561617220 */ /* 0x080fe20000410000 */
[-C--:B------:R-:W-:Y:S01]  /*b2a0*/  FMUL.FTZ R100, R100, R5.reuse ;  /* 0x0000000564647220 */ /* 0x080fe20000410000 */
[----:B------:R-:W-:Y:S01]  /*b2b0*/  FADD.FTZ R85, R11, R8 ;  /* 0x000000080b557221 */ /* 0x000fe20000010000 */
[----:B0-----:R-:W-:Y:S01]  /*b2c0*/  FADD.FTZ R10, R14, R67 ;  /* 0x000000430e0a7221 */ /* 0x001fe20000010000 */
[----:B------:R0:W2:Y:S01]  /*b2d0*/  MUFU.EX2 R3, R52 ;  /* 0x0000003400037308 */ /* 0x0000a20000000800 */
[----:B------:R-:W-:Y:S01]  /*b2e0*/  FMUL.FTZ R101, R101, R5 ;  /* 0x0000000565657220 */ /* 0x000fe20000410000 */
[----:B------:R-:W-:Y:S01]  /*b2f0*/  FADD.FTZ R8, R12, R85 ;  /* 0x000000550c087221 */ /* 0x000fe20000010000 */
[----:B---3--:R-:W-:Y:S01]  /*b300*/  FADD.FTZ R67, R13, R10 ;  /* 0x0000000a0d437221 */ /* 0x008fe20000010000 */
[----:B----4-:R-:W-:Y:S01]  /*b310*/  F2FP.F16.F32.PACK_AB R13, R82, R13 ;  /* 0x0000000d520d723e */ /* 0x010fe200000000ff */
[-C--:B------:R-:W-:Y:S01]  /*b320*/  FMUL.FTZ R104, R104, R5.reuse ;  /* 0x0000000568687220 */ /* 0x080fe20000410000 */
[----:B------:R-:W-:Y:S01]  /*b330*/  FADD.FTZ R8, R15, R8 ;  /* 0x000000080f087221 */ /* 0x000fe20000010000 */
[----:B------:R-:W-:Y:S01]  /*b340*/  FADD.FTZ R67, R82, R67 ;  /* 0x0000004352437221 */ /* 0x000fe20000010000 */
[----:B------:R-:W3:Y:S01]  /*b350*/  MUFU.EX2 R44, R44 ;  /* 0x0000002c002c7308 */ /* 0x000ee20000000800 */
[-C--:B------:R-:W-:Y:S01]  /*b360*/  FMUL.FTZ R105, R105, R5.reuse ;  /* 0x0000000569697220 */ /* 0x080fe20000410000 */
[----:B------:R-:W-:Y:S01]  /*b370*/  FADD.FTZ R8, R21, R8 ;  /* 0x0000000815087221 */ /* 0x000fe20000010000 */
[----:B-----5:R-:W-:Y:S01]  /*b380*/  FADD.FTZ R10, R24, R67 ;  /* 0x00000043180a7221 */ /* 0x020fe20000010000 */
[-C--:B------:R-:W-:Y:S01]  /*b390*/  FMUL.FTZ R108, R108, R5.reuse ;  /* 0x000000056c6c7220 */ /* 0x080fe20000410000 */
[----:B------:R-:W-:Y:S01]  /*b3a0*/  FMUL.FTZ R109, R109, R5 ;  /* 0x000000056d6d7220 */ /* 0x000fe20000410000 */
[----:B------:R-:W-:Y:S01]  /*b3b0*/  FADD.FTZ R8, R25, R8 ;  /* 0x0000000819087221 */ /* 0x000fe20000010000 */
[----:B-1----:R-:W-:Y:S01]  /*b3c0*/  FADD.FTZ R65, R83, R10 ;  /* 0x0000000a53417221 */ /* 0x002fe20000010000 */
[----:B------:R-:W-:Y:S01]  /*b3d0*/  F2FP.F16.F32.PACK_AB R10, R12, R11 ;  /* 0x0000000b0c0a723e */ /* 0x000fe200000000ff */
[----:B------:R-:W1:Y:S01]  /*b3e0*/  MUFU.EX2 R51, R51 ;  /* 0x0000003300337308 */ /* 0x000e620000000800 */
[----:B------:R-:W-:Y:S01]  /*b3f0*/  FADD.FTZ R8, R27, R8 ;  /* 0x000000081b087221 */ /* 0x000fe20000010000 */
[----:B------:R-:W-:Y:S01]  /*b400*/  FADD.FTZ R65, R26, R65 ;  /* 0x000000411a417221 */ /* 0x000fe20000010000 */
[----:B------:R-:W-:Y:S01]  /*b410*/  F2FP.F16.F32.PACK_AB R12, R21, R15 ;  /* 0x0000000f150c723e */ /* 0x000fe200000000ff */
[----:B------:R-:W-:Y:S01]  /*b420*/  FMUL.FTZ R112, R112, R5 ;  /* 0x0000000570707220 */ /* 0x000fe20000410000 */
[----:B------:R-:W-:Y:S01]  /*b430*/  FADD.FTZ R48, R29, R8 ;  /* 0x000000081d307221 */ /* 0x000fe20000010000 */
[----:B------:R-:W-:Y:S01]  /*b440*/  FADD.FTZ R65, R84, R65 ;  /* 0x0000004154417221 */ /* 0x000fe20000010000 */
[----:B------:R-:W-:Y:S01]  /*b450*/  F2FP.F16.F32.PACK_AB R15, R83, R24 ;  /* 0x00000018530f723e */ /* 0x000fe200000000ff */
[----:B------:R-:W4:Y:S01]  /*b460*/  MUFU.EX2 R57, R57 ;  /* 0x0000003900397308 */ /* 0x000f220000000800 */
[C---:B------:R-:W-:Y:S01]  /*b470*/  FADD.FTZ R48, R31.reuse, R48 ;  /* 0x000000301f307221 */ /* 0x040fe20000010000 */
[----:B------:R-:W-:Y:S01]  /*b480*/  FADD.FTZ R65, R32, R65 ;  /* 0x0000004120417221 */ /* 0x000fe20000010000 */
[----:B------:R-:W-:Y:S01]  /*b490*/  F2FP.F16.F32.PACK_AB R24, R31, R29 ;  /* 0x0000001d1f18723e */ /* 0x000fe200000000ff */
[----:B------:R-:W-:Y:S01]  /*b4a0*/  FMUL.FTZ R113, R113, R5 ;  /* 0x0000000571717220 */ /* 0x000fe20000410000 */
[----:B------:R-:W-:Y:S01]  /*b4b0*/  FADD.FTZ R48, R33, R48 ;  /* 0x0000003021307221 */ /* 0x000fe20000010000 */
[----:B------:R-:W-:Y:S01]  /*b4c0*/  FADD.FTZ R65, R34, R65 ;  /* 0x0000004122417221 */ /* 0x000fe20000010000 */
[----:B------:R-:W-:Y:S01]  /*b4d0*/  F2FP.F16.F32.PACK_AB R11, R14, R80 ;  /* 0x000000500e0b723e */ /* 0x000fe200000000ff */
[----:B------:R-:W5:Y:S01]  /*b4e0*/  MUFU.EX2 R69, R69 ;  /* 0x0000004500457308 */ /* 0x000f620000000800 */
[----:B------:R-:W-:Y:S01]  /*b4f0*/  FADD.FTZ R48, R35, R48 ;  /* 0x0000003023307221 */ /* 0x000fe20000010000 */
        /* <DEDUP_REMOVED lines=8> */
[----:B0-----:R-:W-:Y:S01]  /*b580*/  FADD.FTZ R52, R28, R65 ;  /* 0x000000411c347221 */ /* 0x001fe20000010000 */
[----:B------:R-:W-:Y:S01]  /*b590*/  F2FP.F16.F32.PACK_AB R8, R9, R77 ;  /* 0x0000004d0908723e */ /* 0x000fe200000000ff */
[----:B------:R-:W-:Y:S01]  /*b5a0*/  FMUL.FTZ R117, R117, R5 ;  /* 0x0000000575757220 */ /* 0x000fe20000410000 */
[----:B------:R-:W-:Y:S01]  /*b5b0*/  FADD.FTZ R48, R41, R48 ;  /* 0x0000003029307221 */ /* 0x000fe20000010000 */
[----:B------:R-:W-:Y:S01]  /*b5c0*/  FADD.FTZ R21, R39, R52 ;  /* 0x0000003427157221 */ /* 0x000fe20000010000 */
[----:B------:R-:W-:Y:S01]  /*b5d0*/  F2FP.F16.F32.PACK_AB R9, R79, R78 ;  /* 0x0000004e4f09723e */ /* 0x000fe200000000ff */
[----:B------:R-:W0:Y:S01]  /*b5e0*/  MUFU.EX2 R70, R70 ;  /* 0x0000004600467308 */ /* 0x000e220000000800 */
[----:B------:R-:W-:Y:S01]  /*b5f0*/  FADD.FTZ R48, R43, R48 ;  /* 0x000000302b307221 */ /* 0x000fe20000010000 */
[----:B------:R-:W-:Y:S01]  /*b600*/  FADD.FTZ R21, R20, R21 ;  /* 0x0000001514157221 */ /* 0x000fe20000010000 */
[----:B------:R-:W-:Y:S01]  /*b610*/  F2FP.F16.F32.PACK_AB R25, R84, R26 ;  /* 0x0000001a5419723e */ /* 0x000fe200000000ff */
[----:B------:R2:W-:Y:S01]  /*b620*/  STSM.16.M88.4 [R17+0x21800], R8 ;  /* 0x0218000811007844 */ /* 0x0005e20000000200 */
[----:B------:R-:W-:Y:S01]  /*b630*/  FADD.FTZ R29, R45, R48 ;  /* 0x000000302d1d7221 */ /* 0x000fe20000010000 */
[----:B------:R-:W-:Y:S01]  /*b640*/  FADD.FTZ R21, R40, R21 ;  /* 0x0000001528157221 */ /* 0x000fe20000010000 */
[----:B------:R-:W-:Y:S01]  /*b650*/  F2FP.F16.F32.PACK_AB R26, R35, R33 ;  /* 0x00000021231a723e */ /* 0x000fe200000000ff */
[----:B------:R3:W-:Y:S01]  /*b660*/  STSM.16.M88.4 [R22], R12 ;  /* 0x0000000c16007844 */ /* 0x0007e20000000200 */
[----:B------:R-:W-:Y:S01]  /*b670*/  FADD.FTZ R32, R46, R29 ;  /* 0x0000001d2e207221 */ /* 0x000fe20000010000 */
[----:B------:R-:W0:Y:S01]  /*b680*/  MUFU.EX2 R59, R59 ;  /* 0x0000003b003b7308 */ /* 0x000e220000000800 */
[-C--:B------:R-:W-:Y:S01]  /*b690*/  FMUL.FTZ R120, R120, R5.reuse ;  /* 0x0000000578787220 */ /* 0x080fe20000410000 */
[----:B------:R1:W-:Y:S01]  /*b6a0*/  STSM.16.M88.4 [R19], R24 ;  /* 0x0000001813007844 */ /* 0x0003e20000000200 */
[----:B------:R-:W-:Y:S01]  /*b6b0*/  FADD.FTZ R29, R49, R32 ;  /* 0x00000020311d7221 */ /* 0x000fe20000010000 */
[----:B------:R-:W-:Y:S01]  /*b6c0*/  FADD.FTZ R32, R42, R21 ;  /* 0x000000152a207221 */ /* 0x000fe20000010000 */
[-C--:B------:R-:W-:Y:S01]  /*b6d0*/  FMUL.FTZ R121, R121, R5.reuse ;  /* 0x0000000579797220 */ /* 0x080fe20000410000 */
[-C--:B------:R-:W-:Y:S01]  /*b6e0*/  FMUL.FTZ R124, R124, R5.reuse ;  /* 0x000000057c7c7220 */ /* 0x080fe20000410000 */
[-C--:B------:R-:W-:Y:S01]  /*b6f0*/  FMUL.FTZ R125, R125, R5.reuse ;  /* 0x000000057d7d7220 */ /* 0x080fe20000410000 */
[----:B------:R-:W0:Y:S01]  /*b700*/  MUFU.EX2 R71, R71 ;  /* 0x0000004700477308 */ /* 0x000e220000000800 */
[-C--:B------:R-:W-:Y:S01]  /*b710*/  FMUL.FTZ R128, R128, R5.reuse ;  /* 0x0000000580807220 */ /* 0x080fe20000410000 */
[----:B--2---:R-:W-:Y:S01]  /*b720*/  F2FP.F16.F32.PACK_AB R9, R36, R30 ;  /* 0x0000001e2409723e */ /* 0x004fe200000000ff */
[----:B------:R-:W-:Y:S01]  /*b730*/  FADD.FTZ R30, R50, R29 ;  /* 0x0000001d321e7221 */ /* 0x000fe20000010000 */
[----:B------:R-:W-:Y:S01]  /*b740*/  F2FP.F16.F32.PACK_AB R11, R39, R28 ;  /* 0x0000001c270b723e */ /* 0x000fe200000000ff */
[----:B------:R-:W-:Y:S01]  /*b750*/  FMUL.FTZ R129, R129, R5 ;  /* 0x0000000581817220 */ /* 0x000fe20000410000 */
[----:B---3--:R-:W-:Y:S01]  /*b760*/  FADD.FTZ R13, R3, R32 ;  /* 0x00000020030d7221 */ /* 0x008fe20000010000 */
[----:B------:R-:W-:Y:S01]  /*b770*/  FADD.FTZ R15, R53, R30 ;  /* 0x0000001e350f7221 */ /* 0x000fe20000010000 */
[----:B------:R-:W2:Y:S01]  /*b780*/  MUFU.EX2 R60, R60 ;  /* 0x0000003c003c7308 */ /* 0x000ea20000000800 */
[----:B------:R-:W-:Y:S01]  /*b790*/  F2FP.F16.F32.PACK_AB R8, R38, R37 ;  /* 0x000000252608723e */ /* 0x000fe200000000ff */
[----:B------:R-:W-:Y:S01]  /*b7a0*/  FADD.FTZ R14, R2, R13 ;  /* 0x0000000d020e7221 */ /* 0x000fe20000010000 */
[----:B-1----:R-:W-:Y:S01]  /*b7b0*/  FADD.FTZ R24, R54, R15 ;  /* 0x0000000f36187221 */ /* 0x002fe20000010000 */
[----:B------:R-:W-:Y:S01]  /*b7c0*/  F2FP.F16.F32.PACK_AB R13, R40, R20 ;  /* 0x00000014280d723e */ /* 0x000fe200000000ff */
[----:B------:R-:W-:Y:S01]  /*b7d0*/  FMUL.FTZ R132, R132, R5 ;  /* 0x0000000584847220 */ /* 0x000fe20000410000 */
[----:B------:R-:W-:Y:S01]  /*b7e0*/  FADD.FTZ R15, R47, R14 ;  /* 0x0000000e2f0f7221 */ /* 0x000fe20000010000 */
[----:B------:R-:W-:Y:S01]  /*b7f0*/  FADD.FTZ R21, R55, R24 ;  /* 0x0000001837157221 */ /* 0x000fe20000010000 */
[----:B------:R-:W-:Y:S01]  /*b800*/  MUFU.EX2 R61, R61 ;  /* 0x0000003d003d7308 */ /* 0x000fe20000000800 */
[----:B------:R-:W-:Y:S01]  /*b810*/  F2FP.F16.F32.PACK_AB R10, R43, R41 ;  /* 0x000000292b0a723e */ /* 0x000fe200000000ff */
[----:B------:R-:W-:Y:S01]  /*b820*/  FADD.FTZ R20, R44, R15 ;  /* 0x0000000f2c147221 */ /* 0x000fe20000010000 */
[----:B------:R-:W-:Y:S01]  /*b830*/  FADD.FTZ R24, R56, R21 ;  /* 0x0000001538187221 */ /* 0x000fe20000010000 */
[----:B------:R-:W-:Y:S01]  /*b840*/  F2FP.F16.F32.PACK_AB R15, R3, R42 ;  /* 0x0000002a030f723e */ /* 0x000fe200000000ff */
[----:B------:R-:W-:Y:S01]  /*b850*/  FMUL.FTZ R133, R133, R5 ;  /* 0x0000000585857220 */ /* 0x000fe20000410000 */
[----:B------:R-:W-:Y:S01]  /*b860*/  FADD.FTZ R20, R51, R20 ;  /* 0x0000001433147221 */ /* 0x000fe20000010000 */
[----:B----4-:R-:W-:Y:S01]  /*b870*/  FADD.FTZ R3, R57, R24 ;  /* 0x0000001839037221 */ /* 0x010fe20000010000 */
[----:B------:R-:W1:Y:S01]  /*b880*/  MUFU.EX2 R72, R72 ;  /* 0x0000004800487308 */ /* 0x000e620000000800 */
[----:B------:R-:W-:Y:S01]  /*b890*/  F2FP.F16.F32.PACK_AB R25, R47, R2 ;  /* 0x000000022f19723e */ /* 0x000fe200000000ff */
[----:B-----5:R-:W-:Y:S01]  /*b8a0*/  FADD.FTZ R21, R69, R20 ;  /* 0x0000001445157221 */ /* 0x020fe20000010000 */
[----:B------:R-:W-:Y:S01]  /*b8b0*/  FADD.FTZ R20, R58, R3 ;  /* 0x000000033a147221 */ /* 0x000fe20000010000 */
[----:B------:R-:W-:Y:S01]  /*b8c0*/  F2FP.F16.F32.PACK_AB R12, R46, R45 ;  /* 0x0000002d2e0c723e */ /* 0x000fe200000000ff */
[----:B------:R3:W-:Y:S01]  /*b8d0*/  STSM.16.M88.4 [R18], R8 ;  /* 0x0000000812007844 */ /* 0x0007e20000000200 */
[----:B0-----:R-:W-:Y:S01]  /*b8e0*/  FADD.FTZ R2, R70, R21 ;  /* 0x0000001546027221 */ /* 0x001fe20000010000 */
[----:B------:R-:W-:Y:S01]  /*b8f0*/  FADD.FTZ R3, R59, R20 ;  /* 0x000000143b037221 */ /* 0x000fe20000010000 */
[----:B------:R-:W0:Y:S01]  /*b900*/  MUFU.EX2 R62, R62 ;  /* 0x0000003e003e7308 */ /* 0x000e220000000800 */
[----:B------:R-:W-:Y:S01]  /*b910*/  F2FP.F16.F32.PACK_AB R14, R50, R49 ;  /* 0x00000031320e723e */ /* 0x000fe200000000ff */
[-C--:B------:R-:W-:Y:S01]  /*b920*/  FMUL.FTZ R90, R90, R6.reuse ;  /* 0x000000065a5a7220 */ /* 0x080fe20000410000 */
[----:B------:R-:W-:Y:S01]  /*b930*/  F2FP.F16.F32.PACK_AB R24, R54, R53 ;  /* 0x000000353618723e */ /* 0x000fe200000000ff */
[----:B------:R-:W-:Y:S01]  /*b940*/  FMUL.FTZ R91, R91, R6 ;  /* 0x000000065b5b7220 */ /* 0x000fe20000410000 */
[----:B------:R-:W-:Y:S01]  /*b950*/  F2FP.F16.F32.PACK_AB R26, R56, R55 ;  /* 0x00000037381a723e */ /* 0x000fe200000000ff */
[----:B------:R4:W-:Y:S01]  /*b960*/  STSM.16.M88.4 [R17+0x27800], R12 ;  /* 0x0278000c11007844 */ /* 0x0009e20000000200 */
[----:B------:R-:W-:Y:S01]  /*b970*/  F2FP.F16.F32.PACK_AB R27, R51, R44 ;  /* 0x0000002c331b723e */ /* 0x000fe200000000ff */
[----:B------:R-:W-:Y:S01]  /*b980*/  MUFU.EX2 R64, R64 ;  /* 0x0000004000407308 */ /* 0x000fe20000000800 */
[-C--:B------:R-:W-:Y:S01]  /*b990*/  FMUL.FTZ R94, R94, R6.reuse ;  /* 0x000000065e5e7220 */ /* 0x080fe20000410000 */
[-C--:B------:R-:W-:Y:S01]  /*b9a0*/  FMUL.FTZ R95, R95, R6.reuse ;  /* 0x000000065f5f7220 */ /* 0x080fe20000410000 */
[-C--:B------:R-:W-:Y:S01]  /*b9b0*/  FMUL.FTZ R98, R98, R6.reuse ;  /* 0x0000000662627220 */ /* 0x080fe20000410000 */
[----:B------:R0:W-:Y:S01]  /*b9c0*/  STSM.16.M88.4 [R23], R24 ;  /* 0x0000001817007844 */ /* 0x0001e20000000200 */
[----:B---3--:R-:W-:Y:S01]  /*b9d0*/  FADD.FTZ R9, R71, R2 ;  /* 0x0000000247097221 */ /* 0x008fe20000010000 */
[----:B--2---:R-:W-:Y:S01]  /*b9e0*/  FADD.FTZ R2, R60, R3 ;  /* 0x000000033c027221 */ /* 0x004fe20000010000 */
[----:B------:R-:W-:Y:S01]  /*b9f0*/  F2FP.F16.F32.PACK_AB R8, R58, R57 ;  /* 0x000000393a08723e */ /* 0x000fe200000000ff */
[----:B------:R-:W2:Y:S01]  /*ba00*/  MUFU.EX2 R63, R63 ;  /* 0x0000003f003f7308 */ /* 0x000ea20000000800 */
[----:B-1----:R-:W-:Y:S01]  /*ba10*/  FADD.FTZ R3, R72, R9 ;  /* 0x0000000948037221 */ /* 0x002fe20000010000 */
[----:B------:R-:W-:Y:S01]  /*ba20*/  F2FP.F16.F32.PACK_AB R9, R70, R69 ;  /* 0x000000454609723e */ /* 0x000fe200000000ff */
[-C--:B------:R-:W-:Y:S01]  /*ba30*/  FMUL.FTZ R99, R99, R6.reuse ;  /* 0x0000000663637220 */ /* 0x080fe20000410000 */
[----:B------:R-:W-:Y:S01]  /*ba40*/  F2FP.F16.F32.PACK_AB R10, R60, R59 ;  /* 0x0000003b3c0a723e */ /* 0x000fe200000000ff */
[-C--:B------:R-:W-:Y:S01]  /*ba50*/  FMUL.FTZ R102, R102, R6.reuse ;  /* 0x0000000666667220 */ /* 0x080fe20000410000 */
[----:B----4-:R-:W-:Y:S01]  /*ba60*/  FADD.FTZ R13, R61, R2 ;  /* 0x000000023d0d7221 */ /* 0x010fe20000010000 */
[----:B------:R-:W-:Y:S01]  /*ba70*/  F2FP.F16.F32.PACK_AB R11, R72, R71 ;  /* 0x00000047480b723e */ /* 0x000fe200000000ff */
[----:B------:R-:W1:Y:S01]  /*ba80*/  MUFU.EX2 R32, R73 ;  /* 0x0000004900207308 */ /* 0x000e620000000800 */
[C---:B0-----:R-:W-:Y:S01]  /*ba90*/  F2FP.F16.F32.PACK_AB R12, R62.reuse, R61 ;  /* 0x0000003d3e0c723e */ /* 0x041fe200000000ff */
[----:B------:R-:W-:Y:S01]  /*baa0*/  FADD.FTZ R21, R62, R13 ;  /* 0x0000000d3e157221 */ /* 0x000fe20000010000 */
[-C--:B------:R-:W-:Y:S01]  /*bab0*/  FMUL.FTZ R103, R103, R6.reuse ;  /* 0x0000000667677220 */ /* 0x080fe20000410000 */
[----:B------:R3:W-:Y:S01]  /*bac0*/  STSM.16.M88.4 [R19+0x6000], R8 ;  /* 0x0060000813007844 */ /* 0x0007e20000000200 */
[-C--:B------:R-:W-:Y:S01]  /*bad0*/  FMUL.FTZ R106, R106, R6.reuse ;  /* 0x000000066a6a7220 */ /* 0x080fe20000410000 */
[-C--:B------:R-:W-:Y:S01]  /*bae0*/  FMUL.FTZ R107, R107, R6.reuse ;  /* 0x000000066b6b7220 */ /* 0x080fe20000410000 */
[----:B------:R-:W-:Y:S01]  /*baf0*/  FMUL.FTZ R110, R110, R6 ;  /* 0x000000066e6e7220 */ /* 0x000fe20000410000 */
[----:B------:R-:W0:Y:S01]  /*bb00*/  MUFU.EX2 R74, R74 ;  /* 0x0000004a004a7308 */ /* 0x000e220000000800 */
[----:B--2---:R-:W-:Y:S01]  /*bb10*/  F2FP.F16.F32.PACK_AB R14, R63, R64 ;  /* 0x000000403f0e723e */ /* 0x004fe200000000ff */
[----:B------:R-:W-:Y:S01]  /*bb20*/  FADD.FTZ R64, R64, R21 ;  /* 0x0000001540407221 */ /* 0x000fe20000010000 */
[-C--:B------:R-:W-:Y:S01]  /*bb30*/  FMUL.FTZ R111, R111, R6.reuse ;  /* 0x000000066f6f7220 */ /* 0x080fe20000410000 */
[-C--:B------:R-:W-:Y:S01]  /*bb40*/  FMUL.FTZ R114, R114, R6.reuse ;  /* 0x0000000672727220 */ /* 0x080fe20000410000 */
[-C--:B------:R-:W-:Y:S01]  /*bb50*/  FMUL.FTZ R115, R115, R6.reuse ;  /* 0x0000000673737220 */ /* 0x080fe20000410000 */
[-C--:B------:R-:W-:Y:S01]  /*bb60*/  FMUL.FTZ R118, R118, R6.reuse ;  /* 0x0000000676767220 */ /* 0x080fe20000410000 */
[-C--:B------:R-:W-:Y:S01]  /*bb70*/  FMUL.FTZ R119, R119, R6.reuse ;  /* 0x0000000677777220 */ /* 0x080fe20000410000 */
[----:B------:R-:W2:Y:S01]  /*bb80*/  MUFU.EX2 R28, R75 ;  /* 0x0000004b001c7308 */ /* 0x000ea20000000800 */
        /* <DEDUP_REMOVED lines=8> */
[C---:B0-----:R-:W-:Y:S01]  /*bc10*/  F2FP.F16.F32.PACK_AB R13, R74.reuse, R32 ;  /* 0x000000204a0d723e */ /* 0x041fe200000000ff */
[----:B------:R-:W-:Y:S01]  /*bc20*/  FADD.FTZ R3, R74, R3 ;  /* 0x000000034a037221 */ /* 0x000fe20000010000 */
[-C--:B------:R-:W-:Y:S01]  /*bc30*/  FMUL.FTZ R134, R134, R6.reuse ;  /* 0x0000000686867220 */ /* 0x080fe20000410000 */
[----:B------:R-:W-:Y:S01]  /*bc40*/  FMUL.FTZ R135, R135, R6 ;  /* 0x0000000687877220 */ /* 0x000fe20000410000 */
[----:B------:R-:W-:-:S02]  /*bc50*/  IMAD.MOV.U32 R6, RZ, RZ, R7 ;  /* 0x000000ffff067224 */ /* 0x000fc400078e0007 */
[----:B------:R-:W-:Y:S02]  /*bc60*/  IMAD.MOV.U32 R5, RZ, RZ, R4 ;  /* 0x000000ffff057224 */ /* 0x000fe400078e0004 */
[----:B--2---:R-:W-:Y:S01]  /*bc70*/  FADD.FTZ R2, R28, R3 ;  /* 0x000000031c027221 */ /* 0x004fe20000010000 */
[----:B------:R-:W-:Y:S01]  /*bc80*/  FADD.FTZ R3, R63, R64 ;  /* 0x000000403f037221 */ /* 0x000fe20000010000 */
[C---:B-1----:R-:W-:Y:S02]  /*bc90*/  F2FP.F16.F32.PACK_AB R15, R29.reuse, R28 ;  /* 0x0000001c1d0f723e */ /* 0x042fe400000000ff */
[----:B------:R-:W-:-:S03]  /*bca0*/  FADD.FTZ R2, R29, R2 ;  /* 0x000000021d027221 */ /* 0x000fc60000010000 */
[----:B------:R3:W-:Y:S01]  /*bcb0*/  STSM.16.M88.4 [R18+0x6000], R12 ;  /* 0x0060000c12007844 */ /* 0x0007e20000000200 */
[----:B------:R-:W-:Y:S01]  /*bcc0*/  @!PT LDS RZ, [RZ] ;  /* 0x00000000fffff984 */ /* 0x000fe20000000800 */
[----:B------:R-:W-:Y:S01]  /*bcd0*/  @!PT LDS RZ, [RZ] ;  /* 0x00000000fffff984 */ /* 0x000fe20000000800 */
[----:B------:R-:W-:Y:S01]  /*bce0*/  @!PT LDS RZ, [RZ] ;  /* 0x00000000fffff984 */ /* 0x000fe20000000800 */
[----:B------:R-:W-:Y:S01]  /*bcf0*/  @!PT LDS RZ, [RZ] ;  /* 0x00000000fffff984 */ /* 0x000fe20000000800 */
[----:B------:R0:W-:Y:S06]  /*bd00*/  MEMBAR.ALL.CTA ;  /* 0x0000000000007992 */ /* 0x0001ec0000008000 */
[----:B0-----:R-:W0:Y:S02]  /*bd10*/  FENCE.VIEW.ASYNC.S ;  /* 0x00000000000073c6 */ /* 0x001e240000000000 */
[----:B0-----:R-:W-:Y:S01]  /*bd20*/  NOP ;  /* 0x0000000000007918 */ /* 0x001fe20000000000 */
[----:B------:R-:W-:Y:S05]  /*bd30*/  @P2 BRA `(.L_x_1126) ;  /* 0xffffffd400f02947 */ /* 0x000fea000383ffff */
.L_x_1117:
        /* <DEDUP_REMOVED lines=9> */
[----:B------:R-:W-:-:S05]  /*bdd0*/  ULDC UR52, c[0x0][0x9e0] ;  /* 0x0002780000347ab9 */ /* 0x000fca0000000800 */
.L_x_1144:
[----:B------:R-:W-:Y:S01]  /*bde0*/  UIADD3 UR46, UR54, 0x1, URZ ;  /* 0x00000001362e7890 */ /* 0x000fe2000fffe03f */
[----:B------:R-:W-:-:S03]  /*bdf0*/  ISETP.NE.AND P3, PT, RZ, UR44, PT ;  /* 0x0000002cff007c0c */ /* 0x000fc6000bf65270 */
[----:B------:R-:W-:-:S04]  /*be00*/  UISETP.NE.AND UP1, UPT, UR46, 0x2, UPT ;  /* 0x000000022e00788c */ /* 0x000fc8000bf25270 */
[----:B------:R-:W-:Y:S02]  /*be10*/  USEL UR49, URZ, 0x1, UP1 ;  /* 0x000000013f317887 */ /* 0x000fe40008800000 */
[----:B------:R-:W-:Y:S02]  /*be20*/  USEL UR46, UR46, URZ, UP1 ;  /* 0x0000003f2e2e7287 */ /* 0x000fe40008800000 */
[----:B------:R-:W-:Y:S02]  /*be30*/  ULOP3.LUT UR49, UR28, UR49, URZ, 0x3c, !UPT ;  /* 0x000000311c317292 */ /* 0x000fe4000f8e3c3f */
[----:B-1----:R-:W-:Y:S10]  /*be40*/  @P3 BRA `(.L_x_1128) ;  /* 0x00000000002c3947 */ /* 0x002ff40003800000 */
[----:B------:R-:W-:Y:S05]  /*be50*/  @!P0 BRA `(.L_x_1129) ;  /* 0x0000000000048947 */ /* 0x000fea0003800000 */
[----:B------:R-:W-:Y:S01]  /*be60*/  BPT.TRAP 0x1 ;  /* 0x000000040000795c */ /* 0x000fe20000300000 */
.L_x_1129:
[----:B------:R-:W-:Y:S01]  /*be70*/  ULEA UR6, UR46, UR42, 0x3 ;  /* 0x0000002a2e067291 */ /* 0x000fe2000f8e183f */
[----:B------:R-:W-:-:S05]  /*be80*/  IMAD.U32 R4, RZ, RZ, UR49 ;  /* 0x00000031ff047e24 */ /* 0x000fca000f8e00ff */
[----:B------:R-:W-:-:S04]  /*be90*/  SHF.L.U32 R4, R4, 0x1f, RZ ;  /* 0x0000001f04047819 */ /* 0x000fc800000006ff */
[----:B------:R1:W2:Y:S01]  /*bea0*/  SYNCS.PHASECHK.TRANS64.TRYWAIT P2, [UR6+0x2d830], R4 ;  /* 0x02d83004ff0075a7 */ /* 0x0002a20008040146 */
[----:B------:R-:W-:Y:S05]  /*beb0*/  @!P0 BRA `(.L_x_1130) ;  /* 0x0000000000048947 */ /* 0x000fea0003800000 */
[----:B------:R-:W-:Y:S01]  /*bec0*/  BPT.TRAP 0x1 ;  /* 0x000000040000795c */ /* 0x000fe20000300000 */
.L_x_1130:
[----:B--2---:R-:W-:Y:S05]  /*bed0*/  @P2 BRA `(.L_x_1128) ;  /* 0x0000000000082947 */ /* 0x004fea0003800000 */
[----:B------:R-:W2:Y:S02]  /*bee0*/  SYNCS.PHASECHK.TRANS64.TRYWAIT P2, [UR6+0x2d830], R4 ;  /* 0x02d83004ff0075a7 */ /* 0x000ea40008040146 */
[----:B--2---:R-:W-:Y:S05]  /*bef0*/  @!P2 BRA `(.L_x_1131) ;  /* 0x000000c400c0a947 */ /* 0x004fea0003800000 */
.L_x_1128:
        /* <DEDUP_REMOVED lines=37> */
.L_x_1133:
[----:B------:R-:W-:Y:S01]  /*c150*/  ULEA UR6, UR54, UR42, 0x3 ;  /* 0x0000002a36067291 */ /* 0x000fe2000f8e183f */
[----:B------:R-:W-:-:S05]  /*c160*/  IMAD.U32 R4, RZ, RZ, UR28 ;  /* 0x0000001cff047e24 */ /* 0x000fca000f8e00ff */
[----:B------:R-:W-:-:S04]  /*c170*/  SHF.L.U32 R4, R4, 0x1f, RZ ;  /* 0x0000001f04047819 */ /* 0x000fc800000006ff */
[----:B------:R0:W1:Y:S01]  /*c180*/  SYNCS.PHASECHK.TRANS64.TRYWAIT P2, [UR6+0x2d850], R4 ;  /* 0x02d85004ff0075a7 */ /* 0x0000620008040146 */
[----:B------:R-:W-:Y:S05]  /*c190*/  @!P0 BRA `(.L_x_1134) ;  /* 0x0000000000048947 */ /* 0x000fea0003800000 */
[----:B------:R-:W-:Y:S01]  /*c1a0*/  BPT.TRAP 0x1 ;  /* 0x000000040000795c */ /* 0x000fe20000300000 */
.L_x_1134:
[----:B-1----:R-:W-:Y:S05]  /*c1b0*/  @P2 BRA `(.L_x_1132) ;  /* 0x0000000000082947 */ /* 0x002fea0003800000 */
[----:B------:R-:W1:Y:S02]  /*c1c0*/  SYNCS.PHASECHK.TRANS64.TRYWAIT P2, [UR6+0x2d850], R4 ;  /* 0x02d85004ff0075a7 */ /* 0x000e640008040146 */
[----:B-1----:R-:W-:Y:S05]  /*c1d0*/  @!P2 BRA `(.L_x_1135) ;  /* 0x000000c40020a947 */ /* 0x002fea0003800000 */
.L_x_1132:
[----:B------:R-:W-:Y:S01]  /*c1e0*/  UIADD3 UR6, UR42, 0x400, URZ ;  /* 0x000004002a067890 */ /* 0x000fe2000fffe03f */
[----:B------:R-:W-:Y:S01]  /*c1f0*/  WARPGROUP.ARRIVE ;  /* 0x00000000000079c5 */ /* 0x000fe20000000000 */
[----:B------:R-:W-:Y:S01]  /*c200*/  UMOV UR29, 0x40000040 ;  /* 0x40000040001d7882 */ /* 0x000fe20000000000 */
[----:B------:R-:W-:Y:S01]  /*c210*/  UMOV UR31, 0x80000020 ;  /* 0x80000020001f7882 */ /* 0x000fe20000000000 */
[----:B------:R-:W-:-:S03]  /*c220*/  USHF.R.U32.HI UR6, URZ, 0x4, UR6 ;  /* 0x000000043f067899 */ /* 0x000fc60008011606 */
[----:B------:R-:W2:Y:S01]  /*c230*/  S2R R150, SR_TID.X ;  /* 0x0000000000967919 */ /* 0x000ea20000002100 */
[----:B------:R-:W-:Y:S01]  /*c240*/  PLOP3.LUT P2, PT, PT, PT, UP0, 0x80, 0x0 ;  /* 0x000000000000781c */ /* 0x000fe20003f4f008 */
[----:B---3--:R-:W-:Y:S01]  /*c250*/  FMUL.FTZ R12, R29, UR53 ;  /* 0x000000351d0c7c20 */ /* 0x008fe20008410000 */
[----:B------:R-:W-:Y:S01]  /*c260*/  ULOP3.LUT UR6, UR6, 0x3fff, URZ, 0xc0, !UPT ;  /* 0x00003fff06067892 */ /* 0x000fe2000f8ec03f */
[----:B------:R-:W-:Y:S01]  /*c270*/  FMUL.FTZ R29, R42, UR53 ;  /* 0x000000352a1d7c20 */ /* 0x000fe20008410000 */
[----:B------:R-:W-:Y:S01]  /*c280*/  FMUL.FTZ R42, R53, UR53 ;  /* 0x00000035352a7c20 */ /* 0x000fe20008410000 */
[----:B------:R-:W-:Y:S01]  /*c290*/  FMUL.FTZ R53, R63, UR53 ;  /* 0x000000353f357c20 */ /* 0x000fe20008410000 */
[----:B------:R-:W-:Y:S01]  /*c2a0*/  ULOP3.LUT UR7, UR6, 0x2000000, URZ, 0xfc, !UPT ;  /* 0x0200000006077892 */ /* 0x000fe2000f8efc3f */
[----:B------:R-:W-:Y:S01]  /*c2b0*/  FMUL.FTZ R63, R74, UR53 ;  /* 0x000000354a3f7c20 */ /* 0x000fe20008410000 */
[----:B------:R-:W-:Y:S01]  /*c2c0*/  ULOP3.LUT UR6, UR43, 0x10000, URZ, 0xfc, !UPT ;  /* 0x000100002b067892 */ /* 0x000fe2000f8efc3f */
[----:B------:R-:W-:Y:S01]  /*c2d0*/  FMUL.FTZ R21, R35, UR53 ;  /* 0x0000003523157c20 */ /* 0x000fe20008410000 */
[----:B------:R-:W-:Y:S01]  /*c2e0*/  UIMAD UR7, UR54, 0x600, UR7 ;  /* 0x00000600360778a4 */ /* 0x000fe2000f8e0207 */
[----:B------:R-:W-:-:S02]  /*c2f0*/  VIADD R74, R136, UR39 ;  /* 0x00000027884a7c36 */ /* 0x000fc40008000000 */
[----:B------:R-:W-:Y:S01]  /*c300*/  FMUL.FTZ R35, R47, UR53 ;  /* 0x000000352f237c20 */ /* 0x000fe20008410000 */
[----:B------:R-:W-:Y:S01]  /*c310*/  FMUL.FTZ R15, R33, UR53 ;  /* 0x00000035210f7c20 */ /* 0x000fe20008410000 */
[----:B------:R-:W-:Y:S01]  /*c320*/  IMAD.U32 R47, RZ, RZ, UR46 ;  /* 0x0000002eff2f7e24 */ /* 0x000fe2000f8e00ff */
[----:B------:R-:W-:Y:S01]  /*c330*/  UMOV UR28, UR6 ;  /* 0x00000006001c7c82 */ /* 0x000fe20008000000 */
[----:B------:R-:W-:Y:S01]  /*c340*/  FMUL.FTZ R33, R46, UR53 ;  /* 0x000000352e217c20 */ /* 0x000fe20008410000 */
[----:B------:R-:W-:Y:S01]  /*c350*/  UMOV UR30, UR7 ;  /* 0x00000007001e7c82 */ /* 0x000fe20008000000 */
[----:B-1----:R-:W-:Y:S01]  /*c360*/  FMUL.FTZ R7, R26, UR53 ;  /* 0x000000351a077c20 */ /* 0x002fe20008410000 */
[----:B------:R-:W-:Y:S01]  /*c370*/  HGMMA.64x96x16.F32 R88, gdesc[UR28].tnspB, R88, gsb0 ;  /* 0x416000001c5879f0 */ /* 0x000fe20008000858 */
[----:B------:R-:W-:Y:S01]  /*c380*/  UIADD3 UR28, UR6, 0x2, URZ ;  /* 0x00000002061c7890 */ /* 0x000fe2000fffe03f */
[----:B------:R-:W-:Y:S01]  /*c390*/  @!P1 LEA R47, R47, UR42, 0x3 ;  /* 0x0000002a2f2f9c11 */ /* 0x000fe2000f8e18ff */
[----:B------:R-:W-:Y:S01]  /*c3a0*/  UIADD3 UR30, UR7, 0x40, URZ ;  /* 0x00000040071e7890 */ /* 0x000fe2000fffe03f */
[----:B0-----:R-:W-:Y:S01]  /*c3b0*/  FMUL.FTZ R4, R24, UR53 ;  /* 0x0000003518047c20 */ /* 0x001fe20008410000 */
[----:B------:R-:W-:Y:S01]  /*c3c0*/  UMOV UR29, 0x40000040 ;  /* 0x40000040001d7882 */ /* 0x000fe20000000000 */
[----:B------:R-:W-:Y:S01]  /*c3d0*/  UMOV UR31, 0x80000020 ;  /* 0x80000020001f7882 */ /* 0x000fe20000000000 */
[----:B------:R-:W-:Y:S01]  /*c3e0*/  FMUL.FTZ R26, R37, UR53 ;  /* 0x00000035251a7c20 */ /* 0x000fe20008410000 */
[----:B------:R-:W-:Y:S01]  /*c3f0*/  FMUL.FTZ R24, R36, UR53 ;  /* 0x0000003524187c20 */ /* 0x000fe20008410000 */
[----:B------:R-:W-:Y:S01]  /*c400*/  FMUL.FTZ R37, R50, UR53 ;  /* 0x0000003532257c20 */ /* 0x000fe20008410000 */
[----:B------:R-:W-:Y:S01]  /*c410*/  FMUL.FTZ R20, R34, UR53 ;  /* 0x0000003522147c20 */ /* 0x000fe20008410000 */
[----:B------:R-:W-:Y:S01]  /*c420*/  FMUL.FTZ R36, R48, UR53 ;  /* 0x0000003530247c20 */ /* 0x000fe20008410000 */
[----:B--2---:R-:W-:Y:S01]  /*c430*/  SHF.R.U32.HI R149, RZ, 0x7, R150 ;  /* 0x00000007ff957819 */ /* 0x004fe20000011696 */
        /* <DEDUP_REMOVED lines=19> */
[----:B------:R-:W-:Y:S01]  /*c570*/  @!P1 PRMT R77, RZ, 0x654, R47 ;  /* 0x00000654ff4d9816 */ /* 0x000fe2000000002f */
        /* <DEDUP_REMOVED lines=31> */
[----:B------:R-:W-:Y:S01]  /*c770*/  IMAD R47, R16, -0x2, R47 ;  /* 0xfffffffe102f7824 */ /* 0x000fe200078e022f */
[----:B------:R-:W0:Y:S01]  /*c780*/  MUFU.TANH R4, R4 ;  /* 0x0000000400047308 */ /* 0x000e220000002400 */
[----:B------:R-:W-:-:S05]  /*c790*/  IMAD.U32 R80, RZ, RZ, UR45 ;  /* 0x0000002dff507e24 */ /* 0x000fca000f8e00ff */
[----:B------:R-:W-:Y:S02]  /*c7a0*/  IADD3 R47, -R80, UR38, R47 ;  /* 0x00000026502f7c10 */ /* 0x000fe4000fffe12f */
[----:B------:R-:W1:Y:S03]  /*c7b0*/  MUFU.TANH R8, R8 ;  /* 0x0000000800087308 */ /* 0x000e660000002400 */
        /* <DEDUP_REMOVED lines=97> */
[----:B------:R-:W0:Y:S01]  /*cdd0*/  MUFU.TANH R76, R76 ;  /* 0x0000004c004c7308 */ /* 0x000e220000002400 */
[----:B------:R-:W-:Y:S02]  /*cde0*/  WARPGROUP.DEPBAR.LE gsb0, 0x0 ;  /* 0x00008000000079c5 */ /* 0x000fe40000010000 */
        /* <DEDUP_REMOVED lines=8> */
[----:B------:R-:W-:-:S04]  /*ce70*/  @UP0 ULDC UR6, c[0x0][0x450] ;  /* 0x0001140000060ab9 */ /* 0x000fc80000000800 */
[----:B------:R-:W-:Y:S01]  /*ce80*/  @P2 SHF.R.U32.HI R74, RZ, UR6, R46 ;  /* 0x00000006ff4a2c19 */ /* 0x000fe2000801162e */
[----:B------:R-:W-:Y:S01]  /*ce90*/  VIADD R46, R149, 0x9 ;  /* 0x00000009952e7836 */ /* 0x000fe20000000000 */
[----:B------:R-:W-:-:S03]  /*cea0*/  ISETP.GE.U32.AND P2, PT, R150, 0x180, PT ;  /* 0x000001809600780c */ /* 0x000fc60003f46070 */
[----:B------:R-:W5:Y:S01]  /*ceb0*/  SHFL.IDX PT, R85, R74, RZ, 0x1c1f ;  /* 0x001c1fff4a557589 */ /* 0x000f6200000e0000 */
[----:B------:R-:W-:Y:S01]  /*cec0*/  SEL R46, R46, 0x9, !P2 ;  /* 0x000000092e2e7807 */ /* 0x000fe20005000000 */
[C---:B-----5:R-:W-:Y:S02]  /*ced0*/  IMAD.IADD R81, R85.reuse, 0x1, R83 ;  /* 0x0000000155517824 */ /* 0x060fe400078e0253 */
[----:B------:R-:W-:Y:S01]  /*cee0*/  IMAD.IADD R80, R85, 0x1, R82 ;  /* 0x0000000155507824 */ /* 0x000fe200078e0252 */
[----:B------:R-:W-:Y:S02]  /*cef0*/  WARPGROUP.DEPBAR.LE gsb0, 0x0 ;  /* 0x00008000000079c5 */ /* 0x000fe40000010000 */
[----:B------:R-:W-:-:S06]  /*cf00*/  WARPGROUP.ARRIVE ;  /* 0x00000000000079c5 */ /* 0x000fcc0000000000 */
[----:B------:R-:W-:Y:S03]  /*cf10*/  HGMMA.64x96x16.F32 R88, gdesc[UR28].tnspB, R88, gsb0 ;  /* 0x416000001c5879f0 */ /* 0x000fe60008000858 */
[----:B------:R-:W-:Y:S02]  /*cf20*/  WARPGROUP.DEPBAR.LE gsb0, 0x0 ;  /* 0x00008000000079c5 */ /* 0x000fe40000010000 */
[----:B------:R0:W-:Y:S06]  /*cf30*/  BAR.ARV R46, 0x100 ;  /* 0x0004002e0000751d */ /* 0x0001ec0000002000 */
[----:B------:R5:W-:Y:S02]  /*cf40*/  @!P1 SYNCS.ARRIVE.TRANS64.RED.A1T0 RZ, [R77+URZ], RZ ;  /* 0x000000ff4dff99a7 */ /* 0x000be4000810043f */
[----:B-----5:R-:W-:-:S06]  /*cf50*/  FMUL.FTZ R77, R87, UR53 ;  /* 0x00000035574d7c20 */ /* 0x020fcc0008410000 */
[----:B------:R-:W0:Y:S01]  /*cf60*/  MUFU.TANH R77, R77 ;  /* 0x0000004d004d7308 */ /* 0x000e220000002400 */
[----:B-1234-:R-:W-:Y:S05]  /*cf70*/  @!P5 BRA `(.L_x_1136) ;  /* 0x00000000005cd947 */ /* 0x01efea0003800000 */
        /* <DEDUP_REMOVED lines=13> */
.L_x_1138:
[----:B------:R-:W-:-:S05]  /*d050*/  IMAD.U32 R84, RZ, RZ, UR35 ;  /* 0x00000023ff547e24 */ /* 0x000fca000f8e00ff */
[----:B------:R-:W-:-:S13]  /*d060*/  ISETP.NE.AND P2, PT, R84, 0x1, PT ;  /* 0x000000015400780c */ /* 0x000fda0003f45270 */
[----:B------:R-:W0:Y:S02]  /*d070*/  @P2 LDC.64 R46, c[0x0][0x9e8] ;  /* 0x00027a00ff2e2b82 */ /* 0x000e240000000a00 */
[----:B0-----:R-:W-:-:S05]  /*d080*/  @P2 IMAD.HI.U32 R46, R85, R46, RZ ;  /* 0x0000002e552e2227 */ /* 0x001fca00078e00ff */
[----:B------:R-:W-:-:S07]  /*d090*/  @P2 SHF.R.U32.HI R85, RZ, R47, R46 ;  /* 0x0000002fff552219 */ /* 0x000fce000001162e */
.L_x_1139:
[----:B------:R-:W-:Y:S05]  /*d0a0*/  BSYNC B0 ;  /* 0x0000000000007941 */ /* 0x000fea0003800000 */
.L_x_1137:
[----:B------:R-:W-:-:S04]  /*d0b0*/  IMAD R85, R85, R84, -R78 ;  /* 0x0000005455557224 */ /* 0x000fc800078e0a4e */
[----:B------:R-:W-:-:S05]  /*d0c0*/  IMAD R85, R16, -0x2, R85 ;  /* 0xfffffffe10557824 */ /* 0x000fca00078e0255 */
[----:B------:R-:W-:Y:S02]  /*d0d0*/  VIADDMNMX R81, R85, R84, R81, PT ;  /* 0x0000005455517246 */ /* 0x000fe40003800151 */
[----:B------:R-:W-:-:S07]  /*d0e0*/  VIMNMX R80, R80, R85, !PT ;  /* 0x0000005550507248 */ /* 0x000fce0007fe0100 */
.L_x_1136:
[----:B------:R-:W-:Y:S01]  /*d0f0*/  ISETP.GT.AND P2, PT, R0, -0x1, PT ;  /* 0xffffffff0000780c */ /* 0x000fe20003f44270 */
[----:B------:R-:W1:Y:S03]  /*d100*/  SHFL.IDX PT, R74, R74, 0x1, 0x1c1f ;  /* 0x003c1f004a4a7f89 */ /* 0x000e6600000e0000 */
[C---:B------:R-:W-:Y:S02]  /*d110*/  ISETP.GT.AND P4, PT, R80.reuse, RZ, P2 ;  /* 0x000000ff5000720c */ /* 0x040fe40001784270 */
[----:B------:R-:W-:Y:S02]  /*d120*/  ISETP.GT.AND P6, PT, R80, 0x1, P2 ;  /* 0x000000015000780c */ /* 0x000fe400017c4270 */
[C---:B------:R-:W-:Y:S02]  /*d130*/  ISETP.LT.OR P4, PT, R81.reuse, 0x1, P4 ;  /* 0x000000015100780c */ /* 0x040fe40002781670 */
[----:B------:R-:W-:-:S02]  /*d140*/  ISETP.LT.OR P6, PT, R81, 0x2, P6 ;  /* 0x000000025100780c */ /* 0x000fc400037c1670 */
[----:B0-----:R-:W-:Y:S02]  /*d150*/  FSEL R46, R4, -INF , !P4 ;  /* 0xff800000042e7808 */ /* 0x001fe40006000000 */
[----:B------:R-:W-:Y:S02]  /*d160*/  FSEL R8, R8, -INF , !P6 ;  /* 0xff80000008087808 */ /* 0x000fe40007000000 */
[C---:B------:R-:W-:Y:S02]  /*d170*/  ISETP.GT.AND P3, PT, R80.reuse, 0x8, P2 ;  /* 0x000000085000780c */ /* 0x040fe40001764270 */
[C---:B------:R-:W-:Y:S02]  /*d180*/  ISETP.GT.AND P4, PT, R80.reuse, 0x9, P2 ;  /* 0x000000095000780c */ /* 0x040fe40001784270 */
[----:B------:R-:W-:Y:S02]  /*d190*/  ISETP.GT.AND P6, PT, R80, 0x10, P2 ;  /* 0x000000105000780c */ /* 0x000fe400017c4270 */
[----:B------:R-:W-:-:S02]  /*d1a0*/  ISETP.LT.OR P3, PT, R81, 0x9, P3 ;  /* 0x000000095100780c */ /* 0x000fc40001f61670 */
[----:B------:R-:W-:Y:S01]  /*d1b0*/  ISETP.LT.OR P4, PT, R81, 0xa, P4 ;  /* 0x0000000a5100780c */ /* 0x000fe20002781670 */
[--C-:B-1----:R-:W-:Y:S01]  /*d1c0*/  IMAD.IADD R83, R83, 0x1, R74.reuse ;  /* 0x0000000153537824 */ /* 0x102fe200078e024a */
[----:B------:R-:W-:Y:S01]  /*d1d0*/  ISETP.LT.OR P6, PT, R81, 0x11, P6 ;  /* 0x000000115100780c */ /* 0x000fe200037c1670 */
[----:B------:R-:W-:Y:S01]  /*d1e0*/  IMAD.IADD R82, R82, 0x1, R74 ;  /* 0x0000000152527824 */ /* 0x000fe200078e024a */
[----:B------:R-:W-:Y:S02]  /*d1f0*/  FSEL R10, R10, -INF , !P3 ;  /* 0xff8000000a0a7808 */ /* 0x000fe40005800000 */
[----:B------:R-:W-:Y:S02]  /*d200*/  FSEL R12, R12, -INF , !P4 ;  /* 0xff8000000c0c7808 */ /* 0x000fe40006000000 */
[----:B------:R-:W-:Y:S02]  /*d210*/  FSEL R47, R14, -INF , !P6 ;  /* 0xff8000000e2f7808 */ /* 0x000fe40007000000 */
[----:B------:R-:W-:-:S02]  /*d220*/  ISETP.GT.AND P3, PT, R80, 0x11, P2 ;  /* 0x000000115000780c */ /* 0x000fc40001764270 */
[C---:B------:R-:W-:Y:S02]  /*d230*/  ISETP.GT.AND P4, PT, R80.reuse, 0x18, P2 ;  /* 0x000000185000780c */ /* 0x040fe40001784270 */
[----:B------:R-:W-:Y:S02]  /*d240*/  ISETP.GT.AND P6, PT, R80, 0x19, P2 ;  /* 0x000000195000780c */ /* 0x000fe400017c4270 */
[C---:B------:R-:W-:Y:S02]  /*d250*/  ISETP.LT.OR P3, PT, R81.reuse, 0x12, P3 ;  /* 0x000000125100780c */ /* 0x040fe40001f61670 */
[C---:B------:R-:W-:Y:S02]  /*d260*/  ISETP.LT.OR P4, PT, R81.reuse, 0x19, P4 ;  /* 0x000000195100780c */ /* 0x040fe40002781670 */
[----:B------:R-:W-:Y:S02]  /*d270*/  ISETP.LT.OR P6, PT, R81, 0x1a, P6 ;  /* 0x0000001a5100780c */ /* 0x000fe400037c1670 */
[----:B------:R-:W-:-:S02]  /*d280*/  FSEL R84, R15, -INF , !P3 ;  /* 0xff8000000f547808 */ /* 0x000fc40005800000 */
[----:B------:R-:W-:Y:S02]  /*d290*/  FSEL R24, R24, -INF , !P4 ;  /* 0xff80000018187808 */ /* 0x000fe40006000000 */
[----:B------:R-:W-:Y:S02]  /*d2a0*/  FSEL R26, R26, -INF , !P6 ;  /* 0xff8000001a1a7808 */ /* 0x000fe40007000000 */
[C---:B------:R-:W-:Y:S02]  /*d2b0*/  ISETP.GT.AND P3, PT, R80.reuse, 0x20, P2 ;  /* 0x000000205000780c */ /* 0x040fe40001764270 */
[C---:B------:R-:W-:Y:S02]  /*d2c0*/  ISETP.GT.AND P4, PT, R80.reuse, 0x21, P2 ;  /* 0x000000215000780c */ /* 0x040fe40001784270 */
[----:B------:R-:W-:Y:S02]  /*d2d0*/  ISETP.GT.AND P6, PT, R80, 0x28, P2 ;  /* 0x000000285000780c */ /* 0x000fe400017c4270 */
[----:B------:R-:W-:-:S02]  /*d2e0*/  ISETP.LT.OR P3, PT, R81, 0x21, P3 ;  /* 0x000000215100780c */ /* 0x000fc40001f61670 */
[C---:B------:R-:W-:Y:S02]  /*d2f0*/  ISETP.LT.OR P4, PT, R81.reuse, 0x22, P4 ;  /* 0x000000225100780c */ /* 0x040fe40002781670 */
[----:B------:R-:W-:Y:S02]  /*d300*/  ISETP.LT.OR P6, PT, R81, 0x29, P6 ;  /* 0x000000295100780c */ /* 0x000fe400037c1670 */
        /* <DEDUP_REMOVED lines=65> */
[----:B------:R-:W-:Y:S01]  /*d720*/  FSEL R79, R79, -INF , !P6 ;  /* 0xff8000004f4f7808 */ /* 0x000fe20007000000 */
[----:B------:R-:W-:Y:S06]  /*d730*/  @!P5 BRA `(.L_x_1140) ;  /* 0x00000000005cd947 */ /* 0x000fec0003800000 */
        /* <DEDUP_REMOVED lines=13> */
.L_x_1142:
[----:B------:R-:W-:-:S05]  /*d810*/  IMAD.U32 R4, RZ, RZ, UR35 ;  /* 0x00000023ff047e24 */ /* 0x000fca000f8e00ff */
[----:B------:R-:W-:-:S13]  /*d820*/  ISETP.NE.AND P3, PT, R4, 0x1, PT ;  /* 0x000000010400780c */ /* 0x000fda0003f65270 */
[----:B------:R-:W0:Y:S02]  /*d830*/  @P3 LDC.64 R14, c[0x0][0x9e8] ;  /* 0x00027a00ff0e3b82 */ /* 0x000e240000000a00 */
[----:B0-----:R-:W-:-:S05]  /*d840*/  @P3 IMAD.HI.U32 R14, R81, R14, RZ ;  /* 0x0000000e510e3227 */ /* 0x001fca00078e00ff */
[----:B------:R-:W-:-:S07]  /*d850*/  @P3 SHF.R.U32.HI R81, RZ, R15, R14 ;  /* 0x0000000fff513219 */ /* 0x000fce000001160e */
.L_x_1143:
[----:B------:R-:W-:Y:S05]  /*d860*/  BSYNC B0 ;  /* 0x0000000000007941 */ /* 0x000fea0003800000 */
.L_x_1141:
[----:B------:R-:W-:-:S04]  /*d870*/  IMAD R81, R81, R4, -R78 ;  /* 0x0000000451517224 */ /* 0x000fc800078e0a4e */
[----:B------:R-:W-:-:S05]  /*d880*/  IMAD R81, R16, -0x2, R81 ;  /* 0xfffffffe10517824 */ /* 0x000fca00078e0251 */
[----:B------:R-:W-:Y:S02]  /*d890*/  VIADDMNMX R83, R81, R4, R83, PT ;  /* 0x0000000451537246 */ /* 0x000fe40003800153 */
[----:B------:R-:W-:-:S07]  /*d8a0*/  VIMNMX R82, R82, R81, !PT ;  /* 0x0000005152527248 */ /* 0x000fce0007fe0100 */
.L_x_1140:
        /* <DEDUP_REMOVED lines=20> */
[----:B------:R-:W-:Y:S02]  /*d9f0*/  ISETP.GT.AND P4, PT, R82, 0x1, P2 ;  /* 0x000000015200780c */ /* 0x000fe40001784270 */
[----:B------:R-:W-:Y:S02]  /*da00*/  FMNMX.FTZ R15, R32, R15, !PT ;  /* 0x0000000f200f7209 */ /* 0x000fe40007810000 */
[----:B------:R-:W-:Y:S02]  /*da10*/  FSEL R27, R27, -INF , !P3 ;  /* 0xff8000001b1b7808 */ /* 0x000fe40005800000 */
[----:B------:R-:W-:Y:S02]  /*da20*/  FMNMX.FTZ R15, R34, R15, !PT ;  /* 0x0000000f220f7209 */ /* 0x000fe40007810000 */
[----:B------:R-:W-:-:S02]  /*da30*/  ISETP.GT.AND P3, PT, R82, 0x21, P2 ;  /* 0x000000215200780c */ /* 0x000fc40001764270 */
[----:B------:R-:W-:Y:S02]  /*da40*/  FMNMX.FTZ R15, R36, R15, !PT ;  /* 0x0000000f240f7209 */ /* 0x000fe40007810000 */
[C---:B------:R-:W-:Y:S02]  /*da50*/  ISETP.LT.OR P6, PT, R83.reuse, 0x9, P6 ;  /* 0x000000095300780c */ /* 0x040fe400037c1670 */
[----:B------:R-:W-:Y:S02]  /*da60*/  FMNMX.FTZ R15, R38, R15, !PT ;  /* 0x0000000f260f7209 */ /* 0x000fe40007810000 */
[C---:B------:R-:W-:Y:S02]  /*da70*/  ISETP.LT.OR P4, PT, R83.reuse, 0x2, P4 ;  /* 0x000000025300780c */ /* 0x040fe40002781670 */
[----:B------:R-:W-:Y:S02]  /*da80*/  FMNMX.FTZ R15, R40, R15, !PT ;  /* 0x0000000f280f7209 */ /* 0x000fe40007810000 */
[----:B------:R-:W-:-:S02]  /*da90*/  ISETP.LT.OR P3, PT, R83, 0x22, P3 ;  /* 0x000000225300780c */ /* 0x000fc40001f61670 */
[----:B------:R-:W-:Y:S02]  /*daa0*/  FMNMX.FTZ R15, R42, R15, !PT ;  /* 0x0000000f2a0f7209 */ /* 0x000fe40007810000 */
[----:B------:R-:W-:Y:S02]  /*dab0*/  FSEL R11, R11, -INF , !P6 ;  /* 0xff8000000b0b7808 */ /* 0x000fe40007000000 */
[----:B------:R-:W-:Y:S02]  /*dac0*/  FMNMX.FTZ R15, R44, R15, !PT ;  /* 0x0000000f2c0f7209 */ /* 0x000fe40007810000 */
[----:B------:R-:W-:Y:S02]  /*dad0*/  FSEL R9, R9, -INF , !P4 ;  /* 0xff80000009097808 */ /* 0x000fe40006000000 */
[----:B------:R-:W-:Y:S02]  /*dae0*/  FMNMX.FTZ R15, R48, R15, !PT ;  /* 0x0000000f300f7209 */ /* 0x000fe40007810000 */
[----:B------:R-:W-:-:S02]  /*daf0*/  ISETP.GT.AND P4, PT, R82, 0x10, P2 ;  /* 0x000000105200780c */ /* 0x000fc40001784270 */
[----:B------:R-:W-:Y:S02]  /*db00*/  FMNMX.FTZ R15, R50, R15, !PT ;  /* 0x0000000f320f7209 */ /* 0x000fe40007810000 */
[----:B------:R-:W-:Y:S02]  /*db10*/  FSEL R31, R31, -INF , !P3 ;  /* 0xff8000001f1f7808 */ /* 0x000fe40005800000 */
[----:B------:R-:W-:Y:S02]  /*db20*/  FMNMX.FTZ R15, R52, R15, !PT ;  /* 0x0000000f340f7209 */ /* 0x000fe40007810000 */
[----:B------:R-:W-:Y:S02]  /*db30*/  ISETP.GT.AND P3, PT, R82, RZ, P2 ;  /* 0x000000ff5200720c */ /* 0x000fe40001764270 */
        /* <DEDUP_REMOVED lines=24> */
[----:B------:R-:W-:Y:S01]  /*dcc0*/  ISETP.GT.AND P4, PT, R82, 0x29, P2 ;  /* 0x000000295200780c */ /* 0x000fe20001784270 */
[----:B------:R-:W0:Y:S03]  /*dcd0*/  SHFL.BFLY PT, R15, R14, 0x2, 0x1f ;  /* 0x0c401f000e0f7f89 */ /* 0x000e2600000e0000 */
[----:B------:R-:W-:-:S04]  /*dce0*/  ISETP.LT.OR P4, PT, R83, 0x2a, P4 ;  /* 0x0000002a5300780c */ /* 0x000fc80002781670 */
[----:B------:R-:W-:Y:S02]  /*dcf0*/  FSEL R35, R35, -INF , !P4 ;  /* 0xff80000023237808 */ /* 0x000fe40006000000 */
[----:B------:R-:W-:-:S04]  /*dd00*/  ISETP.GT.AND P4, PT, R82, 0x31, P2 ;  /* 0x000000315200780c */ /* 0x000fc80001784270 */
[----:B------:R-:W-:-:S04]  /*dd10*/  ISETP.LT.OR P4, PT, R83, 0x32, P4 ;  /* 0x000000325300780c */ /* 0x000fc80002781670 */
[----:B------:R-:W-:Y:S02]  /*dd20*/  FSEL R39, R39, -INF , !P4 ;  /* 0xff80000027277808 */ /* 0x000fe40006000000 */
[----:B------:R-:W-:-:S04]  /*dd30*/  ISETP.GT.AND P4, PT, R82, 0x39, P2 ;  /* 0x000000395200780c */ /* 0x000fc80001784270 */
[----:B------:R-:W-:Y:S02]  /*dd40*/  ISETP.LT.OR P4, PT, R83, 0x3a, P4 ;  /* 0x0000003a5300780c */ /* 0x000fe40002781670 */
[----:B0-----:R-:W-:Y:S02]  /*dd50*/  FMNMX.FTZ R15, R14, R15, !PT ;  /* 0x0000000f0e0f7209 */ /* 0x001fe40007810000 */
        /* <DEDUP_REMOVED lines=12> */
[C---:B------:R-:W-:Y:S01]  /*de20*/  FSETP.NEU.FTZ.AND P6, PT, R4.reuse, -INF , PT ;  /* 0xff8000000400780b */ /* 0x040fe20003fdd000 */
[----:B------:R-:W-:Y:S01]  /*de30*/  FMUL.FTZ R15, R4, UR34 ;  /* 0x00000022040f7c20 */ /* 0x000fe20008410000 */
[----:B------:R-:W-:-:S04]  /*de40*/  ISETP.GT.AND P4, PT, R82, 0x59, P2 ;  /* 0x000000595200780c */ /* 0x000fc80001784270 */
[----:B------:R-:W-:Y:S02]  /*de50*/  FSEL R15, R15, RZ, P6 ;  /* 0x000000ff0f0f7208 */ /* 0x000fe40003000000 */
[----:B------:R-:W-:-:S03]  /*de60*/  ISETP.LT.OR P4, PT, R83, 0x5a, P4 ;  /* 0x0000005a5300780c */ /* 0x000fc60002781670 */
[--C-:B------:R-:W-:Y:S01]  /*de70*/  FFMA.FTZ R14, R46, UR34, -R15.reuse ;  /* 0x000000222e0e7c23 */ /* 0x100fe2000801080f */
[----:B------:R-:W-:Y:S01]  /*de80*/  FSEL R46, R7, -INF , !P3 ;  /* 0xff800000072e7808 */ /* 0x000fe20005800000 */
        /* <DEDUP_REMOVED lines=12> */
[----:B------:R0:W-:Y:S01]  /*df50*/  MUFU.EX2 R37, R84 ;  /* 0x0000005400257308 */ /* 0x0001e20000000800 */
        /* <DEDUP_REMOVED lines=27> */
[----:B------:R-:W-:Y:S01]  /*e110*/  FFMA.FTZ R79, R79, UR34, -R15 ;  /* 0x000000224f4f7c23 */ /* 0x000fe2000801080f */
        /* <DEDUP_REMOVED lines=12> */
[----:B------:R-:W-:Y:S02]  /*e1e0*/  FMNMX.FTZ R78, R41, R78, !PT ;  /* 0x0000004e294e7209 */ /* 0x000fe40007810000 */
        /* <DEDUP_REMOVED lines=17> */
[----:B------:R-:W-:Y:S01]  /*e300*/  FSEL R63, R63, -INF , !P3 ;  /* 0xff8000003f3f7808 */ /* 0x000fe20005800000 */
[----:B------:R-:W-:Y:S01]  /*e310*/  MUFU.EX2 R26, R26 ;  /* 0x0000001a001a7308 */ /* 0x000fe20000000800 */
[----:B------:R-:W-:-:S02]  /*e320*/  FMNMX.FTZ R78, R59, R78, !PT ;  /* 0x0000004e3b4e7209 */ /* 0x000fc40007810000 */
[C---:B------:R-:W-:Y:S02]  /*e330*/  ISETP.GT.AND P3, PT, R82.reuse, 0x68, P2 ;  /* 0x000000685200780c */ /* 0x040fe40001764270 */
[----:B------:R-:W-:Y:S02]  /*e340*/  ISETP.LT.OR P4, PT, R83, 0x62, P4 ;  /* 0x000000625300780c */ /* 0x000fe40002781670 */
[----:B------:R-:W-:Y:S01]  /*e350*/  FMNMX.FTZ R78, R61, R78, !PT ;  /* 0x0000004e3d4e7209 */ /* 0x000fe20007810000 */
[----:B------:R-:W-:Y:S01]  /*e360*/  MUFU.EX2 R28, R28 ;  /* 0x0000001c001c7308 */ /* 0x000fe20000000800 */
[----:B------:R-:W-:Y:S02]  /*e370*/  ISETP.LT.OR P3, PT, R83, 0x69, P3 ;  /* 0x000000695300780c */ /* 0x000fe40001f61670 */
[----:B------:R-:W-:Y:S02]  /*e380*/  FSEL R65, R65, -INF , !P4 ;  /* 0xff80000041417808 */ /* 0x000fe40006000000 */
[----:B------:R-:W-:-:S02]  /*e390*/  ISETP.GT.AND P4, PT, R82, 0x69, P2 ;  /* 0x000000695200780c */ /* 0x000fc40001784270 */
[----:B------:R-:W-:Y:S01]  /*e3a0*/  FMNMX.FTZ R80, R63, R78, !PT ;  /* 0x0000004e3f507209 */ /* 0x000fe20007810000 */
[----:B------:R-:W-:Y:S01]  /*e3b0*/  MUFU.EX2 R30, R30 ;  /* 0x0000001e001e7308 */ /* 0x000fe20000000800 */
[----:B------:R-:W-:Y:S02]  /*e3c0*/  FSEL R67, R67, -INF , !P3 ;  /* 0xff80000043437808 */ /* 0x000fe40005800000 */
[----:B------:R-:W-:Y:S02]  /*e3d0*/  ISETP.GT.AND P3, PT, R82, 0x70, P2 ;  /* 0x000000705200780c */ /* 0x000fe40001764270 */
[----:B------:R-:W-:Y:S02]  /*e3e0*/  ISETP.LT.OR P4, PT, R83, 0x6a, P4 ;  /* 0x0000006a5300780c */ /* 0x000fe40002781670 */
[----:B0-----:R-:W-:Y:S01]  /*e3f0*/  FMNMX.FTZ R84, R65, R80, !PT ;  /* 0x0000005041547209 */ /* 0x001fe20007810000 */
[----:B------:R-:W-:Y:S01]  /*e400*/  MUFU.EX2 R32, R32 ;  /* 0x0000002000207308 */ /* 0x000fe20000000800 */
[----:B------:R-:W-:-:S02]  /*e410*/  ISETP.LT.OR P3, PT, R83, 0x71, P3 ;  /* 0x000000715300780c */ /* 0x000fc40001f61670 */
[----:B------:R-:W-:Y:S01]  /*e420*/  FSEL R78, R69, -INF , !P4 ;  /* 0xff800000454e7808 */ /* 0x000fe20006000000 */
[--C-:B------:R-:W-:Y:S01]  /*e430*/  FFMA.FTZ R69, R52, UR34, -R15.reuse ;  /* 0x0000002234457c23 */ /* 0x100fe2000801080f */
[----:B------:R-:W-:Y:S02]  /*e440*/  ISETP.GT.AND P4, PT, R82, 0x71, P2 ;  /* 0x000000715200780c */ /* 0x000fe40001784270 */
[----:B------:R-:W-:Y:S01]  /*e450*/  FMNMX.FTZ R7, R67, R84, !PT ;  /* 0x0000005443077209 */ /* 0x000fe20007810000 */
[----:B------:R-:W-:Y:S01]  /*e460*/  MUFU.EX2 R34, R34 ;  /* 0x0000002200227308 */ /* 0x000fe20000000800 */
[----:B------:R-:W-:Y:S01]  /*e470*/  FSEL R80, R71, -INF , !P3 ;  /* 0xff80000047507808 */ /* 0x000fe20005800000 */
[--C-:B------:R-:W-:Y:S01]  /*e480*/  FFMA.FTZ R71, R54, UR34, -R15.reuse ;  /* 0x0000002236477c23 */ /* 0x100fe2000801080f */
[----:B------:R-:W-:Y:S01]  /*e490*/  ISETP.GT.AND P3, PT, R82, 0x78, P2 ;  /* 0x000000785200780c */ /* 0x000fe20001764270 */
[--C-:B------:R-:W-:Y:S01]  /*e4a0*/  FFMA.FTZ R54, R56, UR34, -R15.reuse ;  /* 0x0000002238367c23 */ /* 0x100fe2000801080f */
[C---:B------:R-:W-:Y:S01]  /*e4b0*/  ISETP.LT.OR P4, PT, R83.reuse, 0x72, P4 ;  /* 0x000000725300780c */ /* 0x040fe20002781670 */
[--C-:B------:R-:W-:Y:S01]  /*e4c0*/  FFMA.FTZ R56, R58, UR34, -R15.reuse ;  /* 0x000000223a387c23 */ /* 0x100fe2000801080f */
[----:B------:R-:W-:Y:S01]  /*e4d0*/  FMNMX.FTZ R7, R78, R7, !PT ;  /* 0x000000074e077209 */ /* 0x000fe20007810000 */
[--C-:B------:R-:W-:Y:S01]  /*e4e0*/  FFMA.FTZ R58, R60, UR34, -R15.reuse ;  /* 0x000000223c3a7c23 */ /* 0x100fe2000801080f */
[----:B------:R-:W-:Y:S01]  /*e4f0*/  ISETP.GT.AND P2, PT, R82, 0x79, P2 ;  /* 0x000000795200780c */ /* 0x000fe20001744270 */
[--C-:B------:R-:W-:Y:S01]  /*e500*/  FFMA.FTZ R60, R62, UR34, -R15.reuse ;  /* 0x000000223e3c7c23 */ /* 0x100fe2000801080f */
[----:B------:R-:W-:Y:S01]  /*e510*/  ISETP.LT.OR P3, PT, R83, 0x79, P3 ;  /* 0x000000795300780c */ /* 0x000fe20001f61670 */
[--C-:B------:R-:W-:Y:S01]  /*e520*/  FFMA.FTZ R62, R64, UR34, -R15.reuse ;  /* 0x00000022403e7c23 */ /* 0x100fe2000801080f */
[----:B------:R-:W-:Y:S01]  /*e530*/  FSEL R73, R73, -INF , !P4 ;  /* 0xff80000049497808 */ /* 0x000fe20006000000 */
[--C-:B------:R-:W-:Y:S01]  /*e540*/  FFMA.FTZ R64, R66, UR34, -R15.reuse ;  /* 0x0000002242407c23 */ /* 0x100fe2000801080f */
[----:B------:R-:W-:Y:S01]  /*e550*/  FMNMX.FTZ R82, R80, R7, !PT ;  /* 0x0000000750527209 */ /* 0x000fe20007810000 */
[--C-:B------:R-:W-:Y:S01]  /*e560*/  FFMA.FTZ R66, R68, UR34, -R15.reuse ;  /* 0x0000002244427c23 */ /* 0x100fe2000801080f */
[----:B------:R-:W-:Y:S01]  /*e570*/  ISETP.LT.OR P2, PT, R83, 0x7a, P2 ;  /* 0x0000007a5300780c */ /* 0x000fe20001741670 */
[----:B------:R-:W-:Y:S01]  /*e580*/  FFMA.FTZ R68, R75, UR34, -R15 ;  /* 0x000000224b447c23 */ /* 0x000fe2000801080f */
[----:B------:R-:W-:Y:S01]  /*e590*/  FSEL R76, R76, -INF , !P3 ;  /* 0xff8000004c4c7808 */ /* 0x000fe20005800000 */
[----:B------:R-:W-:Y:S01]  /*e5a0*/  MUFU.EX2 R36, R36 ;  /* 0x0000002400247308 */ /* 0x000fe20000000800 */
[----:B------:R-:W-:-:S02]  /*e5b0*/  FMNMX.FTZ R7, R73, R82, !PT ;  /* 0x0000005249077209 */ /* 0x000fc40007810000 */
[----:B------:R-:W-:Y:S02]  /*e5c0*/  FSEL R77, R77, -INF , !P2 ;  /* 0xff8000004d4d7808 */ /* 0x000fe40005000000 */
[----:B------:R-:W-:-:S03]  /*e5d0*/  FMNMX.FTZ R52, R76, R7, !PT ;  /* 0x000000074c347209 */ /* 0x000fc60007810000 */
[----:B------:R-:W-:Y:S01]  /*e5e0*/  MUFU.EX2 R38, R38 ;  /* 0x0000002600267308 */ /* 0x000fe20000000800 */
[----:B------:R-:W-:-:S05]  /*e5f0*/  FMNMX.FTZ R7, R77, R52, !PT ;  /* 0x000000344d077209 */ /* 0x000fca0007810000 */
[----:B------:R-:W0:Y:S02]  /*e600*/  SHFL.BFLY PT, R82, R7, 0x2, 0x1f ;  /* 0x0c401f0007527f89 */ /* 0x000e2400000e0000 */
[----:B------:R1:W-:Y:S08]  /*e610*/  MUFU.EX2 R52, R71 ;  /* 0x0000004700347308 */ /* 0x0003f00000000800 */
[----:B------:R-:W-:Y:S01]  /*e620*/  MUFU.EX2 R40, R40 ;  /* 0x0000002800287308 */ /* 0x000fe20000000800 */
[----:B-1----:R-:W-:Y:S01]  /*e630*/  FFMA.FTZ R71, R72, UR34, -R15 ;  /* 0x0000002248477c23 */ /* 0x002fe2000801080f */
[----:B------:R-:W-:-:S05]  /*e640*/  FSEL R72, R4, RZ, P6 ;  /* 0x000000ff04487208 */ /* 0x000fca0003000000 */
[----:B------:R-:W-:Y:S01]  /*e650*/  FADD.FTZ R72, -R72, R5 ;  /* 0x0000000548487221 */ /* 0x000fe20000010100 */
[----:B------:R-:W-:Y:S03]  /*e660*/  MUFU.EX2 R42, R42 ;  /* 0x0000002a002a7308 */ /* 0x000fe60000000800 */
[----:B------:R-:W-:Y:S01]  /*e670*/  FMUL.FTZ R15, R72, UR34 ;  /* 0x00000022480f7c20 */ /* 0x000fe20008410000 */
[----:B0-----:R-:W-:-:S04]  /*e680*/  FMNMX.FTZ R82, R7, R82, !PT ;  /* 0x0000005207527209 */ /* 0x001fc80007810000 */
[----:B------:R-:W-:Y:S01]  /*e690*/  MUFU.EX2 R5, R79 ;  /* 0x0000004f00057308 */ /* 0x000fe20000000800 */
[----:B------:R-:W0:Y:S07]  /*e6a0*/  SHFL.BFLY PT, R7, R82, 0x1, 0x1f ;  /* 0x0c201f0052077f89 */ /* 0x000e2e00000e0000 */
[----:B------:R-:W1:Y:S08]  /*e6b0*/  MUFU.EX2 R15, R15 ;  /* 0x0000000f000f7308 */ /* 0x000e700000000800 */
[----:B------:R-:W-:Y:S08]  /*e6c0*/  MUFU.EX2 R44, R44 ;  /* 0x0000002c002c7308 */ /* 0x000ff00000000800 */
[----:B------:R-:W-:Y:S01]  /*e6d0*/  MUFU.EX2 R48, R48 ;  /* 0x0000003000307308 */ /* 0x000fe20000000800 */
[----:B-1----:R-:W-:Y:S01]  /*e6e0*/  FFMA.FTZ R3, R15, R3, R14 ;  /* 0x000000030f037223 */ /* 0x002fe2000001000e */
[----:B------:R-:W-:Y:S01]  /*e6f0*/  FMUL.FTZ R88, R88, R15 ;  /* 0x0000000f58587220 */ /* 0x000fe20000410000 */
[----:B0-----:R-:W-:Y:S01]  /*e700*/  FMNMX.FTZ R7, R82, R7, !PT ;  /* 0x0000000752077209 */ /* 0x001fe20007810000 */
[-C--:B------:R-:W-:Y:S01]  /*e710*/  FMUL.FTZ R89, R89, R15.reuse ;  /* 0x0000000f59597220 */ /* 0x080fe20000410000 */
[C---:B------:R-:W-:Y:S01]  /*e720*/  FADD.FTZ R3, R8.reuse, R3 ;  /* 0x0000000308037221 */ /* 0x040fe20000010000 */
[----:B------:R-:W-:Y:S01]  /*e730*/  F2FP.F16.F32.PACK_AB R8, R8, R14 ;  /* 0x0000000e0808723e */ /* 0x000fe200000000ff */
[-C--:B------:R-:W-:Y:S01]  /*e740*/  FMUL.FTZ R92, R92, R15.reuse ;  /* 0x0000000f5c5c7220 */ /* 0x080fe20000410000 */
[C---:B------:R-:W-:Y:S01]  /*e750*/  FMUL.FTZ R75, R7.reuse, UR34 ;  /* 0x00000022074b7c20 */ /* 0x040fe20008410000 */
[----:B------:R-:W-:Y:S01]  /*e760*/  FSETP.NEU.FTZ.AND P2, PT, R7, -INF , PT ;  /* 0xff8000000700780b */ /* 0x000fe20003f5d000 */
[----:B------:R-:W-:Y:S01]  /*e770*/  FADD.FTZ R3, R10, R3 ;  /* 0x000000030a037221 */ /* 0x000fe20000010000 */
[----:B------:R-:W-:Y:S01]  /*e780*/  MUFU.EX2 R50, R50 ;  /* 0x0000003200327308 */ /* 0x000fe20000000800 */
[C---:B------:R-:W-:Y:S01]  /*e790*/  F2FP.F16.F32.PACK_AB R10, R12.reuse, R10 ;  /* 0x0000000a0c0a723e */ /* 0x040fe200000000ff */
[-C--:B------:R-:W-:Y:S01]  /*e7a0*/  FMUL.FTZ R93, R93, R15.reuse ;  /* 0x0000000f5d5d7220 */ /* 0x080fe20000410000 */
[----:B------:R-:W-:Y:S01]  /*e7b0*/  FSEL R72, R75, RZ, P2 ;  /* 0x000000ff4b487208 */ /* 0x000fe20001000000 */
[----:B------:R-:W-:Y:S01]  /*e7c0*/  FADD.FTZ R14, R12, R3 ;  /* 0x000000030c0e7221 */ /* 0x000fe20000010000 */
[-C--:B------:R-:W-:Y:S01]  /*e7d0*/  FMUL.FTZ R96, R96, R15.reuse ;  /* 0x0000000f60607220 */ /* 0x080fe20000410000 */
[-C--:B------:R-:W-:Y:S01]  /*e7e0*/  FMUL.FTZ R97, R97, R15.reuse ;  /* 0x0000000f61617220 */ /* 0x080fe20000410000 */
[----:B------:R-:W-:Y:S01]  /*e7f0*/  FMUL.FTZ R100, R100, R15 ;  /* 0x0000000f64647220 */ /* 0x000fe20000410000 */
[--C-:B------:R-:W-:Y:S01]  /*e800*/  FFMA.FTZ R79, R35, UR34, -R72.reuse ;  /* 0x00000022234f7c23 */ /* 0x100fe20008010848 */
[----:B------:R-:W-:Y:S01]  /*e810*/  FSEL R35, R7, RZ, P2 ;  /* 0x000000ff07237208 */ /* 0x000fe20001000000 */
[--C-:B------:R-:W-:Y:S01]  /*e820*/  FFMA.FTZ R75, R46, UR34, -R72.reuse ;  /* 0x000000222e4b7c23 */ /* 0x100fe20008010848 */
[--C-:B------:R-:W-:Y:S01]  /*e830*/  FFMA.FTZ R9, R9, UR34, -R72.reuse ;  /* 0x0000002209097c23 */ /* 0x100fe20008010848 */
[--C-:B------:R-:W-:Y:S01]  /*e840*/  FFMA.FTZ R11, R11, UR34, -R72.reuse ;  /* 0x000000220b0b7c23 */ /* 0x100fe20008010848 */
[----:B------:R-:W-:Y:S01]  /*e850*/  FFMA.FTZ R81, R13, UR34, -R72 ;  /* 0x000000220d517c23 */ /* 0x000fe20008010848 */
[----:B------:R-:W-:Y:S01]  /*e860*/  FADD.FTZ R6, -R35, R6 ;  /* 0x0000000623067221 */ /* 0x000fe20000010100 */
[--C-:B------:R-:W-:Y:S01]  /*e870*/  FFMA.FTZ R20, R20, UR34, -R72.reuse ;  /* 0x0000002214147c23 */ /* 0x100fe20008010848 */
[----:B------:R-:W-:Y:S01]  /*e880*/  MUFU.EX2 R75, R75 ;  /* 0x0000004b004b7308 */ /* 0x000fe20000000800 */
[--C-:B------:R-:W-:Y:S01]  /*e890*/  FFMA.FTZ R46, R21, UR34, -R72.reuse ;  /* 0x00000022152e7c23 */ /* 0x100fe20008010848 */
[----:B------:R-:W-:Y:S01]  /*e8a0*/  FMUL.FTZ R6, R6, UR34 ;  /* 0x0000002206067c20 */ /* 0x000fe20008410000 */
[--C-:B------:R-:W-:Y:S01]  /*e8b0*/  FFMA.FTZ R13, R74, UR34, -R72.reuse ;  /* 0x000000224a0d7c23 */ /* 0x100fe20008010848 */
[--C-:B------:R-:W-:Y:S01]  /*e8c0*/  FFMA.FTZ R25, R25, UR34, -R72.reuse ;  /* 0x0000002219197c23 */ /* 0x100fe20008010848 */
[--C-:B------:R-:W-:Y:S01]  /*e8d0*/  FFMA.FTZ R27, R27, UR34, -R72.reuse ;  /* 0x000000221b1b7c23 */ /* 0x100fe20008010848 */
[--C-:B------:R-:W-:Y:S01]  /*e8e0*/  FFMA.FTZ R29, R29, UR34, -R72.reuse ;  /* 0x000000221d1d7c23 */ /* 0x100fe20008010848 */
[--C-:B------:R-:W-:Y:S01]  /*e8f0*/  FFMA.FTZ R31, R31, UR34, -R72.reuse ;  /* 0x000000221f1f7c23 */ /* 0x100fe20008010848 */
[----:B------:R-:W0:Y:S01]  /*e900*/  MUFU.EX2 R6, R6 ;  /* 0x0000000600067308 */ /* 0x000e220000000800 */
[----:B------:R-:W-:Y:S01]  /*e910*/  FFMA.FTZ R43, R43, UR34, -R72 ;  /* 0x000000222b2b7c23 */ /* 0x000fe20008010848 */
[----:B------:R-:W-:Y:S01]  /*e920*/  FADD.FTZ R14, R47, R14 ;  /* 0x0000000e2f0e7221 */ /* 0x000fe20000010000 */
[--C-:B------:R-:W-:Y:S01]  /*e930*/  FFMA.FTZ R33, R33, UR34, -R72.reuse ;  /* 0x0000002221217c23 */ /* 0x100fe20008010848 */
[--C-:B------:R-:W-:Y:S01]  /*e940*/  FFMA.FTZ R21, R39, UR34, -R72.reuse ;  /* 0x0000002227157c23 */ /* 0x100fe20008010848 */
[--C-:B------:R-:W-:Y:S01]  /*e950*/  FFMA.FTZ R39, R41, UR34, -R72.reuse ;  /* 0x0000002229277c23 */ /* 0x100fe20008010848 */
[--C-:B------:R-:W-:Y:S01]  /*e960*/  FFMA.FTZ R41, R45, UR34, -R72.reuse ;  /* 0x000000222d297c23 */ /* 0x100fe20008010848 */
[----:B------:R-:W-:Y:S01]  /*e970*/  FFMA.FTZ R49, R49, UR34, -R72 ;  /* 0x0000002231317c23 */ /* 0x000fe20008010848 */
[----:B------:R-:W1:Y:S01]  /*e980*/  MUFU.EX2 R9, R9 ;  /* 0x0000000900097308 */ /* 0x000e620000000800 */
[----:B------:R-:W-:-:S02]  /*e990*/  IMAD.U32 R45, RZ, RZ, UR54 ;  /* 0x00000036ff2d7e24 */ /* 0x000fc4000f8e00ff */
[--C-:B------:R-:W-:Y:S01]  /*e9a0*/  FFMA.FTZ R51, R51, UR34, -R72.reuse ;  /* 0x0000002233337c23 */ /* 0x100fe20008010848 */
[--C-:B------:R-:W-:Y:S01]  /*e9b0*/  FFMA.FTZ R12, R57, UR34, -R72.reuse ;  /* 0x00000022390c7c23 */ /* 0x100fe20008010848 */
[--C-:B------:R-:W-:Y:S01]  /*e9c0*/  FFMA.FTZ R65, R65, UR34, -R72.reuse ;  /* 0x0000002241417c23 */ /* 0x100fe20008010848 */
[--C-:B------:R-:W-:Y:S01]  /*e9d0*/  FFMA.FTZ R67, R67, UR34, -R72.reuse ;  /* 0x0000002243437c23 */ /* 0x100fe20008010848 */
[----:B------:R-:W-:Y:S01]  /*e9e0*/  @!P1 LEA R45, R45, UR42, 0x3 ;  /* 0x0000002a2d2d9c11 */ /* 0x000fe2000f8e18ff */
[--C-:B------:R-:W-:Y:S01]  /*e9f0*/  FFMA.FTZ R78, R78, UR34, -R72.reuse ;  /* 0x000000224e4e7c23 */ /* 0x100fe20008010848 */
[----:B------:R-:W2:Y:S01]  /*ea00*/  MUFU.EX2 R11, R11 ;  /* 0x0000000b000b7308 */ /* 0x000ea20000000800 */
[----:B0-----:R-:W-:Y:S01]  /*ea10*/  FFMA.FTZ R74, R6, R2, R75 ;  /* 0x00000002064a7223 */ /* 0x001fe2000001004b */
[--C-:B------:R-:W-:Y:S01]  /*ea20*/  FFMA.FTZ R2, R53, UR34, -R72.reuse ;  /* 0x0000002235027c23 */ /* 0x100fe20008010848 */
[----:B------:R-:W-:Y:S01]  /*ea30*/  FFMA.FTZ R53, R55, UR34, -R72 ;  /* 0x0000002237357c23 */ /* 0x000fe20008010848 */
[----:B------:R-:W-:-:S02]  /*ea40*/  @!P1 VIADD R45, R45, 0x2d860 ;  /* 0x0002d8602d2d9836 */ /* 0x000fc40000000000 */
[--C-:B------:R-:W-:Y:S01]  /*ea50*/  FFMA.FTZ R55, R59, UR34, -R72.reuse ;  /* 0x000000223b377c23 */ /* 0x100fe20008010848 */
[--C-:B------:R-:W-:Y:S01]  /*ea60*/  FFMA.FTZ R80, R80, UR34, -R72.reuse ;  /* 0x0000002250507c23 */ /* 0x100fe20008010848 */
[----:B------:R-:W-:Y:S01]  /*ea70*/  FFMA.FTZ R76, R76, UR34, -R72 ;  /* 0x000000224c4c7c23 */ /* 0x000fe20008010848 */
[----:B------:R-:W0:Y:S01]  /*ea80*/  MUFU.EX2 R81, R81 ;  /* 0x0000005100517308 */ /* 0x000e220000000800 */
[----:B-1----:R-:W-:Y:S01]  /*ea90*/  FADD.FTZ R74, R9, R74 ;  /* 0x0000004a094a7221 */ /* 0x002fe20000010000 */
[----:B------:R-:W-:Y:S01]  /*eaa0*/  @!P1 PRMT R45, RZ, 0x654, R45 ;  /* 0x00000654ff2d9816 */ /* 0x000fe2000000002d */
[----:B------:R-:W-:Y:S01]  /*eab0*/  FFMA.FTZ R73, R73, UR34, -R72 ;  /* 0x0000002249497c23 */ /* 0x000fe20008010848 */
[----:B------:R-:W-:Y:S01]  /*eac0*/  F2FP.F16.F32.PACK_AB R9, R9, R75 ;  /* 0x0000004b0909723e */ /* 0x000fe200000000ff */
[----:B------:R-:W-:Y:S01]  /*ead0*/  UMOV UR54, UR46 ;  /* 0x0000002e00367c82 */ /* 0x000fe20008000000 */
[----:B------:R1:W-:Y:S01]  /*eae0*/  @!P1 SYNCS.ARRIVE.TRANS64.RED.A1T0 RZ, [R45+URZ], RZ ;  /* 0x000000ff2dff99a7 */ /* 0x0003e2000810043f */
[----:B------:R-:W-:Y:S01]  /*eaf0*/  ISETP.GT.AND P2, PT, R0, UR37, PT ;  /* 0x0000002500007c0c */ /* 0x000fe2000bf44270 */
        /* <DEDUP_REMOVED lines=9> */
[C---:B0-----:R-:W-:Y:S01]  /*eb90*/  FADD.FTZ R3, R81.reuse, R74 ;  /* 0x0000004a51037221 */ /* 0x041fe20000010000 */
[----:B------:R-:W-:Y:S01]  /*eba0*/  F2FP.F16.F32.PACK_AB R11, R81, R11 ;  /* 0x0000000b510b723e */ /* 0x000fe200000000ff */
[-C--:B------:R-:W-:Y:S01]  /*ebb0*/  FMUL.FTZ R102, R102, R6.reuse ;  /* 0x0000000666667220 */ /* 0x080fe20000410000 */
[-C--:B------:R-:W-:Y:S01]  /*ebc0*/  FMUL.FTZ R103, R103, R6.reuse ;  /* 0x0000000667677220 */ /* 0x080fe20000410000 */
[-C--:B------:R-:W-:Y:S01]  /*ebd0*/  FMUL.FTZ R106, R106, R6.reuse ;  /* 0x000000066a6a7220 */ /* 0x080fe20000410000 */
[-C--:B------:R-:W-:Y:S01]  /*ebe0*/  FMUL.FTZ R107, R107, R6.reuse ;  /* 0x000000066b6b7220 */ /* 0x080fe20000410000 */
[----:B------:R0:W-:Y:S01]  /*ebf0*/  STSM.16.M88.4 [R17+0x21800], R8 ;  /* 0x0218000811007844 */ /* 0x0001e20000000200 */
[----:B------:R-:W4:Y:S01]  /*ec00*/  MUFU.EX2 R25, R25 ;  /* 0x0000001900197308 */ /* 0x000f220000000800 */
[----:B---3--:R-:W-:Y:S01]  /*ec10*/  FADD.FTZ R3, R20, R3 ;  /* 0x0000000314037221 */ /* 0x008fe20000010000 */
[-C--:B------:R-:W-:Y:S01]  /*ec20*/  FMUL.FTZ R110, R110, R6.reuse ;  /* 0x000000066e6e7220 */ /* 0x080fe20000410000 */
[-C--:B------:R-:W-:Y:S01]  /*ec30*/  FMUL.FTZ R111, R111, R6.reuse ;  /* 0x000000066f6f7220 */ /* 0x080fe20000410000 */
[-C--:B------:R-:W-:Y:S01]  /*ec40*/  FMUL.FTZ R114, R114, R6.reuse ;  /* 0x0000000672727220 */ /* 0x080fe20000410000 */
[-C--:B------:R-:W-:Y:S01]  /*ec50*/  FMUL.FTZ R115, R115, R6.reuse ;  /* 0x0000000673737220 */ /* 0x080fe20000410000 */
[-C--:B------:R-:W-:Y:S01]  /*ec60*/  FMUL.FTZ R118, R118, R6.reuse ;  /* 0x0000000676767220 */ /* 0x080fe20000410000 */
[-C--:B------:R-:W-:Y:S01]  /*ec70*/  FMUL.FTZ R119, R119, R6.reuse ;  /* 0x0000000677777220 */ /* 0x080fe20000410000 */
[----:B------:R-:W3:Y:S01]  /*ec80*/  MUFU.EX2 R27, R27 ;  /* 0x0000001b001b7308 */ /* 0x000ee20000000800 */
[----:B--2---:R-:W-:Y:S01]  /*ec90*/  FADD.FTZ R74, R46, R3 ;  /* 0x000000032e4a7221 */ /* 0x004fe20000010000 */
[-C--:B------:R-:W-:Y:S01]  /*eca0*/  FMUL.FTZ R122, R122, R6.reuse ;  /* 0x000000067a7a7220 */ /* 0x080fe20000410000 */
[-C--:B------:R-:W-:Y:S01]  /*ecb0*/  FMUL.FTZ R123, R123, R6.reuse ;  /* 0x000000067b7b7220 */ /* 0x080fe20000410000 */
[-C--:B------:R-:W-:Y:S01]  /*ecc0*/  FMUL.FTZ R126, R126, R6.reuse ;  /* 0x000000067e7e7220 */ /* 0x080fe20000410000 */
[-C--:B------:R-:W-:Y:S01]  /*ecd0*/  FMUL.FTZ R127, R127, R6.reuse ;  /* 0x000000067f7f7220 */ /* 0x080fe20000410000 */
[----:B------:R-:W-:Y:S01]  /*ece0*/  FMUL.FTZ R130, R130, R6 ;  /* 0x0000000682827220 */ /* 0x000fe20000410000 */
[----:B0-----:R-:W-:Y:S01]  /*ecf0*/  F2FP.F16.F32.PACK_AB R9, R46, R20 ;  /* 0x000000142e09723e */ /* 0x001fe200000000ff */
[----:B------:R-:W0:Y:S01]  /*ed00*/  MUFU.EX2 R29, R29 ;  /* 0x0000001d001d7308 */ /* 0x000e220000000800 */
[----:B----4-:R-:W-:Y:S01]  /*ed10*/  FADD.FTZ R74, R25, R74 ;  /* 0x0000004a194a7221 */ /* 0x010fe20000010000 */
[----:B------:R-:W-:Y:S01]  /*ed20*/  F2FP.F16.F32.PACK_AB R8, R37, R47 ;  /* 0x0000002f2508723e */ /* 0x000fe200000000ff */
[----:B------:R-:W-:Y:S01]  /*ed30*/  FMUL.FTZ R131, R131, R6 ;  /* 0x0000000683837220 */ /* 0x000fe20000410000 */
[----:B------:R-:W-:Y:S01]  /*ed40*/  F2FP.F16.F32.PACK_AB R10, R26, R24 ;  /* 0x000000181a0a723e */ /* 0x000fe200000000ff */
[-C--:B------:R-:W-:Y:S01]  /*ed50*/  FMUL.FTZ R134, R134, R6.reuse ;  /* 0x0000000686867220 */ /* 0x080fe20000410000 */
[----:B------:R-:W-:Y:S01]  /*ed60*/  FMUL.FTZ R135, R135, R6 ;  /* 0x0000000687877220 */ /* 0x000fe20000410000 */
[----:B------:R-:W-:Y:S01]  /*ed70*/  FMUL.FTZ R101, R101, R15 ;  /* 0x0000000f65657220 */ /* 0x000fe20000410000 */
[----:B------:R2:W-:Y:S01]  /*ed80*/  MUFU.EX2 R35, R43 ;  /* 0x0000002b00237308 */ /* 0x0005e20000000800 */
[C---:B---3--:R-:W-:Y:S01]  /*ed90*/  FADD.FTZ R74, R27.reuse, R74 ;  /* 0x0000004a1b4a7221 */ /* 0x048fe20000010000 */
[----:B------:R-:W-:Y:S01]  /*eda0*/  F2FP.F16.F32.PACK_AB R11, R27, R25 ;  /* 0x000000191b0b723e */ /* 0x000fe200000000ff */
[-C--:B------:R-:W-:Y:S01]  /*edb0*/  FMUL.FTZ R104, R104, R15.reuse ;  /* 0x0000000f68687220 */ /* 0x080fe20000410000 */
[-C--:B------:R-:W-:Y:S01]  /*edc0*/  FMUL.FTZ R105, R105, R15.reuse ;  /* 0x0000000f69697220 */ /* 0x080fe20000410000 */
[-C--:B------:R-:W-:Y:S01]  /*edd0*/  FMUL.FTZ R108, R108, R15.reuse ;  /* 0x0000000f6c6c7220 */ /* 0x080fe20000410000 */
[-C--:B------:R-:W-:Y:S01]  /*ede0*/  FMUL.FTZ R109, R109, R15.reuse ;  /* 0x0000000f6d6d7220 */ /* 0x080fe20000410000 */
[----:B------:R3:W-:Y:S01]  /*edf0*/  STSM.16.M88.4 [R22], R8 ;  /* 0x0000000816007844 */ /* 0x0007e20000000200 */
[----:B------:R-:W4:Y:S01]  /*ee00*/  MUFU.EX2 R31, R31 ;  /* 0x0000001f001f7308 */ /* 0x000f220000000800 */
[----:B--2---:R-:W-:Y:S01]  /*ee10*/  FADD.FTZ R43, R37, R14 ;  /* 0x0000000e252b7221 */ /* 0x004fe20000010000 */
[----:B0-----:R-:W-:Y:S01]  /*ee20*/  FADD.FTZ R74, R29, R74 ;  /* 0x0000004a1d4a7221 */ /* 0x001fe20000010000 */
[--C-:B------:R-:W-:Y:S01]  /*ee30*/  FFMA.FTZ R14, R61, UR34, -R72.reuse ;  /* 0x000000223d0e7c23 */ /* 0x100fe20008010848 */
[--C-:B------:R-:W-:Y:S01]  /*ee40*/  FFMA.FTZ R61, R63, UR34, -R72.reuse ;  /* 0x000000223f3d7c23 */ /* 0x100fe20008010848 */
[----:B------:R-:W-:Y:S01]  /*ee50*/  FADD.FTZ R43, R24, R43 ;  /* 0x0000002b182b7221 */ /* 0x000fe20000010000 */
[----:B------:R-:W-:Y:S01]  /*ee60*/  FFMA.FTZ R72, R77, UR34, -R72 ;  /* 0x000000224d487c23 */ /* 0x000fe20008010848 */
[-C--:B------:R-:W-:Y:S01]  /*ee70*/  FMUL.FTZ R112, R112, R15.reuse ;  /* 0x0000000f70707220 */ /* 0x080fe20000410000 */
[----:B------:R-:W0:Y:S01]  /*ee80*/  MUFU.EX2 R33, R33 ;  /* 0x0000002100217308 */ /* 0x000e220000000800 */
[----:B------:R-:W-:Y:S01]  /*ee90*/  FADD.FTZ R43, R26, R43 ;  /* 0x0000002b1a2b7221 */ /* 0x000fe20000010000 */
[-C--:B------:R-:W-:Y:S01]  /*eea0*/  FMUL.FTZ R113, R113, R15.reuse ;  /* 0x0000000f71717220 */ /* 0x080fe20000410000 */
[-C--:B------:R-:W-:Y:S01]  /*eeb0*/  FMUL.FTZ R116, R116, R15.reuse ;  /* 0x0000000f74747220 */ /* 0x080fe20000410000 */
[-C--:B------:R-:W-:Y:S01]  /*eec0*/  FMUL.FTZ R117, R117, R15.reuse ;  /* 0x0000000f75757220 */ /* 0x080fe20000410000 */
[----:B------:R-:W-:Y:S01]  /*eed0*/  FADD.FTZ R43, R28, R43 ;  /* 0x0000002b1c2b7221 */ /* 0x000fe20000010000 */
[----:B------:R-:W-:Y:S01]  /*eee0*/  F2FP.F16.F32.PACK_AB R28, R30, R28 ;  /* 0x0000001c1e1c723e */ /* 0x000fe200000000ff */
[----:B------:R-:W-:Y:S01]  /*eef0*/  FMUL.FTZ R120, R120, R15 ;  /* 0x0000000f78787220 */ /* 0x000fe20000410000 */
[----:B------:R-:W2:Y:S01]  /*ef00*/  MUFU.EX2 R79, R79 ;  /* 0x0000004f004f7308 */ /* 0x000ea20000000800 */
[----:B------:R-:W-:Y:S01]  /*ef10*/  FADD.FTZ R43, R30, R43 ;  /* 0x0000002b1e2b7221 */ /* 0x000fe20000010000 */
[C---:B----4-:R-:W-:Y:S01]  /*ef20*/  FADD.FTZ R74, R31.reuse, R74 ;  /* 0x0000004a1f4a7221 */ /* 0x050fe20000010000 */
[----:B------:R-:W-:Y:S01]  /*ef30*/  F2FP.F16.F32.PACK_AB R29, R31, R29 ;  /* 0x0000001d1f1d723e */ /* 0x000fe200000000ff */
[-C--:B------:R-:W-:Y:S01]  /*ef40*/  FMUL.FTZ R121, R121, R15.reuse ;  /* 0x0000000f79797220 */ /* 0x080fe20000410000 */
[----:B------:R-:W-:Y:S01]  /*ef50*/  FADD.FTZ R43, R32, R43 ;  /* 0x0000002b202b7221 */ /* 0x000fe20000010000 */
[----:B------:R-:W-:Y:S01]  /*ef60*/  F2FP.F16.F32.PACK_AB R30, R34, R32 ;  /* 0x00000020221e723e */ /* 0x000fe200000000ff */
[-C--:B------:R-:W-:Y:S01]  /*ef70*/  FMUL.FTZ R124, R124, R15.reuse ;  /* 0x0000000f7c7c7220 */ /* 0x080fe20000410000 */
[----:B------:R-:W4:Y:S01]  /*ef80*/  MUFU.EX2 R13, R13 ;  /* 0x0000000d000d7308 */ /* 0x000f220000000800 */
[----:B0-----:R-:W-:Y:S01]  /*ef90*/  FADD.FTZ R74, R33, R74 ;  /* 0x0000004a214a7221 */ /* 0x001fe20000010000 */
[----:B------:R-:W-:Y:S01]  /*efa0*/  FADD.FTZ R43, R34, R43 ;  /* 0x0000002b222b7221 */ /* 0x000fe20000010000 */
[-C--:B------:R-:W-:Y:S01]  /*efb0*/  FMUL.FTZ R125, R125, R15.reuse ;  /* 0x0000000f7d7d7220 */ /* 0x080fe20000410000 */
[-C--:B------:R-:W-:Y:S01]  /*efc0*/  FMUL.FTZ R128, R128, R15.reuse ;  /* 0x0000000f80807220 */ /* 0x080fe20000410000 */
[----:B------:R-:W-:Y:S01]  /*efd0*/  FMUL.FTZ R129, R129, R15 ;  /* 0x0000000f81817220 */ /* 0x000fe20000410000 */
[----:B------:R-:W-:Y:S01]  /*efe0*/  FADD.FTZ R43, R36, R43 ;  /* 0x0000002b242b7221 */ /* 0x000fe20000010000 */
[C---:B------:R-:W-:Y:S01]  /*eff0*/  F2FP.F16.F32.PACK_AB R36, R38.reuse, R36 ;  /* 0x000000242624723e */ /* 0x040fe200000000ff */
[----:B------:R-:W0:Y:S01]  /*f000*/  MUFU.EX2 R21, R21 ;  /* 0x0000001500157308 */ /* 0x000e220000000800 */
[C---:B--2---:R-:W-:Y:S01]  /*f010*/  FADD.FTZ R74, R79.reuse, R74 ;  /* 0x0000004a4f4a7221 */ /* 0x044fe20000010000 */
[----:B------:R-:W-:Y:S01]  /*f020*/  FADD.FTZ R43, R38, R43 ;  /* 0x0000002b262b7221 */ /* 0x000fe20000010000 */
[----:B------:R-:W-:Y:S01]  /*f030*/  F2FP.F16.F32.PACK_AB R31, R79, R33 ;  /* 0x000000214f1f723e */ /* 0x000fe200000000ff */
[-C--:B------:R-:W-:Y:S01]  /*f040*/  FMUL.FTZ R132, R132, R15.reuse ;  /* 0x0000000f84847220 */ /* 0x080fe20000410000 */
[----:B------:R-:W-:Y:S01]  /*f050*/  F2FP.F16.F32.PACK_AB R38, R42, R40 ;  /* 0x000000282a26723e */ /* 0x000fe200000000ff */
[----:B------:R-:W-:Y:S01]  /*f060*/  FADD.FTZ R43, R40, R43 ;  /* 0x0000002b282b7221 */ /* 0x000fe20000010000 */
[----:B------:R-:W-:Y:S01]  /*f070*/  FMUL.FTZ R133, R133, R15 ;  /* 0x0000000f85857220 */ /* 0x000fe20000410000 */
[----:B------:R-:W2:Y:S01]  /*f080*/  MUFU.EX2 R39, R39 ;  /* 0x0000002700277308 */ /* 0x000ea20000000800 */
[----:B----4-:R-:W-:Y:S01]  /*f090*/  FADD.FTZ R74, R13, R74 ;  /* 0x0000004a0d4a7221 */ /* 0x010fe20000010000 */
[----:B------:R-:W-:Y:S01]  /*f0a0*/  FADD.FTZ R43, R42, R43 ;  /* 0x0000002b2a2b7221 */ /* 0x000fe20000010000 */
[----:B------:R1:W-:Y:S01]  /*f0b0*/  STSM.16.M88.4 [R19], R28 ;  /* 0x0000001c13007844 */ /* 0x0003e20000000200 */
[----:B------:R-:W-:-:S02]  /*f0c0*/  VIADD R0, R0, 0xffffffff ;  /* 0xffffffff00007836 */ /* 0x000fc40000000000 */
[----:B------:R-:W-:Y:S01]  /*f0d0*/  FADD.FTZ R43, R44, R43 ;  /* 0x0000002b2c2b7221 */ /* 0x000fe20000010000 */
[----:B------:R-:W-:Y:S01]  /*f0e0*/  IMAD.MOV.U32 R6, RZ, RZ, R7 ;  /* 0x000000ffff067224 */ /* 0x000fe200078e0007 */
[----:B------:R-:W4:Y:S01]  /*f0f0*/  MUFU.EX2 R41, R41 ;  /* 0x0000002900297308 */ /* 0x000f220000000800 */
[C---:B0-----:R-:W-:Y:S01]  /*f100*/  FADD.FTZ R74, R21.reuse, R74 ;  /* 0x0000004a154a7221 */ /* 0x041fe20000010000 */
[C---:B------:R-:W-:Y:S01]  /*f110*/  FADD.FTZ R43, R48.reuse, R43 ;  /* 0x0000002b302b7221 */ /* 0x040fe20000010000 */
[----:B------:R-:W-:Y:S02]  /*f120*/  F2FP.F16.F32.PACK_AB R37, R21, R13 ;  /* 0x0000000d1525723e */ /* 0x000fe400000000ff */
[----:B------:R-:W-:Y:S01]  /*f130*/  F2FP.F16.F32.PACK_AB R48, R48, R44 ;  /* 0x0000002c3030723e */ /* 0x000fe200000000ff */
[----:B------:R-:W-:Y:S02]  /*f140*/  FADD.FTZ R20, R50, R43 ;  /* 0x0000002b32147221 */ /* 0x000fe40000010000 */
[----:B------:R-:W0:Y:S01]  /*f150*/  MUFU.EX2 R49, R49 ;  /* 0x0000003100317308 */ /* 0x000e220000000800 */
[----:B--2---:R-:W-:Y:S01]  /*f160*/  FADD.FTZ R74, R39, R74 ;  /* 0x0000004a274a7221 */ /* 0x004fe20000010000 */
[----:B------:R-:W-:-:S03]  /*f170*/  F2FP.F16.F32.PACK_AB R39, R35, R39 ;  /* 0x000000272327723e */ /* 0x000fc600000000ff */
[----:B------:R-:W-:Y:S02]  /*f180*/  FADD.FTZ R74, R35, R74 ;  /* 0x0000004a234a7221 */ /* 0x000fe40000010000 */
[----:B------:R1:W-:Y:S01]  /*f190*/  STSM.16.M88.4 [R18], R36 ;  /* 0x0000002412007844 */ /* 0x0003e20000000200 */
[----:B------:R-:W2:Y:S01]  /*f1a0*/  MUFU.EX2 R51, R51 ;  /* 0x0000003300337308 */ /* 0x000ea20000000800 */
[----:B----4-:R-:W-:-:S07]  /*f1b0*/  FADD.FTZ R74, R41, R74 ;  /* 0x0000004a294a7221 */ /* 0x010fce0000010000 */
[----:B------:R-:W4:Y:S01]  /*f1c0*/  MUFU.EX2 R69, R69 ;  /* 0x0000004500457308 */ /* 0x000f220000000800 */
[C---:B0-----:R-:W-:Y:S01]  /*f1d0*/  FADD.FTZ R74, R49.reuse, R74 ;  /* 0x0000004a314a7221 */ /* 0x041fe20000010000 */
[----:B------:R-:W-:-:S06]  /*f1e0*/  F2FP.F16.F32.PACK_AB R49, R49, R41 ;  /* 0x000000293131723e */ /* 0x000fcc00000000ff */
[----:B------:R-:W0:Y:S01]  /*f1f0*/  MUFU.EX2 R2, R2 ;  /* 0x0000000200027308 */ /* 0x000e220000000800 */
[----:B--2---:R-:W-:-:S07]  /*f200*/  FADD.FTZ R3, R51, R74 ;  /* 0x0000004a33037221 */ /* 0x004fce0000010000 */
[----:B------:R-:W2:Y:S01]  /*f210*/  MUFU.EX2 R53, R53 ;  /* 0x0000003500357308 */ /* 0x000ea20000000800 */
[C---:B----4-:R-:W-:Y:S01]  /*f220*/  FADD.FTZ R25, R69.reuse, R20 ;  /* 0x0000001445197221 */ /* 0x050fe20000010000 */
[----:B------:R-:W-:-:S03]  /*f230*/  F2FP.F16.F32.PACK_AB R50, R69, R50 ;  /* 0x000000324532723e */ /* 0x000fc600000000ff */
[----:B------:R-:W-:-:S03]  /*f240*/  FADD.FTZ R25, R52, R25 ;  /* 0x0000001934197221 */ /* 0x000fc60000010000 */
[----:B------:R-:W3:Y:S01]  /*f250*/  MUFU.EX2 R12, R12 ;  /* 0x0000000c000c7308 */ /* 0x000ee20000000800 */
[C---:B0-----:R-:W-:Y:S01]  /*f260*/  FADD.FTZ R20, R2.reuse, R3 ;  /* 0x0000000302147221 */ /* 0x041fe20000010000 */
[----:B------:R-:W-:-:S05]  /*f270*/  F2FP.F16.F32.PACK_AB R51, R2, R51 ;  /* 0x000000330233723e */ /* 0x000fca00000000ff */
[----:B------:R1:W-:Y:S01]  /*f280*/  STSM.16.M88.4 [R17+0x27800], R48 ;  /* 0x0278003011007844 */ /* 0x0003e20000000200 */
[----:B------:R-:W0:Y:S01]  /*f290*/  MUFU.EX2 R55, R55 ;  /* 0x0000003700377308 */ /* 0x000e220000000800 */
[----:B--2---:R-:W-:-:S07]  /*f2a0*/  FADD.FTZ R3, R53, R20 ;  /* 0x0000001435037221 */ /* 0x004fce0000010000 */
[----:B------:R-:W2:Y:S01]  /*f2b0*/  MUFU.EX2 R14, R14 ;  /* 0x0000000e000e7308 */ /* 0x000ea20000000800 */
[C---:B---3--:R-:W-:Y:S01]  /*f2c0*/  FADD.FTZ R8, R12.reuse, R3 ;  /* 0x000000030c087221 */ /* 0x048fe20000010000 */
[----:B------:R-:W-:-:S06]  /*f2d0*/  F2FP.F16.F32.PACK_AB R53, R12, R53 ;  /* 0x000000350c35723e */ /* 0x000fcc00000000ff */
[----:B------:R-:W3:Y:S01]  /*f2e0*/  MUFU.EX2 R61, R61 ;  /* 0x0000003d003d7308 */ /* 0x000ee20000000800 */
[----:B0-----:R-:W-:-:S07]  /*f2f0*/  FADD.FTZ R3, R55, R8 ;  /* 0x0000000837037221 */ /* 0x001fce0000010000 */
[----:B------:R-:W0:Y:S01]  /*f300*/  MUFU.EX2 R54, R54 ;  /* 0x0000003600367308 */ /* 0x000e220000000800 */
[C---:B--2---:R-:W-:Y:S01]  /*f310*/  FADD.FTZ R2, R14.reuse, R3 ;  /* 0x000000030e027221 */ /* 0x044fe20000010000 */
[----:B------:R-:W-:-:S06]  /*f320*/  F2FP.F16.F32.PACK_AB R55, R14, R55 ;  /* 0x000000370e37723e */ /* 0x000fcc00000000ff */
[----:B------:R-:W2:Y:S01]  /*f330*/  MUFU.EX2 R24, R65 ;  /* 0x0000004100187308 */ /* 0x000ea20000000800 */
[----:B---3--:R-:W-:-:S07]  /*f340*/  FADD.FTZ R3, R61, R2 ;  /* 0x000000023d037221 */ /* 0x008fce0000010000 */
[----:B------:R-:W3:Y:S01]  /*f350*/  MUFU.EX2 R56, R56 ;  /* 0x0000003800387308 */ /* 0x000ee20000000800 */
[C---:B0-----:R-:W-:Y:S01]  /*f360*/  FADD.FTZ R25, R54.reuse, R25 ;  /* 0x0000001936197221 */ /* 0x041fe20000010000 */
[----:B------:R-:W-:-:S06]  /*f370*/  F2FP.F16.F32.PACK_AB R52, R54, R52 ;  /* 0x000000343634723e */ /* 0x000fcc00000000ff */
[----:B------:R-:W0:Y:S01]  /*f380*/  MUFU.EX2 R63, R67 ;  /* 0x00000043003f7308 */ /* 0x000e220000000800 */
[C---:B--2---:R-:W-:Y:S01]  /*f390*/  FADD.FTZ R2, R24.reuse, R3 ;  /* 0x0000000318027221 */ /* 0x044fe20000010000 */
[----:B------:R-:W-:-:S06]  /*f3a0*/  F2FP.F16.F32.PACK_AB R61, R24, R61 ;  /* 0x0000003d183d723e */ /* 0x000fcc00000000ff */
[----:B------:R-:W2:Y:S01]  /*f3b0*/  MUFU.EX2 R58, R58 ;  /* 0x0000003a003a7308 */ /* 0x000ea20000000800 */
[----:B---3--:R-:W-:-:S07]  /*f3c0*/  FADD.FTZ R25, R56, R25 ;  /* 0x0000001938197221 */ /* 0x008fce0000010000 */
[----:B------:R-:W3:Y:S01]  /*f3d0*/  MUFU.EX2 R78, R78 ;  /* 0x0000004e004e7308 */ /* 0x000ee20000000800 */
[----:B0-----:R-:W-:-:S07]  /*f3e0*/  FADD.FTZ R3, R63, R2 ;  /* 0x000000023f037221 */ /* 0x001fce0000010000 */
[----:B------:R-:W0:Y:S01]  /*f3f0*/  MUFU.EX2 R60, R60 ;  /* 0x0000003c003c7308 */ /* 0x000e220000000800 */
[C---:B--2---:R-:W-:Y:S01]  /*f400*/  FADD.FTZ R25, R58.reuse, R25 ;  /* 0x000000193a197221 */ /* 0x044fe20000010000 */
[----:B------:R-:W-:-:S05]  /*f410*/  F2FP.F16.F32.PACK_AB R54, R58, R56 ;  /* 0x000000383a36723e */ /* 0x000fca00000000ff */
[----:B------:R1:W-:Y:S01]  /*f420*/  STSM.16.M88.4 [R23], R52 ;  /* 0x0000003417007844 */ /* 0x0003e20000000200 */
[----:B------:R-:W2:Y:S01]  /*f430*/  MUFU.EX2 R80, R80 ;  /* 0x0000005000507308 */ /* 0x000ea20000000800 */
[C---:B---3--:R-:W-:Y:S01]  /*f440*/  FADD.FTZ R3, R78.reuse, R3 ;  /* 0x000000034e037221 */ /* 0x048fe20000010000 */
[----:B------:R-:W-:-:S06]  /*f450*/  F2FP.F16.F32.PACK_AB R63, R78, R63 ;  /* 0x0000003f4e3f723e */ /* 0x000fcc00000000ff */
[----:B------:R-:W3:Y:S01]  /*f460*/  MUFU.EX2 R62, R62 ;  /* 0x0000003e003e7308 */ /* 0x000ee20000000800 */
[----:B0-----:R-:W-:-:S07]  /*f470*/  FADD.FTZ R25, R60, R25 ;  /* 0x000000193c197221 */ /* 0x001fce0000010000 */
        /* <DEDUP_REMOVED lines=8> */
[C---:B--2---:R-:W-:Y:S01]  /*f500*/  F2FP.F16.F32.PACK_AB R62, R66.reuse, R64 ;  /* 0x00000040423e723e */ /* 0x044fe200000000ff */
[----:B------:R-:W-:-:S04]  /*f510*/  FADD.FTZ R25, R66, R25 ;  /* 0x0000001942197221 */ /* 0x000fc80000010000 */
[----:B------:R1:W-:Y:S02]  /*f520*/  STSM.16.M88.4 [R19+0x6000], R60 ;  /* 0x0060003c13007844 */ /* 0x0003e40000000200 */
[----:B------:R-:W2:Y:S01]  /*f530*/  MUFU.EX2 R71, R71 ;  /* 0x0000004700477308 */ /* 0x000ea20000000800 */
[C---:B---3--:R-:W-:Y:S01]  /*f540*/  FADD.FTZ R3, R9.reuse, R3 ;  /* 0x0000000309037221 */ /* 0x048fe20000010000 */
[----:B------:R-:W-:-:S06]  /*f550*/  F2FP.F16.F32.PACK_AB R9, R9, R80 ;  /* 0x000000500909723e */ /* 0x000fcc00000000ff */
[----:B------:R-:W3:Y:S01]  /*f560*/  MUFU.EX2 R68, R68 ;  /* 0x0000004400447308 */ /* 0x000ee20000000800 */
[----:B0-----:R-:W-:-:S07]  /*f570*/  FADD.FTZ R2, R70, R25 ;  /* 0x0000001946027221 */ /* 0x001fce0000010000 */
[----:B------:R-:W0:Y:S01]  /*f580*/  MUFU.EX2 R76, R76 ;  /* 0x0000004c004c7308 */ /* 0x000e220000000800 */
[C---:B--2---:R-:W-:Y:S01]  /*f590*/  F2FP.F16.F32.PACK_AB R8, R71.reuse, R70 ;  /* 0x000000464708723e */ /* 0x044fe200000000ff */
[----:B------:R-:W-:-:S06]  /*f5a0*/  FADD.FTZ R13, R71, R2 ;  /* 0x00000002470d7221 */ /* 0x000fcc0000010000 */
[----:B------:R-:W2:Y:S01]  /*f5b0*/  MUFU.EX2 R21, R72 ;  /* 0x0000004800157308 */ /* 0x000ea20000000800 */
[----:B---3--:R-:W-:Y:S01]  /*f5c0*/  F2FP.F16.F32.PACK_AB R10, R5, R68 ;  /* 0x00000044050a723e */ /* 0x008fe200000000ff */
[----:B------:R-:W-:Y:S01]  /*f5d0*/  FADD.FTZ R68, R68, R13 ;  /* 0x0000000d44447221 */ /* 0x000fe20000010000 */
[----:B0-----:R-:W-:-:S03]  /*f5e0*/  FADD.FTZ R2, R76, R3 ;  /* 0x000000034c027221 */ /* 0x001fc60000010000 */
[----:B------:R-:W-:Y:S01]  /*f5f0*/  FADD.FTZ R3, R5, R68 ;  /* 0x0000004405037221 */ /* 0x000fe20000010000 */
[----:B------:R-:W-:Y:S01]  /*f600*/  IMAD.MOV.U32 R5, RZ, RZ, R4 ;  /* 0x000000ffff057224 */ /* 0x000fe200078e0004 */
[C---:B--2---:R-:W-:Y:S01]  /*f610*/  F2FP.F16.F32.PACK_AB R11, R21.reuse, R76 ;  /* 0x0000004c150b723e */ /* 0x044fe200000000ff */
[----:B------:R-:W-:-:S04]  /*f620*/  FADD.FTZ R2, R21, R2 ;  /* 0x0000000215027221 */ /* 0x000fc80000010000 */
[----:B------:R1:W-:Y:S01]  /*f630*/  STSM.16.M88.4 [R18+0x6000], R8 ;  /* 0x0060000812007844 */ /* 0x0003e20000000200 */
[----:B------:R0:W-:Y:S06]  /*f640*/  MEMBAR.ALL.CTA ;  /* 0x0000000000007992 */ /* 0x0001ec0000008000 */
[----:B0-----:R-:W0:Y:S02]  /*f650*/  FENCE.VIEW.ASYNC.S ;  /* 0x00000000000073c6 */ /* 0x001e240000000000 */
[----:B0-----:R-:W-:Y:S01]  /*f660*/  NOP ;  /* 0x0000000000007918 */ /* 0x001fe20000000000 */
[----:B------:R-:W-:Y:S05]  /*f670*/  @P2 BRA `(.L_x_1144) ;  /* 0xffffffc400d82947 */ /* 0x000fea000383ffff */
.L_x_1127:
[----:B------:R-:W-:Y:S06]  /*f680*/  BAR.ARV 0x8, 0x200 ;  /* 0x0208000000007b1d */ /* 0x000fec0000002000 */
[----:B------:R-:W-:Y:S05]  /*f690*/  @!P0 BRA `(.L_x_1145) ;  /* 0x0000000000048947 */ /* 0x000fea0003800000 */
[----:B------:R-:W-:Y:S01]  /*f6a0*/  BPT.TRAP 0x1 ;  /* 0x000000040000795c */ /* 0x000fe20000300000 */
.L_x_1145:
[----:B------:R-:W-:Y:S01]  /*f6b0*/  ULEA UR9, UR46, UR42, 0x3 ;  /* 0x0000002a2e097291 */ /* 0x000fe2000f8e183f */
[----:B------:R-:W-:-:S05]  /*f6c0*/  IMAD.U32 R0, RZ, RZ, UR49 ;  /* 0x00000031ff007e24 */ /* 0x000fca000f8e00ff */
[----:B------:R-:W-:-:S04]  /*f6d0*/  SHF.L.U32 R0, R0, 0x1f, RZ ;  /* 0x0000001f00007819 */ /* 0x000fc800000006ff */
[----:B------:R2:W4:Y:S01]  /*f6e0*/  SYNCS.PHASECHK.TRANS64.TRYWAIT P2, [UR9+0x2d850], R0 ;  /* 0x02d85000ff0075a7 */ /* 0x0005220008040149 */
[----:B------:R-:W-:Y:S05]  /*f6f0*/  @!P0 BRA `(.L_x_1146) ;  /* 0x0000000000048947 */ /* 0x000fea0003800000 */
[----:B------:R-:W-:Y:S01]  /*f700*/  BPT.TRAP 0x1 ;  /* 0x000000040000795c */ /* 0x000fe20000300000 */
.L_x_1146:
[----:B----4-:R-:W-:Y:S05]  /*f710*/  @P2 BRA `(.L_x_1147) ;  /* 0x0000000000082947 */ /* 0x010fea0003800000 */
[----:B------:R-:W4:Y:S02]  /*f720*/  SYNCS.PHASECHK.TRANS64.TRYWAIT P0, [UR9+0x2d850], R0 ;  /* 0x02d85000ff0075a7 */ /* 0x000f240008000149 */
[----:B----4-:R-:W-:Y:S05]  /*f730*/  @!P0 BRA `(.L_x_1148) ;  /* 0x0000008c00e08947 */ /* 0x010fea0003800000 */
.L_x_1147:
[----:B------:R-:W-:Y:S01]  /*f740*/  UIADD3 UR42, UR42, 0x400, URZ ;  /* 0x000004002a2a7890 */ /* 0x000fe2000fffe03f */
[----:B------:R-:W-:Y:S01]  /*f750*/  WARPGROUP.ARRIVE ;  /* 0x00000000000079c5 */ /* 0x000fe20000000000 */
[----:B------:R-:W-:Y:S01]  /*f760*/  ULOP3.LUT UR43, UR43, 0x10000, URZ, 0xfc, !UPT ;  /* 0x000100002b2b7892 */ /* 0x000fe2000f8efc3f */
[----:B--2-4-:R-:W2:Y:S01]  /*f770*/  SHFL.BFLY PT, R0, R3, 0x2, 0x1f ;  /* 0x0c401f0003007f89 */ /* 0x014ea200000e0000 */
[----:B------:R-:W-:Y:S01]  /*f780*/  USHF.R.U32.HI UR42, URZ, 0x4, UR42 ;  /* 0x000000043f2a7899 */ /* 0x000fe2000801162a */
[----:B0--3--:R-:W-:Y:S01]  /*f790*/  IMAD.U32 R13, RZ, RZ, UR34 ;  /* 0x00000022ff0d7e24 */ /* 0x009fe2000f8e00ff */
[----:B------:R-:W-:Y:S01]  /*f7a0*/  UMOV UR5, 0x40000040 ;  /* 0x4000004000057882 */ /* 0x000fe20000000000 */
[----:B------:R-:W-:Y:S01]  /*f7b0*/  UMOV UR7, 0x80000020 ;  /* 0x8000002000077882 */ /* 0x000fe20000000000 */
[----:B------:R-:W-:Y:S01]  /*f7c0*/  ULOP3.LUT UR42, UR42, 0x3fff, URZ, 0xc0, !UPT ;  /* 0x00003fff2a2a7892 */ /* 0x000fe2000f8ec03f */
[----:B------:R-:W0:Y:S01]  /*f7d0*/  SHFL.BFLY PT, R5, R2, 0x2, 0x1f ;  /* 0x0c401f0002057f89 */ /* 0x000e2200000e0000 */
[----:B------:R-:W-:Y:S01]  /*f7e0*/  UMOV UR4, UR43 ;  /* 0x0000002b00047c82 */ /* 0x000fe20008000000 */
[----:B------:R-:W-:-:S02]  /*f7f0*/  UIADD3 UR47, UR47, 0x1, URZ ;  /* 0x000000012f2f7890 */ /* 0x000fc4000fffe03f */
[----:B------:R-:W-:-:S04]  /*f800*/  ULOP3.LUT UR8, UR42, 0x2000000, URZ, 0xfc, !UPT ;  /* 0x020000002a087892 */ /* 0x000fc8000f8efc3f */
[----:B------:R-:W-:Y:S02]  /*f810*/  UIMAD UR8, UR46, 0x600, UR8 ;  /* 0x000006002e0878a4 */ /* 0x000fe4000f8e0208 */
[----:B------:R-:W-:-:S04]  /*f820*/  UIADD3 UR46, UR46, 0x1, URZ ;  /* 0x000000012e2e7890 */ /* 0x000fc8000fffe03f */
[----:B------:R-:W-:Y:S01]  /*f830*/  UISETP.NE.AND UP0, UPT, UR46, 0x2, UPT ;  /* 0x000000022e00788c */ /* 0x000fe2000bf05270 */
[----:B------:R-:W-:Y:S02]  /*f840*/  UMOV UR6, UR8 ;  /* 0x0000000800067c82 */ /* 0x000fe40008000000 */
[----:B------:R-:W-:Y:S01]  /*f850*/  HGMMA.64x96x16.F32 R88, gdesc[UR4].tnspB, R88, gsb0 ;  /* 0x41600000045879f0 */ /* 0x000fe20008000858 */
[----:B------:R-:W-:Y:S01]  /*f860*/  UIADD3 UR4, UR43, 0x2, URZ ;  /* 0x000000022b047890 */ /* 0x000fe2000fffe03f */
[----:B--2---:R-:W-:Y:S01]  /*f870*/  FADD.FTZ R0, R0, R3 ;  /* 0x0000000300007221 */ /* 0x004fe20000010000 */
[----:B------:R-:W-:Y:S01]  /*f880*/  UIADD3 UR6, UR8, 0x40, URZ ;  /* 0x0000004008067890 */ /* 0x000fe2000fffe03f */
[----:B------:R-:W-:Y:S01]  /*f890*/  IMAD.MOV.U32 R3, RZ, RZ, RZ ;  /* 0x000000ffff037224 */ /* 0x000fe200078e00ff */
[----:B------:R-:W-:Y:S01]  /*f8a0*/  UMOV UR5, 0x40000040 ;  /* 0x4000004000057882 */ /* 0x000fe20000000000 */
[----:B------:R-:W-:Y:S01]  /*f8b0*/  UMOV UR7, 0x80000020 ;  /* 0x8000002000077882 */ /* 0x000fe20000000000 */
[----:B0-----:R-:W-:Y:S01]  /*f8c0*/  FADD.FTZ R6, R5, R2 ;  /* 0x0000000205067221 */ /* 0x001fe20000010000 */
[----:B------:R-:W-:Y:S01]  /*f8d0*/  IMAD.MOV.U32 R2, RZ, RZ, -0x800000 ;  /* 0xff800000ff027424 */ /* 0x000fe200078e00ff */
[----:B------:R-:W0:Y:S01]  /*f8e0*/  SHFL.BFLY PT, R5, R0, 0x1, 0x1f ;  /* 0x0c201f0000057f89 */ /* 0x000e2200000e0000 */
[----:B------:R-:W-:-:S03]  /*f8f0*/  USEL UR46, UR46, URZ, UP0 ;  /* 0x0000003f2e2e7287 */ /* 0x000fc60008000000 */
[----:B-1----:R-:W1:Y:S01]  /*f900*/  SHFL.BFLY PT, R9, R6, 0x1, 0x1f ;  /* 0x0c201f0006097f89 */ /* 0x002e6200000e0000 */
[----:B0-----:R-:W-:Y:S01]  /*f910*/  FADD.FTZ R11, R0, R5 ;  /* 0x00000005000b7221 */ /* 0x001fe20000010000 */
[----:B------:R-:W-:Y:S02]  /*f920*/  IMAD.U32 R5, RZ, RZ, UR34 ;  /* 0x00000022ff057e24 */ /* 0x000fe4000f8e00ff */
[----:B------:R-:W-:Y:S02]  /*f930*/  IMAD.MOV.U32 R0, RZ, RZ, -0x800000 ;  /* 0xff800000ff007424 */ /* 0x000fe400078e00ff */
[----:B-1----:R-:W-:Y:S01]  /*f940*/  FADD.FTZ R12, R6, R9 ;  /* 0x00000009060c7221 */ /* 0x002fe20000010000 */
[----:B------:R-:W-:Y:S01]  /*f950*/  FSETP.NE.FTZ.AND P0, PT, R11, RZ, PT ;  /* 0x000000ff0b00720b */ /* 0x000fe20003f15000 */
[----:B------:R-:W-:Y:S02]  /*f960*/  IMAD.U32 R6, RZ, RZ, UR9 ;  /* 0x00000009ff067e24 */ /* 0x000fe4000f8e00ff */
[----:B------:R-:W-:Y:S01]  /*f970*/  IMAD.MOV.U32 R9, RZ, RZ, RZ ;  /* 0x000000ffff097224 */ /* 0x000fe200078e00ff */
[----:B------:R-:W-:Y:S01]  /*f980*/  FSETP.NE.FTZ.AND P2, PT, R12, RZ, PT ;  /* 0x000000ff0c00720b */ /* 0x000fe20003f55000 */
[----:B------:R-:W-:-:S05]  /*f990*/  @!P1 VIADD R6, R6, 0x2d860 ;  /* 0x0002d86006069836 */ /* 0x000fca0000000000 */
[----:B------:R-:W-:-:S03]  /*f9a0*/  @!P1 PRMT R6, RZ, 0x654, R6 ;  /* 0x00000654ff069816 */ /* 0x000fc60000000006 */
[----:B------:R-:W0:Y:S01]  /*f9b0*/  @P0 MUFU.LG2 R8, R11 ;  /* 0x0000000b00080308 */ /* 0x000e220000000c00 */
[----:B------:R-:W-:-:S07]  /*f9c0*/  @P0 FMUL.FTZ R5, R5, 0.69314718246459960938 ;  /* 0x3f31721805050820 */ /* 0x000fce0000410000 */
[----:B------:R-:W1:Y:S08]  /*f9d0*/  @P2 MUFU.LG2 R10, R12 ;  /* 0x0000000c000a2308 */ /* 0x000e700000000c00 */
[----:B------:R2:W3:Y:S01]  /*f9e0*/  @P0 MUFU.RCP R3, R11 ;  /* 0x0000000b00030308 */ /* 0x0004e20000001000 */
[----:B0-----:R-:W-:-:S04]  /*f9f0*/  @P0 FMUL.FTZ R8, R8, 0.69314718246459960938 ;  /* 0x3f31721808080820 */ /* 0x001fc80000410000 */
[----:B------:R-:W-:Y:S01]  /*fa00*/  @P0 FFMA.FTZ R2, R5, R4, R8 ;  /* 0x0000000405020223 */ /* 0x000fe20000010008 */
[----:B------:R-:W-:Y:S02]  /*fa10*/  PLOP3.LUT P0, PT, PT, PT, PT, 0x8, 0x0 ;  /* 0x000000000000781c */ /* 0x000fe40003f0e170 */
[----:B------:R3:W0:Y:S01]  /*fa20*/  @P2 MUFU.RCP R9, R12 ;  /* 0x0000000c00092308 */ /* 0x0006220000001000 */
[----:B--2---:R-:W-:Y:S01]  /*fa30*/  @P2 FMUL.FTZ R11, R13, 0.69314718246459960938 ;  /* 0x3f3172180d0b2820 */ /* 0x004fe20000410000 */
        /* <DEDUP_REMOVED lines=98> */
[----:B-1----:R-:W-:-:S07]  /*10060*/  FMUL.FTZ R135, R135, R9 ;  /* 0x0000000987877220 */ /* 0x002fce0000410000 */
.L_x_1078:
[----:B------:R-:W0:Y:S08]  /*10070*/  S2UR UR4, SR_CgaCtaId ;  /* 0x00000000000479c3 */ /* 0x000e300000008800 */
[----:B------:R-:W-:Y:S06]  /*10080*/  BAR.SYNC.DEFER_BLOCKING 0x5, 0x200 ;  /* 0x0148000000007b1d */ /* 0x000fec0000010000 */
[----:B------:R-:W-:Y:S01]  /*10090*/  UMOV UR42, 0x400 ;  /* 0x00000400002a7882 */ /* 0x000fe20000000000 */
[----:B------:R-:W-:Y:S01]  /*100a0*/  BSSY B0, `(.L_x_1149) ;  /* 0x00001b8000007945 */ /* 0x000fe20003800000 */
[----:B0-----:R-:W-:-:S09]  /*100b0*/  ULEA UR42, UR4, UR42, 0x18 ;  /* 0x0000002a042a7291 */ /* 0x001fd2000f8ec03f */
[----:B------:R-:W0:Y:S02]  /*100c0*/  LDS.128 R4, [UR42+0x2d8d0] ;  /* 0x02d8d02aff047984 */ /* 0x000e240008000c00 */
[----:B0-----:R-:W-:Y:S02]  /*100d0*/  R2UR UR5, R5 ;  /* 0x00000000050572ca */ /* 0x001fe400000e0000 */
[----:B------:R-:W-:Y:S02]  /*100e0*/  R2UR UR7, R6 ;  /* 0x00000000060772ca */ /* 0x000fe400000e0000 */
[----:B------:R-:W-:Y:S01]  /*100f0*/  R2UR UR6, R7 ;  /* 0x00000000070672ca */ /* 0x000fe200000e0000 */
[----:B------:R-:W-:Y:S06]  /*10100*/  BAR.ARV 0x4, 0x200 ;  /* 0x0108000000007b1d */ /* 0x000fec0000002000 */
[----:B------:R-:W-:Y:S08]  /*10110*/  @P0 BRA `(.L_x_1150) ;  /* 0x0000001000480947 */ /* 0x000ff00003800000 */
[----:B------:R-:W0:Y:S08]  /*10120*/  S2UR UR4, SR_SWINHI ;  /* 0x00000000000479c3 */ /* 0x000e300000002f00 */
[----:B------:R-:W-:Y:S01]  /*10130*/  BAR.SYNC.DEFER_BLOCKING 0x1, 0x180 ;  /* 0x0046000000007b1d */ /* 0x000fe20000010000 */
[----:B------:R-:W-:Y:S02]  /*10140*/  F2FP.F16.F32.PACK_AB R6, R93, R92 ;  /* 0x0000005c5d06723e */ /* 0x000fe400000000ff */
[----:B------:R-:W-:-:S02]  /*10150*/  F2FP.F16.F32.PACK_AB R7, R95, R94 ;  /* 0x0000005e5f07723e */ /* 0x000fc400000000ff */
[----:B------:R-:W-:Y:S02]  /*10160*/  F2FP.F16.F32.PACK_AB R26, R125, R26 ;  /* 0x0000001a7d1a723e */ /* 0x000fe400000000ff */
[----:B------:R-:W-:Y:S01]  /*10170*/  F2FP.F16.F32.PACK_AB R27, R27, R126 ;  /* 0x0000007e1b1b723e */ /* 0x000fe200000000ff */
[----:B------:R-:W1:Y:S01]  /*10180*/  LDC R40, c[0x0][0xbe8] ;  /* 0x0002fa00ff287b82 */ /* 0x000e620000000800 */
[----:B------:R-:W-:Y:S01]  /*10190*/  UMOV UR8, UR42 ;  /* 0x0000002a00087c82 */ /* 0x000fe20008000000 */
[----:B0-----:R-:W-:Y:S01]  /*101a0*/  UMOV UR9, UR4 ;  /* 0x0000000400097c82 */ /* 0x001fe20008000000 */
[----:B------:R-:W-:Y:S02]  /*101b0*/  IMAD.U32 R20, RZ, RZ, UR8 ;  /* 0x00000008ff147e24 */ /* 0x000fe4000f8e00ff */
[----:B------:R-:W-:Y:S01]  /*101c0*/  IMAD.U32 R21, RZ, RZ, UR9 ;  /* 0x00000009ff157e24 */ /* 0x000fe2000f8e00ff */
[----:B------:R-:W-:Y:S02]  /*101d0*/  ULDC.64 UR8, c[0x0][0xc00] ;  /* 0x0003000000087ab9 */ /* 0x000fe40000000a00 */
[----:B------:R-:W-:Y:S01]  /*101e0*/  UISETP.NE.U32.AND UP0, UPT, UR8, URZ, UPT ;  /* 0x0000003f0800728c */ /* 0x000fe2000bf05070 */
[----:B------:R-:W-:-:S03]  /*101f0*/  IMAD.WIDE R4, R145, 0x2, R20 ;  /* 0x0000000291047825 */ /* 0x000fc600078e0214 */
[----:B------:R-:W-:Y:S01]  /*10200*/  UISETP.NE.AND.EX UP0, UPT, UR9, URZ, UPT, UP0 ;  /* 0x0000003f0900728c */ /* 0x000fe2000bf05300 */
[C---:B------:R-:W-:Y:S02]  /*10210*/  LOP3.LUT R3, R4.reuse, 0x180, RZ, 0xc0, !PT ;  /* 0x0000018004037812 */ /* 0x040fe400078ec0ff */
[----:B------:R-:W-:Y:S01]  /*10220*/  ULDC.64 UR8, c[0x0][0xc00] ;  /* 0x0003000000087ab9 */ /* 0x000fe20000000a00 */
[C---:B------:R-:W-:Y:S01]  /*10230*/  IADD3 R9, P0, R4.reuse, 0x6020, RZ ;  /* 0x0000602004097810 */ /* 0x040fe20007f1e0ff */
[----:B------:R-:W-:Y:S01]  /*10240*/  UIMAD.WIDE UR8, UR40, 0x4, UR8 ;  /* 0x00000004280878a5 */ /* 0x000fe2000f8e0208 */
[C---:B------:R-:W-:Y:S02]  /*10250*/  IADD3 R11, P1, R4.reuse, 0x6000, RZ ;  /* 0x00006000040b7810 */ /* 0x040fe40007f3e0ff */
[----:B------:R-:W-:Y:S02]  /*10260*/  SHF.R.U64 R3, R3, 0x3, RZ ;  /* 0x0000000303037819 */ /* 0x000fe400000012ff */
[----:B------:R-:W-:Y:S01]  /*10270*/  IADD3 R29, P4, R4, 0x20, RZ ;  /* 0x00000020041d7810 */ /* 0x000fe20007f9e0ff */
[----:B------:R-:W-:Y:S01]  /*10280*/  IMAD.U32 R28, RZ, RZ, UR8 ;  /* 0x00000008ff1c7e24 */ /* 0x000fe2000f8e00ff */
[----:B------:R-:W-:-:S02]  /*10290*/  LOP3.LUT R8, R9, 0x180, RZ, 0xc0, !PT ;  /* 0x0000018009087812 */ /* 0x000fc400078ec0ff */
[----:B------:R-:W-:Y:S01]  /*102a0*/  LOP3.LUT R10, R11, 0x180, RZ, 0xc0, !PT ;  /* 0x000001800b0a7812 */ /* 0x000fe200078ec0ff */
[--C-:B------:R-:W-:Y:S01]  /*102b0*/  IMAD.X R25, RZ, RZ, R5.reuse, P4 ;  /* 0x000000ffff197224 */ /* 0x100fe200020e0605 */
[C---:B------:R-:W-:Y:S02]  /*102c0*/  IADD3 R33, P2, R4.reuse, 0x3020, RZ ;  /* 0x0000302004217810 */ /* 0x040fe40007f5e0ff */
[----:B------:R-:W-:Y:S02]  /*102d0*/  IADD3 R31, P3, R4, 0x3000, RZ ;  /* 0x00003000041f7810 */ /* 0x000fe40007f7e0ff */
[----:B------:R-:W-:Y:S01]  /*102e0*/  LOP3.LUT R4, R3, R4, RZ, 0x3c, !PT ;  /* 0x0000000403047212 */ /* 0x000fe200078e3cff */
[--C-:B------:R-:W-:Y:S01]  /*102f0*/  IMAD.X R13, RZ, RZ, R5.reuse, P2 ;  /* 0x000000ffff0d7224 */ /* 0x100fe200010e0605 */
[----:B------:R-:W-:Y:S01]  /*10300*/  LOP3.LUT R24, R29, 0x180, RZ, 0xc0, !PT ;  /* 0x000001801d187812 */ /* 0x000fe200078ec0ff */
[----:B------:R-:W-:Y:S01]  /*10310*/  IMAD.X R15, RZ, RZ, R5, P3 ;  /* 0x000000ffff0f7224 */ /* 0x000fe200018e0605 */
[----:B------:R-:W-:-:S02]  /*10320*/  SHF.R.U64 R8, R8, 0x3, RZ ;  /* 0x0000000308087819 */ /* 0x000fc400000012ff */
[----:B------:R-:W-:Y:S02]  /*10330*/  SHF.R.U64 R10, R10, 0x3, RZ ;  /* 0x000000030a0a7819 */ /* 0x000fe400000012ff */
[----:B------:R-:W-:Y:S02]  /*10340*/  MOV R3, R4 ;  /* 0x0000000400037202 */ /* 0x000fe40000000f00 */
[----:B------:R-:W-:Y:S02]  /*10350*/  LOP3.LUT R14, R31, 0x180, RZ, 0xc0, !PT ;  /* 0x000001801f0e7812 */ /* 0x000fe400078ec0ff */
[----:B------:R-:W-:Y:S02]  /*10360*/  F2FP.F16.F32.PACK_AB R4, R89, R12 ;  /* 0x0000000c5904723e */ /* 0x000fe400000000ff */
[----:B------:R-:W-:Y:S02]  /*10370*/  LOP3.LUT R12, R33, 0x180, RZ, 0xc0, !PT ;  /* 0x00000180210c7812 */ /* 0x000fe400078ec0ff */
[----:B------:R-:W-:-:S02]  /*10380*/  SHF.R.U64 R24, R24, 0x3, RZ ;  /* 0x0000000318187819 */ /* 0x000fc400000012ff */
[----:B------:R-:W-:Y:S01]  /*10390*/  LOP3.LUT R8, R8, R9, RZ, 0x3c, !PT ;  /* 0x0000000908087212 */ /* 0x000fe200078e3cff */
[--C-:B------:R-:W-:Y:S01]  /*103a0*/  IMAD.X R9, RZ, RZ, R5.reuse, P0 ;  /* 0x000000ffff097224 */ /* 0x100fe200000e0605 */
[----:B------:R-:W-:Y:S01]  /*103b0*/  LOP3.LUT R10, R10, R11, RZ, 0x3c, !PT ;  /* 0x0000000b0a0a7212 */ /* 0x000fe200078e3cff */
[----:B------:R-:W-:Y:S01]  /*103c0*/  IMAD.X R11, RZ, RZ, R5, P1 ;  /* 0x000000ffff0b7224 */ /* 0x000fe200008e0605 */
[----:B------:R-:W-:Y:S02]  /*103d0*/  SHF.R.U64 R14, R14, 0x3, RZ ;  /* 0x000000030e0e7819 */ /* 0x000fe400000012ff */
[----:B------:R-:W-:Y:S02]  /*103e0*/  SHF.R.U64 R12, R12, 0x3, RZ ;  /* 0x000000030c0c7819 */ /* 0x000fe400000012ff */
[----:B------:R-:W-:Y:S01]  /*103f0*/  LOP3.LUT R24, R24, R29, RZ, 0x3c, !PT ;  /* 0x0000001d18187212 */ /* 0x000fe200078e3cff */
[----:B------:R-:W-:Y:S01]  /*10400*/  IMAD.U32 R29, RZ, RZ, UR9 ;  /* 0x00000009ff1d7e24 */ /* 0x000fe2000f8e00ff */
[----:B------:R-:W-:Y:S01]  /*10410*/  F2FP.F16.F32.PACK_AB R5, R91, R90 ;  /* 0x0000005a5b05723e */ /* 0x000fe200000000ff */
[----:B------:R-:W-:Y:S01]  /*10420*/  ULDC.64 UR8, c[0x0][0xc08] ;  /* 0x0003020000087ab9 */ /* 0x000fe20000000a00 */
[----:B------:R-:W-:-:S02]  /*10430*/  LOP3.LUT R14, R14, R31, RZ, 0x3c, !PT ;  /* 0x0000001f0e0e7212 */ /* 0x000fc400078e3cff */
[----:B------:R-:W-:Y:S01]  /*10440*/  MOV R30, R8 ;  /* 0x00000008001e7202 */ /* 0x000fe20000000f00 */
[----:B------:R0:W-:Y:S01]  /*10450*/  STSM.16.M88.4 [R3], R4 ;  /* 0x0000000403007844 */ /* 0x0001e20000000200 */
[----:B------:R-:W-:Y:S02]  /*10460*/  MOV R31, R10 ;  /* 0x0000000a001f7202 */ /* 0x000fe40000000f00 */
[----:B------:R-:W-:Y:S02]  /*10470*/  LOP3.LUT R12, R12, R33, RZ, 0x3c, !PT ;  /* 0x000000210c0c7212 */ /* 0x000fe400078e3cff */
[----:B------:R-:W-:Y:S02]  /*10480*/  MOV R25, R24 ;  /* 0x0000001800197202 */ /* 0x000fe40000000f00 */
[----:B------:R-:W-:Y:S02]  /*10490*/  F2FP.F16.F32.PACK_AB R8, R97, R96 ;  /* 0x000000606108723e */ /* 0x000fe400000000ff */
[----:B------:R-:W-:-:S02]  /*104a0*/  F2FP.F16.F32.PACK_AB R9, R99, R98 ;  /* 0x000000626309723e */ /* 0x000fc400000000ff */
[----:B------:R-:W-:Y:S02]  /*104b0*/  F2FP.F16.F32.PACK_AB R10, R101, R100 ;  /* 0x00000064650a723e */ /* 0x000fe400000000ff */
[----:B------:R-:W-:Y:S02]  /*104c0*/  F2FP.F16.F32.PACK_AB R11, R103, R102 ;  /* 0x00000066670b723e */ /* 0x000fe400000000ff */
[----:B------:R-:W-:Y:S02]  /*104d0*/  MOV R32, R12 ;  /* 0x0000000c00207202 */ /* 0x000fe40000000f00 */
[----:B------:R-:W-:Y:S01]  /*104e0*/  MOV R33, R14 ;  /* 0x0000000e00217202 */ /* 0x000fe20000000f00 */
[----:B------:R2:W-:Y:S01]  /*104f0*/  STSM.16.M88.4 [R25], R8 ;  /* 0x0000000819007844 */ /* 0x0005e20000000200 */
[----:B0-----:R-:W-:Y:S02]  /*10500*/  F2FP.F16.F32.PACK_AB R4, R105, R104 ;  /* 0x000000686904723e */ /* 0x001fe400000000ff */
[----:B------:R-:W-:-:S02]  /*10510*/  F2FP.F16.F32.PACK_AB R5, R107, R106 ;  /* 0x0000006a6b05723e */ /* 0x000fc400000000ff */
[----:B------:R-:W-:Y:S02]  /*10520*/  F2FP.F16.F32.PACK_AB R6, R109, R108 ;  /* 0x0000006c6d06723e */ /* 0x000fe400000000ff */
[----:B------:R-:W-:Y:S02]  /*10530*/  F2FP.F16.F32.PACK_AB R7, R111, R110 ;  /* 0x0000006e6f07723e */ /* 0x000fe400000000ff */
[----:B------:R-:W-:Y:S02]  /*10540*/  F2FP.F16.F32.PACK_AB R12, R113, R112 ;  /* 0x00000070710c723e */ /* 0x000fe400000000ff */
[----:B------:R-:W-:Y:S01]  /*10550*/  F2FP.F16.F32.PACK_AB R13, R115, R114 ;  /* 0x00000072730d723e */ /* 0x000fe200000000ff */
[----:B------:R0:W-:Y:S01]  /*10560*/  STSM.16.M88.4 [R33], R4 ;  /* 0x0000000421007844 */ /* 0x0001e20000000200 */
[----:B------:R-:W-:Y:S02]  /*10570*/  F2FP.F16.F32.PACK_AB R14, R117, R116 ;  /* 0x00000074750e723e */ /* 0x000fe400000000ff */
[----:B------:R-:W-:-:S02]  /*10580*/  F2FP.F16.F32.PACK_AB R15, R119, R118 ;  /* 0x00000076770f723e */ /* 0x000fc400000000ff */
[----:B------:R-:W-:Y:S02]  /*10590*/  F2FP.F16.F32.PACK_AB R24, R121, R120 ;  /* 0x000000787918723e */ /* 0x000fe400000000ff */
[----:B--2---:R-:W-:Y:S01]  /*105a0*/  F2FP.F16.F32.PACK_AB R25, R123, R122 ;  /* 0x0000007a7b19723e */ /* 0x004fe200000000ff */
[----:B------:R-:W-:Y:S01]  /*105b0*/  STSM.16.M88.4 [R32], R12 ;  /* 0x0000000c20007844 */ /* 0x000fe20000000200 */
[----:B------:R-:W-:Y:S02]  /*105c0*/  F2FP.F16.F32.PACK_AB R8, R129, R128 ;  /* 0x000000808108723e */ /* 0x000fe400000000ff */
[----:B------:R-:W-:Y:S01]  /*105d0*/  F2FP.F16.F32.PACK_AB R9, R131, R130 ;  /* 0x000000828309723e */ /* 0x000fe200000000ff */
[----:B------:R-:W-:Y:S01]  /*105e0*/  STSM.16.M88.4 [R31], R24 ;  /* 0x000000181f007844 */ /* 0x000fe20000000200 */
[----:B------:R-:W-:Y:S02]  /*105f0*/  F2FP.F16.F32.PACK_AB R10, R133, R132 ;  /* 0x00000084850a723e */ /* 0x000fe400000000ff */
[----:B------:R-:W-:-:S02]  /*10600*/  F2FP.F16.F32.PACK_AB R11, R135, R134 ;  /* 0x00000086870b723e */ /* 0x000fc400000000ff */
[----:B------:R-:W-:-:S03]  /*10610*/  PLOP3.LUT P0, PT, PT, PT, UP0, 0x80, 0x0 ;  /* 0x000000000000781c */ /* 0x000fc60003f0f008 */
[----:B------:R2:W-:Y:S01]  /*10620*/  STSM.16.M88.4 [R30], R8 ;  /* 0x000000081e007844 */ /* 0x0005e20000000200 */
[----:B------:R-:W-:Y:S09]  /*10630*/  BAR.SYNC.DEFER_BLOCKING 0x1, 0x180 ;  /* 0x0046000000007b1d */ /* 0x000ff20000010000 */
[----:B------:R-:W3:Y:S01]  /*10640*/  @P0 LDG.E R3, desc[UR50][R28.64] ;  /* 0x000000321c030981 */ /* 0x000ee2000c1e1900 */
[----:B------:R-:W-:Y:S01]  /*10650*/  UISETP.NE.U32.AND UP1, UPT, UR8, URZ, UPT ;  /* 0x0000003f0800728c */ /* 0x000fe2000bf25070 */
[----:B-1----:R-:W-:Y:S01]  /*10660*/  ISETP.NE.AND P1, PT, R40, 0x1, PT ;  /* 0x000000012800780c */ /* 0x002fe20003f25270 */
[----:B------:R-:W-:Y:S01]  /*10670*/  ULDC UR10, c[0x0][0xa88] ;  /* 0x0002a200000a7ab9 */ /* 0x000fe20000000800 */
[----:B------:R-:W-:Y:S01]  /*10680*/  UMOV UR4, URZ ;  /* 0x0000003f00047c82 */ /* 0x000fe20008000000 */
[----:B------:R-:W-:-:S06]  /*10690*/  UISETP.NE.AND.EX UP1, UPT, UR9, URZ, UPT, UP1 ;  /* 0x0000003f0900728c */ /* 0x000fcc000bf25310 */
[----:B------:R-:W-:-:S04]  /*106a0*/  PLOP3.LUT P2, PT, PT, PT, UP1, 0x80, 0x0 ;  /* 0x000000000000781c */ /* 0x000fc80003f4f018 */
[----:B0-----:R-:W0:Y:S01]  /*106b0*/  @P1 LDC R5, c[0x0][0xbec] ;  /* 0x0002fb00ff051b82 */ /* 0x001e220000000800 */
[----:B------:R-:W-:Y:S02]  /*106c0*/  @UP1 ULDC.64 UR8, c[0x0][0xc08] ;  /* 0x0003020000081ab9 */ /* 0x000fe40000000a00 */
[----:B------:R-:W-:-:S05]  /*106d0*/  @UP1 UIMAD.WIDE UR8, UR40, 0x4, UR8 ;  /* 0x00000004280818a5 */ /* 0x000fca000f8e0208 */
[----:B------:R-:W1:Y:S01]  /*106e0*/  @P1 LDC R6, c[0x0][0xbf0] ;  /* 0x0002fc00ff061b82 */ /* 0x000e620000000800 */
[----:B--2---:R-:W-:Y:S02]  /*106f0*/  IMAD.U32 R8, RZ, RZ, UR8 ;  /* 0x00000008ff087e24 */ /* 0x004fe4000f8e00ff */
[----:B------:R-:W-:Y:S01]  /*10700*/  IMAD.U32 R9, RZ, RZ, UR9 ;  /* 0x00000009ff097e24 */ /* 0x000fe2000f8e00ff */
[----:B---3--:R-:W-:Y:S01]  /*10710*/  @P0 R2UR UR4, R3 ;  /* 0x00000000030402ca */ /* 0x008fe200000e0000 */
[----:B------:R-:W-:-:S06]  /*10720*/  IMAD.U32 R3, RZ, RZ, UR10 ;  /* 0x0000000aff037e24 */ /* 0x000fcc000f8e00ff */
[----:B------:R2:W5:Y:S01]  /*10730*/  @P2 LDG.E R3, desc[UR50][R8.64] ;  /* 0x0000003208032981 */ /* 0x000562000c1e1900 */
[----:B01----:R-:W-:Y:S07]  /*10740*/  @P2 BRA `(.L_x_1151) ;  /* 0x0000000000102947 */ /* 0x003fee0003800000 */
[----:B------:R-:W-:Y:S05]  /*10750*/  @!P0 BRA `(.L_x_1151) ;  /* 0x00000000000c8947 */ /* 0x000fea0003800000 */
[----:B------:R-:W3:Y:S04]  /*10760*/  LDG.E R4, desc[UR50][R28.64] ;  /* 0x000000321c047981 */ /* 0x000ee8000c1e1900 */
[----:B-----5:R-:W3:Y:S02]  /*10770*/  LDG.E R3, desc[UR50][R28.64+0x4] ;  /* 0x000004321c037981 */ /* 0x020ee4000c1e1900 */
[----:B---3--:R-:W-:-:S07]  /*10780*/  IMAD.IADD R3, R3, 0x1, -R4 ;  /* 0x0000000103037824 */ /* 0x008fce00078e0a04 */
.L_x_1151:
[----:B--2---:R-:W-:Y:S01]  /*10790*/  VIADD R8, R136, UR39 ;  /* 0x0000002788087c36 */ /* 0x004fe20008000000 */
[----:B------:R-:W-:Y:S01]  /*107a0*/  USHF.R.S32.HI UR9, URZ, 0x1f, UR4 ;  /* 0x0000001f3f097899 */ /* 0x000fe20008011404 */
[----:B-----5:R-:W-:Y:S01]  /*107b0*/  IMAD R41, R3, R40, RZ ;  /* 0x0000002803297224 */ /* 0x020fe200078e02ff */
[----:B------:R-:W-:Y:S01]  /*107c0*/  USHF.R.S32.HI UR16, URZ, 0x1f, UR41 ;  /* 0x0000001f3f107899 */ /* 0x000fe20008011429 */
[----:B------:R-:W-:Y:S01]  /*107d0*/  @P1 IMAD.HI.U32 R5, R8, R5, RZ ;  /* 0x0000000508051227 */ /* 0x000fe200078e00ff */
[----:B------:R-:W-:Y:S01]  /*107e0*/  ULDC.64 UR14, c[0x0][0xb90] ;  /* 0x0002e400000e7ab9 */ /* 0x000fe20000000a00 */
[----:B------:R-:W-:Y:S01]  /*107f0*/  UMOV UR8, UR4 ;  /* 0x0000000400087c82 */ /* 0x000fe20008000000 */
[----:B------:R-:W-:Y:S01]  /*10800*/  UIMAD UR12, UR16, UR14, URZ ;  /* 0x0000000e100c72a4 */ /* 0x000fe2000f8e023f */
[----:B------:R-:W-:Y:S01]  /*10810*/  IMAD.MOV.U32 R4, RZ, RZ, R8 ;  /* 0x000000ffff047224 */ /* 0x000fe200078e0008 */
[----:B------:R-:W-:Y:S01]  /*10820*/  UIMAD.WIDE.U32 UR10, UR41, UR14, UR8 ;  /* 0x0000000e290a72a5 */ /* 0x000fe2000f8e0008 */
[----:B------:R-:W-:Y:S01]  /*10830*/  @P1 SHF.R.U32.HI R4, RZ, R6, R5 ;  /* 0x00000006ff041219 */ /* 0x000fe20000011605 */
[----:B------:R-:W-:Y:S01]  /*10840*/  USHF.R.S32.HI UR8, URZ, 0x1f, UR40 ;  /* 0x0000001f3f087899 */ /* 0x000fe20008011428 */
[----:B------:R-:W-:Y:S01]  /*10850*/  IMAD R5, R141, 0x20, R137 ;  /* 0x000000208d057824 */ /* 0x000fe200078e0289 */
[----:B------:R-:W-:Y:S01]  /*10860*/  UIMAD UR12, UR41, UR15, UR12 ;  /* 0x0000000f290c72a4 */ /* 0x000fe2000f8e020c */
[--C-:B------:R-:W-:Y:S01]  /*10870*/  SHF.R.S32.HI R6, RZ, 0x1f, R4.reuse ;  /* 0x0000001fff067819 */ /* 0x100fe20000011404 */
[----:B------:R-:W-:Y:S01]  /*10880*/  USEL UR18, UR8, URZ, !UP0 ;  /* 0x0000003f08127287 */ /* 0x000fe2000c000000 */
[----:B------:R-:W-:Y:S01]  /*10890*/  IMAD.MOV R7, RZ, RZ, -R4 ;  /* 0x000000ffff077224 */ /* 0x000fe200078e0a04 */
[----:B------:R-:W-:Y:S01]  /*108a0*/  ULDC.64 UR14, c[0x0][0xb98] ;  /* 0x0002e600000e7ab9 */ /* 0x000fe20000000a00 */
[----:B------:R-:W-:Y:S01]  /*108b0*/  USEL UR17, UR40, URZ, !UP0 ;  /* 0x0000003f28117287 */ /* 0x000fe2000c000000 */
[----:B------:R-:W-:Y:S01]  /*108c0*/  IMAD.WIDE R20, R5, 0x2, R20 ;  /* 0x0000000205147825 */ /* 0x000fe200078e0214 */
[----:B------:R-:W-:-:S02]  /*108d0*/  UIMAD UR8, UR18, UR14, URZ ;  /* 0x0000000e120872a4 */ /* 0x000fc4000f8e023f */
[----:B------:R-:W-:Y:S01]  /*108e0*/  UIADD3 UR11, UR11, UR12, URZ ;  /* 0x0000000c0b0b7290 */ /* 0x000fe2000fffe03f */
[----:B------:R-:W-:Y:S01]  /*108f0*/  IMAD R7, R40, R7, R8 ;  /* 0x0000000728077224 */ /* 0x000fe200078e0208 */
[----:B------:R-:W-:Y:S01]  /*10900*/  UIMAD UR8, UR17, UR15, UR8 ;  /* 0x0000000f110872a4 */ /* 0x000fe2000f8e0208 */
[C---:B------:R-:W-:Y:S01]  /*10910*/  IADD3 R9, P2, R20.reuse, 0x1800, RZ ;  /* 0x0000180014097810 */ /* 0x040fe20007f5e0ff */
[----:B------:R-:W-:Y:S01]  /*10920*/  UIMAD.WIDE.U32 UR10, UR17, UR14, UR10 ;  /* 0x0000000e110a72a5 */ /* 0x000fe2000f8e000a */
[----:B------:R-:W-:Y:S01]  /*10930*/  IADD3 R25, P6, R20, 0x3000, RZ ;  /* 0x0000300014197810 */ /* 0x000fe20007fde0ff */
[----:B------:R-:W-:Y:S01]  /*10940*/  ULDC.64 UR12, c[0x0][0xb88] ;  /* 0x0002e200000c7ab9 */ /* 0x000fe20000000a00 */
[----:B------:R-:W-:Y:S01]  /*10950*/  SHF.R.S32.HI R5, RZ, 0x1f, R7 ;  /* 0x0000001fff057819 */ /* 0x000fe20000011407 */
[----:B------:R-:W-:Y:S01]  /*10960*/  IMAD.U32 R11, RZ, RZ, UR8 ;  /* 0x00000008ff0b7e24 */ /* 0x000fe2000f8e00ff */
[----:B------:R-:W-:Y:S02]  /*10970*/  LOP3.LUT R8, R9, 0x180, RZ, 0xc0, !PT ;  /* 0x0000018009087812 */ /* 0x000fe400078ec0ff */
[----:B------:R-:W-:Y:S01]  /*10980*/  IADD3 R4, P0, R4, UR10, RZ ;  /* 0x0000000a04047c10 */ /* 0x000fe2000ff1e0ff */
[----:B------:R-:W-:Y:S01]  /*10990*/  IMAD R10, R5, UR12, RZ ;  /* 0x0000000c050a7c24 */ /* 0x000fe2000f8e02ff */
[----:B------:R-:W-:-:S02]  /*109a0*/  SHF.R.U64 R8, R8, 0x3, RZ ;  /* 0x0000000308087819 */ /* 0x000fc400000012ff */
[----:B------:R-:W-:Y:S01]  /*109b0*/  IADD3.X R5, R6, UR11, R11, P0, !PT ;  /* 0x0000000b06057c10 */ /* 0x000fe200087fe40b */
[----:B------:R-:W-:Y:S01]  /*109c0*/  ULDC.64 UR10, c[0x0][0xb50] ;  /* 0x0002d400000a7ab9 */ /* 0x000fe20000000a00 */
[----:B------:R-:W-:Y:S01]  /*109d0*/  LOP3.LUT R6, R8, R9, RZ, 0x3c, !PT ;  /* 0x0000000908067212 */ /* 0x000fe200078e3cff */
[C---:B------:R-:W-:Y:S01]  /*109e0*/  IMAD R9, R7.reuse, UR13, R10 ;  /* 0x0000000d07097c24 */ /* 0x040fe2000f8e020a */
[C---:B------:R-:W-:Y:S01]  /*109f0*/  IADD3 R13, P5, R20.reuse, 0x4800, RZ ;  /* 0x00004800140d7810 */ /* 0x040fe20007fbe0ff */
[----:B------:R-:W-:Y:S01]  /*10a00*/  IMAD.WIDE.U32 R4, R7, UR12, R4 ;  /* 0x0000000c07047c25 */ /* 0x000fe2000f8e0004 */
[----:B------:R-:W-:Y:S01]  /*10a10*/  ULDC.64 UR12, c[0x0][0xaa0] ;  /* 0x0002a800000c7ab9 */ /* 0x000fe20000000a00 */
[----:B------:R-:W-:Y:S02]  /*10a20*/  IADD3 R33, P4, R20, 0x6000, RZ ;  /* 0x0000600014217810 */ /* 0x000fe40007f9e0ff */
[----:B------:R-:W-:Y:S01]  /*10a30*/  IMAD.IADD R5, R5, 0x1, R9 ;  /* 0x0000000105057824 */ /* 0x000fe200078e0209 */
[----:B------:R-:W-:Y:S01]  /*10a40*/  LEA R8, P0, R4, UR10, 0x2 ;  /* 0x0000000a04087c11 */ /* 0x000fe2000f8010ff */
[----:B------:R-:W-:Y:S01]  /*10a50*/  VIADD R10, R144, UR39 ;  /* 0x00000027900a7c36 */ /* 0x000fe20008000000 */
[----:B------:R-:W-:Y:S01]  /*10a60*/  LOP3.LUT R24, R25, 0x180, RZ, 0xc0, !PT ;  /* 0x0000018019187812 */ /* 0x000fe200078ec0ff */
[----:B------:R-:W-:Y:S01]  /*10a70*/  IMAD.X R7, RZ, RZ, R21, P2 ;  /* 0x000000ffff077224 */ /* 0x000fe200010e0615 */
[----:B------:R-:W-:Y:S01]  /*10a80*/  LEA.HI.X R9, R4, UR11, R5, 0x2, P0 ;  /* 0x0000000b04097c11 */ /* 0x000fe200080f1405 */
[----:B------:R-:W-:Y:S01]  /*10a90*/  SHFL.IDX PT, R36, R8, RZ, 0x1c1f ;  /* 0x001c1fff08247589 */ /* 0x000fe200000e0000 */
[----:B------:R-:W-:Y:S01]  /*10aa0*/  LOP3.LUT P0, RZ, R142, 0x3, RZ, 0xc0, !PT ;  /* 0x000000038eff7812 */ /* 0x000fe2000780c0ff */
[----:B------:R-:W-:Y:S01]  /*10ab0*/  VIADD R3, R10, 0x8 ;  /* 0x000000080a037836 */ /* 0x000fe20000000000 */
[----:B------:R-:W-:Y:S01]  /*10ac0*/  IADD3 R4, P3, R20, 0x7800, RZ ;  /* 0x0000780014047810 */ /* 0x000fe20007f7e0ff */
[----:B------:R-:W0:Y:S01]  /*10ad0*/  SHFL.IDX PT, R37, R9, RZ, 0x1c1f ;  /* 0x001c1fff09257589 */ /* 0x000e2200000e0000 */
[----:B------:R-:W-:-:S02]  /*10ae0*/  ISETP.GE.OR P2, PT, R10, R41, P0 ;  /* 0x000000290a00720c */ /* 0x000fc40000746670 */
[----:B------:R-:W-:Y:S01]  /*10af0*/  ISETP.GE.OR P0, PT, R3, R41, P0 ;  /* 0x000000290300720c */ /* 0x000fe20000706670 */
[----:B------:R-:W-:Y:S01]  /*10b00*/  SHFL.IDX PT, R38, R8, 0x1, 0x1c1f ;  /* 0x003c1f0008267f89 */ /* 0x000fe200000e0000 */
[----:B------:R-:W-:Y:S01]  /*10b10*/  LOP3.LUT R3, R4, 0x180, RZ, 0xc0, !PT ;  /* 0x0000018004037812 */ /* 0x000fe200078ec0ff */
[----:B------:R-:W-:Y:S01]  /*10b20*/  UIMAD UR10, UR9, UR12, URZ ;  /* 0x0000000c090a72a4 */ /* 0x000fe2000f8e023f */
[----:B------:R-:W-:Y:S01]  /*10b30*/  LOP3.LUT R5, R20, 0x180, RZ, 0xc0, !PT ;  /* 0x0000018014057812 */ /* 0x000fe200078ec0ff */
[----:B------:R-:W1:Y:S01]  /*10b40*/  SHFL.IDX PT, R39, R9, 0x1, 0x1c1f ;  /* 0x003c1f0009277f89 */ /* 0x000e6200000e0000 */
[----:B------:R-:W-:Y:S01]  /*10b50*/  SHF.R.U64 R3, R3, 0x3, RZ ;  /* 0x0000000303037819 */ /* 0x000fe200000012ff */
[----:B------:R-:W-:Y:S01]  /*10b60*/  IMAD.X R29, RZ, RZ, R21, P3 ;  /* 0x000000ffff1d7224 */ /* 0x000fe200018e0615 */
[----:B------:R-:W-:Y:S02]  /*10b70*/  SHF.R.U64 R5, R5, 0x3, RZ ;  /* 0x0000000305057819 */ /* 0x000fe400000012ff */
[----:B------:R-:W-:-:S02]  /*10b80*/  LOP3.LUT R28, R3, R4, RZ, 0x3c, !PT ;  /* 0x00000004031c7212 */ /* 0x000fc400078e3cff */
[----:B------:R-:W2:Y:S01]  /*10b90*/  @P1 LDC R3, c[0x0][0xbec] ;  /* 0x0002fb00ff031b82 */ /* 0x000ea20000000800 */
[----:B------:R-:W-:Y:S02]  /*10ba0*/  LOP3.LUT R20, R5, R20, RZ, 0x3c, !PT ;  /* 0x0000001405147212 */ /* 0x000fe400078e3cff */
[----:B------:R-:W-:Y:S02]  /*10bb0*/  LOP3.LUT R12, R13, 0x180, RZ, 0xc0, !PT ;  /* 0x000001800d0c7812 */ /* 0x000fe400078ec0ff */
[----:B------:R-:W-:Y:S02]  /*10bc0*/  LOP3.LUT R32, R33, 0x180, RZ, 0xc0, !PT ;  /* 0x0000018021207812 */ /* 0x000fe400078ec0ff */
[----:B------:R-:W-:Y:S01]  /*10bd0*/  SHF.R.U64 R24, R24, 0x3, RZ ;  /* 0x0000000318187819 */ /* 0x000fe200000012ff */
[----:B0-----:R0:W-:Y:S01]  /*10be0*/  @!P2 ST.E desc[UR50][R36.64], R2 ;  /* 0x000000022400a985 */ /* 0x0011e2000c101932 */
[----:B------:R-:W-:Y:S01]  /*10bf0*/  UIMAD.WIDE.U32 UR8, UR4, UR12, URZ ;  /* 0x0000000c040872a5 */ /* 0x000fe2000f8e003f */
[----:B------:R-:W-:Y:S01]  /*10c00*/  SHF.R.U64 R12, R12, 0x3, RZ ;  /* 0x000000030c0c7819 */ /* 0x000fe200000012ff */
[----:B------:R-:W-:Y:S01]  /*10c10*/  UIMAD UR10, UR4, UR13, UR10 ;  /* 0x0000000d040a72a4 */ /* 0x000fe2000f8e020a */
[----:B------:R-:W-:-:S02]  /*10c20*/  SHF.R.U64 R32, R32, 0x3, RZ ;  /* 0x0000000320207819 */ /* 0x000fc400000012ff */
[----:B------:R-:W-:Y:S01]  /*10c30*/  ULDC.64 UR12, c[0x0][0xae8] ;  /* 0x0002ba00000c7ab9 */ /* 0x000fe20000000a00 */
[----:B------:R-:W-:Y:S01]  /*10c40*/  LOP3.LUT R24, R24, R25, RZ, 0x3c, !PT ;  /* 0x0000001918187212 */ /* 0x000fe200078e3cff */
[----:B-1----:R1:W-:Y:S01]  /*10c50*/  @!P0 ST.E desc[UR50][R38.64], R0 ;  /* 0x0000000026008985 */ /* 0x0023e2000c101932 */
[----:B0-----:R-:W0:Y:S03]  /*10c60*/  @P1 LDC R37, c[0x0][0xbf0] ;  /* 0x0002fc00ff251b82 */ /* 0x001e260000000800 */
[----:B------:R3:W5:Y:S01]  /*10c70*/  LD.E.128 R8, desc[UR50][R20.64] ;  /* 0x0000003214087980 */ /* 0x000762000c101d00 */
[----:B------:R-:W-:Y:S01]  /*10c80*/  UIADD3 UR9, UR9, UR10, URZ ;  /* 0x0000000a09097290 */ /* 0x000fe2000fffe03f */
[----:B------:R-:W-:Y:S01]  /*10c90*/  LOP3.LUT R12, R12, R13, RZ, 0x3c, !PT ;  /* 0x0000000d0c0c7212 */ /* 0x000fe200078e3cff */
[----:B------:R-:W-:Y:S01]  /*10ca0*/  UIMAD UR4, UR16, UR12, URZ ;  /* 0x0000000c100472a4 */ /* 0x000fe2000f8e023f */
[----:B------:R-:W-:Y:S01]  /*10cb0*/  LOP3.LUT R32, R32, R33, RZ, 0x3c, !PT ;  /* 0x0000002120207212 */ /* 0x000fe200078e3cff */
[----:B------:R-:W-:-:S02]  /*10cc0*/  IMAD.X R25, RZ, RZ, R21, P6 ;  /* 0x000000ffff197224 */ /* 0x000fc400030e0615 */
[----:B-1----:R-:W-:Y:S01]  /*10cd0*/  IMAD R0, R140, 0x60, R141 ;  /* 0x000000608c007824 */ /* 0x002fe200078e028d */
[----:B------:R-:W-:Y:S01]  /*10ce0*/  UIMAD UR4, UR41, UR13, UR4 ;  /* 0x0000000d290472a4 */ /* 0x000fe2000f8e0204 */
[--C-:B------:R-:W-:Y:S01]  /*10cf0*/  IMAD.X R13, RZ, RZ, R21.reuse, P5 ;  /* 0x000000ffff0d7224 */ /* 0x100fe200028e0615 */
[----:B------:R-:W-:Y:S01]  /*10d00*/  ULDC.64 UR10, c[0x0][0xaf0] ;  /* 0x0002bc00000a7ab9 */ /* 0x000fe20000000a00 */
[----:B---3--:R-:W-:Y:S01]  /*10d10*/  VIADD R20, R0, UR39 ;  /* 0x0000002700147c36 */ /* 0x008fe20008000000 */
[----:B------:R-:W-:Y:S01]  /*10d20*/  UIMAD.WIDE.U32 UR8, UR41, UR12, UR8 ;  /* 0x0000000c290872a5 */ /* 0x000fe2000f8e0008 */
[----:B------:R-:W-:Y:S01]  /*10d30*/  IMAD.X R33, RZ, RZ, R21, P4 ;  /* 0x000000ffff217224 */ /* 0x000fe200020e0615 */
[----:B------:R-:W5:Y:S01]  /*10d40*/  LD.E.128 R4, desc[UR50][R6.64] ;  /* 0x0000003206047980 */ /* 0x000f62000c101d00 */
[----:B--2---:R-:W-:Y:S01]  /*10d50*/  @P1 IMAD.HI.U32 R0, R20, R3, RZ ;  /* 0x0000000314001227 */ /* 0x004fe200078e00ff */
[----:B------:R-:W-:Y:S02]  /*10d60*/  UIADD3 UR9, UR9, UR4, URZ ;  /* 0x0000000409097290 */ /* 0x000fe4000fffe03f */
[----:B------:R-:W5:Y:S01]  /*10d70*/  LD.E.128 R24, desc[UR50][R24.64] ;  /* 0x0000003218187980 */ /* 0x000f62000c101d00 */
[----:B------:R-:W-:Y:S01]  /*10d80*/  IMAD.MOV.U32 R21, RZ, RZ, R20 ;  /* 0x000000ffff157224 */ /* 0x000fe200078e0014 */
[----:B------:R-:W-:-:S02]  /*10d90*/  UIMAD UR4, UR18, UR10, URZ ;  /* 0x0000000a120472a4 */ /* 0x000fc4000f8e023f */
[----:B------:R-:W5:Y:S01]  /*10da0*/  LD.E.128 R12, desc[UR50][R12.64] ;  /* 0x000000320c0c7980 */ /* 0x000f62000c101d00 */
[----:B0-----:R-:W-:Y:S01]  /*10db0*/  @P1 SHF.R.U32.HI R21, RZ, R37, R0 ;  /* 0x00000025ff151219 */ /* 0x001fe20000011600 */
[----:B------:R-:W-:Y:S02]  /*10dc0*/  UIMAD UR4, UR17, UR11, UR4 ;  /* 0x0000000b110472a4 */ /* 0x000fe4000f8e0204 */
[----:B------:R-:W-:Y:S01]  /*10dd0*/  UIMAD.WIDE.U32 UR8, UR17, UR10, UR8 ;  /* 0x0000000a110872a5 */ /* 0x000fe2000f8e0008 */
[--C-:B------:R-:W-:Y:S01]  /*10de0*/  SHF.R.S32.HI R0, RZ, 0x1f, R21.reuse ;  /* 0x0000001fff007819 */ /* 0x100fe20000011415 */
[----:B------:R-:W-:Y:S01]  /*10df0*/  IMAD.MOV R37, RZ, RZ, -R21 ;  /* 0x000000ffff257224 */ /* 0x000fe200078e0a15 */
[----:B------:R-:W-:Y:S01]  /*10e00*/  ULDC.64 UR10, c[0x0][0xae0] ;  /* 0x0002b800000a7ab9 */ /* 0x000fe20000000a00 */
[----:B------:R-:W-:Y:S01]  /*10e10*/  UIADD3 UR4, UR9, UR4, URZ ;  /* 0x0000000409047290 */ /* 0x000fe2000fffe03f */
[----:B------:R-:W5:Y:S01]  /*10e20*/  LD.E.128 R32, desc[UR50][R32.64] ;  /* 0x0000003220207980 */ /* 0x000f62000c101d00 */
[----:B------:R-:W-:-:S02]  /*10e30*/  IMAD R0, R0, UR10, RZ ;  /* 0x0000000a00007c24 */ /* 0x000fc4000f8e02ff */
[----:B------:R-:W-:Y:S01]  /*10e40*/  IMAD R37, R40, R37, R20 ;  /* 0x0000002528257224 */ /* 0x000fe200078e0214 */
[----:B------:R-:W5:Y:S01]  /*10e50*/  LD.E.128 R28, desc[UR50][R28.64] ;  /* 0x000000321c1c7980 */ /* 0x000f62000c101d00 */
[----:B------:R-:W-:Y:S02]  /*10e60*/  IMAD R39, R21, UR11, R0 ;  /* 0x0000000b15277c24 */ /* 0x000fe4000f8e0200 */
[----:B------:R-:W-:Y:S01]  /*10e70*/  IMAD.U32 R3, RZ, RZ, UR9 ;  /* 0x00000009ff037e24 */ /* 0x000fe2000f8e00ff */
[----:B------:R-:W-:Y:S01]  /*10e80*/  SHF.R.S32.HI R0, RZ, 0x1f, R37 ;  /* 0x0000001fff007819 */ /* 0x000fe20000011425 */
[----:B------:R-:W-:Y:S01]  /*10e90*/  IMAD.U32 R2, RZ, RZ, UR8 ;  /* 0x00000008ff027e24 */ /* 0x000fe2000f8e00ff */
[----:B------:R-:W-:Y:S01]  /*10ea0*/  ULDC.64 UR8, c[0x0][0xad8] ;  /* 0x0002b60000087ab9 */ /* 0x000fe20000000a00 */
[----:B------:R-:W-:Y:S01]  /*10eb0*/  IMAD.U32 R3, RZ, RZ, UR4 ;  /* 0x00000004ff037e24 */ /* 0x000fe2000f8e00ff */
[----:B------:R-:W-:Y:S01]  /*10ec0*/  @!PT LDS RZ, [RZ] ;  /* 0x00000000fffff984 */ /* 0x000fe20000000800 */
[----:B------:R-:W-:Y:S01]  /*10ed0*/  @!PT LDS RZ, [RZ] ;  /* 0x00000000fffff984 */ /* 0x000fe20000000800 */
[----:B------:R-:W-:Y:S01]  /*10ee0*/  @!PT LDS RZ, [RZ] ;  /* 0x00000000fffff984 */ /* 0x000fe20000000800 */
[----:B------:R-:W-:Y:S01]  /*10ef0*/  @!PT LDS RZ, [RZ] ;  /* 0x00000000fffff984 */ /* 0x000fe20000000800 */
[----:B------:R0:W-:Y:S06]  /*10f00*/  MEMBAR.ALL.CTA ;  /* 0x0000000000007992 */ /* 0x0001ec0000008000 */
[----:B0-----:R-:W0:Y:S01]  /*10f10*/  FENCE.VIEW.ASYNC.S ;  /* 0x00000000000073c6 */ /* 0x001e220000000000 */
[----:B------:R-:W-:-:S02]  /*10f20*/  IMAD R0, R0, UR8, RZ ;  /* 0x0000000800007c24 */ /* 0x000fc4000f8e02ff */
[----:B------:R-:W-:-:S04]  /*10f30*/  IMAD.WIDE.U32 R2, R21, UR10, R2 ;  /* 0x0000000a15027c25 */ /* 0x000fc8000f8e0002 */
[----:B------:R-:W-:Y:S02]  /*10f40*/  IMAD.IADD R3, R3, 0x1, R39 ;  /* 0x0000000103037824 */ /* 0x000fe400078e0227 */
[----:B------:R-:W-:Y:S02]  /*10f50*/  IMAD R21, R37, UR9, R0 ;  /* 0x0000000925157c24 */ /* 0x000fe4000f8e0200 */
[----:B------:R-:W-:Y:S01]  /*10f60*/  VIADD R0, R141, UR39 ;  /* 0x000000278d007c36 */ /* 0x000fe20008000000 */
[----:B------:R-:W-:Y:S01]  /*10f70*/  UIADD3 UR4, UR42, 0x2d820, URZ ;  /* 0x0002d8202a047890 */ /* 0x000fe2000fffe03f */
[----:B------:R-:W-:Y:S01]  /*10f80*/  IMAD.WIDE.U32 R2, R37, UR8, R2 ;  /* 0x0000000825027c25 */ /* 0x000fe2000f8e0002 */
[----:B------:R-:W-:Y:S02]  /*10f90*/  ULDC.64 UR8, c[0x0][0xa80] ;  /* 0x0002a00000087ab9 */ /* 0x000fe40000000a00 */
[----:B------:R-:W-:Y:S01]  /*10fa0*/  ISETP.GE.AND P0, PT, R0, R41, PT ;  /* 0x000000290000720c */ /* 0x000fe20003f06270 */
[----:B------:R-:W-:Y:S01]  /*10fb0*/  IMAD.IADD R3, R3, 0x1, R21 ;  /* 0x0000000103037824 */ /* 0x000fe200078e0215 */
[----:B------:R-:W-:Y:S01]  /*10fc0*/  LEA R40, P1, R2, UR8, 0x1 ;  /* 0x0000000802287c11 */ /* 0x000fe2000f8208ff */
[----:B------:R-:W-:-:S03]  /*10fd0*/  UPRMT UR4, URZ, 0x654, UR4 ;  /* 0x000006543f047896 */ /* 0x000fc60008000004 */
[----:B------:R-:W-:Y:S01]  /*10fe0*/  LEA.HI.X R42, R2, UR9, R3, 0x1, P1 ;  /* 0x00000009022a7c11 */ /* 0x000fe200088f0c03 */
[----:B0-----:R0:W1:Y:S01]  /*10ff0*/  SHFL.IDX PT, R20, R40, RZ, 0x1c1f ;  /* 0x001c1fff28147589 */ /* 0x00106200000e0000 */
        /* <DEDUP_REMOVED lines=13> */
[----:B-----5:R3:W-:Y:S04]  /*110d0*/  @!P0 ST.E.128 desc[UR50][R2.64], R8 ;  /* 0x0000000802008985 */ /* 0x0207e8000c101d32 */
[----:B------:R3:W-:Y:S04]  /*110e0*/  @!P1 ST.E.128 desc[UR50][R36.64], R24 ;  /* 0x0000001824009985 */ /* 0x0007e8000c101d32 */
[----:B------:R3:W-:Y:S02]  /*110f0*/  @!P2 ST.E.128 desc[UR50][R38.64], R32 ;  /* 0x000000202600a985 */ /* 0x0007e4000c101d32 */
.L_x_1153:
[----:B------:R-:W-:Y:S05]  /*11100*/  BSYNC B1 ;  /* 0x0000000000017941 */ /* 0x000fea0003800000 */
.L_x_1152:
        /* <DEDUP_REMOVED lines=8> */
[C---:B0-----:R-:W-:Y:S02]  /*11190*/  @!P2 LEA R10, P0, R138.reuse, R8, 0x1 ;  /* 0x000000088a0aa211 */ /* 0x041fe400078008ff */
[----:B----4-:R-:W-:Y:S02]  /*111a0*/  @!P1 IMAD.WIDE R2, R137, 0x2, R8 ;  /* 0x0000000289029825 */ /* 0x010fe400078e0208 */
[----:B------:R-:W-:Y:S02]  /*111b0*/  @!P2 LEA.HI.X R11, R138, R9, R147, 0x1, P0 ;  /* 0x000000098a0ba211 */ /* 0x000fe400000f0c93 */
[----:B------:R-:W-:Y:S01]  /*111c0*/  ISETP.GE.AND P0, PT, R139, UR4, PT ;  /* 0x000000048b007c0c */ /* 0x000fe2000bf06270 */
[----:B------:R3:W-:Y:S04]  /*111d0*/  @!P1 ST.E.128 desc[UR50][R2.64], R4 ;  /* 0x0000000402009985 */ /* 0x0007e8000c101d32 */
[----:B------:R3:W-:Y:S08]  /*111e0*/  @!P2 ST.E.128 desc[UR50][R10.64], R12 ;  /* 0x0000000c0a00a985 */ /* 0x0007f0000c101d32 */
[----:B------:R-:W-:Y:S05]  /*111f0*/  @P0 BRA `(.L_x_1154) ;  /* 0x0000000800880947 */ /* 0x000fea0003800000 */
[----:B---3--:R-:W-:-:S04]  /*11200*/  LEA R2, P0, R139, R8, 0x1 ;  /* 0x000000088b027211 */ /* 0x008fc800078008ff */
[----:B------:R-:W-:-:S05]  /*11210*/  LEA.HI.X R3, R139, R9, R146, 0x1, P0 ;  /* 0x000000098b037211 */ /* 0x000fca00000f0c92 */
[----:B------:R0:W-:Y:S01]  /*11220*/  ST.E.128 desc[UR50][R2.64], R28 ;  /* 0x0000001c02007985 */ /* 0x0001e2000c101d32 */
[----:B------:R-:W-:Y:S05]  /*11230*/  BRA `(.L_x_1154) ;  /* 0x0000000800787947 */ /* 0x000fea0003800000 */
.L_x_1150:
[----:B------:R-:W-:Y:S01]  /*11240*/  ULDC.64 UR8, c[0x0][0xc00] ;  /* 0x0003000000087ab9 */ /* 0x000fe20000000a00 */
[----:B------:R-:W-:Y:S01]  /*11250*/  ULDC UR4, c[0x0][0xa88] ;  /* 0x0002a20000047ab9 */ /* 0x000fe20000000800 */
[----:B------:R-:W-:Y:S01]  /*11260*/  UISETP.NE.U32.AND UP0, UPT, UR8, URZ, UPT ;  /* 0x0000003f0800728c */ /* 0x000fe2000bf05070 */
[----:B------:R-:W0:Y:S03]  /*11270*/  LDC R11, c[0x0][0xbe8] ;  /* 0x0002fa00ff0b7b82 */ /* 0x000e260000000800 */
[----:B------:R-:W-:-:S03]  /*11280*/  UISETP.NE.AND.EX UP0, UPT, UR9, URZ, UPT, UP0 ;  /* 0x0000003f0900728c */ /* 0x000fc6000bf05300 */
[----:B------:R-:W-:Y:S02]  /*11290*/  ULDC.64 UR8, c[0x0][0xc00] ;  /* 0x0003000000087ab9 */ /* 0x000fe40000000a00 */
[----:B------:R-:W-:Y:S01]  /*112a0*/  UIMAD.WIDE UR8, UR40, 0x4, UR8 ;  /* 0x00000004280878a5 */ /* 0x000fe2000f8e0208 */
[----:B------:R-:W-:-:S05]  /*112b0*/  PLOP3.LUT P2, PT, PT, PT, UP0, 0x80, 0x0 ;  /* 0x000000000000781c */ /* 0x000fca0003f4f008 */
[----:B------:R-:W-:Y:S02]  /*112c0*/  IMAD.U32 R2, RZ, RZ, UR8 ;  /* 0x00000008ff027e24 */ /* 0x000fe4000f8e00ff */
[----:B------:R-:W-:Y:S01]  /*112d0*/  IMAD.U32 R3, RZ, RZ, UR9 ;  /* 0x00000009ff037e24 */ /* 0x000fe2000f8e00ff */
[----:B------:R-:W-:Y:S02]  /*112e0*/  ULDC.64 UR8, c[0x0][0xc08] ;  /* 0x0003020000087ab9 */ /* 0x000fe40000000a00 */
[----:B------:R-:W-:Y:S01]  /*112f0*/  UISETP.NE.U32.AND UP1, UPT, UR8, URZ, UPT ;  /* 0x0000003f0800728c */ /* 0x000fe2000bf25070 */
[----:B------:R-:W-:Y:S02]  /*11300*/  IMAD.U32 R0, RZ, RZ, UR4 ;  /* 0x00000004ff007e24 */ /* 0x000fe4000f8e00ff */
[----:B------:R-:W2:Y:S01]  /*11310*/  @P2 LDG.E R6, desc[UR50][R2.64] ;  /* 0x0000003202062981 */ /* 0x000ea2000c1e1900 */
[----:B------:R-:W-:-:S06]  /*11320*/  UISETP.NE.AND.EX UP1, UPT, UR9, URZ, UPT, UP1 ;  /* 0x0000003f0900728c */ /* 0x000fcc000bf25310 */
[----:B------:R-:W-:-:S05]  /*11330*/  PLOP3.LUT P3, PT, PT, PT, UP1, 0x80, 0x0 ;  /* 0x000000000000781c */ /* 0x000fca0003f6f018 */
[----:B------:R-:W-:Y:S02]  /*11340*/  @UP1 ULDC.64 UR8, c[0x0][0xc08] ;  /* 0x0003020000081ab9 */ /* 0x000fe40000000a00 */
[----:B------:R-:W-:-:S06]  /*11350*/  @UP1 UIMAD.WIDE UR8, UR40, 0x4, UR8 ;  /* 0x00000004280818a5 */ /* 0x000fcc000f8e0208 */
[----:B------:R-:W-:Y:S02]  /*11360*/  IMAD.U32 R4, RZ, RZ, UR8 ;  /* 0x00000008ff047e24 */ /* 0x000fe4000f8e00ff */
[----:B------:R-:W-:-:S05]  /*11370*/  IMAD.U32 R5, RZ, RZ, UR9 ;  /* 0x00000009ff057e24 */ /* 0x000fca000f8e00ff */
[----:B------:R1:W5:Y:S01]  /*11380*/  @P3 LDG.E R0, desc[UR50][R4.64] ;  /* 0x0000003204003981 */ /* 0x000362000c1e1900 */
[----:B0-----:R-:W-:Y:S01]  /*11390*/  ISETP.NE.AND P0, PT, R11, 0x1, PT ;  /* 0x000000010b00780c */ /* 0x001fe20003f05270 */
[----:B------:R-:W-:Y:S01]  /*113a0*/  UMOV UR4, URZ ;  /* 0x0000003f00047c82 */ /* 0x000fe20008000000 */
[----:B------:R-:W-:Y:S01]  /*113b0*/  USHF.R.S32.HI UR13, URZ, 0x1f, UR41 ;  /* 0x0000001f3f0d7899 */ /* 0x000fe20008011429 */
[----:B------:R-:W-:-:S10]  /*113c0*/  ISETP.GE.AND P1, PT, R148, 0xc0, PT ;  /* 0x000000c09400780c */ /* 0x000fd40003f26270 */
[----:B------:R-:W0:Y:S01]  /*113d0*/  @P0 LDC R9, c[0x0][0xbec] ;  /* 0x0002fb00ff090b82 */ /* 0x000e220000000800 */
[----:B--2---:R-:W-:Y:S01]  /*113e0*/  @P2 R2UR UR4, R6 ;  /* 0x00000000060422ca */ /* 0x004fe200000e0000 */
[----:B01----:R-:W-:-:S14]  /*113f0*/  @P3 BRA `(.L_x_1155) ;  /* 0x0000000000103947 */ /* 0x003fdc0003800000 */
[----:B------:R-:W-:Y:S05]  /*11400*/  @!P2 BRA `(.L_x_1155) ;  /* 0x00000000000ca947 */ /* 0x000fea0003800000 */
[----:B------:R-:W2:Y:S04]  /*11410*/  LDG.E R5, desc[UR50][R2.64] ;  /* 0x0000003202057981 */ /* 0x000ea8000c1e1900 */
[----:B-----5:R-:W2:Y:S02]  /*11420*/  LDG.E R0, desc[UR50][R2.64+0x4] ;  /* 0x0000043202007981 */ /* 0x020ea4000c1e1900 */
[----:B--2---:R-:W-:-:S07]  /*11430*/  IMAD.IADD R0, R0, 0x1, -R5 ;  /* 0x0000000100007824 */ /* 0x004fce00078e0a05 */
.L_x_1155:
[----:B------:R-:W-:Y:S01]  /*11440*/  USHF.R.S32.HI UR9, URZ, 0x1f, UR40 ;  /* 0x0000001f3f097899 */ /* 0x000fe20008011428 */
[----:B------:R-:W-:Y:S01]  /*11450*/  BSSY B1, `(.L_x_1156) ;  /* 0x000002e000017945 */ /* 0x000fe20003800000 */
[----:B------:R-:W-:Y:S02]  /*11460*/  USHF.R.S32.HI UR12, URZ, 0x1f, UR4 ;  /* 0x0000001f3f0c7899 */ /* 0x000fe40008011404 */
[----:B------:R-:W-:Y:S02]  /*11470*/  USEL UR8, UR40, URZ, !UP0 ;  /* 0x0000003f28087287 */ /* 0x000fe4000c000000 */
[----:B------:R-:W-:Y:S01]  /*11480*/  USEL UR14, UR9, URZ, !UP0 ;  /* 0x0000003f090e7287 */ /* 0x000fe2000c000000 */
[----:B------:R-:W-:Y:S11]  /*11490*/  @P1 BRA `(.L_x_1157) ;  /* 0x0000000000a41947 */ /* 0x000ff60003800000 */
[----:B------:R-:W0:Y:S01]  /*114a0*/  S2R R3, SR_TID.X ;  /* 0x0000000000037919 */ /* 0x000e220000002100 */
[----:B------:R-:W1:Y:S01]  /*114b0*/  LDC R7, c[0x0][0xbe8] ;  /* 0x0002fa00ff077b82 */ /* 0x000e620000000800 */
[----:B------:R-:W-:Y:S02]  /*114c0*/  IMAD.U32 R4, RZ, RZ, UR39 ;  /* 0x00000027ff047e24 */ /* 0x000fe4000f8e00ff */
[----:B-1---5:R-:W-:-:S03]  /*114d0*/  IMAD R2, R0, R7, RZ ;  /* 0x0000000700027224 */ /* 0x022fc600078e02ff */
[----:B0-----:R-:W-:-:S04]  /*114e0*/  IADD3 R4, R4, -0x80, R3 ;  /* 0xffffff8004047810 */ /* 0x001fc80007ffe003 */
[----:B------:R-:W-:-:S13]  /*114f0*/  ISETP.GE.AND P1, PT, R4, R2, PT ;  /* 0x000000020400720c */ /* 0x000fda0003f26270 */
[----:B------:R-:W-:Y:S05]  /*11500*/  @P1 BRA `(.L_x_1157) ;  /* 0x0000000000881947 */ /* 0x000fea0003800000 */
[----:B------:R-:W-:Y:S01]  /*11510*/  ISETP.NE.AND P1, PT, R7, 0x1, PT ;  /* 0x000000010700780c */ /* 0x000fe20003f25270 */
[----:B------:R-:W-:Y:S01]  /*11520*/  ULDC.64 UR16, c[0x0][0xb90] ;  /* 0x0002e40000107ab9 */ /* 0x000fe20000000a00 */
[----:B------:R-:W-:Y:S01]  /*11530*/  UMOV UR10, UR4 ;  /* 0x00000004000a7c82 */ /* 0x000fe20008000000 */
[----:B------:R-:W-:Y:S01]  /*11540*/  UIMAD UR9, UR13, UR16, URZ ;  /* 0x000000100d0972a4 */ /* 0x000fe2000f8e023f */
[----:B------:R-:W-:Y:S01]  /*11550*/  IMAD.MOV.U32 R2, RZ, RZ, R4 ;  /* 0x000000ffff027224 */ /* 0x000fe200078e0004 */
[----:B------:R-:W-:Y:S02]  /*11560*/  UMOV UR11, UR12 ;  /* 0x0000000c000b7c82 */ /* 0x000fe40008000000 */
[----:B------:R-:W-:Y:S02]  /*11570*/  UIMAD.WIDE.U32 UR10, UR41, UR16, UR10 ;  /* 0x00000010290a72a5 */ /* 0x000fe4000f8e000a */
[----:B------:R-:W-:-:S03]  /*11580*/  UIMAD UR9, UR41, UR17, UR9 ;  /* 0x00000011290972a4 */ /* 0x000fc6000f8e0209 */
[----:B------:R-:W-:Y:S01]  /*11590*/  ULDC.64 UR16, c[0x0][0xb98] ;  /* 0x0002e60000107ab9 */ /* 0x000fe20000000a00 */
[----:B------:R-:W0:Y:S01]  /*115a0*/  @P1 LDC R3, c[0x0][0xbec] ;  /* 0x0002fb00ff031b82 */ /* 0x000e220000000800 */
[----:B------:R-:W-:Y:S02]  /*115b0*/  UIADD3 UR11, UR11, UR9, URZ ;  /* 0x000000090b0b7290 */ /* 0x000fe4000fffe03f */
[----:B------:R-:W-:Y:S02]  /*115c0*/  UIMAD UR9, UR14, UR16, URZ ;  /* 0x000000100e0972a4 */ /* 0x000fe4000f8e023f */
[----:B------:R-:W-:Y:S02]  /*115d0*/  UIMAD.WIDE.U32 UR10, UR8, UR16, UR10 ;  /* 0x00000010080a72a5 */ /* 0x000fe4000f8e000a */
[----:B------:R-:W-:Y:S01]  /*115e0*/  UIMAD UR9, UR8, UR17, UR9 ;  /* 0x00000011080972a4 */ /* 0x000fe2000f8e0209 */
[----:B------:R-:W1:Y:S02]  /*115f0*/  @P1 LDC R6, c[0x0][0xbf0] ;  /* 0x0002fc00ff061b82 */ /* 0x000e640000000800 */
[----:B------:R-:W-:Y:S01]  /*11600*/  ULDC.64 UR16, c[0x0][0xb88] ;  /* 0x0002e20000107ab9 */ /* 0x000fe20000000a00 */
[----:B0-----:R-:W-:-:S05]  /*11610*/  @P1 IMAD.HI.U32 R3, R4, R3, RZ ;  /* 0x0000000304031227 */ /* 0x001fca00078e00ff */
[----:B-1----:R-:W-:Y:S01]  /*11620*/  @P1 SHF.R.U32.HI R2, RZ, R6, R3 ;  /* 0x00000006ff021219 */ /* 0x002fe20000011603 */
[----:B------:R-:W-:-:S03]  /*11630*/  IMAD.U32 R6, RZ, RZ, UR9 ;  /* 0x00000009ff067e24 */ /* 0x000fc6000f8e00ff */
[--C-:B------:R-:W-:Y:S01]  /*11640*/  SHF.R.S32.HI R3, RZ, 0x1f, R2.reuse ;  /* 0x0000001fff037819 */ /* 0x100fe20000011402 */
[----:B------:R-:W-:Y:S01]  /*11650*/  IMAD.MOV R5, RZ, RZ, -R2 ;  /* 0x000000ffff057224 */ /* 0x000fe200078e0a02 */
[----:B------:R-:W-:-:S03]  /*11660*/  IADD3 R2, P1, R2, UR10, RZ ;  /* 0x0000000a02027c10 */ /* 0x000fc6000ff3e0ff */
[----:B------:R-:W-:Y:S01]  /*11670*/  IMAD R5, R7, R5, R4 ;  /* 0x0000000507057224 */ /* 0x000fe200078e0204 */
[----:B------:R-:W-:Y:S01]  /*11680*/  IADD3.X R3, R3, UR11, R6, P1, !PT ;  /* 0x0000000b03037c10 */ /* 0x000fe20008ffe406 */
[----:B------:R-:W-:-:S03]  /*11690*/  ULDC.64 UR10, c[0x0][0xb50] ;  /* 0x0002d400000a7ab9 */ /* 0x000fc60000000a00 */
[----:B------:R-:W-:Y:S01]  /*116a0*/  SHF.R.S32.HI R4, RZ, 0x1f, R5 ;  /* 0x0000001fff047819 */ /* 0x000fe20000011405 */
[----:B------:R-:W-:-:S04]  /*116b0*/  IMAD.WIDE.U32 R2, R5, UR16, R2 ;  /* 0x0000001005027c25 */ /* 0x000fc8000f8e0002 */
[----:B------:R-:W-:-:S04]  /*116c0*/  IMAD R4, R4, UR16, RZ ;  /* 0x0000001004047c24 */ /* 0x000fc8000f8e02ff */
[----:B------:R-:W-:Y:S01]  /*116d0*/  IMAD R7, R5, UR17, R4 ;  /* 0x0000001105077c24 */ /* 0x000fe2000f8e0204 */
[----:B------:R-:W-:-:S03]  /*116e0*/  LEA R4, P1, R2, UR10, 0x2 ;  /* 0x0000000a02047c11 */ /* 0x000fc6000f8210ff */
[----:B------:R-:W-:-:S05]  /*116f0*/  IMAD.IADD R3, R3, 0x1, R7 ;  /* 0x0000000103037824 */ /* 0x000fca00078e0207 */
[----:B------:R-:W-:Y:S01]  /*11700*/  LEA.HI.X R5, R2, UR11, R3, 0x2, P1 ;  /* 0x0000000b02057c11 */ /* 0x000fe200088f1403 */
[----:B------:R-:W-:-:S05]  /*11710*/  IMAD.MOV.U32 R3, RZ, RZ, -0x800000 ;  /* 0xff800000ff037424 */ /* 0x000fca00078e00ff */
[----:B------:R0:W-:Y:S02]  /*11720*/  STG.E desc[UR50][R4.64], R3 ;  /* 0x0000000304007986 */ /* 0x0001e4000c101932 */
.L_x_1157:
[----:B------:R-:W-:Y:S05]  /*11730*/  BSYNC B1 ;  /* 0x0000000000017941 */ /* 0x000fea0003800000 */
.L_x_1156:
[----:B0-----:R-:W0:Y:S01]  /*11740*/  @P0 LDC R3, c[0x0][0xbf0] ;  /* 0x0002fc00ff030b82 */ /* 0x001e220000000800 */
[----:B------:R-:W-:Y:S01]  /*11750*/  ULDC.64 UR16, c[0x0][0xaa0] ;  /* 0x0002a80000107ab9 */ /* 0x000fe20000000a00 */
[----:B------:R-:W-:Y:S01]  /*11760*/  IMAD R2, R140, 0x60, R141 ;  /* 0x000000608c027824 */ /* 0x000fe200078e028d */
[----:B------:R-:W-:Y:S01]  /*11770*/  UIMAD UR9, UR12, UR16, URZ ;  /* 0x000000100c0972a4 */ /* 0x000fe2000f8e023f */
[----:B------:R-:W-:Y:S01]  /*11780*/  BSSY B1, `(.L_x_1158) ;  /* 0x0000038000017945 */ /* 0x000fe20003800000 */
[----:B------:R-:W-:Y:S01]  /*11790*/  UIMAD.WIDE.U32 UR10, UR4, UR16, URZ ;  /* 0x00000010040a72a5 */ /* 0x000fe2000f8e003f */
[----:B------:R-:W-:Y:S01]  /*117a0*/  VIADD R4, R2, UR39 ;  /* 0x0000002702047c36 */ /* 0x000fe20008000000 */
[----:B------:R-:W-:-:S03]  /*117b0*/  UIMAD UR9, UR4, UR17, UR9 ;  /* 0x00000011040972a4 */ /* 0x000fc6000f8e0209 */
[----:B------:R-:W-:Y:S01]  /*117c0*/  ULDC.64 UR16, c[0x0][0xae8] ;  /* 0x0002ba0000107ab9 */ /* 0x000fe20000000a00 */
[----:B------:R-:W-:Y:S01]  /*117d0*/  UIADD3 UR11, UR11, UR9, URZ ;  /* 0x000000090b0b7290 */ /* 0x000fe2000fffe03f */
[----:B------:R-:W-:Y:S01]  /*117e0*/  @P0 IMAD.HI.U32 R2, R4, R9, RZ ;  /* 0x0000000904020227 */ /* 0x000fe200078e00ff */
[----:B------:R-:W-:Y:S02]  /*117f0*/  UIMAD UR4, UR13, UR16, URZ ;  /* 0x000000100d0472a4 */ /* 0x000fe4000f8e023f */
[----:B------:R-:W-:Y:S01]  /*11800*/  UIMAD.WIDE.U32 UR10, UR41, UR16, UR10 ;  /* 0x00000010290a72a5 */ /* 0x000fe2000f8e000a */
[----:B------:R-:W-:Y:S01]  /*11810*/  IMAD.MOV.U32 R5, RZ, RZ, R4 ;  /* 0x000000ffff057224 */ /* 0x000fe200078e0004 */
[----:B------:R-:W-:Y:S01]  /*11820*/  UIMAD UR4, UR41, UR17, UR4 ;  /* 0x00000011290472a4 */ /* 0x000fe2000f8e0204 */
[----:B------:R-:W-:-:S03]  /*11830*/  ULDC.64 UR12, c[0x0][0xaf0] ;  /* 0x0002bc00000c7ab9 */ /* 0x000fc60000000a00 */
[----:B------:R-:W-:Y:S02]  /*11840*/  UIADD3 UR11, UR11, UR4, URZ ;  /* 0x000000040b0b7290 */ /* 0x000fe4000fffe03f */
[----:B------:R-:W-:Y:S01]  /*11850*/  UIMAD UR4, UR14, UR12, URZ ;  /* 0x0000000c0e0472a4 */ /* 0x000fe2000f8e023f */
[----:B0-----:R-:W-:-:S03]  /*11860*/  @P0 SHF.R.U32.HI R5, RZ, R3, R2 ;  /* 0x00000003ff050219 */ /* 0x001fc60000011602 */
[----:B------:R-:W-:Y:S01]  /*11870*/  UIMAD UR4, UR8, UR13, UR4 ;  /* 0x0000000d080472a4 */ /* 0x000fe2000f8e0204 */
[--C-:B------:R-:W-:Y:S01]  /*11880*/  SHF.R.S32.HI R2, RZ, 0x1f, R5.reuse ;  /* 0x0000001fff027819 */ /* 0x100fe20000011405 */
[----:B------:R-:W-:Y:S01]  /*11890*/  UIMAD.WIDE.U32 UR8, UR8, UR12, UR10 ;  /* 0x0000000c080872a5 */ /* 0x000fe2000f8e000a */
[----:B------:R-:W-:Y:S02]  /*118a0*/  IMAD.MOV R7, RZ, RZ, -R5 ;  /* 0x000000ffff077224 */ /* 0x000fe400078e0a05 */
[----:B------:R-:W-:Y:S01]  /*118b0*/  ULDC.64 UR10, c[0x0][0xae0] ;  /* 0x0002b800000a7ab9 */ /* 0x000fe20000000a00 */
[----:B------:R-:W-:Y:S01]  /*118c0*/  UIADD3 UR4, UR9, UR4, URZ ;  /* 0x0000000409047290 */ /* 0x000fe2000fffe03f */
[----:B------:R-:W-:Y:S02]  /*118d0*/  IMAD R7, R11, R7, R4 ;  /* 0x000000070b077224 */ /* 0x000fe400078e0204 */
[----:B------:R-:W-:Y:S02]  /*118e0*/  IMAD R6, R2, UR10, RZ ;  /* 0x0000000a02067c24 */ /* 0x000fe4000f8e02ff */
[----:B------:R-:W-:Y:S01]  /*118f0*/  IMAD.U32 R3, RZ, RZ, UR9 ;  /* 0x00000009ff037e24 */ /* 0x000fe2000f8e00ff */
[----:B------:R-:W-:Y:S01]  /*11900*/  SHF.R.S32.HI R4, RZ, 0x1f, R7 ;  /* 0x0000001fff047819 */ /* 0x000fe20000011407 */
[----:B------:R-:W-:Y:S01]  /*11910*/  IMAD.U32 R2, RZ, RZ, UR8 ;  /* 0x00000008ff027e24 */ /* 0x000fe2000f8e00ff */
[----:B------:R-:W-:Y:S01]  /*11920*/  ULDC.64 UR8, c[0x0][0xad8] ;  /* 0x0002b60000087ab9 */ /* 0x000fe20000000a00 */
[----:B------:R-:W-:-:S02]  /*11930*/  IMAD.U32 R3, RZ, RZ, UR4 ;  /* 0x00000004ff037e24 */ /* 0x000fc4000f8e00ff */
[C---:B------:R-:W-:Y:S02]  /*11940*/  IMAD R9, R5.reuse, UR11, R6 ;  /* 0x0000000b05097c24 */ /* 0x040fe4000f8e0206 */
[----:B------:R-:W-:-:S04]  /*11950*/  IMAD.WIDE.U32 R2, R5, UR10, R2 ;  /* 0x0000000a05027c25 */ /* 0x000fc8000f8e0002 */
[----:B------:R-:W-:Y:S02]  /*11960*/  IMAD R4, R4, UR8, RZ ;  /* 0x0000000804047c24 */ /* 0x000fe4000f8e02ff */
[----:B------:R-:W-:Y:S02]  /*11970*/  IMAD.IADD R3, R3, 0x1, R9 ;  /* 0x0000000103037824 */ /* 0x000fe400078e0209 */
[----:B-----5:R-:W-:Y:S02]  /*11980*/  IMAD R11, R0, R11, RZ ;  /* 0x0000000b000b7224 */ /* 0x020fe400078e02ff */
[----:B------:R-:W-:Y:S02]  /*11990*/  VIADD R0, R141, UR39 ;  /* 0x000000278d007c36 */ /* 0x000fe40008000000 */
[C---:B------:R-:W-:Y:S02]  /*119a0*/  IMAD R5, R7.reuse, UR9, R4 ;  /* 0x0000000907057c24 */ /* 0x040fe4000f8e0204 */
[----:B------:R-:W-:Y:S01]  /*119b0*/  IMAD.WIDE.U32 R2, R7, UR8, R2 ;  /* 0x0000000807027c25 */ /* 0x000fe2000f8e0002 */
[----:B------:R-:W-:Y:S01]  /*119c0*/  ISETP.GE.AND P0, PT, R0, R11, PT ;  /* 0x0000000b0000720c */ /* 0x000fe20003f06270 */
[----:B------:R-:W-:-:S02]  /*119d0*/  ULDC.64 UR8, c[0x0][0xa80] ;  /* 0x0002a00000087ab9 */ /* 0x000fc40000000a00 */
[----:B------:R-:W-:Y:S01]  /*119e0*/  IMAD.IADD R3, R3, 0x1, R5 ;  /* 0x0000000103037824 */ /* 0x000fe200078e0205 */
[----:B------:R-:W-:-:S04]  /*119f0*/  LEA R4, P1, R2, UR8, 0x1 ;  /* 0x0000000802047c11 */ /* 0x000fc8000f8208ff */
[----:B------:R-:W-:Y:S02]  /*11a00*/  LEA.HI.X R5, R2, UR9, R3, 0x1, P1 ;  /* 0x0000000902057c11 */ /* 0x000fe400088f0c03 */
[----:B------:R0:W1:Y:S04]  /*11a10*/  SHFL.IDX PT, R2, R4, RZ, 0x1c1f ;  /* 0x001c1fff04027589 */ /* 0x00006800000e0000 */
[----:B------:R0:W2:Y:S01]  /*11a20*/  SHFL.IDX PT, R3, R5, RZ, 0x1c1f ;  /* 0x001c1fff05037589 */ /* 0x0000a200000e0000 */
        /* <DEDUP_REMOVED lines=13> */
.L_x_1159:
[----:B------:R-:W-:Y:S05]  /*11b00*/  BSYNC B1 ;  /* 0x0000000000017941 */ /* 0x000fea0003800000 */
.L_x_1158:
        /* <DEDUP_REMOVED lines=9> */
[CC--:B-1-3--:R-:W-:Y:S02]  /*11ba0*/  @!P3 LEA R6, P0, R138.reuse, R2.reuse, 0x1 ;  /* 0x000000028a06b211 */ /* 0x0cafe400078008ff */
[----:B------:R-:W-:Y:S02]  /*11bb0*/  @!P4 LEA R8, P1, R139, R2, 0x1 ;  /* 0x000000028b08c211 */ /* 0x000fe400078208ff */
[----:B0---4-:R-:W-:Y:S01]  /*11bc0*/  @!P2 IMAD.WIDE R4, R137, 0x2, R2 ;  /* 0x000000028904a825 */ /* 0x011fe200078e0202 */
[-C--:B------:R-:W-:Y:S02]  /*11bd0*/  @!P3 LEA.HI.X R7, R138, R3.reuse, R147, 0x1, P0 ;  /* 0x000000038a07b211 */ /* 0x080fe400000f0c93 */
[----:B------:R-:W-:Y:S02]  /*11be0*/  @!P4 LEA.HI.X R9, R139, R3, R146, 0x1, P1 ;  /* 0x000000038b09c211 */ /* 0x000fe400008f0c92 */
[----:B------:R0:W-:Y:S04]  /*11bf0*/  @!P2 ST.E.128 desc[UR50][R4.64], RZ ;  /* 0x000000ff0400a985 */ /* 0x0001e8000c101d32 */
[----:B------:R0:W-:Y:S04]  /*11c00*/  @!P3 ST.E.128 desc[UR50][R6.64], RZ ;  /* 0x000000ff0600b985 */ /* 0x0001e8000c101d32 */
[----:B------:R0:W-:Y:S02]  /*11c10*/  @!P4 ST.E.128 desc[UR50][R8.64], RZ ;  /* 0x000000ff0800c985 */ /* 0x0001e4000c101d32 */
.L_x_1154:
[----:B------:R-:W-:Y:S05]  /*11c20*/  BSYNC B0 ;  /* 0x0000000000007941 */ /* 0x000fea0003800000 */
.L_x_1149:
[----:B------:R-:W-:Y:S02]  /*11c30*/  ULDC UR4, c[0x0][0xc3c] ;  /* 0x00030f0000047ab9 */ /* 0x000fe40000000800 */
[----:B------:R-:W-:-:S06]  /*11c40*/  UISETP.GE.AND UP0, UPT, UR6, UR4, UPT ;  /* 0x000000040600728c */ /* 0x000fcc000bf06270 */
[----:B------:R-:W-:-:S13]  /*11c50*/  PLOP3.LUT P0, PT, PT, PT, UP0, 0x80, 0x0 ;  /* 0x000000000000781c */ /* 0x000fda0003f0f008 */
[----:B------:R-:W-:Y:S05]  /*11c60*/  @!P0 BRA `(.L_x_1160) ;  /* 0xfffffef000bc8947 */ /* 0x000fea000383ffff */
[----:B------:R-:W-:Y:S05]  /*11c70*/  EXIT ;  /* 0x000000000000794d */ /* 0x000fea0003800000 */
.L_x_1067:
[----:B------:R-:W-:-:S08]  /*11c80*/  NOP ;  /* 0x0000000000007918 */ /* 0x000fd00000000000 */
[----:B------:R-:W0:-:S00]  /*11c90*/  USETMAXREG.DEALLOC.CTAPOOL 0x20 ;  /* 0x00000020000079c8 */ /* 0x000e0000080e0500 */
[----:B0-----:R-:W2:Y:S01]  /*11ca0*/  LDL.LU R2, [R1] ;  /* 0x0000000001027983 */ /* 0x001ea20000300800 */
[----:B------:R-:W-:-:S06]  /*11cb0*/  LOP3.LUT R0, R0, 0x3, RZ, 0xc0, !PT ;  /* 0x0000000300007812 */ /* 0x000fcc00078ec0ff */
[----:B------:R-:W0:Y:S02]  /*11cc0*/  SHFL.IDX PT, R0, R0, RZ, 0x1f ;  /* 0x00001fff00007589 */ /* 0x000e2400000e0000 */
[----:B0-----:R-:W-:Y:S01]  /*11cd0*/  ISETP.NE.AND P0, PT, R0, RZ, PT ;  /* 0x000000ff0000720c */ /* 0x001fe20003f05270 */
[----:B------:R-:W-:Y:S01]  /*11ce0*/  IMAD.MOV.U32 R0, RZ, RZ, RZ ;  /* 0x000000ffff007224 */ /* 0x000fe200078e00ff */
[----:B--2---:R-:W-:-:S11]  /*11cf0*/  LOP3.LUT R2, R2, 0xfffffffd, RZ, 0xc0, !PT ;  /* 0xfffffffd02027812 */ /* 0x004fd600078ec0ff */
[----:B------:R-:W-:-:S05]  /*11d00*/  @P0 LOP3.LUT R2, R2, 0x2, RZ, 0xfc, !PT ;  /* 0x0000000202020812 */ /* 0x000fca00078efcff */
[----:B------:R0:W-:Y:S01]  /*11d10*/  STL [R1], R2 ;  /* 0x0000000201007387 */ /* 0x0001e20000100800 */
        /* <DEDUP_REMOVED lines=8> */
.L_x_1161:
        /* <DEDUP_REMOVED lines=42> */
.L_x_1167:
        /* <DEDUP_REMOVED lines=12> */
.L_x_1166:
[----:B------:R-:W-:Y:S05]  /*12100*/  BSYNC B0 ;  /* 0x0000000000007941 */ /* 0x000fea0003800000 */
.L_x_1165:
        /* <DEDUP_REMOVED lines=21> */
.L_x_1163:
[----:B------:R-:W-:-:S04]  /*12260*/  IMAD.IADD R13, R4, 0x1, -R3 ;  /* 0x00000001040d7824 */ /* 0x000fc800078e0a03 */
[----:B------:R-:W-:-:S05]  /*12270*/  IMAD R2, R6, UR5, R13 ;  /* 0x0000000506027c24 */ /* 0x000fca000f8e020d */
[----:B------:R-:W-:Y:S02]  /*12280*/  ISETP.GT.AND P0, PT, R2, UR6, PT ;  /* 0x0000000602007c0c */ /* 0x000fe4000bf04270 */
[----:B------:R-:W0:Y:S11]  /*12290*/  LDC.64 R2, c[0x0][0xc90] ;  /* 0x00032400ff027b82 */ /* 0x000e360000000a00 */
[----:B------:R-:W-:-:S04]  /*122a0*/  VOTE.ANY R9, PT, !P0 ;  /* 0x0000000000097806 */ /* 0x000fc800040e0100 */
[----:B------:R-:W1:Y:S02]  /*122b0*/  POPC R15, R9 ;  /* 0x00000009000f7309 */ /* 0x000e640000000000 */
[----:B-1----:R-:W-:-:S04]  /*122c0*/  VIADD R19, R15, UR4 ;  /* 0x000000040f137c36 */ /* 0x002fc80008000000 */
[----:B0-----:R-:W-:-:S05]  /*122d0*/  IMAD.WIDE R2, R19, 0x4, R2 ;  /* 0x0000000413027825 */ /* 0x001fca00078e0202 */
[----:B------:R-:W2:Y:S01]  /*122e0*/  LDG.E R7, desc[UR50][R2.64] ;  /* 0x0000003202077981 */ /* 0x000ea2000c1e1900 */
[----:B------:R-:W-:-:S03]  /*122f0*/  ISETP.NE.AND P0, PT, R9, RZ, PT ;  /* 0x000000ff0900720c */ /* 0x000fc60003f05270 */
[----:B------:R-:W2:Y:S02]  /*12300*/  SHFL.IDX PT, R0, R0, R15, 0x1f ;  /* 0x00001f0f00007589 */ /* 0x000ea400000e0000 */
[----:B--2---:R-:W-:-:S05]  /*12310*/  IMAD R4, R0, R7, RZ ;  /* 0x0000000700047224 */ /* 0x004fca00078e02ff */
[----:B------:R-:W-:-:S04]  /*12320*/  IABS R8, R4 ;  /* 0x0000000400087213 */ /* 0x000fc80000000000 */
[----:B------:R-:W0:Y:S08]  /*12330*/  I2F.RP R10, R8 ;  /* 0x00000008000a7306 */ /* 0x000e300000209400 */
[----:B0-----:R-:W0:Y:S02]  /*12340*/  MUFU.RCP R10, R10 ;  /* 0x0000000a000a7308 */ /* 0x001e240000001000 */
[----:B0-----:R-:W-:-:S06]  /*12350*/  VIADD R11, R10, 0xffffffe ;  /* 0x0ffffffe0a0b7836 */ /* 0x001fcc0000000000 */
[----:B------:R-:W0:Y:S02]  /*12360*/  F2I.FTZ.U32.TRUNC.NTZ R3, R11 ;  /* 0x0000000b00037305 */ /* 0x000e24000021f000 */
[----:B0-----:R-:W-:Y:S01]  /*12370*/  IMAD.MOV R11, RZ, RZ, -R3 ;  /* 0x000000ffff0b7224 */ /* 0x001fe200078e0a03 */
[----:B------:R-:W-:Y:S06]  /*12380*/  @!P0 BRA `(.L_x_1168) ;  /* 0x0000000000088947 */ /* 0x000fec0003800000 */
[----:B------:R-:W-:-:S05]  /*12390*/  VIADD R9, R15, 0xffffffff ;  /* 0xffffffff0f097836 */ /* 0x000fca0000000000 */
[----:B------:R0:W1:Y:S02]  /*123a0*/  SHFL.IDX PT, R16, R6, R9, 0x1f ;  /* 0x00001f0906107589 */ /* 0x00006400000e0000 */
.L_x_1168:
[----:B-1----:R-:W-:Y:S01]  /*123b0*/  IMAD R16, R16, UR5, R13 ;  /* 0x0000000510107c24 */ /* 0x002fe2000f8e020d */
[----:B------:R-:W-:Y:S01]  /*123c0*/  IABS R10, R4 ;  /* 0x00000004000a7213 */ /* 0x000fe20000000000 */
[----:B------:R-:W-:Y:S02]  /*123d0*/  IMAD R11, R11, R8, RZ ;  /* 0x000000080b0b7224 */ /* 0x000fe400078e02ff */
[----:B------:R-:W-:Y:S01]  /*123e0*/  IMAD.MOV.U32 R2, RZ, RZ, RZ ;  /* 0x000000ffff027224 */ /* 0x000fe200078e00ff */
[----:B0-----:R-:W-:Y:S01]  /*123f0*/  IADD3 R9, -R16, UR6, RZ ;  /* 0x0000000610097c10 */ /* 0x001fe2000fffe1ff */
[----:B------:R-:W-:Y:S02]  /*12400*/  IMAD.MOV R10, RZ, RZ, -R10 ;  /* 0x000000ffff0a7224 */ /* 0x000fe400078e0a0a */
[----:B------:R-:W-:Y:S01]  /*12410*/  IMAD.HI.U32 R2, R3, R11, R2 ;  /* 0x0000000b03027227 */ /* 0x000fe200078e0002 */
[----:B------:R-:W-:-:S05]  /*12420*/  IABS R6, R9 ;  /* 0x0000000900067213 */ /* 0x000fca0000000000 */
        /* <DEDUP_REMOVED lines=14> */
[----:B------:R-:W-:Y:S02]  /*12510*/  IMAD R6, R7, R2, RZ ;  /* 0x0000000207067224 */ /* 0x000fe400078e02ff */
[----:B------:R-:W-:Y:S02]  /*12520*/  IMAD.MOV R2, RZ, RZ, -R2 ;  /* 0x000000ffff027224 */ /* 0x000fe400078e0a02 */
[----:B------:R-:W-:Y:S02]  /*12530*/  IMAD.MOV R8, RZ, RZ, -R6 ;  /* 0x000000ffff087224 */ /* 0x000fe400078e0a06 */
[----:B------:R-:W-:Y:S02]  /*12540*/  IMAD R4, R4, R2, R9 ;  /* 0x0000000204047224 */ /* 0x000fe400078e0209 */
[----:B------:R-:W-:Y:S01]  /*12550*/  IMAD.MOV.U32 R2, RZ, RZ, RZ ;  /* 0x000000ffff027224 */ /* 0x000fe200078e00ff */
[----:B------:R-:W-:-:S04]  /*12560*/  VIADDMNMX R7, R8, UR5, R7, PT ;  /* 0x0000000508077c46 */ /* 0x000fc8000b800107 */
[-C--:B------:R-:W-:Y:S02]  /*12570*/  IABS R8, R7.reuse ;  /* 0x0000000700087213 */ /* 0x080fe40000000000 */
[----:B------:R-:W-:Y:S02]  /*12580*/  IABS R12, R7 ;  /* 0x00000007000c7213 */ /* 0x000fe40000000000 */
[----:B------:R-:W0:Y:S08]  /*12590*/  I2F.RP R10, R8 ;  /* 0x00000008000a7306 */ /* 0x000e300000209400 */
[----:B0-----:R-:W0:Y:S02]  /*125a0*/  MUFU.RCP R10, R10 ;  /* 0x0000000a000a7308 */ /* 0x001e240000001000 */
[----:B0-----:R-:W-:-:S06]  /*125b0*/  VIADD R3, R10, 0xffffffe ;  /* 0x0ffffffe0a037836 */ /* 0x001fcc0000000000 */
[----:B------:R-:W0:Y:S02]  /*125c0*/  F2I.FTZ.U32.TRUNC.NTZ R3, R3 ;  /* 0x0000000300037305 */ /* 0x000e24000021f000 */
[----:B0-----:R-:W-:-:S04]  /*125d0*/  IMAD.MOV R11, RZ, RZ, -R3 ;  /* 0x000000ffff0b7224 */ /* 0x001fc800078e0a03 */
[----:B------:R-:W-:Y:S01]  /*125e0*/  IMAD R9, R11, R8, RZ ;  /* 0x000000080b097224 */ /* 0x000fe200078e02ff */
[----:B------:R-:W-:-:S03]  /*125f0*/  IABS R11, R4 ;  /* 0x00000004000b7213 */ /* 0x000fc60000000000 */
[----:B------:R-:W-:-:S04]  /*12600*/  IMAD.HI.U32 R2, R3, R9, R2 ;  /* 0x0000000903027227 */ /* 0x000fc800078e0002 */
[----:B------:R-:W-:Y:S02]  /*12610*/  IMAD.MOV.U32 R9, RZ, RZ, R11 ;  /* 0x000000ffff097224 */ /* 0x000fe400078e000b */
        /* <DEDUP_REMOVED lines=9> */
[----:B------:R-:W-:Y:S01]  /*126b0*/  ISETP.GE.AND P2, PT, R3, RZ, PT ;  /* 0x000000ff0300720c */ /* 0x000fe20003f46270 */
[----:B------:R-:W-:-:S06]  /*126c0*/  IMAD.IADD R3, R4, 0x1, R6 ;  /* 0x0000000104037824 */ /* 0x000fcc00078e0206 */
[----:B------:R-:W-:-:S06]  /*126d0*/  @P0 VIADD R2, R2, 0x1 ;  /* 0x0000000102020836 */ /* 0x000fcc0000000000 */
[----:B------:R-:W-:Y:S01]  /*126e0*/  @!P2 IMAD.MOV R2, RZ, RZ, -R2 ;  /* 0x000000ffff02a224 */ /* 0x000fe200078e0a02 */
[----:B------:R-:W-:Y:S01]  /*126f0*/  @!P1 LOP3.LUT R2, RZ, R7, RZ, 0x33, !PT ;  /* 0x00000007ff029212 */ /* 0x000fe200078e33ff */
[----:B------:R-:W-:-:S03]  /*12700*/  IMAD.MOV R7, RZ, RZ, -R7 ;  /* 0x000000ffff077224 */ /* 0x000fc600078e0a07 */
[----:B------:R-:W-:Y:S01]  /*12710*/  LOP3.LUT R17, RZ, R2, RZ, 0x33, !PT ;  /* 0x00000002ff117212 */ /* 0x000fe200078e33ff */
[----:B------:R-:W-:-:S04]  /*12720*/  IMAD R18, R2, R7, R3 ;  /* 0x0000000702127224 */ /* 0x000fc800078e0203 */
[----:B------:R-:W-:Y:S01]  /*12730*/  IMAD.IADD R17, R0, 0x1, R17 ;  /* 0x0000000100117824 */ /* 0x000fe200078e0211 */
[----:B------:R-:W-:Y:S06]  /*12740*/  BRA `(.L_x_1169) ;  /* 0x00000000000c7947 */ /* 0x000fec0003800000 */
.L_x_1164:
[----:B------:R-:W-:Y:S02]  /*12750*/  IMAD.MOV.U32 R17, RZ, RZ, RZ ;  /* 0x000000ffff117224 */ /* 0x000fe400078e00ff */
[----:B------:R-:W-:Y:S02]  /*12760*/  IMAD.U32 R16, RZ, RZ, UR6 ;  /* 0x00000006ff107e24 */ /* 0x000fe4000f8e00ff */
[----:B------:R-:W-:-:S07]  /*12770*/  IMAD.MOV.U32 R18, RZ, RZ, RZ ;  /* 0x000000ffff127224 */ /* 0x000fce00078e00ff */
.L_x_1169:
[----:B------:R-:W-:-:S13]  /*12780*/  ISETP.NE.AND P0, PT, R5, RZ, PT ;  /* 0x000000ff0500720c */ /* 0x000fda0003f05270 */
[----:B------:R-:W0:Y:S01]  /*12790*/  @!P0 S2R R3, SR_CgaCtaId ;  /* 0x0000000000038919 */ /* 0x000e220000008800 */
[----:B------:R-:W-:-:S04]  /*127a0*/  @!P0 MOV R0, 0x400 ;  /* 0x0000040000008802 */ /* 0x000fc80000000f00 */
[----:B0-----:R-:W-:-:S05]  /*127b0*/  @!P0 LEA R0, R3, R0, 0x18 ;  /* 0x0000000003008211 */ /* 0x001fca00078ec0ff */
[----:B------:R0:W-:Y:S01]  /*127c0*/  @!P0 STS.128 [R0+0x2d8d0], R16 ;  /* 0x02d8d01000008388 */ /* 0x0001e20000000c00 */
[----:B------:R-:W-:Y:S06]  /*127d0*/  BAR.ARV 0x5, 0x200 ;  /* 0x0148000000007b1d */ /* 0x000fec0000002000 */
.L_x_1162:
[----:B------:R2:W-:Y:S01]  /*127e0*/  STL [R1+0x1c], RZ ;  /* 0x00001cff01007387 */ /* 0x0005e20000100800 */
[----:B------:R-:W-:Y:S01]  /*127f0*/  ULDC UR4, c[0x0][0xc3c] ;  /* 0x00030f0000047ab9 */ /* 0x000fe20000000800 */
[----:B------:R-:W-:Y:S01]  /*12800*/  IMAD.MOV.U32 R26, RZ, RZ, 0x1 ;  /* 0x00000001ff1a7424 */ /* 0x000fe200078e00ff */
[----:B-1----:R-:W-:Y:S01]  /*12810*/  ISETP.GE.AND P0, PT, R19, UR4, PT ;  /* 0x0000000413007c0c */ /* 0x002fe2000bf06270 */
[----:B------:R-:W-:-:S12]  /*12820*/  IMAD.MOV.U32 R23, RZ, RZ, RZ ;  /* 0x000000ffff177224 */ /* 0x000fd800078e00ff */
[----:B--2---:R-:W-:Y:S05]  /*12830*/  @P0 BRA `(.L_x_1170) ;  /* 0x0000005400fc0947 */ /* 0x004fea0003800000 */
[----:B------:R-:W1:Y:S01]  /*12840*/  S2R R6, SR_TID.X ;  /* 0x0000000000067919 */ /* 0x000e620000002100 */
[----:B------:R-:W2:Y:S01]  /*12850*/  S2UR UR5, SR_CgaCtaId ;  /* 0x00000000000579c3 */ /* 0x000ea20000008800 */
[----:B------:R-:W-:Y:S01]  /*12860*/  UMOV UR4, 0x400 ;  /* 0x0000040000047882 */ /* 0x000fe20000000000 */
[----:B------:R-:W-:Y:S01]  /*12870*/  BSSY B8, `(.L_x_1170) ;  /* 0x000057b000087945 */ /* 0x000fe20003800000 */
[----:B------:R3:W-:Y:S01]  /*12880*/  STL [R1+0x1c], RZ ;  /* 0x00001cff01007387 */ /* 0x0007e20000100800 */
[----:B------:R-:W-:Y:S01]  /*12890*/  IMAD.MOV.U32 R26, RZ, RZ, 0x1 ;  /* 0x00000001ff1a7424 */ /* 0x000fe200078e00ff */
[----:B------:R-:W-:Y:S01]  /*128a0*/  ULDC UR37, c[0x0][0xc] ;  /* 0x0000030000257ab9 */ /* 0x000fe20000000800 */
[----:B------:R-:W-:Y:S01]  /*128b0*/  IMAD.MOV.U32 R23, RZ, RZ, RZ ;  /* 0x000000ffff177224 */ /* 0x000fe200078e00ff */
[----:B------:R-:W-:Y:S01]  /*128c0*/  ULDC.64 UR38, c[0x0][0x198] ;  /* 0x0000660000267ab9 */ /* 0x000fe20000000a00 */
[----:B--2---:R-:W-:-:S06]  /*128d0*/  ULEA UR4, UR5, UR4, 0x18 ;  /* 0x0000000405047291 */ /* 0x004fcc000f8ec03f */
[----:B------:R-:W-:Y:S01]  /*128e0*/  IMAD.U32 R22, RZ, RZ, UR4 ;  /* 0x00000004ff167e24 */ /* 0x000fe2000f8e00ff */
[C---:B-1----:R-:W-:Y:S01]  /*128f0*/  LOP3.LUT R5, R6.reuse, 0x7f, RZ, 0xc0, !PT ;  /* 0x0000007f06057812 */ /* 0x042fe200078ec0ff */
[----:B0-----:R-:W-:-:S04]  /*12900*/  IMAD.SHL.U32 R0, R6, 0x8, RZ ;  /* 0x0000000806007824 */ /* 0x001fc800078e00ff */
[----:B------:R-:W-:Y:S01]  /*12910*/  IMAD.SHL.U32 R4, R5, 0x8, RZ ;  /* 0x0000000805047824 */ /* 0x000fe200078e00ff */
[C---:B------:R-:W-:Y:S02]  /*12920*/  LOP3.LUT R3, R0.reuse, 0x20, RZ, 0xc0, !PT ;  /* 0x0000002000037812 */ /* 0x040fe400078ec0ff */
[----:B------:R-:W-:Y:S02]  /*12930*/  LOP3.LUT R2, R0, 0xd8, RZ, 0xc0, !PT ;  /* 0x000000d800027812 */ /* 0x000fe400078ec0ff */
[----:B------:R-:W-:Y:S02]  /*12940*/  LOP3.LUT R3, R3, 0x300, R4, 0xf8, !PT ;  /* 0x0000030003037812 */ /* 0x000fe400078ef804 */
[----:B------:R-:W-:Y:S02]  /*12950*/  LOP3.LUT R2, R2, 0x18, R6, 0x78, !PT ;  /* 0x0000001802027812 */ /* 0x000fe400078e7806 */
[----:B------:R-:W-:Y:S02]  /*12960*/  SHF.R.U32.HI R4, RZ, 0x2, R5 ;  /* 0x00000002ff047819 */ /* 0x000fe40000011605 */
[----:B------:R-:W-:Y:S01]  /*12970*/  LOP3.LUT R3, R3, R2, RZ, 0xfc, !PT ;  /* 0x0000000203037212 */ /* 0x000fe200078efcff */
[----:B------:R-:W-:Y:S01]  /*12980*/  IMAD.SHL.U32 R2, R6, 0x20, RZ ;  /* 0x0000002006027824 */ /* 0x000fe200078e00ff */
[----:B------:R-:W-:-:S04]  /*12990*/  LOP3.LUT R0, R0, 0x18, RZ, 0xc0, !PT ;  /* 0x0000001800007812 */ /* 0x000fc800078ec0ff */
[----:B------:R-:W-:Y:S01]  /*129a0*/  LOP3.LUT R5, R4, 0x60, R2, 0xf8, !PT ;  /* 0x0000006004057812 */ /* 0x000fe200078ef802 */
[----:B------:R-:W-:Y:S01]  /*129b0*/  IMAD R2, R3, 0x2, R22 ;  /* 0x0000000203027824 */ /* 0x000fe200078e0216 */
[C---:B------:R-:W-:Y:S02]  /*129c0*/  LOP3.LUT R4, R0.reuse, 0x20, RZ, 0xfc, !PT ;  /* 0x0000002000047812 */ /* 0x040fe400078efcff */
[----:B------:R-:W-:Y:S02]  /*129d0*/  LOP3.LUT R0, R0, 0x40, RZ, 0xfc, !PT ;  /* 0x0000004000007812 */ /* 0x000fe400078efcff */
[----:B------:R3:W-:Y:S05]  /*129e0*/  STL [R1+0x4], R2 ;  /* 0x0000040201007387 */ /* 0x0007ea0000100800 */
.L_x_1282:
[----:B------:R-:W-:Y:S05]  /*129f0*/  YIELD ;  /* 0x0000000000007946 */ /* 0x000fea0003800000 */
[----:B------:R-:W-:Y:S01]  /*12a00*/  ULDC.64 UR4, c[0x0][0xa28] ;  /* 0x00028a0000047ab9 */ /* 0x000fe20000000a00 */
[----:B------:R-:W-:Y:S01]  /*12a10*/  IMAD.MOV.U32 R0, RZ, RZ, RZ ;  /* 0x000000ffff007224 */ /* 0x000fe200078e00ff */
[----:B------:R-:W-:Y:S01]  /*12a20*/  ISETP.NE.U32.AND P0, PT, RZ, UR4, PT ;  /* 0x00000004ff007c0c */ /* 0x000fe2000bf05070 */
[----:B0-----:R-:W0:Y:S01]  /*12a30*/  LDC.64 R4, c[0x0][0xa00] ;  /* 0x00028000ff047b82 */ /* 0x001e220000000a00 */
[----:B------:R-:W-:Y:S01]  /*12a40*/  IMAD.MOV.U32 R8, RZ, RZ, RZ ;  /* 0x000000ffff087224 */ /* 0x000fe200078e00ff */
[----:B------:R-:W-:Y:S01]  /*12a50*/  ULDC.64 UR6, c[0x0][0xa08] ;  /* 0x0002820000067ab9 */ /* 0x000fe20000000a00 */
[----:B------:R-:W-:Y:S01]  /*12a60*/  ISETP.NE.AND.EX P0, PT, RZ, UR5, PT, P0 ;  /* 0x00000005ff007c0c */ /* 0x000fe2000bf05300 */
[----:B------:R-:W-:-:S12]  /*12a70*/  ULDC.64 UR4, c[0x0][0xa18] ;  /* 0x0002860000047ab9 */ /* 0x000fd80000000a00 */
[----:B-1-3--:R-:W1:Y:S02]  /*12a80*/  @P0 LDC.64 R2, c[0x0][0xa28] ;  /* 0x00028a00ff020b82 */ /* 0x00ae640000000a00 */
[----:B-1----:R-:W-:-:S05]  /*12a90*/  @P0 IMAD.WIDE R2, R19, 0x4, R2 ;  /* 0x0000000413020825 */ /* 0x002fca00078e0202 */
[----:B------:R1:W5:Y:S01]  /*12aa0*/  @P0 LDG.E R0, desc[UR50][R2.64] ;  /* 0x0000003202000981 */ /* 0x000362000c1e1900 */
[----:B------:R-:W-:Y:S01]  /*12ab0*/  ISETP.NE.U32.AND P0, PT, RZ, UR4, PT ;  /* 0x00000004ff007c0c */ /* 0x000fe2000bf05070 */
[----:B0-----:R-:W-:Y:S01]  /*12ac0*/  IMAD.WIDE R4, R19, 0x4, R4 ;  /* 0x0000000413047825 */ /* 0x001fe200078e0204 */
[----:B------:R-:W-:Y:S02]  /*12ad0*/  ISETP.NE.U32.AND P1, PT, RZ, UR6, PT ;  /* 0x00000006ff007c0c */ /* 0x000fe4000bf25070 */
[----:B------:R-:W-:Y:S01]  /*12ae0*/  ISETP.NE.AND.EX P2, PT, RZ, UR5, PT, P0 ;  /* 0x00000005ff007c0c */ /* 0x000fe2000bf45300 */
[----:B------:R-:W-:Y:S01]  /*12af0*/  ULDC.64 UR4, c[0x0][0xa00] ;  /* 0x0002800000047ab9 */ /* 0x000fe20000000a00 */
[----:B------:R-:W-:Y:S01]  /*12b00*/  ISETP.NE.AND.EX P1, PT, RZ, UR7, PT, P1 ;  /* 0x00000007ff007c0c */ /* 0x000fe2000bf25310 */
[----:B------:R-:W-:Y:S01]  /*12b10*/  IMAD.MOV.U32 R27, RZ, RZ, RZ ;  /* 0x000000ffff1b7224 */ /* 0x000fe200078e00ff */
[----:B------:R-:W-:Y:S01]  /*12b20*/  ISETP.NE.U32.AND P0, PT, RZ, UR4, PT ;  /* 0x00000004ff007c0c */ /* 0x000fe2000bf05070 */
[----:B-1----:R-:W0:Y:S03]  /*12b30*/  LDC.64 R2, c[0x0][0xa08] ;  /* 0x00028200ff027b82 */ /* 0x002e260000000a00 */
[----:B------:R-:W-:-:S05]  /*12b40*/  ISETP.NE.AND.EX P0, PT, RZ, UR5, PT, P0 ;  /* 0x00000005ff007c0c */ /* 0x000fca000bf05300 */
[----:B------:R-:W1:Y:S08]  /*12b50*/  @P2 LDC.64 R6, c[0x0][0xa18] ;  /* 0x00028600ff062b82 */ /* 0x000e700000000a00 */
[----:B--2---:R-:W2:Y:S01]  /*12b60*/  @P0 LDG.E R8, desc[UR50][R4.64] ;  /* 0x0000003204080981 */ /* 0x004ea2000c1e1900 */
[----:B------:R-:W-:Y:S01]  /*12b70*/  ULDC UR4, c[0x0][0x288] ;  /* 0x0000a20000047ab9 */ /* 0x000fe20000000800 */
[----:B0-----:R-:W-:-:S05]  /*12b80*/  IMAD.WIDE R2, R19, 0x4, R2 ;  /* 0x0000000413027825 */ /* 0x001fca00078e0202 */
[----:B------:R-:W5:Y:S01]  /*12b90*/  @P1 LDG.E R27, desc[UR50][R2.64] ;  /* 0x00000032021b1981 */ /* 0x000f62000c1e1900 */
[----:B-1----:R-:W-:-:S03]  /*12ba0*/  @P2 IMAD.WIDE R6, R19, 0x4, R6 ;  /* 0x0000000413062825 */ /* 0x002fc600078e0206 */
        /* <DEDUP_REMOVED lines=12> */
[----:B------:R-:W-:Y:S01]  /*12c70*/  IMAD.MOV.U32 R9, RZ, RZ, R8 ;  /* 0x000000ffff097224 */ /* 0x000fe200078e0008 */
[----:B----4-:R-:W-:Y:S06]  /*12c80*/  @P2 BRA `(.L_x_1171) ;  /* 0x0000000000142947 */ /* 0x010fec0003800000 */
[----:B------:R-:W-:Y:S05]  /*12c90*/  @!P0 BRA `(.L_x_1171) ;  /* 0x0000000000108947 */ /* 0x000fea0003800000 */
[----:B0-----:R-:W2:Y:S04]  /*12ca0*/  LDG.E R8, desc[UR50][R4.64] ;  /* 0x0000003204087981 */ /* 0x001ea8000c1e1900 */
[----:B------:R-:W2:Y:S02]  /*12cb0*/  LDG.E R7, desc[UR50][R4.64+0x4] ;  /* 0x0000043204077981 */ /* 0x000ea4000c1e1900 */
[----:B--2---:R-:W-:-:S05]  /*12cc0*/  IMAD.IADD R9, R7, 0x1, -R8 ;  /* 0x0000000107097824 */ /* 0x004fca00078e0a08 */
[----:B------:R1:W-:Y:S02]  /*12cd0*/  STL [R1+0x10], R9 ;  /* 0x0000100901007387 */ /* 0x0003e40000100800 */
.L_x_1171:
[----:B------:R-:W-:Y:S01]  /*12ce0*/  ULDC.64 UR4, c[0x0][0xa20] ;  /* 0x0002880000047ab9 */ /* 0x000fe20000000a00 */
[----:B-----5:R-:W-:Y:S01]  /*12cf0*/  IMAD.IADD R27, R27, 0x1, R0 ;  /* 0x000000011b1b7824 */ /* 0x020fe200078e0200 */
[----:B------:R-:W-:-:S04]  /*12d00*/  ISETP.NE.U32.AND P0, PT, RZ, UR4, PT ;  /* 0x00000004ff007c0c */ /* 0x000fc8000bf05070 */
[----:B------:R-:W-:-:S13]  /*12d10*/  ISETP.NE.AND.EX P0, PT, RZ, UR5, PT, P0 ;  /* 0x00000005ff007c0c */ /* 0x000fda000bf05300 */
[----:B------:R-:W-:Y:S05]  /*12d20*/  @!P0 BRA `(.L_x_1172) ;  /* 0x0000000000108947 */ /* 0x000fea0003800000 */
[----:B------:R-:W2:Y:S02]  /*12d30*/  LDC.64 R2, c[0x0][0xa20] ;  /* 0x00028800ff027b82 */ /* 0x000ea40000000a00 */
[----:B--2---:R-:W-:-:S05]  /*12d40*/  IMAD.WIDE R2, R19, 0x4, R2 ;  /* 0x0000000413027825 */ /* 0x004fca00078e0202 */
[----:B------:R2:W5:Y:S01]  /*12d50*/  LDG.E R6, desc[UR50][R2.64] ;  /* 0x0000003202067981 */ /* 0x000562000c1e1900 */
[----:B------:R-:W-:Y:S05]  /*12d60*/  BRA `(.L_x_1173) ;  /* 0x0000000000107947 */ /* 0x000fea0003800000 */
.L_x_1172:
[----:B------:R-:W-:Y:S05]  /*12d70*/  @!P1 BRA `(.L_x_1173) ;  /* 0x00000000000c9947 */ /* 0x000fea0003800000 */
[----:B------:R-:W2:Y:S04]  /*12d80*/  LDG.E R5, desc[UR50][R2.64] ;  /* 0x0000003202057981 */ /* 0x000ea8000c1e1900 */
[----:B------:R-:W2:Y:S02]  /*12d90*/  LDG.E R6, desc[UR50][R2.64+0x4] ;  /* 0x0000043202067981 */ /* 0x000ea4000c1e1900 */
[----:B--2---:R-:W-:-:S07]  /*12da0*/  IMAD.IADD R6, R6, 0x1, -R5 ;  /* 0x0000000106067824 */ /* 0x004fce00078e0a05 */
.L_x_1173:
[----:B--2---:R-:W2:Y:S01]  /*12db0*/  LDC R2, c[0x0][0x448] ;  /* 0x00011200ff027b82 */ /* 0x004ea20000000800 */
[----:B0-----:R-:W-:Y:S02]  /*12dc0*/  IMAD R8, R17, 0xc0, RZ ;  /* 0x000000c011087824 */ /* 0x001fe400078e02ff */
[----:B-----5:R-:W-:Y:S02]  /*12dd0*/  IMAD.IADD R6, R6, 0x1, -R0 ;  /* 0x0000000106067824 */ /* 0x020fe400078e0a00 */
[----:B------:R-:W-:Y:S01]  /*12de0*/  VIADD R0, R8, 0xbf ;  /* 0x000000bf08007836 */ /* 0x000fe20000000000 */
[----:B------:R0:W-:Y:S01]  /*12df0*/  STL [R1+0xc], R8 ;  /* 0x00000c0801007387 */ /* 0x0001e20000100800 */
[----:B--2---:R-:W-:Y:S02]  /*12e00*/  ISETP.NE.AND P1, PT, R2, 0x1, PT ;  /* 0x000000010200780c */ /* 0x004fe40003f25270 */
[----:B------:R-:W2:Y:S11]  /*12e10*/  LDC.64 R2, c[0x0][0x9e0] ;  /* 0x00027800ff027b82 */ /* 0x000eb60000000a00 */
[----:B------:R-:W3:Y:S08]  /*12e20*/  @P1 LDC R5, c[0x0][0x44c] ;  /* 0x00011300ff051b82 */ /* 0x000ef00000000800 */
[----:B------:R-:W4:Y:S01]  /*12e30*/  @P1 LDC R4, c[0x0][0x450] ;  /* 0x00011400ff041b82 */ /* 0x000f220000000800 */
[----:B--2---:R-:W-:Y:S01]  /*12e40*/  ISETP.GE.AND P2, PT, R3, 0x1, PT ;  /* 0x000000010300780c */ /* 0x004fe20003f46270 */
[----:B---3--:R-:W-:-:S05]  /*12e50*/  @P1 IMAD.HI.U32 R5, R0, R5, RZ ;  /* 0x0000000500051227 */ /* 0x008fca00078e00ff */
[----:B----4-:R-:W-:Y:S02]  /*12e60*/  @P1 SHF.R.U32.HI R0, RZ, R4, R5 ;  /* 0x00000004ff001219 */ /* 0x010fe40000011605 */
[----:B------:R-:W-:-:S05]  /*12e70*/  IADD3 R5, R6, 0x1, -R9 ;  /* 0x0000000106057810 */ /* 0x000fca0007ffe809 */
[----:B------:R-:W-:-:S04]  /*12e80*/  IMAD.IADD R7, R5, 0x1, R0 ;  /* 0x0000000105077824 */ /* 0x000fc800078e0200 */
[----:B------:R-:W-:Y:S01]  /*12e90*/  IMAD.IADD R2, R7, 0x1, R2 ;  /* 0x0000000107027824 */ /* 0x000fe200078e0202 */
[----:B0-----:R-:W-:Y:S06]  /*12ea0*/  @!P2 BRA `(.L_x_1174) ;  /* 0x000000000048a947 */ /* 0x001fec0003800000 */
[C---:B------:R-:W-:Y:S01]  /*12eb0*/  ISETP.GT.AND P0, PT, R7.reuse, RZ, PT ;  /* 0x000000ff0700720c */ /* 0x040fe20003f04270 */
[----:B------:R-:W-:Y:S01]  /*12ec0*/  BSSY B0, `(.L_x_1175) ;  /* 0x000000e000007945 */ /* 0x000fe20003800000 */
[----:B------:R-:W-:-:S11]  /*12ed0*/  VIADD R0, R7, 0xffffffff ;  /* 0xffffffff07007836 */ /* 0x000fd60000000000 */
[----:B------:R-:W-:Y:S05]  /*12ee0*/  @P0 BRA `(.L_x_1176) ;  /* 0x00000000001c0947 */ /* 0x000fea0003800000 */
[----:B------:R-:W-:Y:S01]  /*12ef0*/  ISETP.NE.AND P0, PT, R3, 0x1, PT ;  /* 0x000000010300780c */ /* 0x000fe20003f05270 */
[----:B------:R-:W-:-:S12]  /*12f00*/  IMAD.MOV R7, RZ, RZ, -R7 ;  /* 0x000000ffff077224 */ /* 0x000fd800078e0a07 */
[----:B------:R-:W0:Y:S02]  /*12f10*/  @P0 LDC.64 R4, c[0x0][0x9e8] ;  /* 0x00027a00ff040b82 */ /* 0x000e240000000a00 */
[----:B0-----:R-:W-:-:S05]  /*12f20*/  @P0 IMAD.HI.U32 R4, R7, R4, RZ ;  /* 0x0000000407040227 */ /* 0x001fca00078e00ff */
[----:B------:R-:W-:-:S04]  /*12f30*/  @P0 SHF.R.U32.HI R7, RZ, R5, R4 ;  /* 0x00000005ff070219 */ /* 0x000fc80000011604 */
[----:B------:R-:W-:Y:S01]  /*12f40*/  LOP3.LUT R0, RZ, R7, RZ, 0x33, !PT ;  /* 0x00000007ff007212 */ /* 0x000fe200078e33ff */
[----:B------:R-:W-:Y:S06]  /*12f50*/  BRA `(.L_x_1177) ;  /* 0x0000000000107947 */ /* 0x000fec0003800000 */
.L_x_1176:
[----:B------:R-:W-:-:S13]  /*12f60*/  ISETP.NE.AND P0, PT, R3, 0x1, PT ;  /* 0x000000010300780c */ /* 0x000fda0003f05270 */
[----:B------:R-:W0:Y:S02]  /*12f70*/  @P0 LDC.64 R4, c[0x0][0x9e8] ;  /* 0x00027a00ff040b82 */ /* 0x000e240000000a00 */
[----:B0-----:R-:W-:-:S05]  /*12f80*/  @P0 IMAD.HI.U32 R4, R0, R4, RZ ;  /* 0x0000000400040227 */ /* 0x001fca00078e00ff */
[----:B------:R-:W-:-:S07]  /*12f90*/  @P0 SHF.R.U32.HI R0, RZ, R5, R4 ;  /* 0x00000005ff000219 */ /* 0x000fce0000011604 */
.L_x_1177:
[----:B------:R-:W-:Y:S05]  /*12fa0*/  BSYNC B0 ;  /* 0x0000000000007941 */ /* 0x000fea0003800000 */
.L_x_1175:
[----:B------:R-:W-:-:S05]  /*12fb0*/  IMAD R5, R0, R3, R3 ;  /* 0x0000000300057224 */ /* 0x000fca00078e0203 */
[----:B------:R-:W-:-:S07]  /*12fc0*/  VIMNMX R2, R2, R5, PT ;  /* 0x0000000502027248 */ /* 0x000fce0003fe0100 */
.L_x_1174:
[----:B------:R-:W0:Y:S01]  /*12fd0*/  @P1 LDC R0, c[0x0][0x44c] ;  /* 0x00011300ff001b82 */ /* 0x000e220000000800 */
[----:B------:R-:W-:Y:S01]  /*12fe0*/  VIADD R2, R2, 0x7f ;  /* 0x0000007f02027836 */ /* 0x000fe20000000000 */
[----:B------:R-:W-:Y:S01]  /*12ff0*/  ULDC UR4, c[0x0][0x9dc] ;  /* 0x0002770000047ab9 */ /* 0x000fe20000000800 */
[----:B------:R-:W-:-:S05]  /*13000*/  IMAD.MOV.U32 R5, RZ, RZ, R8 ;  /* 0x000000ffff057224 */ /* 0x000fca00078e0008 */
[----:B------:R-:W2:Y:S01]  /*13010*/  @P1 LDC R7, c[0x0][0x450] ;  /* 0x00011400ff071b82 */ /* 0x000ea20000000800 */
[----:B0-----:R-:W-:-:S05]  /*13020*/  @P1 IMAD.HI.U32 R0, R8, R0, RZ ;  /* 0x0000000008001227 */ /* 0x001fca00078e00ff */
[----:B--2---:R-:W-:Y:S01]  /*13030*/  @P1 SHF.R.U32.HI R5, RZ, R7, R0 ;  /* 0x00000007ff051219 */ /* 0x004fe20000011600 */
[----:B------:R-:W-:Y:S01]  /*13040*/  VIADD R0, R6, 0x7f ;  /* 0x0000007f06007836 */ /* 0x000fe20000000000 */
[----:B------:R-:W-:Y:S02]  /*13050*/  SHF.R.S32.HI R7, RZ, 0x1f, R2 ;  /* 0x0000001fff077819 */ /* 0x000fe40000011402 */
[----:B------:R-:W-:Y:S02]  /*13060*/  IADD3 R6, R5, R6, -R9 ;  /* 0x0000000605067210 */ /* 0x000fe40007ffe809 */
[----:B------:R-:W-:Y:S02]  /*13070*/  LEA.HI R2, R7, R2, RZ, 0x7 ;  /* 0x0000000207027211 */ /* 0x000fe400078f38ff */
[----:B------:R-:W-:Y:S02]  /*13080*/  SHF.R.S32.HI R7, RZ, 0x1f, R0 ;  /* 0x0000001fff077819 */ /* 0x000fe40000011400 */
[----:B------:R-:W-:-:S02]  /*13090*/  SHF.R.S32.HI R2, RZ, 0x7, R2 ;  /* 0x00000007ff027819 */ /* 0x000fc40000011402 */
[----:B------:R-:W-:Y:S01]  /*130a0*/  LEA.HI R7, R7, R0, RZ, 0x7 ;  /* 0x0000000007077211 */ /* 0x000fe200078f38ff */
[----:B------:R-:W-:-:S03]  /*130b0*/  VIADD R0, R6, -UR4 ;  /* 0x8000000406007c36 */ /* 0x000fc60008000000 */
[----:B------:R-:W-:-:S04]  /*130c0*/  SHF.R.S32.HI R7, RZ, 0x7, R7 ;  /* 0x00000007ff077819 */ /* 0x000fc80000011407 */
[----:B------:R-:W-:-:S05]  /*130d0*/  VIMNMX R24, R7, R2, PT ;  /* 0x0000000207187248 */ /* 0x000fca0003fe0100 */
[----:B------:R0:W-:Y:S01]  /*130e0*/  STL [R1+0x8], R24 ;  /* 0x0000081801007387 */ /* 0x0001e20000100800 */
[----:B------:R-:W-:Y:S05]  /*130f0*/  @!P2 BRA `(.L_x_1178) ;  /* 0x000000000048a947 */ /* 0x000fea0003800000 */
[----:B------:R-:W-:Y:S01]  /*13100*/  IMAD.MOV.U32 R2, RZ, RZ, R6 ;  /* 0x000000ffff027224 */ /* 0x000fe200078e0006 */
[----:B------:R-:W-:Y:S04]  /*13110*/  BSSY B0, `(.L_x_1179) ;  /* 0x000000e000007945 */ /* 0x000fe80003800000 */
[----:B------:R-:W-:-:S13]  /*13120*/  ISETP.GT.AND P0, PT, R2, -0x1, PT ;  /* 0xffffffff0200780c */ /* 0x000fda0003f04270 */
[----:B------:R-:W-:Y:S05]  /*13130*/  @P0 BRA `(.L_x_1180) ;  /* 0x00000000001c0947 */ /* 0x000fea0003800000 */
[----:B------:R-:W-:Y:S02]  /*13140*/  ISETP.NE.AND P0, PT, R3, 0x1, PT ;  /* 0x000000010300780c */ /* 0x000fe40003f05270 */
[----:B------:R-:W-:-:S11]  /*13150*/  LOP3.LUT R7, RZ, R2, RZ, 0x33, !PT ;  /* 0x00000002ff077212 */ /* 0x000fd600078e33ff */
[----:B------:R-:W2:Y:S02]  /*13160*/  @P0 LDC.64 R4, c[0x0][0x9e8] ;  /* 0x00027a00ff040b82 */ /* 0x000ea40000000a00 */
[----:B--2---:R-:W-:-:S05]  /*13170*/  @P0 IMAD.HI.U32 R4, R7, R4, RZ ;  /* 0x0000000407040227 */ /* 0x004fca00078e00ff */
[----:B------:R-:W-:-:S04]  /*13180*/  @P0 SHF.R.U32.HI R7, RZ, R5, R4 ;  /* 0x00000005ff070219 */ /* 0x000fc80000011604 */
[----:B------:R-:W-:Y:S01]  /*13190*/  LOP3.LUT R2, RZ, R7, RZ, 0x33, !PT ;  /* 0x00000007ff027212 */ /* 0x000fe200078e33ff */
[----:B------:R-:W-:Y:S06]  /*131a0*/  BRA `(.L_x_1181) ;  /* 0x0000000000107947 */ /* 0x000fec0003800000 */
.L_x_1180:
[----:B------:R-:W-:-:S13]  /*131b0*/  ISETP.NE.AND P0, PT, R3, 0x1, PT ;  /* 0x000000010300780c */ /* 0x000fda0003f05270 */
[----:B------:R-:W2:Y:S02]  /*131c0*/  @P0 LDC.64 R4, c[0x0][0x9e8] ;  /* 0x00027a00ff040b82 */ /* 0x000ea40000000a00 */
[----:B--2---:R-:W-:-:S05]  /*131d0*/  @P0 IMAD.HI.U32 R4, R2, R4, RZ ;  /* 0x0000000402040227 */ /* 0x004fca00078e00ff */
[----:B------:R-:W-:-:S07]  /*131e0*/  @P0 SHF.R.U32.HI R2, RZ, R5, R4 ;  /* 0x00000005ff020219 */ /* 0x000fce0000011604 */
.L_x_1181:
[----:B------:R-:W-:Y:S05]  /*131f0*/  BSYNC B0 ;  /* 0x0000000000007941 */ /* 0x000fea0003800000 */
.L_x_1179:
[----:B------:R-:W-:-:S05]  /*13200*/  IMAD R3, R2, R3, RZ ;  /* 0x0000000302037224 */ /* 0x000fca00078e02ff */
[----:B------:R-:W-:-:S07]  /*13210*/  VIMNMX R0, R0, R3, !PT ;  /* 0x0000000300007248 */ /* 0x000fce0007fe0100 */
.L_x_1178:
[----:B------:R-:W-:Y:S01]  /*13220*/  SHF.R.S32.HI R3, RZ, 0x1f, R0 ;  /* 0x0000001fff037819 */ /* 0x000fe20000011400 */
[----:B------:R-:W-:Y:S03]  /*13230*/  BSSY B7, `(.L_x_1182) ;  /* 0x000041c000077945 */ /* 0x000fe60003800000 */
[----:B------:R-:W-:-:S04]  /*13240*/  LEA.HI R3, R3, R0, RZ, 0x7 ;  /* 0x0000000003037211 */ /* 0x000fc800078f38ff */
[----:B------:R-:W-:-:S04]  /*13250*/  SHF.R.S32.HI R3, RZ, 0x7, R3 ;  /* 0x00000007ff037819 */ /* 0x000fc80000011403 */
[----:B------:R-:W-:-:S04]  /*13260*/  VIMNMX R29, RZ, R3, !PT ;  /* 0x00000003ff1d7248 */ /* 0x000fc80007fe0100 */
[----:B------:R-:W-:-:S13]  /*13270*/  ISETP.GT.AND P0, PT, R24, R29, PT ;  /* 0x0000001d1800720c */ /* 0x000fda0003f04270 */
        /* <DEDUP_REMOVED lines=8> */
[----:B------:R-:W2:Y:S02]  /*13300*/  FLO.U32 R0, UR4 ;  /* 0x0000000400007d00 */ /* 0x000ea400080e0000 */
[----:B--2---:R-:W-:-:S06]  /*13310*/  ISETP.EQ.U32.AND P0, PT, R0, R5, PT ;  /* 0x000000050000720c */ /* 0x004fcc0003f02070 */
[----:B------:R-:W3:Y:S07]  /*13320*/  POPC R5, UR4 ;  /* 0x0000000400057d09 */ /* 0x000eee0008000000 */
[----:B---3--:R-:W2:Y:S01]  /*13330*/  @P0 ATOMG.E.ADD.STRONG.GPU PT, R3, desc[UR50][R2.64], R5 ;  /* 0x00000005020309a8 */ /* 0x008ea200081ee1f2 */
[----:B------:R-:W3:Y:S02]  /*13340*/  S2R R4, SR_LTMASK ;  /* 0x0000000000047919 */ /* 0x000ee40000003900 */
[----:B---3--:R-:W-:-:S04]  /*13350*/  LOP3.LUT R4, R4, UR4, RZ, 0xc0, !PT ;  /* 0x0000000404047c12 */ /* 0x008fc8000f8ec0ff */
[----:B------:R-:W3:Y:S01]  /*13360*/  POPC R7, R4 ;  /* 0x0000000400077309 */ /* 0x000ee20000000000 */
[----:B--2---:R-:W3:Y:S02]  /*13370*/  SHFL.IDX PT, R0, R3, R0, 0x1f ;  /* 0x00001f0003007589 */ /* 0x004ee400000e0000 */
[----:B---3--:R-:W-:Y:S01]  /*13380*/  IADD3 R16, R0, UR37, R7 ;  /* 0x0000002500107c10 */ /* 0x008fe2000fffe007 */
[----:B------:R-:W-:Y:S06]  /*13390*/  BRA `(.L_x_1184) ;  /* 0x0000004000147947 */ /* 0x000fec0003800000 */
.L_x_1183:
        /* <DEDUP_REMOVED lines=19> */
[----:B012---:R-:W-:Y:S05]  /*134d0*/  CALL.ABS.NOINC R2 ;  /* 0x0000000002007343 */ /* 0x007fea0003c00000 */
.L_x_1186:
[----:B------:R-:W-:Y:S05]  /*134e0*/  BSYNC B6 ;  /* 0x0000000000067941 */ /* 0x000fea0003800000 */
.L_x_1185:
        /* <DEDUP_REMOVED lines=17> */
[----:B--2---:R-:W-:-:S07]  /*13600*/  IMAD.MOV.U32 R13, RZ, RZ, RZ ;  /* 0x000000ffff0d7224 */ /* 0x004fce00078e00ff */
[----:B------:R-:W-:-:S07]  /*13610*/  LEPC R20, `(.L_x_1189) ;  /* 0x000000001014794e */ /* 0x000fce0000000000 */
[----:B01-3--:R-:W-:Y:S05]  /*13620*/  CALL.ABS.NOINC R2 ;  /* 0x0000000002007343 */ /* 0x00bfea0003c00000 */
.L_x_1189:
        /* <DEDUP_REMOVED lines=15> */
.L_x_1188:
[----:B------:R-:W-:Y:S05]  /*13720*/  BSYNC B6 ;  /* 0x0000000000067941 */ /* 0x000fea0003800000 */
.L_x_1187:
[----:B------:R-:W-:Y:S01]  /*13730*/  ULDC.64 UR4, c[0x0][0x9f8] ;  /* 0x00027e0000047ab9 */ /* 0x000fe20000000a00 */
[----:B------:R-:W-:Y:S01]  /*13740*/  IMAD.MOV.U32 R25, RZ, RZ, R19 ;  /* 0x000000ffff197224 */ /* 0x000fe200078e0013 */
[----:B------:R-:W-:-:S04]  /*13750*/  ISETP.NE.U32.AND P0, PT, RZ, UR4, PT ;  /* 0x00000004ff007c0c */ /* 0x000fc8000bf05070 */
[----:B------:R-:W-:Y:S01]  /*13760*/  ISETP.NE.AND.EX P0, PT, RZ, UR5, PT, P0 ;  /* 0x00000005ff007c0c */ /* 0x000fe2000bf05300 */
[----:B------:R-:W-:-:S12]  /*13770*/  ULDC.64 UR4, c[0x0][0xa08] ;  /* 0x0002820000047ab9 */ /* 0x000fd80000000a00 */
[----:B------:R-:W2:Y:S02]  /*13780*/  @P0 LDC.64 R2, c[0x0][0x9f8] ;  /* 0x00027e00ff020b82 */ /* 0x000ea40000000a00 */
[----:B--2---:R-:W-:-:S05]  /*13790*/  @P0 IMAD.WIDE R2, R19, 0x4, R2 ;  /* 0x0000000413020825 */ /* 0x004fca00078e0202 */
[----:B------:R2:W3:Y:S01]  /*137a0*/  @P0 LDG.E R25, desc[UR50][R2.64] ;  /* 0x0000003202190981 */ /* 0x0004e2000c1e1900 */
[----:B0-----:R-:W-:Y:S01]  /*137b0*/  VIADD R24, R24, 0xffffffff ;  /* 0xffffffff18187836 */ /* 0x001fe20000000000 */
[----:B--2---:R-:W0:Y:S02]  /*137c0*/  LDC.64 R2, c[0x0][0x418] ;  /* 0x00010600ff027b82 */ /* 0x004e240000000a00 */
[----:B0-----:R-:W-:Y:S01]  /*137d0*/  LOP3.LUT P0, RZ, R2, UR4, RZ, 0xfc, !PT ;  /* 0x0000000402ff7c12 */ /* 0x001fe2000f80fcff */
[----:B------:R-:W-:-:S03]  /*137e0*/  UMOV UR4, 0xffffffff ;  /* 0xffffffff00047882 */ /* 0x000fc60000000000 */
[----:B------:R-:W-:Y:S02]  /*137f0*/  LOP3.LUT P0, RZ, R3, UR5, RZ, 0xfc, P0 ;  /* 0x0000000503ff7c12 */ /* 0x000fe4000800fcff */
[----:B---3--:R-:W-:Y:S02]  /*13800*/  SHF.R.S32.HI R28, RZ, 0x1f, R25 ;  /* 0x0000001fff1c7819 */ /* 0x008fe40000011419 */
[----:B------:R-:W-:Y:S01]  /*13810*/  SEL R17, R25, RZ, !P0 ;  /* 0x000000ff19117207 */ /* 0x000fe20004000000 */
[----:B------:R-:W-:Y:S08]  /*13820*/  BRA.DIV UR4, `(.L_x_1190) ;  /* 0x0000004e04bc7947 */ /* 0x000ff0000b800000 */
[----:B------:R-:W0:Y:S02]  /*13830*/  S2R R0, SR_TID.X ;  /* 0x0000000000007919 */ /* 0x000e240000002100 */
[----:B0-----:R-:W-:-:S04]  /*13840*/  SHF.R.U32.HI R0, RZ, 0x5, R0 ;  /* 0x00000005ff007819 */ /* 0x001fc80000011600 */
[----:B------:R-:W-:-:S05]  /*13850*/  LOP3.LUT R0, R0, 0x3, RZ, 0xc0, !PT ;  /* 0x0000000300007812 */ /* 0x000fca00078ec0ff */
[----:B------:R0:W2:Y:S02]  /*13860*/  SHFL.IDX PT, R14, R0, RZ, 0x1f ;  /* 0x00001fff000e7589 */ /* 0x0000a400000e0000 */
.L_x_1298:
[----:B0-----:R-:W3:Y:S01]  /*13870*/  LDL.LU R0, [R1] ;  /* 0x0000000001007983 */ /* 0x001ee20000300800 */
[----:B------:R-:W-:Y:S02]  /*13880*/  PLOP3.LUT P1, PT, PT, PT, PT, 0x8, 0x0 ;  /* 0x000000000000781c */ /* 0x000fe40003f2e170 */
[----:B--2---:R-:W-:Y:S02]  /*13890*/  ISETP.NE.AND P0, PT, R14, RZ, PT ;  /* 0x000000ff0e00720c */ /* 0x004fe40003f05270 */
[----:B---3--:R-:W-:-:S09]  /*138a0*/  LOP3.LUT R0, R0, 0xfffffffe, RZ, 0xc0, !PT ;  /* 0xfffffffe00007812 */ /* 0x008fd200078ec0ff */
[----:B------:R-:W-:-:S05]  /*138b0*/  @P1 LOP3.LUT R0, R0, 0x1, RZ, 0xfc, !PT ;  /* 0x0000000100001812 */ /* 0x000fca00078efcff */
[----:B------:R0:W-:Y:S01]  /*138c0*/  STL [R1], R0 ;  /* 0x0000000001007387 */ /* 0x0001e20000100800 */
[----:B------:R-:W-:Y:S05]  /*138d0*/  @P0 BRA `(.L_x_1191) ;  /* 0x0000000400200947 */ /* 0x000fea0003800000 */
[----:B------:R-:W-:-:S03]  /*138e0*/  UMOV UR4, 0xffffffff ;  /* 0xffffffff00047882 */ /* 0x000fc60000000000 */
[----:B------:R-:W-:Y:S05]  /*138f0*/  BRA.DIV UR4, `(.L_x_1192) ;  /* 0x0000004e04bc7947 */ /* 0x000fea000b800000 */
[----:B------:R-:W-:-:S13]  /*13900*/  ELECT P6, URZ, PT ;  /* 0x00000000003f782f */ /* 0x000fda00038c0000 */
.L_x_1301:
[----:B------:R-:W-:Y:S05]  /*13910*/  @!P6 BRA `(.L_x_1191) ;  /* 0x000000040010e947 */ /* 0x000fea0003800000 */
[----:B------:R-:W-:-:S04]  /*13920*/  ISETP.NE.U32.AND P0, PT, R2, RZ, PT ;  /* 0x000000ff0200720c */ /* 0x000fc80003f05070 */
[----:B------:R-:W-:-:S13]  /*13930*/  ISETP.NE.AND.EX P0, PT, R3, RZ, PT, P0 ;  /* 0x000000ff0300720c */ /* 0x000fda0003f05300 */
[----:B------:R-:W-:Y:S05]  /*13940*/  @!P0 BRA `(.L_x_1193) ;  /* 0x0000000000448947 */ /* 0x000fea0003800000 */
[----:B------:R-:W2:Y:S01]  /*13950*/  LDC R6, c[0x0][0x43c] ;  /* 0x00010f00ff067b82 */ /* 0x000ea20000000800 */
[----:B------:R-:W-:Y:S01]  /*13960*/  ULDC.64 UR4, c[0x0][0x428] ;  /* 0x00010a0000047ab9 */ /* 0x000fe20000000a00 */
[----:B--2---:R-:W-:-:S13]  /*13970*/  ISETP.NE.AND P0, PT, R6, 0x1, PT ;  /* 0x000000010600780c */ /* 0x004fda0003f05270 */
        /* <DEDUP_REMOVED lines=14> */
.L_x_1193:
[----:B0-----:R-:W-:Y:S01]  /*13a60*/  IMAD R0, R23, 0x8, R22 ;  /* 0x0000000817007824 */ /* 0x001fe200078e0216 */
[----:B--2---:R-:W-:-:S04]  /*13a70*/  SHF.L.U32 R3, R26, 0x1f, RZ ;  /* 0x0000001f1a037819 */ /* 0x004fc800000006ff */
[----:B------:R-:W0:Y:S02]  /*13a80*/  SYNCS.PHASECHK.TRANS64.TRYWAIT P0, [R0+URZ+0x2d840], R3 ;  /* 0x02d84003000075a7 */ /* 0x000e24000800017f */
[----:B0-----:R-:W-:Y:S05]  /*13a90*/  @!P0 BRA `(.L_x_1194) ;  /* 0x0000004c00748947 */ /* 0x001fea0003800000 */
.L_x_1302:
[----:B------:R-:W2:Y:S02]  /*13aa0*/  S2R R2, SR_TID.X ;  /* 0x0000000000027919 */ /* 0x000ea40000002100 */
[----:B--2---:R-:W-:-:S04]  /*13ab0*/  LOP3.LUT R2, R2, 0x7f, RZ, 0xc0, !PT ;  /* 0x0000007f02027812 */ /* 0x004fc800078ec0ff */
[----:B------:R-:W-:-:S13]  /*13ac0*/  ISETP.NE.AND P0, PT, R2, RZ, PT ;  /* 0x000000ff0200720c */ /* 0x000fda0003f05270 */
[----:B------:R-:W-:Y:S05]  /*13ad0*/  @P0 BRA `(.L_x_1195) ;  /* 0x00000000001c0947 */ /* 0x000fea0003800000 */
[----:B------:R-:W2:Y:S01]  /*13ae0*/  S2R R2, SR_TID.X ;  /* 0x0000000000027919 */ /* 0x000ea20000002100 */
[----:B0-----:R-:W-:-:S04]  /*13af0*/  IMAD.MOV.U32 R3, RZ, RZ, 0x6000 ;  /* 0x00006000ff037424 */ /* 0x001fc800078e00ff */
[----:B------:R3:W-:Y:S01]  /*13b00*/  SYNCS.ARRIVE.TRANS64 RZ, [R0+URZ+0x2d830], R3 ;  /* 0x02d8300300ff79a7 */ /* 0x0007e2000800003f */
[----:B--2---:R-:W-:-:S04]  /*13b10*/  LOP3.LUT R2, R2, 0x1f, RZ, 0xc0, !PT ;  /* 0x0000001f02027812 */ /* 0x004fc800078ec0ff */
[----:B------:R-:W-:-:S13]  /*13b20*/  ISETP.NE.AND P0, PT, R2, RZ, PT ;  /* 0x000000ff0200720c */ /* 0x000fda0003f05270 */
[----:B---3--:R-:W-:Y:S05]  /*13b30*/  @!P0 BRA `(.L_x_1195) ;  /* 0x0000000000048947 */ /* 0x008fea0003800000 */
[----:B------:R-:W-:Y:S01]  /*13b40*/  BPT.TRAP 0x1 ;  /* 0x000000040000795c */ /* 0x000fe20000300000 */
.L_x_1195:
[----:B------:R-:W2:Y:S01]  /*13b50*/  LDL.LU R2, [R1] ;  /* 0x0000000001027983 */ /* 0x000ea20000300800 */
[----:B------:R-:W-:Y:S01]  /*13b60*/  R2UR UR9, R0 ;  /* 0x00000000000972ca */ /* 0x000fe200000e0000 */
[----:B0-----:R-:W-:Y:S01]  /*13b70*/  IMAD R0, R23, 0x6000, R22 ;  /* 0x0000600017007824 */ /* 0x001fe200078e0216 */
        /* <DEDUP_REMOVED lines=12> */
[----:B------:R-:W-:Y:S02]  /*13c40*/  ULEA UR11, UR11, UR5, 0x7 ;  /* 0x000000050b0b7291 */ /* 0x000fe4000f8e383f */
[----:B------:R-:W-:Y:S02]  /*13c50*/  UIADD3 UR14, UR8, 0x15400, URZ ;  /* 0x00015400080e7890 */ /* 0x000fe4000fffe03f */
[----:B------:R-:W-:Y:S02]  /*13c60*/  UIADD3.X UR5, URZ, UR39, URZ, UP0, !UPT ;  /* 0x000000273f057290 */ /* 0x000fe400087fe43f */
[----:B------:R-:W-:Y:S02]  /*13c70*/  UIADD3 UR15, UR8, 0x17400, URZ ;  /* 0x00017400080f7890 */ /* 0x000fe4000fffe03f */
[----:B------:R-:W-:-:S03]  /*13c80*/  UIADD3 UR17, UR8, 0x19400, URZ ;  /* 0x0001940008117890 */ /* 0x000fc6000fffe03f */
[----:B------:R-:W-:Y:S01]  /*13c90*/  UMOV UR8, UR14 ;  /* 0x0000000e00087c82 */ /* 0x000fe20008000000 */
[----:B------:R-:W-:Y:S01]  /*13ca0*/  UMOV UR14, 0x40 ;  /* 0x00000040000e7882 */ /* 0x000fe20000000000 */
[----:B------:R0:W-:Y:S02]  /*13cb0*/  UTMALDG.4D [UR8], [UR4], desc[UR6] ;  /* 0x00000608040075b4 */ /* 0x0001e40008019000 */
[----:B0-----:R-:W-:Y:S01]  /*13cc0*/  UMOV UR8, UR15 ;  /* 0x0000000f00087c82 */ /* 0x001fe20008000000 */
[----:B------:R-:W-:Y:S02]  /*13cd0*/  UMOV UR10, UR16 ;  /* 0x00000010000a7c82 */ /* 0x000fe40008000000 */
[----:B------:R0:W-:Y:S02]  /*13ce0*/  UTMALDG.4D [UR8], [UR4], desc[UR6] ;  /* 0x00000608040075b4 */ /* 0x0001e40008019000 */
[----:B0-----:R-:W-:Y:S01]  /*13cf0*/  UMOV UR8, UR17 ;  /* 0x0000001100087c82 */ /* 0x001fe20008000000 */
[----:B------:R-:W-:-:S02]  /*13d00*/  UMOV UR10, UR14 ;  /* 0x0000000e000a7c82 */ /* 0x000fc40008000000 */
[----:B------:R3:W-:Y:S01]  /*13d10*/  UTMALDG.4D [UR8], [UR4], desc[UR6] ;  /* 0x00000608040075b4 */ /* 0x0007e20008019000 */
[----:B--2---:R-:W-:-:S04]  /*13d20*/  LOP3.LUT R2, R2, 0xfffffffe, RZ, 0xc0, !PT ;  /* 0xfffffffe02027812 */ /* 0x004fc800078ec0ff */
[----:B------:R-:W-:-:S05]  /*13d30*/  @P0 LOP3.LUT R2, R2, 0x1, RZ, 0xfc, !PT ;  /* 0x0000000102020812 */ /* 0x000fca00078efcff */
[----:B------:R3:W-:Y:S01]  /*13d40*/  STL [R1], R2 ;  /* 0x0000000201007387 */ /* 0x0007e20000100800 */
[----:B------:R-:W-:Y:S01]  /*13d50*/  NOP ;  /* 0x0000000000007918 */ /* 0x000fe20000000000 */
.L_x_1191:
[----:B------:R-:W0:Y:S01]  /*13d60*/  LDL.LU R3, [R1+0x14] ;  /* 0x0000140001037983 */ /* 0x000e220000300800 */
[----:B------:R-:W-:Y:S05]  /*13d70*/  WARPSYNC.ALL ;  /* 0x0000000000007948 */ /* 0x000fea0003800000 */
[----:B---3--:R-:W-:Y:S01]  /*13d80*/  ULDC.64 UR4, c[0x0][0x298] ;  /* 0x0000a60000047ab9 */ /* 0x008fe20000000a00 */
[----:B------:R-:W-:Y:S01]  /*13d90*/  ULDC.64 UR6, c[0x0][0xa00] ;  /* 0x0002800000067ab9 */ /* 0x000fe20000000a00 */
[----:B------:R-:W-:Y:S01]  /*13da0*/  VIADD R2, R22, 0xc400 ;  /* 0x0000c40016027836 */ /* 0x000fe20000000000 */
[----:B------:R-:W-:Y:S01]  /*13db0*/  BAR.SYNC.DEFER_BLOCKING 0x8, 0x200 ;  /* 0x0208000000007b1d */ /* 0x000fe20000010000 */
[----:B------:R-:W-:-:S03]  /*13dc0*/  ISETP.NE.U32.AND P0, PT, RZ, UR6, PT ;  /* 0x00000006ff007c0c */ /* 0x000fc6000bf05070 */
[----:B------:R-:W-:Y:S02]  /*13dd0*/  LOP3.LUT P1, RZ, R2, 0x1bf, RZ, 0xc0, !PT ;  /* 0x000001bf02ff7812 */ /* 0x000fe4000782c0ff */
[----:B------:R-:W-:Y:S01]  /*13de0*/  ISETP.NE.AND.EX P0, PT, RZ, UR7, PT, P0 ;  /* 0x00000007ff007c0c */ /* 0x000fe2000bf05300 */
[----:B------:R-:W-:Y:S01]  /*13df0*/  BSSY B6, `(.L_x_1196) ;  /* 0x0000020000067945 */ /* 0x000fe20003800000 */
[----:B------:R-:W-:Y:S02]  /*13e00*/  SHF.R.S32.HI R2, RZ, 0x1f, R19 ;  /* 0x0000001fff027819 */ /* 0x000fe40000011413 */
[----:B0-----:R-:W-:Y:S01]  /*13e10*/  SHF.R.S32.HI R0, RZ, 0x1f, R3 ;  /* 0x0000001fff007819 */ /* 0x001fe20000011403 */
[----:B------:R-:W-:-:S04]  /*13e20*/  IMAD.WIDE.U32 R4, R3, UR4, RZ ;  /* 0x0000000403047c25 */ /* 0x000fc8000f8e00ff */
[----:B------:R-:W-:Y:S01]  /*13e30*/  IMAD R0, R0, UR4, RZ ;  /* 0x0000000400007c24 */ /* 0x000fe2000f8e02ff */
[----:B------:R-:W-:Y:S03]  /*13e40*/  STL.64 [R1+0x20], R4 ;  /* 0x0000200401007387 */ /* 0x000fe60000100a00 */
[----:B------:R-:W-:Y:S01]  /*13e50*/  IMAD R0, R3, UR5, R0 ;  /* 0x0000000503007c24 */ /* 0x000fe2000f8e0200 */
[----:B------:R-:W-:Y:S02]  /*13e60*/  SEL R3, R2, RZ, !P0 ;  /* 0x000000ff02037207 */ /* 0x000fe40004000000 */
[----:B------:R-:W-:Y:S01]  /*13e70*/  SHF.R.S32.HI R2, RZ, 0x1f, R18 ;  /* 0x0000001fff027819 */ /* 0x000fe20000011412 */
[----:B------:R-:W-:-:S05]  /*13e80*/  IMAD.IADD R0, R5, 0x1, R0 ;  /* 0x0000000105007824 */ /* 0x000fca00078e0200 */
[----:B------:R0:W-:Y:S04]  /*13e90*/  STL [R1+0x28], R0 ;  /* 0x0000280001007387 */ /* 0x0001e80000100800 */
[----:B------:R2:W-:Y:S01]  /*13ea0*/  STL [R1+0x30], R3 ;  /* 0x0000300301007387 */ /* 0x0005e20000100800 */
[----:B0-----:R-:W-:-:S05]  /*13eb0*/  SEL R0, R19, RZ, !P0 ;  /* 0x000000ff13007207 */ /* 0x001fca0004000000 */
        /* <DEDUP_REMOVED lines=19> */
.L_x_1197:
[----:B------:R-:W-:Y:S05]  /*13ff0*/  BSYNC B6 ;  /* 0x0000000000067941 */ /* 0x000fea0003800000 */
.L_x_1196:
[----:B--2---:R-:W2:Y:S01]  /*14000*/  LDL.LU R0, [R1+0x28] ;  /* 0x0000280001007983 */ /* 0x004ea20000300800 */
[----:B-1----:R-:W0:Y:S01]  /*14010*/  LDC R9, c[0x0][0x448] ;  /* 0x00011200ff097b82 */ /* 0x002e220000000800 */
[----:B------:R-:W-:Y:S01]  /*14020*/  ULDC.64 UR4, c[0x0][0x2d8] ;  /* 0x0000b60000047ab9 */ /* 0x000fe20000000a00 */
[----:B------:R-:W-:Y:S01]  /*14030*/  ULDC.64 UR6, c[0x0][0x2c8] ;  /* 0x0000b20000067ab9 */ /* 0x000fe20000000a00 */
[----:B------:R-:W2:Y:S01]  /*14040*/  LDL.LU.64 R2, [R1+0x20] ;  /* 0x0000200001027983 */ /* 0x000ea20000300a00 */
[----:B------:R-:W-:-:S03]  /*14050*/  ULDC.64 UR8, c[0x0][0x280] ;  /* 0x0000a00000087ab9 */ /* 0x000fc60000000a00 */
[----:B------:R-:W3:Y:S04]  /*14060*/  LDL.LU R20, [R1+0x2c] ;  /* 0x00002c0001147983 */ /* 0x000ee80000300800 */
[----:B------:R-:W4:Y:S04]  /*14070*/  LDL.LU R21, [R1+0x30] ;  /* 0x0000300001157983 */ /* 0x000f280000300800 */
[----:B------:R-:W4:Y:S04]  /*14080*/  LDL.LU R4, [R1+0x14] ;  /* 0x0000140001047983 */ /* 0x000f280000300800 */
[----:B------:R-:W4:Y:S01]  /*14090*/  LDL R12, [R1+0xc] ;  /* 0x00000c00010c7983 */ /* 0x000f220000100800 */
[----:B0-----:R-:W-:-:S13]  /*140a0*/  ISETP.NE.AND P1, PT, R9, 0x1, PT ;  /* 0x000000010900780c */ /* 0x001fda0003f25270 */
[----:B------:R-:W0:Y:S01]  /*140b0*/  @P1 LDC R5, c[0x0][0x450] ;  /* 0x00011400ff051b82 */ /* 0x000e220000000800 */
[----:B------:R-:W1:Y:S01]  /*140c0*/  S2R R10, SR_TID.X ;  /* 0x00000000000a7919 */ /* 0x000e620000002100 */
        /* <DEDUP_REMOVED lines=16> */
[----:B---3--:R-:W-:-:S05]  /*141d0*/  IMAD.SHL.U32 R6, R21, 0x20, RZ ;  /* 0x0000002015067824 */ /* 0x008fca00078e00ff */
[----:B------:R-:W-:-:S05]  /*141e0*/  LOP3.LUT R6, R20, 0x60, R6, 0xf8, !PT ;  /* 0x0000006014067812 */ /* 0x000fca00078ef806 */
[----:B------:R-:W-:-:S04]  /*141f0*/  IMAD.IADD R0, R6, 0x1, R12 ;  /* 0x0000000106007824 */ /* 0x000fc800078e020c */
[----:B----4-:R-:W-:-:S04]  /*14200*/  @P1 IMAD.HI.U32 R6, R0, R4, RZ ;  /* 0x0000000400061227 */ /* 0x010fc800078e00ff */
[----:B------:R-:W-:Y:S01]  /*14210*/  IMAD.MOV.U32 R4, RZ, RZ, R0 ;  /* 0x000000ffff047224 */ /* 0x000fe200078e0000 */
[----:B0-----:R-:W-:-:S04]  /*14220*/  @P1 SHF.R.U32.HI R4, RZ, R5, R6 ;  /* 0x00000005ff041219 */ /* 0x001fc80000011606 */
[--C-:B------:R-:W-:Y:S01]  /*14230*/  SHF.R.S32.HI R5, RZ, 0x1f, R4.reuse ;  /* 0x0000001fff057819 */ /* 0x100fe20000011404 */
[----:B------:R-:W-:-:S04]  /*14240*/  IMAD.MOV R6, RZ, RZ, -R4 ;  /* 0x000000ffff067224 */ /* 0x000fc800078e0a04 */
[----:B------:R-:W-:Y:S02]  /*14250*/  IMAD R5, R5, UR4, RZ ;  /* 0x0000000405057c24 */ /* 0x000fe4000f8e02ff */
[----:B------:R-:W-:Y:S02]  /*14260*/  IMAD R6, R9, R6, R0 ;  /* 0x0000000609067224 */ /* 0x000fe400078e0200 */
[C---:B------:R-:W-:Y:S02]  /*14270*/  IMAD R7, R4.reuse, UR5, R5 ;  /* 0x0000000504077c24 */ /* 0x040fe4000f8e0205 */
[----:B------:R-:W-:-:S04]  /*14280*/  IMAD.WIDE.U32 R4, R4, UR4, R2 ;  /* 0x0000000404047c25 */ /* 0x000fc8000f8e0002 */
[----:B------:R-:W-:Y:S01]  /*14290*/  IMAD.IADD R5, R5, 0x1, R7 ;  /* 0x0000000105057824 */ /* 0x000fe200078e0207 */
[----:B------:R-:W-:-:S05]  /*142a0*/  SHF.R.S32.HI R7, RZ, 0x1f, R6 ;  /* 0x0000001fff077819 */ /* 0x000fca0000011406 */
[----:B------:R-:W-:Y:S02]  /*142b0*/  IMAD R7, R7, UR6, RZ ;  /* 0x0000000607077c24 */ /* 0x000fe4000f8e02ff */
[----:B------:R-:W-:-:S04]  /*142c0*/  IMAD.WIDE.U32 R4, R6, UR6, R4 ;  /* 0x0000000606047c25 */ /* 0x000fc8000f8e0004 */
[----:B------:R-:W-:Y:S02]  /*142d0*/  IMAD R6, R6, UR7, R7 ;  /* 0x0000000706067c24 */ /* 0x000fe4000f8e0207 */
[----:B------:R-:W0:Y:S02]  /*142e0*/  @P1 LDC R7, c[0x0][0x450] ;  /* 0x00011400ff071b82 */ /* 0x000e240000000800 */
[----:B------:R-:W-:Y:S01]  /*142f0*/  IMAD.IADD R6, R5, 0x1, R6 ;  /* 0x0000000105067824 */ /* 0x000fe200078e0206 */
[----:B------:R-:W-:-:S04]  /*14300*/  LEA R5, P0, R4, UR8, 0x1 ;  /* 0x0000000804057c11 */ /* 0x000fc8000f8008ff */
[----:B------:R-:W-:Y:S02]  /*14310*/  LEA.HI.X R4, R4, UR9, R6, 0x1, P0 ;  /* 0x0000000904047c11 */ /* 0x000fe400080f0c06 */
[----:B------:R-:W2:Y:S01]  /*14320*/  @P1 LDC R6, c[0x0][0x44c] ;  /* 0x00011300ff061b82 */ /* 0x000ea20000000800 */
[----:B------:R-:W-:Y:S02]  /*14330*/  VIADD R0, R0, 0x80 ;  /* 0x0000008000007836 */ /* 0x000fe40000000000 */
[----:B-1----:R-:W-:-:S05]  /*14340*/  IMAD.SHL.U32 R21, R10, 0x8, RZ ;  /* 0x000000080a157824 */ /* 0x002fca00078e00ff */
[----:B------:R-:W-:Y:S01]  /*14350*/  LOP3.LUT R21, R21, 0x18, RZ, 0xc0, !PT ;  /* 0x0000001815157812 */ /* 0x000fe200078ec0ff */
[----:B--2---:R-:W-:-:S04]  /*14360*/  @P1 IMAD.HI.U32 R8, R0, R6, RZ ;  /* 0x0000000600081227 */ /* 0x004fc800078e00ff */
[----:B------:R-:W-:Y:S01]  /*14370*/  IMAD.MOV.U32 R6, RZ, RZ, R0 ;  /* 0x000000ffff067224 */ /* 0x000fe200078e0000 */
[----:B0-----:R-:W-:-:S05]  /*14380*/  @P1 SHF.R.U32.HI R6, RZ, R7, R8 ;  /* 0x00000007ff061219 */ /* 0x001fca0000011608 */
[----:B------:R-:W-:-:S04]  /*14390*/  IMAD.MOV R7, RZ, RZ, -R6 ;  /* 0x000000ffff077224 */ /* 0x000fc800078e0a06 */
[----:B------:R-:W-:Y:S01]  /*143a0*/  IMAD R0, R9, R7, R0 ;  /* 0x0000000709007224 */ /* 0x000fe200078e0200 */
[----:B------:R-:W-:Y:S02]  /*143b0*/  SHF.R.S32.HI R7, RZ, 0x1f, R6 ;  /* 0x0000001fff077819 */ /* 0x000fe40000011406 */
[----:B------:R-:W-:Y:S01]  /*143c0*/  LOP3.LUT R10, R21, 0x40, RZ, 0xfc, !PT ;  /* 0x00000040150a7812 */ /* 0x000fe200078efcff */
[----:B------:R-:W-:-:S04]  /*143d0*/  IMAD.WIDE.U32 R2, R6, UR4, R2 ;  /* 0x0000000406027c25 */ /* 0x000fc8000f8e0002 */
[----:B------:R-:W-:Y:S01]  /*143e0*/  IMAD R7, R7, UR4, RZ ;  /* 0x0000000407077c24 */ /* 0x000fe2000f8e02ff */
[----:B------:R-:W-:Y:S02]  /*143f0*/  ULDC UR4, c[0x0][0x2b8] ;  /* 0x0000ae0000047ab9 */ /* 0x000fe40000000800 */
[----:B------:R-:W-:Y:S02]  /*14400*/  ISETP.GE.AND P0, PT, R10, UR4, PT ;  /* 0x000000040a007c0c */ /* 0x000fe4000bf06270 */
[----:B------:R0:W5:Y:S01]  /*14410*/  LDL R10, [R1+0x4] ;  /* 0x00000400010a7983 */ /* 0x0001620000100800 */
[----:B------:R-:W1:Y:S01]  /*14420*/  S2R R11, SR_TID.X ;  /* 0x00000000000b7919 */ /* 0x000e620000002100 */
[----:B------:R-:W-:Y:S01]  /*14430*/  IMAD R7, R6, UR5, R7 ;  /* 0x0000000506077c24 */ /* 0x000fe2000f8e0207 */
[----:B------:R-:W-:-:S03]  /*14440*/  SHF.R.S32.HI R6, RZ, 0x1f, R0 ;  /* 0x0000001fff067819 */ /* 0x000fc60000011400 */
[----:B------:R-:W-:Y:S02]  /*14450*/  IMAD.IADD R3, R3, 0x1, R7 ;  /* 0x0000000103037824 */ /* 0x000fe400078e0207 */
[----:B------:R-:W-:Y:S02]  /*14460*/  IMAD R6, R6, UR6, RZ ;  /* 0x0000000606067c24 */ /* 0x000fe4000f8e02ff */
[----:B------:R-:W-:Y:S01]  /*14470*/  IMAD.WIDE.U32 R2, R0, UR6, R2 ;  /* 0x0000000600027c25 */ /* 0x000fe2000f8e0002 */
[----:B------:R-:W-:-:S03]  /*14480*/  LOP3.LUT R13, R21, 0x20, RZ, 0xfc, !PT ;  /* 0x00000020150d7812 */ /* 0x000fc600078efcff */
[----:B------:R-:W-:Y:S01]  /*14490*/  IMAD R6, R0, UR7, R6 ;  /* 0x0000000700067c24 */ /* 0x000fe2000f8e0206 */
[----:B------:R-:W-:-:S03]  /*144a0*/  LEA R8, P3, R2, UR8, 0x1 ;  /* 0x0000000802087c11 */ /* 0x000fc6000f8608ff */
[----:B------:R-:W-:Y:S01]  /*144b0*/  IMAD.IADD R6, R3, 0x1, R6 ;  /* 0x0000000103067824 */ /* 0x000fe200078e0206 */
[----:B------:R-:W-:Y:S01]  /*144c0*/  ISETP.GE.AND P1, PT, R13, UR4, PT ;  /* 0x000000040d007c0c */ /* 0x000fe2000bf26270 */
[----:B-1----:R-:W-:-:S05]  /*144d0*/  IMAD.SHL.U32 R20, R11, 0x8, RZ ;  /* 0x000000080b147824 */ /* 0x002fca00078e00ff */
[----:B------:R-:W-:Y:S02]  /*144e0*/  LOP3.LUT R20, R20, 0x18, RZ, 0xc0, !PT ;  /* 0x0000001814147812 */ /* 0x000fe400078ec0ff */
[----:B------:R-:W-:Y:S02]  /*144f0*/  LOP3.LUT R21, R11, 0x7f, RZ, 0xc0, !PT ;  /* 0x0000007f0b157812 */ /* 0x000fe400078ec0ff */
[----:B------:R-:W-:Y:S01]  /*14500*/  ISETP.GE.AND P2, PT, R20, UR4, PT ;  /* 0x0000000414007c0c */ /* 0x000fe2000bf46270 */
[----:B------:R-:W-:Y:S01]  /*14510*/  UMOV UR4, 0xffffffff ;  /* 0xffffffff00047882 */ /* 0x000fe20000000000 */
[----:B------:R-:W-:Y:S02]  /*14520*/  LEA.HI.X R7, R2, UR9, R6, 0x1, P3 ;  /* 0x0000000902077c11 */ /* 0x000fe400098f0c06 */
[----:B------:R-:W-:Y:S01]  /*14530*/  SHF.R.U32.HI R21, RZ, 0x2, R21 ;  /* 0x00000002ff157819 */ /* 0x000fe20000011615 */
[----:B0-----:R-:W-:Y:S08]  /*14540*/  BRA.DIV UR4, `(.L_x_1198) ;  /* 0x0000004204dc7947 */ /* 0x001ff0000b800000 */
[----:B------:R-:W2:Y:S04]  /*14550*/  LDL.LU R2, [R1+0x10] ;  /* 0x0000100001027983 */ /* 0x000ea80000300800 */
[----:B------:R-:W3:Y:S04]  /*14560*/  LDL.LU R11, [R1+0xc] ;  /* 0x00000c00010b7983 */ /* 0x000ee80000300800 */
[----:B------:R-:W0:Y:S04]  /*14570*/  SHFL.IDX PT, R3, R5, RZ, 0x1c1f ;  /* 0x001c1fff05037589 */ /* 0x000e2800000e0000 */
[----:B------:R-:W-:Y:S01]  /*14580*/  SHFL.IDX PT, R14, R8, 0x1, 0x1c1f ;  /* 0x003c1f00080e7f89 */ /* 0x000fe200000e0000 */
[----:B--2---:R-:W-:-:S03]  /*14590*/  IMAD R6, R2, R9, RZ ;  /* 0x0000000902067224 */ /* 0x004fc600078e02ff */
[----:B------:R-:W1:Y:S01]  /*145a0*/  SHFL.IDX PT, R2, R4, RZ, 0x1c1f ;  /* 0x001c1fff04027589 */ /* 0x000e6200000e0000 */
[----:B---3--:R-:W-:-:S05]  /*145b0*/  IMAD.IADD R0, R21, 0x1, R11 ;  /* 0x0000000115007824 */ /* 0x008fca00078e020b */
[----:B------:R-:W-:-:S13]  /*145c0*/  ISETP.GE.AND P4, PT, R0, R6, PT ;  /* 0x000000060000720c */ /* 0x000fda0003f86270 */
[----:B0-----:R-:W-:-:S05]  /*145d0*/  @!P4 LEA R3, P3, R20, R3, 0x1 ;  /* 0x000000031403c211 */ /* 0x001fca00078608ff */
[----:B-1----:R-:W-:-:S05]  /*145e0*/  @!P4 IMAD.X R2, RZ, RZ, R2, P3 ;  /* 0x000000ffff02c224 */ /* 0x002fca00018e0602 */
[----:B------:R-:W-:-:S04]  /*145f0*/  @!P4 LOP3.LUT R3, R3, R2, RZ, 0x3c, !PT ;  /* 0x000000020303c212 */ /* 0x000fc800078e3cff */
[----:B------:R-:W-:-:S04]  /*14600*/  @!P4 LOP3.LUT R2, R3, R2, RZ, 0x3c, !PT ;  /* 0x000000020302c212 */ /* 0x000fc800078e3cff */
[----:B------:R-:W-:-:S05]  /*14610*/  @!P4 LOP3.LUT R3, R3, R2, RZ, 0x3c, !PT ;  /* 0x000000020303c212 */ /* 0x000fca00078e3cff */
        /* <DEDUP_REMOVED lines=29> */
[----:B------:R-:W-:-:S05]  /*147f0*/  VIADD R2, R0, 0x80 ;  /* 0x0000008000027836 */ /* 0x000fca0000000000 */
[----:B------:R-:W-:Y:S01]  /*14800*/  ISETP.GE.AND P3, PT, R2, R6, PT ;  /* 0x000000060200720c */ /* 0x000fe20003f66270 */
[----:B------:R-:W-:-:S05]  /*14810*/  VIADD R2, R0, 0x60 ;  /* 0x0000006000027836 */ /* 0x000fca0000000000 */
[----:B------:R-:W-:Y:S02]  /*14820*/  ISETP.GE.AND P4, PT, R2, R6, PT ;  /* 0x000000060200720c */ /* 0x000fe40003f86270 */
[----:B------:R-:W-:Y:S04]  /*14830*/  SHFL.IDX PT, R2, R7, RZ, 0x1c1f ;  /* 0x001c1fff07027589 */ /* 0x000fe800000e0000 */
[----:B------:R-:W-:Y:S07]  /*14840*/  SHFL.IDX PT, R7, R7, 0x1, 0x1c1f ;  /* 0x003c1f0007077f89 */ /* 0x000fee00000e0000 */
[----:B0-----:R-:W-:-:S05]  /*14850*/  @!P4 LEA R3, P5, R20, R3, 0x1 ;  /* 0x000000031403c211 */ /* 0x001fca00078a08ff */
[----:B------:R-:W-:Y:S02]  /*14860*/  @!P4 IMAD.X R9, RZ, RZ, R4, P5 ;  /* 0x000000ffff09c224 */ /* 0x000fe400028e0604 */
[----:B------:R-:W0:Y:S02]  /*14870*/  SHFL.IDX PT, R4, R8, RZ, 0x1c1f ;  /* 0x001c1fff08047589 */ /* 0x000e2400000e0000 */
[----:B0-----:R-:W-:-:S05]  /*14880*/  @!P3 LEA R4, P5, R20, R4, 0x1 ;  /* 0x000000041404b211 */ /* 0x001fca00078a08ff */
[----:B------:R-:W-:Y:S02]  /*14890*/  @!P3 IMAD.X R5, RZ, RZ, R2, P5 ;  /* 0x000000ffff05b224 */ /* 0x000fe400028e0602 */
[----:B------:R-:W-:Y:S02]  /*148a0*/  @!P4 IMAD.MOV.U32 R2, RZ, RZ, R3 ;  /* 0x000000ffff02c224 */ /* 0x000fe400078e0003 */
[----:B------:R-:W-:-:S05]  /*148b0*/  @!P4 IMAD.MOV.U32 R3, RZ, RZ, R9 ;  /* 0x000000ffff03c224 */ /* 0x000fca00078e0009 */
[----:B------:R-:W-:Y:S04]  /*148c0*/  @!P4 LDGSTS.E.BYPASS.LTC128B.128 [R10+0xdc00], desc[UR50][R2.64], !P2 ;  /* 0x0dc00000020acfae */ /* 0x000fe8000d101d72 */
[----:B------:R-:W-:Y:S04]  /*148d0*/  @!P4 LDGSTS.E.BYPASS.LTC128B.128 [R10+0x10c00], desc[UR50][R2.64+0x40], !P1 ;  /* 0x10c00040020acfae */ /* 0x000fe8000c901d72 */
[----:B------:R0:W-:Y:S02]  /*148e0*/  @!P4 LDGSTS.E.BYPASS.LTC128B.128 [R10+0x13c00], desc[UR50][R2.64+0x80], !P0 ;  /* 0x13c00080020acfae */ /* 0x0001e4000c101d72 */
[----:B0-----:R-:W-:-:S02]  /*148f0*/  @!P3 IMAD.MOV.U32 R2, RZ, RZ, R4 ;  /* 0x000000ffff02b224 */ /* 0x001fc400078e0004 */
[----:B------:R-:W-:-:S05]  /*14900*/  @!P3 IMAD.MOV.U32 R3, RZ, RZ, R5 ;  /* 0x000000ffff03b224 */ /* 0x000fca00078e0005 */
[----:B------:R0:W-:Y:S04]  /*14910*/  @!P3 LDGSTS.E.BYPASS.LTC128B.128 [R10+0xe400], desc[UR50][R2.64], !P2 ;  /* 0x0e400000020abfae */ /* 0x0001e8000d101d72 */
[----:B------:R0:W-:Y:S04]  /*14920*/  @!P3 LDGSTS.E.BYPASS.LTC128B.128 [R10+0x11400], desc[UR50][R2.64+0x40], !P1 ;  /* 0x11400040020abfae */ /* 0x0001e8000c901d72 */
[----:B------:R0:W-:Y:S02]  /*14930*/  @!P3 LDGSTS.E.BYPASS.LTC128B.128 [R10+0x14400], desc[UR50][R2.64+0x80], !P0 ;  /* 0x14400080020abfae */ /* 0x0001e4000c101d72 */
.L_x_1315:
[----:B0-----:R-:W-:Y:S02]  /*14940*/  VIADD R3, R0, 0xa0 ;  /* 0x000000a000037836 */ /* 0x001fe40000000000 */
[----:B------:R-:W-:-:S03]  /*14950*/  VIADD R8, R22, 0x2d800 ;  /* 0x0002d80016087836 */ /* 0x000fc60000000000 */
[----:B------:R-:W-:-:S13]  /*14960*/  ISETP.GE.AND P3, PT, R3, R6, PT ;  /* 0x000000060300720c */ /* 0x000fda0003f66270 */
[----:B------:R-:W-:-:S05]  /*14970*/  @!P3 LEA R2, P4, R20, R14, 0x1 ;  /* 0x0000000e1402b211 */ /* 0x000fca00078808ff */
        /* <DEDUP_REMOVED lines=9> */
.L_x_1199:
[----:B------:R-:W-:Y:S02]  /*14a10*/  PLOP3.LUT P1, PT, P1, P0, PT, 0xa2, 0x0 ;  /* 0x000000000000781c */ /* 0x000fe40000f21472 */
[----:B------:R-:W-:-:S08]  /*14a20*/  @P0 R2UR P1, UR4, R22 ;  /* 0x00000000160402ca */ /* 0x000fd00000020000 */
[----:B------:R-:W-:-:S05]  /*14a30*/  @P0 PLOP3.LUT P0, PT, P1, PT, PT, 0x80, 0x0 ;  /* 0x000000000000081c */ /* 0x000fca0000f0f070 */
[----:B------:R-:W-:Y:S01]  /*14a40*/  @!P1 SYNCS.ARRIVE.TRANS64.RED.A0T1 RZ, [UR4+0x2d800], RZ ;  /* 0x02d800ffffff99a7 */ /* 0x000fe20008200404 */
[----:B------:R-:W-:Y:S07]  /*14a50*/  @!P1 ARRIVES.LDGSTSBAR.64.TRANSCNT [UR4+0x2d800] ;  /* 0x02d80000ff0099b0 */ /* 0x000fee0008000a84 */
[----:B------:R-:W-:Y:S05]  /*14a60*/  @P0 BRA.U.ANY `(.L_x_1199) ;  /* 0xfffffffd00e80947 */ /* 0x000fea000393ffff */
[----:B0-----:R-:W2:Y:S02]  /*14a70*/  LDL.LU R2, [R1+0x1c] ;  /* 0x00001c0001027983 */ /* 0x001ea40000300800 */
[----:B--2---:R-:W-:-:S05]  /*14a80*/  VIADD R2, R2, 0x1 ;  /* 0x0000000102027836 */ /* 0x004fca0000000000 */
[----:B------:R0:W-:Y:S01]  /*14a90*/  STL [R1+0x1c], R2 ;  /* 0x00001c0201007387 */ /* 0x0001e20000100800 */
[----:B------:R-:W-:-:S04]  /*14aa0*/  LEA.HI R0, R2, R2, RZ, 0x1 ;  /* 0x0000000202007211 */ /* 0x000fc800078f08ff */
[----:B------:R-:W-:-:S05]  /*14ab0*/  LOP3.LUT R0, R0, 0xfffffffe, RZ, 0xc0, !PT ;  /* 0xfffffffe00007812 */ /* 0x000fca00078ec0ff */
[----:B------:R-:W-:-:S05]  /*14ac0*/  IMAD.IADD R0, R2, 0x1, -R0 ;  /* 0x0000000102007824 */ /* 0x000fca00078e0a00 */
[----:B------:R-:W-:Y:S01]  /*14ad0*/  SHF.L.U32 R3, R0, 0x1f, RZ ;  /* 0x0000001f00037819 */ /* 0x000fe200000006ff */
[----:B------:R-:W-:Y:S01]  /*14ae0*/  NOP ;  /* 0x0000000000007918 */ /* 0x000fe20000000000 */
[----:B0-----:R-:W2:Y:S01]  /*14af0*/  LDL R2, [R1+0x8] ;  /* 0x0000080001027983 */ /* 0x001ea20000100800 */
[----:B------:R0:W-:Y:S01]  /*14b00*/  SYNCS.ARRIVE.TRANS64.A1T0 RZ, [R22+URZ+0x2d800], RZ ;  /* 0x02d800ff16ff79a7 */ /* 0x0001e2000810003f */
[----:B------:R-:W-:Y:S01]  /*14b10*/  BSSY B0, `(.L_x_1200) ;  /* 0x0000005000007945 */ /* 0x000fe20003800000 */
[----:B------:R-:W1:Y:S01]  /*14b20*/  SYNCS.PHASECHK.TRANS64.TRYWAIT P0, [R22+URZ+0x2d820], R3 ;  /* 0x02d82003160075a7 */ /* 0x000e62000800017f */
[----:B--2---:R-:W-:-:S05]  /*14b30*/  VIADD R0, R2, 0xfffffffe ;  /* 0xfffffffe02007836 */ /* 0x004fca0000000000 */
[----:B------:R-:W-:Y:S01]  /*14b40*/  ISETP.GE.AND P1, PT, R0, R29, PT ;  /* 0x0000001d0000720c */ /* 0x000fe20003f26270 */
[----:B01----:R-:W-:-:S12]  /*14b50*/  @!P0 BRA `(.L_x_1201) ;  /* 0x0000004400708947 */ /* 0x003fd80003800000 */
.L_x_1316:
[----:B------:R-:W-:Y:S05]  /*14b60*/  BSYNC B0 ;  /* 0x0000000000007941 */ /* 0x000fea0003800000 */
.L_x_1200:
[----:B------:R-:W-:Y:S04]  /*14b70*/  BSSY B0, `(.L_x_1202) ;  /* 0x0000228000007945 */ /* 0x000fe80003800000 */
[----:B------:R-:W-:Y:S05]  /*14b80*/  @!P1 BRA `(.L_x_1203) ;  /* 0x0000002000989947 */ /* 0x000fea0003800000 */
[----:B------:R-:W0:Y:S01]  /*14b90*/  LDL R2, [R1+0x8] ;  /* 0x0000080001027983 */ /* 0x000e220000100800 */
[----:B------:R-:W-:Y:S01]  /*14ba0*/  LOP3.LUT R6, RZ, R29, RZ, 0x33, !PT ;  /* 0x0000001dff067212 */ /* 0x000fe200078e33ff */
[----:B------:R-:W-:Y:S01]  /*14bb0*/  BSSY B2, `(.L_x_1204) ;  /* 0x00000bb000027945 */ /* 0x000fe20003800000 */
[----:B0-----:R-:W-:-:S05]  /*14bc0*/  IMAD.MOV R3, RZ, RZ, -R2 ;  /* 0x000000ffff037224 */ /* 0x001fca00078e0a02 */
[----:B------:R-:W-:-:S05]  /*14bd0*/  VIADDMNMX R6, R3, 0x1, R6, !PT ;  /* 0x0000000103067846 */ /* 0x000fca0007800106 */
        /* <DEDUP_REMOVED lines=35> */
.L_x_1208:
[----:B------:R-:W-:Y:S01]  /*14e10*/  IMAD R3, R7, 0x8, R22 ;  /* 0x0000000807037824 */ /* 0x000fe200078e0216 */
[----:B------:R-:W-:Y:S01]  /*14e20*/  SHF.L.U32 R2, R9, 0x1f, RZ ;  /* 0x0000001f09027819 */ /* 0x000fe200000006ff */
[----:B------:R-:W-:Y:S03]  /*14e30*/  BSSY B3, `(.L_x_1209) ;  /* 0x0000003000037945 */ /* 0x000fe60003800000 */
[----:B------:R-:W1:Y:S02]  /*14e40*/  SYNCS.PHASECHK.TRANS64.TRYWAIT P0, [R3+URZ+0x2d840], R2 ;  /* 0x02d84002030075a7 */ /* 0x000e64000800017f */
[----:B-1----:R-:W-:Y:S05]  /*14e50*/  @!P0 BRA `(.L_x_1210) ;  /* 0x0000004000c48947 */ /* 0x002fea0003800000 */
.L_x_1317:
[----:B------:R-:W-:Y:S05]  /*14e60*/  BSYNC B3 ;  /* 0x0000000000037941 */ /* 0x000fea0003800000 */
.L_x_1209:
        /* <DEDUP_REMOVED lines=12> */
.L_x_1212:
[----:B------:R-:W-:Y:S05]  /*14f30*/  BSYNC B3 ;  /* 0x0000000000037941 */ /* 0x000fea0003800000 */
.L_x_1211:
        /* <DEDUP_REMOVED lines=11> */
.L_x_1213:
        /* <DEDUP_REMOVED lines=16> */
.L_x_1214:
        /* <DEDUP_REMOVED lines=16> */
.L_x_1215:
        /* <DEDUP_REMOVED lines=15> */
.L_x_1318:
[----:B------:R-:W-:Y:S05]  /*152e0*/  BSYNC B3 ;  /* 0x0000000000037941 */ /* 0x000fea0003800000 */
.L_x_1216:
[----:B------:R-:W-:Y:S01]  /*152f0*/  BSSY B3, `(.L_x_1218) ;  /* 0x000000c000037945 */ /* 0x000fe20003800000 */
[----:B------:R-:W-:Y:S02]  /*15300*/  IMAD.MOV.U32 R12, RZ, RZ, 0x0 ;  /* 0x00000000ff0c7424 */ /* 0x000fe400078e00ff */
[----:B------:R-:W-:Y:S01]  /*15310*/  IMAD.MOV.U32 R13, RZ, RZ, 0x14f00000 ;  /* 0x14f00000ff0d7424 */ /* 0x000fe200078e00ff */
[----:B------:R-:W-:Y:S06]  /*15320*/  @P1 BRA `(.L_x_1219) ;  /* 0x0000000000201947 */ /* 0x000fec0003800000 */
[----:B------:R-:W1:Y:S01]  /*15330*/  S2R R4, SR_TID.X ;  /* 0x0000000000047919 */ /* 0x000e620000002100 */
[----:B0-----:R-:W-:Y:S02]  /*15340*/  IMAD R2, R23, 0x8, R22 ;  /* 0x0000000817027824 */ /* 0x001fe400078e0216 */
[----:B------:R-:W-:-:S04]  /*15350*/  IMAD.MOV.U32 R3, RZ, RZ, 0x6000 ;  /* 0x00006000ff037424 */ /* 0x000fc800078e00ff */
[----:B------:R2:W-:Y:S01]  /*15360*/  SYNCS.ARRIVE.TRANS64 RZ, [R2+URZ+0x2d850], R3 ;  /* 0x02d8500302ff79a7 */ /* 0x0005e2000800003f */
[----:B-1----:R-:W-:-:S04]  /*15370*/  LOP3.LUT R4, R4, 0x1f, RZ, 0xc0, !PT ;  /* 0x0000001f04047812 */ /* 0x002fc800078ec0ff */
[----:B------:R-:W-:-:S13]  /*15380*/  ISETP.NE.AND P0, PT, R4, RZ, PT ;  /* 0x000000ff0400720c */ /* 0x000fda0003f05270 */
[----:B--2---:R-:W-:Y:S05]  /*15390*/  @!P0 BRA `(.L_x_1219) ;  /* 0x0000000000048947 */ /* 0x004fea0003800000 */
[----:B------:R-:W-:Y:S01]  /*153a0*/  BPT.TRAP 0x1 ;  /* 0x000000040000795c */ /* 0x000fe20000300000 */
.L_x_1219:
[----:B------:R-:W-:Y:S05]  /*153b0*/  BSYNC B3 ;  /* 0x0000000000037941 */ /* 0x000fea0003800000 */
.L_x_1218:
        /* <DEDUP_REMOVED lines=11> */
.L_x_1220:
        /* <DEDUP_REMOVED lines=15> */
.L_x_1221:
        /* <DEDUP_REMOVED lines=15> */
.L_x_1222:
        /* <DEDUP_REMOVED lines=12> */
.L_x_1207:
[----:B------:R-:W-:Y:S05]  /*15710*/  BSYNC B1 ;  /* 0x0000000000017941 */ /* 0x000fea0003800000 */
.L_x_1206:
[----:B------:R-:W2:Y:S01]  /*15720*/  LDL R0, [R1+0x8] ;  /* 0x0000080001007983 */ /* 0x000ea20000100800 */
[----:B------:R-:W-:Y:S02]  /*15730*/  IMAD.MOV.U32 R23, RZ, RZ, R7 ;  /* 0x000000ffff177224 */ /* 0x000fe400078e0007 */
[----:B------:R-:W-:Y:S02]  /*15740*/  IMAD.MOV.U32 R26, RZ, RZ, R9 ;  /* 0x000000ffff1a7224 */ /* 0x000fe400078e0009 */
[----:B--2---:R-:W-:-:S07]  /*15750*/  VIADD R0, R0, 0xfffffffd ;  /* 0xfffffffd00007836 */ /* 0x004fce0000000000 */
.L_x_1205:
[----:B------:R-:W-:Y:S05]  /*15760*/  BSYNC B2 ;  /* 0x0000000000027941 */ /* 0x000fea0003800000 */
.L_x_1204:
[----:B------:R-:W2:Y:S01]  /*15770*/  LDL.LU R2, [R1+0x8] ;  /* 0x0000080001027983 */ /* 0x000ea20000300800 */
[----:B------:R-:W-:Y:S01]  /*15780*/  VIADD R6, R6, 0xfffffffe ;  /* 0xfffffffe06067836 */ /* 0x000fe20000000000 */
[----:B--2---:R-:W-:-:S04]  /*15790*/  LOP3.LUT R3, RZ, R2, RZ, 0x33, !PT ;  /* 0x00000002ff037212 */ /* 0x004fc800078e33ff */
[----:B------:R-:W-:-:S13]  /*157a0*/  ISETP.NE.AND P0, PT, R6, R3, PT ;  /* 0x000000030600720c */ /* 0x000fda0003f05270 */
[----:B------:R-:W-:Y:S05]  /*157b0*/  @!P0 BRA `(.L_x_1203) ;  /* 0x00000014008c8947 */ /* 0x000fea0003800000 */
[----:B------:R-:W-:-:S07]  /*157c0*/  IMAD.MOV.U32 R4, RZ, RZ, R17 ;  /* 0x000000ffff047224 */ /* 0x000fce00078e0011 */
.L_x_1257:
[----:B------:R-:W2:Y:S01]  /*157d0*/  LDL R2, [R1] ;  /* 0x0000000001027983 */ /* 0x000ea20000100800 */
        /* <DEDUP_REMOVED lines=31> */
.L_x_1225:
[----:B------:R-:W-:Y:S01]  /*159d0*/  IMAD R3, R6, 0x8, R22 ;  /* 0x0000000806037824 */ /* 0x000fe200078e0216 */
[----:B------:R-:W-:Y:S01]  /*159e0*/  SHF.L.U32 R2, R7, 0x1f, RZ ;  /* 0x0000001f07027819 */ /* 0x000fe200000006ff */
[----:B------:R-:W-:Y:S03]  /*159f0*/  BSSY B2, `(.L_x_1226) ;  /* 0x0000003000027945 */ /* 0x000fe60003800000 */
[----:B------:R-:W1:Y:S02]  /*15a00*/  SYNCS.PHASECHK.TRANS64.TRYWAIT P0, [R3+URZ+0x2d840], R2 ;  /* 0x02d84002030075a7 */ /* 0x000e64000800017f */
[----:B-1----:R-:W-:Y:S05]  /*15a10*/  @!P0 BRA `(.L_x_1227) ;  /* 0x0000003400fc8947 */ /* 0x002fea0003800000 */
.L_x_1319:
[----:B------:R-:W-:Y:S05]  /*15a20*/  BSYNC B2 ;  /* 0x0000000000027941 */ /* 0x000fea0003800000 */
.L_x_1226:
        /* <DEDUP_REMOVED lines=12> */
.L_x_1229:
[----:B------:R-:W-:Y:S05]  /*15af0*/  BSYNC B2 ;  /* 0x0000000000027941 */ /* 0x000fea0003800000 */
.L_x_1228:
        /* <DEDUP_REMOVED lines=11> */
.L_x_1230:
        /* <DEDUP_REMOVED lines=16> */
.L_x_1231:
        /* <DEDUP_REMOVED lines=16> */
.L_x_1232:
        /* <DEDUP_REMOVED lines=15> */
.L_x_1320:
[----:B------:R-:W-:Y:S05]  /*15ea0*/  BSYNC B2 ;  /* 0x0000000000027941 */ /* 0x000fea0003800000 */
.L_x_1233:
        /* <DEDUP_REMOVED lines=11> */
.L_x_1236:
[----:B------:R-:W-:Y:S05]  /*15f60*/  BSYNC B2 ;  /* 0x0000000000027941 */ /* 0x000fea0003800000 */
.L_x_1235:
        /* <DEDUP_REMOVED lines=10> */
.L_x_1237:
        /* <DEDUP_REMOVED lines=15> */
.L_x_1238:
        /* <DEDUP_REMOVED lines=15> */
.L_x_1239:
        /* <DEDUP_REMOVED lines=12> */
.L_x_1224:
[----:B------:R-:W-:Y:S05]  /*162b0*/  BSYNC B1 ;  /* 0x0000000000017941 */ /* 0x000fea0003800000 */
.L_x_1223:
[----:B------:R-:W2:Y:S01]  /*162c0*/  LDL R2, [R1] ;  /* 0x0000000001027983 */ /* 0x000ea20000100800 */
[----:B------:R-:W-:Y:S01]  /*162d0*/  VIADD R23, R6, 0x1 ;  /* 0x0000000106177836 */ /* 0x000fe20000000000 */
[----:B------:R-:W-:Y:S01]  /*162e0*/  BSSY B1, `(.L_x_1240) ;  /* 0x00000ad000017945 */ /* 0x000fe20003800000 */
[----:B------:R-:W-:-:S03]  /*162f0*/  VIADD R9, R0, 0xffffffff ;  /* 0xffffffff00097836 */ /* 0x000fc60000000000 */
        /* <DEDUP_REMOVED lines=28> */
.L_x_1242:
[----:B------:R-:W-:Y:S01]  /*164c0*/  IMAD R2, R23, 0x8, R22 ;  /* 0x0000000817027824 */ /* 0x000fe200078e0216 */
[----:B------:R-:W-:Y:S01]  /*164d0*/  SHF.L.U32 R3, R26, 0x1f, RZ ;  /* 0x0000001f1a037819 */ /* 0x000fe200000006ff */
[----:B------:R-:W-:Y:S03]  /*164e0*/  BSSY B2, `(.L_x_1243) ;  /* 0x0000003000027945 */ /* 0x000fe60003800000 */
[----:B------:R-:W1:Y:S02]  /*164f0*/  SYNCS.PHASECHK.TRANS64.TRYWAIT P0, [R2+URZ+0x2d840], R3 ;  /* 0x02d84003020075a7 */ /* 0x000e64000800017f */
[----:B-1----:R-:W-:Y:S05]  /*16500*/  @!P0 BRA `(.L_x_1244) ;  /* 0x0000002c00688947 */ /* 0x002fea0003800000 */
.L_x_1321:
[----:B------:R-:W-:Y:S05]  /*16510*/  BSYNC B2 ;  /* 0x0000000000027941 */ /* 0x000fea0003800000 */
.L_x_1243:
        /* <DEDUP_REMOVED lines=12> */
.L_x_1246:
[----:B------:R-:W-:Y:S05]  /*165e0*/  BSYNC B2 ;  /* 0x0000000000027941 */ /* 0x000fea0003800000 */
.L_x_1245:
        /* <DEDUP_REMOVED lines=12> */
.L_x_1247:
        /* <DEDUP_REMOVED lines=16> */
.L_x_1248:
        /* <DEDUP_REMOVED lines=16> */
.L_x_1249:
        /* <DEDUP_REMOVED lines=15> */
.L_x_1322:
[----:B------:R-:W-:Y:S05]  /*169a0*/  BSYNC B2 ;  /* 0x0000000000027941 */ /* 0x000fea0003800000 */
.L_x_1250:
        /* <DEDUP_REMOVED lines=11> */
.L_x_1253:
[----:B------:R-:W-:Y:S05]  /*16a60*/  BSYNC B2 ;  /* 0x0000000000027941 */ /* 0x000fea0003800000 */
.L_x_1252:
        /* <DEDUP_REMOVED lines=10> */
.L_x_1254:
        /* <DEDUP_REMOVED lines=15> */
.L_x_1255:
        /* <DEDUP_REMOVED lines=15> */
.L_x_1256:
        /* <DEDUP_REMOVED lines=12> */
.L_x_1241:
[----:B------:R-:W-:Y:S05]  /*16db0*/  BSYNC B1 ;  /* 0x0000000000017941 */ /* 0x000fea0003800000 */
.L_x_1240:
[----:B------:R-:W-:Y:S01]  /*16dc0*/  ISETP.GT.AND P0, PT, R9, R29, PT ;  /* 0x0000001d0900720c */ /* 0x000fe20003f04270 */
[----:B------:R-:W-:-:S12]  /*16dd0*/  VIADD R0, R0, 0xfffffffe ;  /* 0xfffffffe00007836 */ /* 0x000fd80000000000 */
[----:B------:R-:W-:Y:S05]  /*16de0*/  @P0 BRA `(.L_x_1257) ;  /* 0xffffffe800780947 */ /* 0x000fea000383ffff */
.L_x_1203:
[----:B------:R-:W-:Y:S05]  /*16df0*/  BSYNC B0 ;  /* 0x0000000000007941 */ /* 0x000fea0003800000 */
.L_x_1202:
        /* <DEDUP_REMOVED lines=17> */
.L_x_1259:
[----:B------:R-:W-:Y:S05]  /*16f10*/  BSYNC B0 ;  /* 0x0000000000007941 */ /* 0x000fea0003800000 */
.L_x_1258:
[----:B------:R-:W2:Y:S01]  /*16f20*/  LDL R0, [R1] ;  /* 0x0000000001007983 */ /* 0x000ea20000100800 */
[----:B------:R-:W-:Y:S01]  /*16f30*/  BSSY B0, `(.L_x_1260) ;  /* 0x0000046000007945 */ /* 0x000fe20003800000 */
[----:B--2---:R-:W-:-:S13]  /*16f40*/  LOP3.LUT P0, RZ, R0, 0x1, RZ, 0xc0, !PT ;  /* 0x0000000100ff7812 */ /* 0x004fda000780c0ff */
[----:B------:R-:W-:Y:S05]  /*16f50*/  @!P0 BRA `(.L_x_1261) ;  /* 0x00000004000c8947 */ /* 0x000fea0003800000 */
[----:B0-----:R-:W-:Y:S01]  /*16f60*/  IMAD R3, R23, 0x8, R22 ;  /* 0x0000000817037824 */ /* 0x001fe200078e0216 */
[----:B------:R-:W-:Y:S01]  /*16f70*/  SHF.L.U32 R0, R26, 0x1f, RZ ;  /* 0x0000001f1a007819 */ /* 0x000fe200000006ff */
[----:B------:R-:W-:Y:S01]  /*16f80*/  BSSY B1, `(.L_x_1262) ;  /* 0x0000004000017945 */ /* 0x000fe20003800000 */
[----:B------:R-:W-:Y:S02]  /*16f90*/  ISETP.NE.AND P1, PT, R6, RZ, PT ;  /* 0x000000ff0600720c */ /* 0x000fe40003f25270 */
[----:B------:R-:W0:Y:S02]  /*16fa0*/  SYNCS.PHASECHK.TRANS64.TRYWAIT P0, [R3+URZ+0x2d860], R0 ;  /* 0x02d86000030075a7 */ /* 0x000e24000800017f */
[----:B0-----:R-:W-:Y:S09]  /*16fb0*/  @!P0 BRA `(.L_x_1263) ;  /* 0x0000002000e48947 */ /* 0x001ff20003800000 */
.L_x_1323:
[----:B------:R-:W-:Y:S05]  /*16fc0*/  BSYNC B1 ;  /* 0x0000000000017941 */ /* 0x000fea0003800000 */
.L_x_1262:
        /* <DEDUP_REMOVED lines=9> */
.L_x_1265:
[----:B------:R-:W-:Y:S05]  /*17060*/  BSYNC B1 ;  /* 0x0000000000017941 */ /* 0x000fea0003800000 */
.L_x_1264:
[----:B0-----:R-:W-:Y:S01]  /*17070*/  IMAD R0, R23, 0x6000, R22 ;  /* 0x0000600017007824 */ /* 0x001fe200078e0216 */
        /* <DEDUP_REMOVED lines=9> */
.L_x_1266:
        /* <DEDUP_REMOVED lines=15> */
.L_x_1267:
        /* <DEDUP_REMOVED lines=15> */
.L_x_1268:
        /* <DEDUP_REMOVED lines=10> */
.L_x_1261:
[----:B------:R-:W-:Y:S05]  /*17390*/  BSYNC B0 ;  /* 0x0000000000007941 */ /* 0x000fea0003800000 */
.L_x_1260:
[----:B------:R-:W-:-:S05]  /*173a0*/  VIADD R23, R23, 0x1 ;  /* 0x0000000117177836 */ /* 0x000fca0000000000 */
[----:B------:R-:W-:-:S04]  /*173b0*/  ISETP.NE.AND P0, PT, R23, 0x2, PT ;  /* 0x000000021700780c */ /* 0x000fc80003f05270 */
[----:B0-----:R-:W-:Y:S02]  /*173c0*/  SEL R3, RZ, 0x1, P0 ;  /* 0x00000001ff037807 */ /* 0x001fe40000000000 */
[----:B------:R-:W-:Y:S02]  /*173d0*/  SEL R23, R23, RZ, P0 ;  /* 0x000000ff17177207 */ /* 0x000fe40000000000 */
[----:B------:R-:W-:-:S07]  /*173e0*/  LOP3.LUT R26, R26, R3, RZ, 0x3c, !PT ;  /* 0x000000031a1a7212 */ /* 0x000fce00078e3cff */
.L_x_1184:
[----:B------:R-:W-:Y:S05]  /*173f0*/  BSYNC B7 ;  /* 0x0000000000077941 */ /* 0x000fea0003800000 */
.L_x_1182:
[----:B------:R-:W2:Y:S02]  /*17400*/  LDL R0, [R1] ;  /* 0x0000000001007983 */ /* 0x000ea40000100800 */
        /* <DEDUP_REMOVED lines=11> */
.L_x_1269:
[----:B------:R-:W2:Y:S01]  /*174c0*/  S2R R0, SR_TID.X ;  /* 0x0000000000007919 */ /* 0x000ea20000002100 */
[----:B------:R-:W-:Y:S01]  /*174d0*/  UMOV UR4, 0xffffffff ;  /* 0xffffffff00047882 */ /* 0x000fe20000000000 */
[----:B--2---:R-:W-:-:S04]  /*174e0*/  LOP3.LUT R8, R0, 0x1f, RZ, 0xc0, !PT ;  /* 0x0000001f00087812 */ /* 0x004fc800078ec0ff */
[----:B------:R-:W-:Y:S01]  /*174f0*/  ISETP.NE.AND P0, PT, R8, 0x1f, PT ;  /* 0x0000001f0800780c */ /* 0x000fe20003f05270 */
[----:B------:R-:W-:-:S12]  /*17500*/  BRA.DIV UR4, `(.L_x_1271) ;  /* 0x0000001e04a47947 */ /* 0x000fd8000b800000 */
[----:B------:R-:W-:Y:S01]  /*17510*/  IMAD.IADD R5, R19, 0x1, R8 ;  /* 0x0000000113057824 */ /* 0x000fe200078e0208 */
[----:B------:R-:W-:-:S04]  /*17520*/  ULDC UR4, c[0x0][0xc3c] ;  /* 0x00030f0000047ab9 */ /* 0x000fc80000000800 */
[----:B------:R-:W-:-:S13]  /*17530*/  ISETP.GE.OR P1, PT, R5, UR4, !P0 ;  /* 0x0000000405007c0c */ /* 0x000fda000c726670 */
[----:B------:R-:W2:Y:S02]  /*17540*/  @!P1 LDC.64 R2, c[0x0][0xc80] ;  /* 0x00032000ff029b82 */ /* 0x000ea40000000a00 */
[----:B--2---:R-:W-:-:S06]  /*17550*/  @!P1 IMAD.WIDE R2, R5, 0x4, R2 ;  /* 0x0000000405029825 */ /* 0x004fcc00078e0202 */
[----:B------:R-:W2:Y:S01]  /*17560*/  @!P1 LDG.E R2, desc[UR50][R2.64] ;  /* 0x0000003202029981 */ /* 0x000ea2000c1e1900 */
[----:B------:R-:W-:Y:S01]  /*17570*/  IMAD.MOV.U32 R17, RZ, RZ, RZ ;  /* 0x000000ffff117224 */ /* 0x000fe200078e00ff */
[C---:B------:R-:W-:Y:S02]  /*17580*/  ISETP.GE.U32.AND P2, PT, R8.reuse, 0x2, PT ;  /* 0x000000020800780c */ /* 0x040fe40003f46070 */
[C---:B------:R-:W-:Y:S01]  /*17590*/  ISETP.GE.U32.AND P3, PT, R8.reuse, 0x4, PT ;  /* 0x000000040800780c */ /* 0x040fe20003f66070 */
[----:B------:R-:W-:Y:S01]  /*175a0*/  SHFL.IDX PT, R0, R16, RZ, 0x1f ;  /* 0x00001fff10007589 */ /* 0x000fe200000e0000 */
[C---:B------:R-:W-:Y:S02]  /*175b0*/  ISETP.GE.U32.AND P4, PT, R8.reuse, 0x8, PT ;  /* 0x000000080800780c */ /* 0x040fe40003f86070 */
[C---:B------:R-:W-:Y:S01]  /*175c0*/  ISETP.GE.U32.AND P5, PT, R8.reuse, 0x10, PT ;  /* 0x000000100800780c */ /* 0x040fe20003fa6070 */
[----:B--2---:R-:W-:Y:S01]  /*175d0*/  @!P1 IMAD.MOV.U32 R17, RZ, RZ, R2 ;  /* 0x000000ffff119224 */ /* 0x004fe200078e0002 */
[----:B------:R-:W-:-:S04]  /*175e0*/  ISETP.NE.AND P1, PT, R8, RZ, PT ;  /* 0x000000ff0800720c */ /* 0x000fc80003f25270 */
[----:B------:R-:W2:Y:S02]  /*175f0*/  SHFL.UP PT, R14, R17, 0x1, RZ ;  /* 0x04200000110e7989 */ /* 0x000ea400000e00ff */
[----:B--2---:R-:W-:-:S05]  /*17600*/  SEL R4, R14, RZ, P1 ;  /* 0x000000ff0e047207 */ /* 0x004fca0000800000 */
[----:B------:R-:W-:-:S05]  /*17610*/  IMAD.IADD R4, R17, 0x1, R4 ;  /* 0x0000000111047824 */ /* 0x000fca00078e0204 */
[----:B------:R-:W2:Y:S02]  /*17620*/  SHFL.UP PT, R14, R4, 0x2, RZ ;  /* 0x04400000040e7989 */ /* 0x000ea400000e00ff */
[----:B--2---:R-:W-:-:S05]  /*17630*/  SEL R5, R14, RZ, P2 ;  /* 0x000000ff0e057207 */ /* 0x004fca0001000000 */
[----:B------:R-:W-:Y:S02]  /*17640*/  IMAD.IADD R6, R4, 0x1, R5 ;  /* 0x0000000104067824 */ /* 0x000fe400078e0205 */
[----:B------:R-:W-:Y:S04]  /*17650*/  SHFL.IDX PT, R5, R16, 0x1, 0x1f ;  /* 0x00201f0010057f89 */ /* 0x000fe800000e0000 */
[----:B------:R-:W2:Y:S02]  /*17660*/  SHFL.UP PT, R14, R6, 0x4, RZ ;  /* 0x04800000060e7989 */ /* 0x000ea400000e00ff */
[----:B--2---:R-:W-:-:S05]  /*17670*/  SEL R3, R14, RZ, P3 ;  /* 0x000000ff0e037207 */ /* 0x004fca0001800000 */
[----:B------:R-:W-:-:S05]  /*17680*/  IMAD.IADD R2, R6, 0x1, R3 ;  /* 0x0000000106027824 */ /* 0x000fca00078e0203 */
[----:B------:R-:W2:Y:S02]  /*17690*/  SHFL.UP PT, R14, R2, 0x8, RZ ;  /* 0x05000000020e7989 */ /* 0x000ea400000e00ff */
[----:B--2---:R-:W-:-:S05]  /*176a0*/  SEL R3, R14, RZ, P4 ;  /* 0x000000ff0e037207 */ /* 0x004fca0002000000 */
[----:B------:R-:W-:-:S05]  /*176b0*/  IMAD.IADD R3, R2, 0x1, R3 ;  /* 0x0000000102037824 */ /* 0x000fca00078e0203 */
[----:B------:R-:W2:Y:S02]  /*176c0*/  SHFL.UP PT, R14, R3, 0x10, RZ ;  /* 0x06000000030e7989 */ /* 0x000ea400000e00ff */
[----:B--2---:R-:W-:-:S05]  /*176d0*/  SEL R14, R14, RZ, P5 ;  /* 0x000000ff0e0e7207 */ /* 0x004fca0002800000 */
[----:B------:R-:W-:-:S05]  /*176e0*/  IMAD.IADD R3, R3, 0x1, R14 ;  /* 0x0000000103037824 */ /* 0x000fca00078e020e */
[----:B------:R2:W3:Y:S02]  /*176f0*/  SHFL.IDX PT, R14, R3, 0x1f, 0x1f ;  /* 0x03e01f00030e7f89 */ /* 0x0004e400000e0000 */
.L_x_1333:
[----:B------:R-:W-:Y:S02]  /*17700*/  ULDC UR4, c[0x0][0xc38] ;  /* 0x00030e0000047ab9 */ /* 0x000fe40000000800 */
[----:B------:R-:W-:-:S04]  /*17710*/  IMAD.U32 R4, RZ, RZ, UR4 ;  /* 0x00000004ff047e24 */ /* 0x000fc8000f8e00ff */
[----:B---3--:R-:W-:-:S04]  /*17720*/  IMAD R14, R14, R4, RZ ;  /* 0x000000040e0e7224 */ /* 0x008fc800078e02ff */
[----:B------:R-:W-:-:S05]  /*17730*/  IMAD.IADD R5, R5, 0x1, R14 ;  /* 0x0000000105057824 */ /* 0x000fca00078e020e */
[----:B------:R-:W-:-:S13]  /*17740*/  ISETP.GT.AND P6, PT, R5, R0, PT ;  /* 0x000000000500720c */ /* 0x000fda0003fc4270 */
[----:B------:R-:W-:Y:S05]  /*17750*/  @P6 BRA `(.L_x_1272) ;  /* 0x00000000009c6947 */ /* 0x000fea0003800000 */
.L_x_1277:
[----:B------:R-:W3:Y:S01]  /*17760*/  LDC R2, c[0x0][0xc3c] ;  /* 0x00030f00ff027b82 */ /* 0x000ee20000000800 */
[----:B------:R-:W-:-:S05]  /*17770*/  VIADD R19, R19, 0x1f ;  /* 0x0000001f13137836 */ /* 0x000fca0000000000 */
[----:B---3--:R-:W-:-:S13]  /*17780*/  ISETP.GE.AND P6, PT, R19, R2, PT ;  /* 0x000000021300720c */ /* 0x008fda0003fc6270 */
[----:B------:R-:W-:Y:S05]  /*17790*/  @P6 BRA `(.L_x_1273) ;  /* 0x0000000400d06947 */ /* 0x000fea0003800000 */
[----:B--2---:R-:W2:Y:S01]  /*177a0*/  S2R R3, SR_TID.X ;  /* 0x0000000000037919 */ /* 0x004ea20000002100 */
[----:B------:R-:W-:Y:S01]  /*177b0*/  BSSY B0, `(.L_x_1274) ;  /* 0x0000009000007945 */ /* 0x000fe20003800000 */
[----:B------:R-:W-:Y:S01]  /*177c0*/  IMAD.MOV.U32 R17, RZ, RZ, RZ ;  /* 0x000000ffff117224 */ /* 0x000fe200078e00ff */
[----:B--2---:R-:W-:-:S05]  /*177d0*/  LOP3.LUT R3, R3, 0x1f, RZ, 0xc0, !PT ;  /* 0x0000001f03037812 */ /* 0x004fca00078ec0ff */
[----:B------:R-:W-:-:S05]  /*177e0*/  IMAD.IADD R7, R19, 0x1, R3 ;  /* 0x0000000113077824 */ /* 0x000fca00078e0203 */
[----:B------:R-:W-:-:S13]  /*177f0*/  ISETP.GE.OR P6, PT, R7, R2, !P0 ;  /* 0x000000020700720c */ /* 0x000fda00047c6670 */
[----:B------:R-:W-:Y:S05]  /*17800*/  @P6 BRA `(.L_x_1275) ;  /* 0x00000000000c6947 */ /* 0x000fea0003800000 */
[----:B------:R-:W2:Y:S02]  /*17810*/  LDC.64 R2, c[0x0][0xc80] ;  /* 0x00032000ff027b82 */ /* 0x000ea40000000a00 */
[----:B--2---:R-:W-:-:S05]  /*17820*/  IMAD.WIDE R2, R7, 0x4, R2 ;  /* 0x0000000407027825 */ /* 0x004fca00078e0202 */
[----:B------:R2:W5:Y:S02]  /*17830*/  LDG.E R17, desc[UR50][R2.64] ;  /* 0x0000003202117981 */ /* 0x000564000c1e1900 */
.L_x_1275:
[----:B------:R-:W-:Y:S05]  /*17840*/  BSYNC B0 ;  /* 0x0000000000007941 */ /* 0x000fea0003800000 */
.L_x_1274:
[----:B------:R-:W-:-:S03]  /*17850*/  UMOV UR4, 0xffffffff ;  /* 0xffffffff00047882 */ /* 0x000fc60000000000 */
[----:B------:R-:W-:Y:S05]  /*17860*/  BRA.DIV UR4, `(.L_x_1276) ;  /* 0x0000001e04f07947 */ /* 0x000fea000b800000 */
[----:B-----5:R-:W3:Y:S02]  /*17870*/  SHFL.UP PT, R14, R17, 0x1, RZ ;  /* 0x04200000110e7989 */ /* 0x020ee400000e00ff */
[----:B---3--:R-:W-:-:S05]  /*17880*/  SEL R14, R14, RZ, P1 ;  /* 0x000000ff0e0e7207 */ /* 0x008fca0000800000 */
[----:B------:R-:W-:-:S05]  /*17890*/  IMAD.IADD R13, R17, 0x1, R14 ;  /* 0x00000001110d7824 */ /* 0x000fca00078e020e */
        /* <DEDUP_REMOVED lines=13> */
.L_x_1341:
[----:B------:R-:W-:Y:S02]  /*17970*/  ULDC UR4, c[0x0][0xc38] ;  /* 0x00030e0000047ab9 */ /* 0x000fe40000000800 */
[----:B------:R-:W-:-:S04]  /*17980*/  IMAD.U32 R4, RZ, RZ, UR4 ;  /* 0x00000004ff047e24 */ /* 0x000fc8000f8e00ff */
[----:B---3--:R-:W-:-:S04]  /*17990*/  IMAD R14, R14, R4, RZ ;  /* 0x000000040e0e7224 */ /* 0x008fc800078e02ff */
[----:B------:R-:W-:-:S05]  /*179a0*/  IMAD.IADD R5, R14, 0x1, R5 ;  /* 0x000000010e057824 */ /* 0x000fca00078e0205 */
[----:B------:R-:W-:-:S13]  /*179b0*/  ISETP.GT.AND P6, PT, R5, R0, PT ;  /* 0x000000000500720c */ /* 0x000fda0003fc4270 */
[----:B------:R-:W-:Y:S05]  /*179c0*/  @!P6 BRA `(.L_x_1277) ;  /* 0xfffffffc0064e947 */ /* 0x000fea000383ffff */
.L_x_1272:
[----:B------:R-:W-:Y:S01]  /*179d0*/  IMAD.IADD R16, R5, 0x1, -R14 ;  /* 0x0000000105107824 */ /* 0x000fe200078e0a0e */
[----:B------:R-:W-:-:S03]  /*179e0*/  UMOV UR4, 0xffffffff ;  /* 0xffffffff00047882 */ /* 0x000fc60000000000 */
[----:B------:R-:W-:-:S05]  /*179f0*/  IMAD R5, R3, R4, R16 ;  /* 0x0000000403057224 */ /* 0x000fca00078e0210 */
[----:B------:R-:W-:Y:S01]  /*17a00*/  ISETP.GT.AND P6, PT, R5, R0, PT ;  /* 0x000000000500720c */ /* 0x000fe20003fc4270 */
[----:B------:R-:W-:-:S12]  /*17a10*/  BRA.DIV UR4, `(.L_x_1278) ;  /* 0x0000002204407947 */ /* 0x000fd8000b800000 */
[----:B------:R-:W-:-:S04]  /*17a20*/  VOTE.ANY R2, PT, !P6 ;  /* 0x0000000000027806 */ /* 0x000fc800070e0100 */
[----:B------:R-:W3:Y:S02]  /*17a30*/  POPC R6, R2 ;  /* 0x0000000200067309 */ /* 0x000ee40000000000 */
[----:B---3--:R3:W4:Y:S02]  /*17a40*/  SHFL.IDX PT, R17, R17, R6, 0x1f ;  /* 0x00001f0611117589 */ /* 0x00872400000e0000 */
.L_x_1345:
[----:B------:R-:W-:Y:S01]  /*17a50*/  ISETP.NE.AND P0, PT, R2, RZ, PT ;  /* 0x000000ff0200720c */ /* 0x000fe20003f05270 */
[----:B------:R-:W-:-:S12]  /*17a60*/  IMAD.MOV.U32 R14, RZ, RZ, RZ ;  /* 0x000000ffff0e7224 */ /* 0x000fd800078e00ff */
[----:B------:R-:W-:Y:S05]  /*17a70*/  @!P0 BRA `(.L_x_1279) ;  /* 0x0000000000108947 */ /* 0x000fea0003800000 */
[----:B------:R-:W-:Y:S01]  /*17a80*/  UMOV UR4, 0xffffffff ;  /* 0xffffffff00047882 */ /* 0x000fe20000000000 */
[----:B------:R-:W-:Y:S02]  /*17a90*/  VIADD R12, R6, 0xffffffff ;  /* 0xffffffff060c7836 */ /* 0x000fe40000000000 */
[----:B------:R-:W-:Y:S05]  /*17aa0*/  BRA.DIV UR4, `(.L_x_1280) ;  /* 0x0000002204647947 */ /* 0x000fea000b800000 */
[----:B------:R0:W0:Y:S02]  /*17ab0*/  SHFL.IDX PT, R14, R3, R12, 0x1f ;  /* 0x00001f0c030e7589 */ /* 0x00002400000e0000 */
.L_x_1279:
[----:B0-2---:R-:W0:Y:S01]  /*17ac0*/  LDC.64 R2, c[0x0][0xc90] ;  /* 0x00032400ff027b82 */ /* 0x005e220000000a00 */
[----:B------:R-:W-:-:S04]  /*17ad0*/  IMAD.IADD R19, R6, 0x1, R19 ;  /* 0x0000000106137824 */ /* 0x000fc800078e0213 */
[----:B0-----:R-:W-:-:S05]  /*17ae0*/  IMAD.WIDE R2, R19, 0x4, R2 ;  /* 0x0000000413027825 */ /* 0x001fca00078e0202 */
[----:B---3--:R0:W4:Y:S01]  /*17af0*/  LDG.E R6, desc[UR50][R2.64] ;  /* 0x0000003202067981 */ /* 0x008122000c1e1900 */
[----:B------:R-:W-:-:S04]  /*17b00*/  IMAD R16, R14, R4, R16 ;  /* 0x000000040e107224 */ /* 0x000fc800078e0210 */
[----:B------:R-:W-:Y:S02]  /*17b10*/  IMAD.IADD R0, R0, 0x1, -R16 ;  /* 0x0000000100007824 */ /* 0x000fe400078e0a10 */
[----:B0-----:R-:W-:Y:S02]  /*17b20*/  IMAD.MOV.U32 R2, RZ, RZ, RZ ;  /* 0x000000ffff027224 */ /* 0x001fe400078e00ff */
[----:B----4-:R-:W-:-:S05]  /*17b30*/  IMAD R5, R17, R6, RZ ;  /* 0x0000000611057224 */ /* 0x010fca00078e02ff */
[----:B------:R-:W-:-:S04]  /*17b40*/  IABS R7, R5 ;  /* 0x0000000500077213 */ /* 0x000fc80000000000 */
[----:B------:R-:W0:Y:S08]  /*17b50*/  I2F.RP R8, R7 ;  /* 0x0000000700087306 */ /* 0x000e300000209400 */
[----:B0-----:R-:W1:Y:S02]  /*17b60*/  MUFU.RCP R8, R8 ;  /* 0x0000000800087308 */ /* 0x001e640000001000 */
[----:B-1----:R-:W-:Y:S01]  /*17b70*/  VIADD R9, R8, 0xffffffe ;  /* 0x0ffffffe08097836 */ /* 0x002fe20000000000 */
[----:B------:R-:W-:-:S05]  /*17b80*/  IABS R8, R5 ;  /* 0x0000000500087213 */ /* 0x000fca0000000000 */
[----:B------:R-:W0:Y:S01]  /*17b90*/  F2I.FTZ.U32.TRUNC.NTZ R3, R9 ;  /* 0x0000000900037305 */ /* 0x000e22000021f000 */
[----:B------:R-:W-:Y:S02]  /*17ba0*/  IMAD.MOV R8, RZ, RZ, -R8 ;  /* 0x000000ffff087224 */ /* 0x000fe400078e0a08 */
[----:B0-----:R-:W-:-:S04]  /*17bb0*/  IMAD.MOV R10, RZ, RZ, -R3 ;  /* 0x000000ffff0a7224 */ /* 0x001fc800078e0a03 */
[----:B------:R-:W-:-:S04]  /*17bc0*/  IMAD R11, R10, R7, RZ ;  /* 0x000000070a0b7224 */ /* 0x000fc800078e02ff */
[----:B------:R-:W-:Y:S01]  /*17bd0*/  IMAD.HI.U32 R2, R3, R11, R2 ;  /* 0x0000000b03027227 */ /* 0x000fe200078e0002 */
[----:B------:R-:W-:-:S05]  /*17be0*/  IABS R3, R0 ;  /* 0x0000000000037213 */ /* 0x000fca0000000000 */
        /* <DEDUP_REMOVED lines=15> */
[----:B------:R-:W-:-:S03]  /*17ce0*/  IMAD R0, R5, R9, R0 ;  /* 0x0000000905007224 */ /* 0x000fc600078e0200 */
[----:B------:R-:W-:-:S04]  /*17cf0*/  VIADDMNMX R4, R3, R4, R6, PT ;  /* 0x0000000403047246 */ /* 0x000fc80003800106 */
[----:B------:R-:W-:-:S04]  /*17d00*/  IABS R6, R4 ;  /* 0x0000000400067213 */ /* 0x000fc80000000000 */
[----:B------:R-:W0:Y:S08]  /*17d10*/  I2F.RP R8, R6 ;  /* 0x0000000600087306 */ /* 0x000e300000209400 */
[----:B0-----:R-:W0:Y:S02]  /*17d20*/  MUFU.RCP R8, R8 ;  /* 0x0000000800087308 */ /* 0x001e240000001000 */
[----:B0-----:R-:W-:Y:S01]  /*17d30*/  VIADD R2, R8, 0xffffffe ;  /* 0x0ffffffe08027836 */ /* 0x001fe20000000000 */
[----:B------:R-:W-:-:S05]  /*17d40*/  IABS R8, R0 ;  /* 0x0000000000087213 */ /* 0x000fca0000000000 */
[----:B------:R0:W1:Y:S02]  /*17d50*/  F2I.FTZ.U32.TRUNC.NTZ R3, R2 ;  /* 0x0000000200037305 */ /* 0x000064000021f000 */
[----:B0-----:R-:W-:Y:S02]  /*17d60*/  IMAD.MOV.U32 R2, RZ, RZ, RZ ;  /* 0x000000ffff027224 */ /* 0x001fe400078e00ff */
[----:B-1----:R-:W-:-:S04]  /*17d70*/  IMAD.MOV R5, RZ, RZ, -R3 ;  /* 0x000000ffff057224 */ /* 0x002fc800078e0a03 */
[----:B------:R-:W-:-:S04]  /*17d80*/  IMAD R5, R5, R6, RZ ;  /* 0x0000000605057224 */ /* 0x000fc800078e02ff */
[----:B------:R-:W-:Y:S01]  /*17d90*/  IMAD.HI.U32 R3, R3, R5, R2 ;  /* 0x0000000503037227 */ /* 0x000fe200078e0002 */
[-C--:B------:R-:W-:Y:S02]  /*17da0*/  IABS R5, R4.reuse ;  /* 0x0000000400057213 */ /* 0x080fe40000000000 */
[C---:B------:R-:W-:Y:S01]  /*17db0*/  LOP3.LUT R2, R0.reuse, R4, RZ, 0x3c, !PT ;  /* 0x0000000400027212 */ /* 0x040fe200078e3cff */
[----:B------:R-:W-:Y:S02]  /*17dc0*/  IMAD.IADD R0, R0, 0x1, R7 ;  /* 0x0000000100007824 */ /* 0x000fe400078e0207 */
[----:B------:R-:W-:Y:S01]  /*17dd0*/  IMAD.MOV R5, RZ, RZ, -R5 ;  /* 0x000000ffff057224 */ /* 0x000fe200078e0a05 */
[----:B------:R-:W-:Y:S01]  /*17de0*/  ISETP.GE.AND P2, PT, R2, RZ, PT ;  /* 0x000000ff0200720c */ /* 0x000fe20003f46270 */
[----:B------:R-:W-:-:S04]  /*17df0*/  IMAD.HI.U32 R3, R3, R8, RZ ;  /* 0x0000000803037227 */ /* 0x000fc800078e00ff */
[----:B------:R-:W-:-:S05]  /*17e00*/  IMAD R5, R3, R5, R8 ;  /* 0x0000000503057224 */ /* 0x000fca00078e0208 */
[----:B------:R-:W-:-:S13]  /*17e10*/  ISETP.GT.U32.AND P1, PT, R6, R5, PT ;  /* 0x000000050600720c */ /* 0x000fda0003f24070 */
[----:B------:R-:W-:Y:S02]  /*17e20*/  @!P1 IMAD.IADD R5, R5, 0x1, -R6 ;  /* 0x0000000105059824 */ /* 0x000fe400078e0a06 */
[----:B------:R-:W-:Y:S01]  /*17e30*/  @!P1 VIADD R3, R3, 0x1 ;  /* 0x0000000103039836 */ /* 0x000fe20000000000 */
[----:B------:R-:W-:Y:S02]  /*17e40*/  ISETP.NE.AND P1, PT, R4, RZ, PT ;  /* 0x000000ff0400720c */ /* 0x000fe40003f25270 */
[----:B------:R-:W-:-:S13]  /*17e50*/  ISETP.GE.U32.AND P0, PT, R5, R6, PT ;  /* 0x000000060500720c */ /* 0x000fda0003f06070 */
[----:B------:R-:W-:-:S04]  /*17e60*/  @P0 VIADD R3, R3, 0x1 ;  /* 0x0000000103030836 */ /* 0x000fc80000000000 */
[----:B------:R-:W-:Y:S01]  /*17e70*/  @!P2 IMAD.MOV R3, RZ, RZ, -R3 ;  /* 0x000000ffff03a224 */ /* 0x000fe200078e0a03 */
[----:B------:R-:W-:Y:S01]  /*17e80*/  @!P1 LOP3.LUT R3, RZ, R4, RZ, 0x33, !PT ;  /* 0x00000004ff039212 */ /* 0x000fe200078e33ff */
[----:B------:R-:W-:-:S04]  /*17e90*/  IMAD.MOV R4, RZ, RZ, -R4 ;  /* 0x000000ffff047224 */ /* 0x000fc800078e0a04 */
[----:B------:R-:W-:Y:S01]  /*17ea0*/  IMAD R18, R3, R4, R0 ;  /* 0x0000000403127224 */ /* 0x000fe200078e0200 */
[----:B------:R-:W-:-:S05]  /*17eb0*/  LOP3.LUT R0, RZ, R3, RZ, 0x33, !PT ;  /* 0x00000003ff007212 */ /* 0x000fca00078e33ff */
[----:B------:R-:W-:Y:S01]  /*17ec0*/  IMAD.IADD R17, R17, 0x1, R0 ;  /* 0x0000000111117824 */ /* 0x000fe200078e0200 */
[----:B------:R-:W-:Y:S06]  /*17ed0*/  BRA `(.L_x_1281) ;  /* 0x00000000001c7947 */ /* 0x000fec0003800000 */
.L_x_1273:
[----:B------:R-:W-:Y:S01]  /*17ee0*/  UMOV UR4, URZ ;  /* 0x0000003f00047c82 */ /* 0x000fe20008000000 */
[----:B------:R-:W-:Y:S01]  /*17ef0*/  UMOV UR5, URZ ;  /* 0x0000003f00057c82 */ /* 0x000fe20008000000 */
[----:B------:R-:W-:Y:S01]  /*17f00*/  ULDC UR6, c[0x0][0xc3c] ;  /* 0x00030f0000067ab9 */ /* 0x000fe20000000800 */
[----:B------:R-:W-:Y:S02]  /*17f10*/  IMAD.MOV.U32 R16, RZ, RZ, R0 ;  /* 0x000000ffff107224 */ /* 0x000fe400078e0000 */
[----:B------:R-:W-:Y:S02]  /*17f20*/  IMAD.U32 R17, RZ, RZ, UR4 ;  /* 0x00000004ff117e24 */ /* 0x000fe4000f8e00ff */
[----:B------:R-:W-:Y:S02]  /*17f30*/  IMAD.U32 R18, RZ, RZ, UR5 ;  /* 0x00000005ff127e24 */ /* 0x000fe4000f8e00ff */
[----:B------:R-:W-:-:S07]  /*17f40*/  IMAD.U32 R19, RZ, RZ, UR6 ;  /* 0x00000006ff137e24 */ /* 0x000fce000f8e00ff */
.L_x_1281:
[----:B------:R-:W3:Y:S01]  /*17f50*/  S2R R0, SR_TID.X ;  /* 0x0000000000007919 */ /* 0x000ee20000002100 */
[----:B------:R-:W-:Y:S05]  /*17f60*/  WARPSYNC.ALL ;  /* 0x0000000000007948 */ /* 0x000fea0003800000 */
[----:B------:R-:W-:Y:S01]  /*17f70*/  BAR.SYNC.DEFER_BLOCKING 0x4, 0x200 ;  /* 0x0108000000007b1d */ /* 0x000fe20000010000 */
[----:B---3--:R-:W-:-:S04]  /*17f80*/  LOP3.LUT R0, R0, 0x1f, RZ, 0xc0, !PT ;  /* 0x0000001f00007812 */ /* 0x008fc800078ec0ff */
[----:B------:R-:W-:-:S13]  /*17f90*/  ISETP.NE.AND P0, PT, R0, RZ, PT ;  /* 0x000000ff0000720c */ /* 0x000fda0003f05270 */
[----:B--2---:R-:W2:Y:S01]  /*17fa0*/  @!P0 S2R R3, SR_CgaCtaId ;  /* 0x0000000000038919 */ /* 0x004ea20000008800 */
[----:B------:R-:W-:-:S04]  /*17fb0*/  @!P0 MOV R0, 0x400 ;  /* 0x0000040000008802 */ /* 0x000fc80000000f00 */
[----:B--2---:R-:W-:-:S05]  /*17fc0*/  @!P0 LEA R22, R3, R0, 0x18 ;  /* 0x0000000003168211 */ /* 0x004fca00078ec0ff */
[----:B------:R4:W-:Y:S01]  /*17fd0*/  @!P0 STS.128 [R22+0x2d8d0], R16 ;  /* 0x02d8d01016008388 */ /* 0x0009e20000000c00 */
[----:B------:R-:W-:Y:S06]  /*17fe0*/  BAR.ARV 0x5, 0x200 ;  /* 0x0148000000007b1d */ /* 0x000fec0000002000 */
.L_x_1270:
[----:B------:R-:W-:Y:S02]  /*17ff0*/  ULDC UR4, c[0x0][0xc3c] ;  /* 0x00030f0000047ab9 */ /* 0x000fe40000000800 */
[----:B---3--:R-:W-:-:S13]  /*18000*/  ISETP.GE.AND P0, PT, R19, UR4, PT ;  /* 0x0000000413007c0c */ /* 0x008fda000bf06270 */
[----:B------:R-:W-:Y:S05]  /*18010*/  @!P0 BRA `(.L_x_1282) ;  /* 0xffffffa800748947 */ /* 0x000fea000383ffff */
[----:B------:R-:W-:Y:S05]  /*18020*/  BSYNC B8 ;  /* 0x0000000000087941 */ /* 0x000fea0003800000 */
.L_x_1170:
[----:B0-----:R-:W3:Y:S01]  /*18030*/  LDL.LU R0, [R1+0x1c] ;  /* 0x00001c0001007983 */ /* 0x001ee20000300800 */
[----:B------:R-:W-:Y:S01]  /*18040*/  BSSY B0, `(.L_x_1283) ;  /* 0x000000b000007945 */ /* 0x000fe20003800000 */
[----:B------:R-:W1:Y:S01]  /*18050*/  S2R R5, SR_CgaCtaId ;  /* 0x0000000000057919 */ /* 0x000e620000008800 */
[----:B---3--:R-:W-:-:S05]  /*18060*/  VIADD R0, R0, 0x1 ;  /* 0x0000000100007836 */ /* 0x008fca0000000000 */
[----:B------:R-:W-:-:S04]  /*18070*/  LEA.HI R2, R0, R0, RZ, 0x1 ;  /* 0x0000000000027211 */ /* 0x000fc800078f08ff */
[----:B------:R-:W-:Y:S02]  /*18080*/  LOP3.LUT R3, R2, 0xfffffffe, RZ, 0xc0, !PT ;  /* 0xfffffffe02037812 */ /* 0x000fe400078ec0ff */
[----:B------:R-:W-:-:S03]  /*18090*/  MOV R2, 0x400 ;  /* 0x0000040000027802 */ /* 0x000fc60000000f00 */
[----:B------:R-:W-:Y:S01]  /*180a0*/  IMAD.IADD R0, R0, 0x1, -R3 ;  /* 0x0000000100007824 */ /* 0x000fe200078e0a03 */
[----:B-1----:R-:W-:-:S04]  /*180b0*/  LEA R9, R5, R2, 0x18 ;  /* 0x0000000205097211 */ /* 0x002fc800078ec0ff */
[----:B------:R-:W-:-:S04]  /*180c0*/  SHF.L.U32 R0, R0, 0x1f, RZ ;  /* 0x0000001f00007819 */ /* 0x000fc800000006ff */
[----:B------:R-:W0:Y:S02]  /*180d0*/  SYNCS.PHASECHK.TRANS64.TRYWAIT P0, [R9+URZ+0x2d820], R0 ;  /* 0x02d82000090075a7 */ /* 0x000e24000800017f */
[----:B0-----:R-:W-:Y:S05]  /*180e0*/  @!P0 BRA `(.L_x_1284) ;  /* 0x0000001800f88947 */ /* 0x001fea0003800000 */
.L_x_1348:
[----:B------:R-:W-:Y:S05]  /*180f0*/  BSYNC B0 ;  /* 0x0000000000007941 */ /* 0x000fea0003800000 */
.L_x_1283:
[----:B------:R-:W-:-:S03]  /*18100*/  UMOV UR4, 0xffffffff ;  /* 0xffffffff00047882 */ /* 0x000fc60000000000 */
[----:B------:R-:W-:Y:S05]  /*18110*/  BRA.DIV UR4, `(.L_x_1285) ;  /* 0x0000001e04007947 */ /* 0x000fea000b800000 */
[----:B0-----:R-:W0:Y:S02]  /*18120*/  S2R R0, SR_TID.X ;  /* 0x0000000000007919 */ /* 0x001e240000002100 */
[----:B0-----:R-:W-:-:S04]  /*18130*/  SHF.R.U32.HI R0, RZ, 0x5, R0 ;  /* 0x00000005ff007819 */ /* 0x001fc80000011600 */
[----:B------:R-:W-:-:S05]  /*18140*/  LOP3.LUT R0, R0, 0x3, RZ, 0xc0, !PT ;  /* 0x0000000300007812 */ /* 0x000fca00078ec0ff */
[----:B------:R0:W1:Y:S02]  /*18150*/  SHFL.IDX PT, R14, R0, RZ, 0x1f ;  /* 0x00001fff000e7589 */ /* 0x00006400000e0000 */
.L_x_1351:
[----:B-1----:R-:W-:Y:S01]  /*18160*/  ISETP.NE.AND P0, PT, R14, RZ, PT ;  /* 0x000000ff0e00720c */ /* 0x002fe20003f05270 */
[----:B------:R-:W-:-:S12]  /*18170*/  BSSY B0, `(.L_x_1286) ;  /* 0x0000024000007945 */ /* 0x000fd80003800000 */
[----:B------:R-:W-:Y:S05]  /*18180*/  @P0 BRA `(.L_x_1287) ;  /* 0x0000000000880947 */ /* 0x000fea0003800000 */
[----:B------:R-:W-:-:S03]  /*18190*/  UMOV UR4, 0xffffffff ;  /* 0xffffffff00047882 */ /* 0x000fc60000000000 */
[----:B------:R-:W-:Y:S05]  /*181a0*/  BRA.DIV UR4, `(.L_x_1288) ;  /* 0x0000001e04107947 */ /* 0x000fea000b800000 */
[----:B------:R-:W-:-:S13]  /*181b0*/  ELECT P6, URZ, PT ;  /* 0x00000000003f782f */ /* 0x000fda00038c0000 */
.L_x_1354:
[----:B------:R-:W-:Y:S05]  /*181c0*/  @!P6 BRA `(.L_x_1287) ;  /* 0x000000000078e947 */ /* 0x000fea0003800000 */
[----:B------:R-:W-:-:S06]  /*181d0*/  ULOP3.LUT UR4, UR36, 0x2, URZ, 0xfc, !UPT ;  /* 0x0000000224047892 */ /* 0x000fcc000f8efc3f */
[----:B0-----:R-:W-:-:S05]  /*181e0*/  IMAD.U32 R0, RZ, RZ, UR4 ;  /* 0x00000004ff007e24 */ /* 0x001fca000f8e00ff */
[----:B------:R-:W-:-:S13]  /*181f0*/  ISETP.NE.AND P2, PT, R0, 0x3, PT ;  /* 0x000000030000780c */ /* 0x000fda0003f45270 */
[----:B------:R-:W-:Y:S05]  /*18200*/  @!P2 BRA `(.L_x_1289) ;  /* 0x000000000004a947 */ /* 0x000fea0003800000 */
[----:B------:R-:W-:Y:S01]  /*18210*/  BPT.TRAP 0x1 ;  /* 0x000000040000795c */ /* 0x000fe20000300000 */
.L_x_1289:
        /* <DEDUP_REMOVED lines=12> */
.L_x_1355:
[----:B------:R-:W1:Y:S02]  /*182e0*/  SYNCS.PHASECHK.TRANS64.TRYWAIT P0, [R3+URZ], R2 ;  /* 0x00000002030075a7 */ /* 0x000e64000800017f */
[----:B-1----:R-:W-:Y:S05]  /*182f0*/  @!P0 BRA `(.L_x_1291) ;  /* 0x0000001800f08947 */ /* 0x002fea0003800000 */
.L_x_1356:
[----:B------:R-:W-:Y:S05]  /*18300*/  @!P2 BRA `(.L_x_1292) ;  /* 0x000000000004a947 */ /* 0x000fea0003800000 */
[----:B------:R-:W-:Y:S01]  /*18310*/  BPT.TRAP 0x1 ;  /* 0x000000040000795c */ /* 0x000fe20000300000 */
.L_x_1292:
[----:B------:R-:W-:-:S04]  /*18320*/  VIADD R0, R9, 0x2d860 ;  /* 0x0002d86009007836 */ /* 0x000fc80000000000 */
[----:B------:R-:W-:-:S04]  /*18330*/  IMAD R23, R23, 0x8, R0 ;  /* 0x0000000817177824 */ /* 0x000fc800078e0200 */
[----:B------:R-:W3:Y:S02]  /*18340*/  SYNCS.PHASECHK.TRANS64.TRYWAIT P0, [R23+URZ], R4 ;  /* 0x00000004170075a7 */ /* 0x000ee4000800017f */
[----:B---3--:R-:W-:Y:S05]  /*18350*/  @!P0 BRA `(.L_x_1293) ;  /* 0x0000001800ec8947 */ /* 0x008fea0003800000 */
.L_x_1357:
[----:B------:R-:W-:-:S07]  /*18360*/  IMAD R7, R7, 0x8, R0 ;  /* 0x0000000807077824 */ /* 0x000fce00078e0200 */
.L_x_1294:
[----:B------:R0:W0:Y:S02]  /*18370*/  SYNCS.PHASECHK.TRANS64.TRYWAIT P0, [R7+URZ], R2 ;  /* 0x00000002070075a7 */ /* 0x000024000800017f */
[----:B0-----:R-:W-:Y:S05]  /*18380*/  @!P0 NANOSLEEP.SYNCS 0x989680 ;  /* 0x009896800000895d */ /* 0x001fea0003900000 */
[----:B------:R-:W0:Y:S02]  /*18390*/  @!P0 SYNCS.PHASECHK.TRANS64 P0, [R7+URZ], R2 ;  /* 0x00000002070085a7 */ /* 0x000e24000800007f */
[----:B0-----:R-:W-:Y:S05]  /*183a0*/  @!P0 BRA `(.L_x_1294) ;  /* 0xfffffffc00f08947 */ /* 0x001fea000383ffff */
.L_x_1287:
[----:B------:R-:W-:Y:S05]  /*183b0*/  BSYNC B0 ;  /* 0x0000000000007941 */ /* 0x000fea0003800000 */
.L_x_1286:
[----:B------:R-:W-:Y:S05]  /*183c0*/  EXIT ;  /* 0x000000000000794d */ /* 0x000fea0003800000 */
.L_x_1080:
[----:B0-----:R-:W-:-:S04]  /*183d0*/  IMAD.U32 R3, RZ, RZ, UR42 ;  /* 0x0000002aff037e24 */ /* 0x001fc8000f8e00ff */
[----:B------:R0:W1:Y:S03]  /*183e0*/  SYNCS.PHASECHK.TRANS64.TRYWAIT P1, [R3+URZ+0x2d800], R0 ;  /* 0x02d80000030075a7 */ /* 0x000066000802017f */
[----:B-1----:R-:W-:Y:S05]  /*183f0*/  @!P1 NANOSLEEP.SYNCS 0x989680 ;  /* 0x009896800000995d */ /* 0x002fea0003900000 */
[----:B------:R-:W1:Y:S02]  /*18400*/  @!P1 SYNCS.PHASECHK.TRANS64 P1, [R3+URZ+0x2d800], R0 ;  /* 0x02d80000030095a7 */ /* 0x000e64000802007f */
[----:B-1----:R-:W-:Y:S05]  /*18410*/  @!P1 BRA `(.L_x_1080) ;  /* 0xfffffffc00ec9947 */ /* 0x002fea000383ffff */
[----:B------:R-:W-:Y:S05]  /*18420*/  BRA `(.L_x_1295) ;  /* 0xfffffe9800287947 */ /* 0x000fea000383ffff */
.L_x_1084:
[----:B-1----:R1:W2:Y:S02]  /*18430*/  SYNCS.PHASECHK.TRANS64.TRYWAIT P2, [R90+URZ+0x2d830], R3 ;  /* 0x02d830035a0075a7 */ /* 0x0022a4000804017f */
[----:B--2---:R-:W-:Y:S05]  /*18440*/  @!P2 NANOSLEEP.SYNCS 0x989680 ;  /* 0x009896800000a95d */ /* 0x004fea0003900000 */
[----:B------:R-:W2:Y:S02]  /*18450*/  @!P2 SYNCS.PHASECHK.TRANS64 P2, [R90+URZ+0x2d830], R3 ;  /* 0x02d830035a00a5a7 */ /* 0x000ea4000804007f */
[----:B--2---:R-:W-:Y:S05]  /*18460*/  @!P2 BRA `(.L_x_1084) ;  /* 0xfffffffc00f0a947 */ /* 0x004fea000383ffff */
[----:B------:R-:W-:Y:S05]  /*18470*/  BRA `(.L_x_1083) ;  /* 0xfffffe98004c7947 */ /* 0x000fea000383ffff */
.L_x_1100:
[----:B--2---:R-:W-:-:S04]  /*18480*/  IMAD.U32 R6, RZ, RZ, UR6 ;  /* 0x00000006ff067e24 */ /* 0x004fc8000f8e00ff */
[----:B------:R2:W3:Y:S03]  /*18490*/  SYNCS.PHASECHK.TRANS64.TRYWAIT P2, [R6+URZ+0x2d830], R5 ;  /* 0x02d83005060075a7 */ /* 0x0004e6000804017f */
[----:B---3--:R-:W-:Y:S05]  /*184a0*/  @!P2 NANOSLEEP.SYNCS 0x989680 ;  /* 0x009896800000a95d */ /* 0x008fea0003900000 */
[----:B------:R-:W3:Y:S02]  /*184b0*/  @!P2 SYNCS.PHASECHK.TRANS64 P2, [R6+URZ+0x2d830], R5 ;  /* 0x02d830050600a5a7 */ /* 0x000ee4000804007f */
[----:B---3--:R-:W-:Y:S05]  /*184c0*/  @!P2 BRA `(.L_x_1100) ;  /* 0xfffffffc00eca947 */ /* 0x008fea000383ffff */
[----:B------:R-:W-:Y:S05]  /*184d0*/  BRA `(.L_x_1097) ;  /* 0xfffffed400407947 */ /* 0x000fea000383ffff */
.L_x_1104:
[----:B-1----:R-:W-:-:S04]  /*184e0*/  IMAD.U32 R6, RZ, RZ, UR6 ;  /* 0x00000006ff067e24 */ /* 0x002fc8000f8e00ff */
[----:B------:R1:W2:Y:S03]  /*184f0*/  SYNCS.PHASECHK.TRANS64.TRYWAIT P2, [R6+URZ+0x2d850], R5 ;  /* 0x02d85005060075a7 */ /* 0x0002a6000804017f */
[----:B--2---:R-:W-:Y:S05]  /*18500*/  @!P2 NANOSLEEP.SYNCS 0x989680 ;  /* 0x009896800000a95d */ /* 0x004fea0003900000 */
[----:B------:R-:W2:Y:S02]  /*18510*/  @!P2 SYNCS.PHASECHK.TRANS64 P2, [R6+URZ+0x2d850], R5 ;  /* 0x02d850050600a5a7 */ /* 0x000ea4000804007f */
[----:B--2---:R-:W-:Y:S05]  /*18520*/  @!P2 BRA `(.L_x_1104) ;  /* 0xfffffffc00eca947 */ /* 0x004fea000383ffff */
[----:B------:R-:W-:Y:S05]  /*18530*/  BRA `(.L_x_1101) ;  /* 0xfffffed400e07947 */ /* 0x000fea000383ffff */
.L_x_1121:
[----:B--2---:R-:W-:-:S04]  /*18540*/  IMAD.U32 R7, RZ, RZ, UR6 ;  /* 0x00000006ff077e24 */ /* 0x004fc8000f8e00ff */
[----:B------:R2:W3:Y:S03]  /*18550*/  SYNCS.PHASECHK.TRANS64.TRYWAIT P2, [R7+URZ+0x2d830], R4 ;  /* 0x02d83004070075a7 */ /* 0x0004e6000804017f */
[----:B---3--:R-:W-:Y:S05]  /*18560*/  @!P2 NANOSLEEP.SYNCS 0x989680 ;  /* 0x009896800000a95d */ /* 0x008fea0003900000 */
[----:B------:R-:W3:Y:S02]  /*18570*/  @!P2 SYNCS.PHASECHK.TRANS64 P2, [R7+URZ+0x2d830], R4 ;  /* 0x02d830040700a5a7 */ /* 0x000ee4000804007f */
[----:B---3--:R-:W-:Y:S05]  /*18580*/  @!P2 BRA `(.L_x_1121) ;  /* 0xfffffffc00eca947 */ /* 0x008fea000383ffff */
[----:B------:R-:W-:Y:S05]  /*18590*/  BRA `(.L_x_1118) ;  /* 0xffffff1000207947 */ /* 0x000fea000383ffff */
.L_x_1125:
[----:B-1----:R-:W-:-:S04]  /*185a0*/  IMAD.U32 R7, RZ, RZ, UR6 ;  /* 0x00000006ff077e24 */ /* 0x002fc8000f8e00ff */
[----:B------:R1:W2:Y:S03]  /*185b0*/  SYNCS.PHASECHK.TRANS64.TRYWAIT P2, [R7+URZ+0x2d850], R4 ;  /* 0x02d85004070075a7 */ /* 0x0002a6000804017f */
[----:B--2---:R-:W-:Y:S05]  /*185c0*/  @!P2 NANOSLEEP.SYNCS 0x989680 ;  /* 0x009896800000a95d */ /* 0x004fea0003900000 */
[----:B------:R-:W2:Y:S02]  /*185d0*/  @!P2 SYNCS.PHASECHK.TRANS64 P2, [R7+URZ+0x2d850], R4 ;  /* 0x02d850040700a5a7 */ /* 0x000ea4000804007f */
[----:B--2---:R-:W-:Y:S05]  /*185e0*/  @!P2 BRA `(.L_x_1125) ;  /* 0xfffffffc00eca947 */ /* 0x004fea000383ffff */
[----:B------:R-:W-:Y:S05]  /*185f0*/  BRA `(.L_x_1122) ;  /* 0xffffff1000c07947 */ /* 0x000fea000383ffff */
.L_x_1131:
[----:B--2---:R-:W-:-:S04]  /*18600*/  IMAD.U32 R7, RZ, RZ, UR6 ;  /* 0x00000006ff077e24 */ /* 0x004fc8000f8e00ff */
[----:B------:R2:W4:Y:S03]  /*18610*/  SYNCS.PHASECHK.TRANS64.TRYWAIT P2, [R7+URZ+0x2d830], R4 ;  /* 0x02d83004070075a7 */ /* 0x000526000804017f */
[----:B----4-:R-:W-:Y:S05]  /*18620*/  @!P2 NANOSLEEP.SYNCS 0x989680 ;  /* 0x009896800000a95d */ /* 0x010fea0003900000 */
[----:B------:R-:W4:Y:S02]  /*18630*/  @!P2 SYNCS.PHASECHK.TRANS64 P2, [R7+URZ+0x2d830], R4 ;  /* 0x02d830040700a5a7 */ /* 0x000f24000804007f */
[----:B----4-:R-:W-:Y:S05]  /*18640*/  @!P2 BRA `(.L_x_1131) ;  /* 0xfffffffc00eca947 */ /* 0x010fea000383ffff */
[----:B------:R-:W-:Y:S05]  /*18650*/  BRA `(.L_x_1128) ;  /* 0xffffff3800287947 */ /* 0x000fea000383ffff */
.L_x_1135:
[----:B-1----:R-:W-:-:S04]  /*18660*/  IMAD.U32 R7, RZ, RZ, UR6 ;  /* 0x00000006ff077e24 */ /* 0x002fc8000f8e00ff */
[----:B------:R1:W2:Y:S03]  /*18670*/  SYNCS.PHASECHK.TRANS64.TRYWAIT P2, [R7+URZ+0x2d850], R4 ;  /* 0x02d85004070075a7 */ /* 0x0002a6000804017f */
[----:B--2---:R-:W-:Y:S05]  /*18680*/  @!P2 NANOSLEEP.SYNCS 0x989680 ;  /* 0x009896800000a95d */ /* 0x004fea0003900000 */
[----:B------:R-:W2:Y:S02]  /*18690*/  @!P2 SYNCS.PHASECHK.TRANS64 P2, [R7+URZ+0x2d850], R4 ;  /* 0x02d850040700a5a7 */ /* 0x000ea4000804007f */
[----:B--2---:R-:W-:Y:S05]  /*186a0*/  @!P2 BRA `(.L_x_1135) ;  /* 0xfffffffc00eca947 */ /* 0x004fea000383ffff */
[----:B------:R-:W-:Y:S05]  /*186b0*/  BRA `(.L_x_1132) ;  /* 0xffffff3800c87947 */ /* 0x000fea000383ffff */
.L_x_1148:
[----:B----4-:R-:W-:-:S04]  /*186c0*/  IMAD.U32 R5, RZ, RZ, UR9 ;  /* 0x00000009ff057e24 */ /* 0x010fc8000f8e00ff */
[----:B------:R4:W0:Y:S03]  /*186d0*/  SYNCS.PHASECHK.TRANS64.TRYWAIT P0, [R5+URZ+0x2d850], R0 ;  /* 0x02d85000050075a7 */ /* 0x000826000800017f */
[----:B0-----:R-:W-:Y:S05]  /*186e0*/  @!P0 NANOSLEEP.SYNCS 0x989680 ;  /* 0x009896800000895d */ /* 0x001fea0003900000 */
[----:B------:R-:W0:Y:S02]  /*186f0*/  @!P0 SYNCS.PHASECHK.TRANS64 P0, [R5+URZ+0x2d850], R0 ;  /* 0x02d85000050085a7 */ /* 0x000e24000800007f */
[----:B0-----:R-:W-:Y:S05]  /*18700*/  @!P0 BRA `(.L_x_1148) ;  /* 0xfffffffc00ec8947 */ /* 0x001fea000383ffff */
[----:B------:R-:W-:Y:S05]  /*18710*/  BRA `(.L_x_1147) ;  /* 0xffffff7000087947 */ /* 0x000fea000383ffff */
.L_x_1190:
        /* <DEDUP_REMOVED lines=8> */
[----:B-1----:R-:W-:Y:S05]  /*187a0*/  WARPSYNC.COLLECTIVE R15, `(.L_x_1297) ;  /* 0x000000000f087348 */ /* 0x002fea0003c00000 */
[----:B------:R0:W2:Y:S02]  /*187b0*/  SHFL.IDX P6, R14, R13, R12, R11 ;  /* 0x0000000c0d0e7389 */ /* 0x0000a400000c000b */
[----:B012---:R-:W-:Y:S01]  /*187c0*/  ENDCOLLECTIVE ;  /* 0x000000000000791b */ /* 0x007fe20003800000 */
.L_x_1297:
[----:B------:R-:W-:Y:S05]  /*187d0*/  BSYNC B0 ;  /* 0x0000000000007941 */ /* 0x000fea0003800000 */
.L_x_1296:
[----:B------:R-:W-:Y:S05]  /*187e0*/  BRA `(.L_x_1298) ;  /* 0xffffffb000207947 */ /* 0x000fea000383ffff */
.L_x_1192:
[----:B------:R-:W-:Y:S01]  /*187f0*/  BSSY B0, `(.L_x_1299) ;  /* 0x0000006000007945 */ /* 0x000fe20003800000 */
[----:B------:R-:W-:-:S07]  /*18800*/  IMAD.MOV.U32 R15, RZ, RZ, -0x1 ;  /* 0xffffffffff0f7424 */ /* 0x000fce00078e00ff */
[----:B01----:R-:W-:Y:S05]  /*18810*/  WARPSYNC.COLLECTIVE R15, `(.L_x_1300) ;  /* 0x000000000f0c7348 */ /* 0x003fea0003c00000 */
[----:B------:R-:W-:Y:S02]  /*18820*/  ELECT P6, UR62, PT ;  /* 0x00000000003e782f */ /* 0x000fe400038c0000 */
[----:B------:R-:W-:Y:S01]  /*18830*/  MOV R14, UR62 ;  /* 0x0000003e000e7c02 */ /* 0x000fe20008000f00 */
[----:B01----:R-:W-:Y:S10]  /*18840*/  ENDCOLLECTIVE ;  /* 0x000000000000791b */ /* 0x003ff40003800000 */
.L_x_1300:
[----:B------:R-:W-:Y:S05]  /*18850*/  BSYNC B0 ;  /* 0x0000000000007941 */ /* 0x000fea0003800000 */
.L_x_1299:
[----:B------:R-:W-:Y:S05]  /*18860*/  BRA `(.L_x_1301) ;  /* 0xffffffb000287947 */ /* 0x000fea000383ffff */
.L_x_1194:
[----:B0-----:R0:W2:Y:S02]  /*18870*/  SYNCS.PHASECHK.TRANS64.TRYWAIT P0, [R0+URZ+0x2d840], R3 ;  /* 0x02d84003000075a7 */ /* 0x0010a4000800017f */
[----:B--2---:R-:W-:Y:S05]  /*18880*/  @!P0 NANOSLEEP.SYNCS 0x989680 ;  /* 0x009896800000895d */ /* 0x004fea0003900000 */
[----:B------:R-:W2:Y:S02]  /*18890*/  @!P0 SYNCS.PHASECHK.TRANS64 P0, [R0+URZ+0x2d840], R3 ;  /* 0x02d84003000085a7 */ /* 0x000ea4000800007f */
[----:B--2---:R-:W-:Y:S05]  /*188a0*/  @!P0 BRA `(.L_x_1194) ;  /* 0xfffffffc00f08947 */ /* 0x004fea000383ffff */
[----:B------:R-:W-:Y:S05]  /*188b0*/  BRA `(.L_x_1302) ;  /* 0xffffffb000787947 */ /* 0x000fea000383ffff */
.L_x_1198:
[----:B------:R-:W2:Y:S01]  /*188c0*/  LDL.LU R11, [R1+0x10] ;  /* 0x00001000010b7983 */ /* 0x000ea20000300800 */
[----:B------:R-:W-:Y:S02]  /*188d0*/  IMAD.MOV.U32 R0, RZ, RZ, R12 ;  /* 0x000000ffff007224 */ /* 0x000fe400078e000c */
[----:B------:R-:W-:Y:S02]  /*188e0*/  IMAD.MOV.U32 R13, RZ, RZ, R4 ;  /* 0x000000ffff0d7224 */ /* 0x000fe400078e0004 */
[----:B------:R-:W-:Y:S02]  /*188f0*/  IMAD.MOV.U32 R12, RZ, RZ, RZ ;  /* 0x000000ffff0c7224 */ /* 0x000fe400078e00ff */
[----:B------:R-:W-:Y:S02]  /*18900*/  IMAD.MOV.U32 R15, RZ, RZ, -0x1 ;  /* 0xffffffffff0f7424 */ /* 0x000fe400078e00ff */
[----:B------:R-:W-:Y:S02]  /*18910*/  IMAD.IADD R0, R21, 0x1, R0 ;  /* 0x0000000115007824 */ /* 0x000fe400078e0200 */
[----:B--2---:R-:W-:-:S02]  /*18920*/  IMAD R6, R11, R9, RZ ;  /* 0x000000090b067224 */ /* 0x004fc400078e02ff */
[----:B------:R-:W-:Y:S02]  /*18930*/  IMAD.MOV.U32 R11, RZ, RZ, 0x1c1f ;  /* 0x00001c1fff0b7424 */ /* 0x000fe400078e00ff */
[C---:B------:R-:W-:Y:S01]  /*18940*/  VIADD R9, R0.reuse, 0x20 ;  /* 0x0000002000097836 */ /* 0x040fe20000000000 */
[----:B------:R-:W-:-:S13]  /*18950*/  ISETP.GE.AND P4, PT, R0, R6, PT ;  /* 0x000000060000720c */ /* 0x000fda0003f86270 */
[----:B-----5:R-:W-:Y:S05]  /*18960*/  WARPSYNC.COLLECTIVE R15, `(.L_x_1303) ;  /* 0x000000000f087348 */ /* 0x020fea0003c00000 */
[----:B------:R0:W1:Y:S02]  /*18970*/  SHFL.IDX P6, R14, R13, R12, R11 ;  /* 0x0000000c0d0e7389 */ /* 0x00006400000c000b */
[----:B01---5:R-:W-:Y:S01]  /*18980*/  ENDCOLLECTIVE ;  /* 0x000000000000791b */ /* 0x023fe20003800000 */
.L_x_1303:
[----:B------:R-:W-:Y:S02]  /*18990*/  IMAD.MOV.U32 R13, RZ, RZ, R5 ;  /* 0x000000ffff0d7224 */ /* 0x000fe400078e0005 */
[----:B------:R-:W-:-:S07]  /*189a0*/  IMAD.MOV.U32 R2, RZ, RZ, R14 ;  /* 0x000000ffff027224 */ /* 0x000fce00078e000e */
[----:B------:R-:W-:Y:S05]  /*189b0*/  WARPSYNC.COLLECTIVE R15, `(.L_x_1304) ;  /* 0x000000000f087348 */ /* 0x000fea0003c00000 */
[----:B------:R0:W1:Y:S02]  /*189c0*/  SHFL.IDX P6, R14, R13, R12, R11 ;  /* 0x0000000c0d0e7389 */ /* 0x00006400000c000b */
[----:B01----:R-:W-:Y:S01]  /*189d0*/  ENDCOLLECTIVE ;  /* 0x000000000000791b */ /* 0x003fe20003800000 */
.L_x_1304:
[----:B------:R-:W-:Y:S02]  /*189e0*/  IMAD.MOV.U32 R13, RZ, RZ, R4 ;  /* 0x000000ffff0d7224 */ /* 0x000fe400078e0004 */
[----:B------:R-:W-:Y:S02]  /*189f0*/  IMAD.MOV.U32 R12, RZ, RZ, 0x1 ;  /* 0x00000001ff0c7424 */ /* 0x000fe400078e00ff */
[----:B------:R-:W-:-:S07]  /*18a00*/  IMAD.MOV.U32 R3, RZ, RZ, R14 ;  /* 0x000000ffff037224 */ /* 0x000fce00078e000e */
[----:B------:R-:W-:Y:S05]  /*18a10*/  WARPSYNC.COLLECTIVE R15, `(.L_x_1305) ;  /* 0x000000000f087348 */ /* 0x000fea0003c00000 */
[----:B------:R0:W1:Y:S02]  /*18a20*/  SHFL.IDX P6, R14, R13, R12, R11 ;  /* 0x0000000c0d0e7389 */ /* 0x00006400000c000b */
[----:B01----:R-:W-:Y:S01]  /*18a30*/  ENDCOLLECTIVE ;  /* 0x000000000000791b */ /* 0x003fe20003800000 */
.L_x_1305:
        /* <DEDUP_REMOVED lines=17> */
.L_x_1306:
[----:B------:R-:W-:Y:S02]  /*18b50*/  IMAD.MOV.U32 R13, RZ, RZ, R4 ;  /* 0x000000ffff0d7224 */ /* 0x000fe400078e0004 */
[----:B------:R-:W-:Y:S02]  /*18b60*/  IMAD.MOV.U32 R12, RZ, RZ, 0x2 ;  /* 0x00000002ff0c7424 */ /* 0x000fe400078e00ff */
[----:B------:R-:W-:-:S07]  /*18b70*/  IMAD.MOV.U32 R3, RZ, RZ, R14 ;  /* 0x000000ffff037224 */ /* 0x000fce00078e000e */
[----:B------:R-:W-:Y:S05]  /*18b80*/  WARPSYNC.COLLECTIVE R15, `(.L_x_1307) ;  /* 0x000000000f087348 */ /* 0x000fea0003c00000 */
[----:B------:R0:W1:Y:S02]  /*18b90*/  SHFL.IDX P6, R14, R13, R12, R11 ;  /* 0x0000000c0d0e7389 */ /* 0x00006400000c000b */
[----:B01----:R-:W-:Y:S01]  /*18ba0*/  ENDCOLLECTIVE ;  /* 0x000000000000791b */ /* 0x003fe20003800000 */
.L_x_1307:
        /* <DEDUP_REMOVED lines=18> */
.L_x_1308:
[----:B------:R-:W-:Y:S02]  /*18cd0*/  IMAD.MOV.U32 R13, RZ, RZ, R4 ;  /* 0x000000ffff0d7224 */ /* 0x000fe400078e0004 */
[----:B------:R-:W-:Y:S02]  /*18ce0*/  IMAD.MOV.U32 R12, RZ, RZ, 0x3 ;  /* 0x00000003ff0c7424 */ /* 0x000fe400078e00ff */
[----:B------:R-:W-:-:S07]  /*18cf0*/  IMAD.MOV.U32 R3, RZ, RZ, R14 ;  /* 0x000000ffff037224 */ /* 0x000fce00078e000e */
[----:B------:R-:W-:Y:S05]  /*18d00*/  WARPSYNC.COLLECTIVE R15, `(.L_x_1309) ;  /* 0x000000000f087348 */ /* 0x000fea0003c00000 */
[----:B------:R0:W1:Y:S02]  /*18d10*/  SHFL.IDX P6, R14, R13, R12, R11 ;  /* 0x0000000c0d0e7389 */ /* 0x00006400000c000b */
[----:B01----:R-:W-:Y:S01]  /*18d20*/  ENDCOLLECTIVE ;  /* 0x000000000000791b */ /* 0x003fe20003800000 */
.L_x_1309:
[----:B------:R-:W-:-:S05]  /*18d30*/  @!P3 LEA R3, P4, R20, R3, 0x1 ;  /* 0x000000031403b211 */ /* 0x000fca00078808ff */
[----:B------:R-:W-:-:S05]  /*18d40*/  @!P3 IMAD.X R2, RZ, RZ, R2, P4 ;  /* 0x000000ffff02b224 */ /* 0x000fca00020e0602 */
[----:B------:R-:W-:Y:S01]  /*18d50*/  @!P3 LOP3.LUT R3, R3, R2, RZ, 0x3c, !PT ;  /* 0x000000020303b212 */ /* 0x000fe200078e3cff */
[----:B------:R-:W-:-:S03]  /*18d60*/  IMAD.MOV.U32 R13, RZ, RZ, R5 ;  /* 0x000000ffff0d7224 */ /* 0x000fc600078e0005 */
[----:B------:R-:W-:-:S04]  /*18d70*/  @!P3 LOP3.LUT R2, R3, R2, RZ, 0x3c, !PT ;  /* 0x000000020302b212 */ /* 0x000fc800078e3cff */
[----:B------:R-:W-:Y:S01]  /*18d80*/  @!P3 LOP3.LUT R3, R3, R2, RZ, 0x3c, !PT ;  /* 0x000000020303b212 */ /* 0x000fe200078e3cff */
[----:B------:R-:W-:-:S07]  /*18d90*/  IMAD.MOV.U32 R4, RZ, RZ, R14 ;  /* 0x000000ffff047224 */ /* 0x000fce00078e000e */
[----:B------:R-:W-:Y:S05]  /*18da0*/  WARPSYNC.COLLECTIVE R15, `(.L_x_1310) ;  /* 0x000000000f087348 */ /* 0x000fea0003c00000 */
[----:B------:R0:W1:Y:S02]  /*18db0*/  SHFL.IDX P6, R14, R13, R12, R11 ;  /* 0x0000000c0d0e7389 */ /* 0x00006400000c000b */
[----:B01----:R-:W-:Y:S01]  /*18dc0*/  ENDCOLLECTIVE ;  /* 0x000000000000791b */ /* 0x003fe20003800000 */
.L_x_1310:
[----:B------:R-:W-:Y:S01]  /*18dd0*/  @!PT LDS RZ, [RZ] ;  /* 0x00000000fffff984 */ /* 0x000fe20000000800 */
[----:B------:R-:W-:Y:S01]  /*18de0*/  @!PT LDS RZ, [RZ] ;  /* 0x00000000fffff984 */ /* 0x000fe20000000800 */
[----:B------:R-:W-:Y:S01]  /*18df0*/  @!PT LDS RZ, [RZ] ;  /* 0x00000000fffff984 */ /* 0x000fe20000000800 */
[----:B------:R-:W-:Y:S04]  /*18e00*/  @!P3 LDGSTS.E.BYPASS.LTC128B.128 [R10+0xd400], desc[UR50][R2.64], !P2 ;  /* 0x0d400000020abfae */ /* 0x000fe8000d101d72 */
[----:B------:R-:W-:Y:S04]  /*18e10*/  @!P3 LDGSTS.E.BYPASS.LTC128B.128 [R10+0x10400], desc[UR50][R2.64+0x40], !P1 ;  /* 0x10400040020abfae */ /* 0x000fe8000c901d72 */
[----:B------:R0:W-:Y:S01]  /*18e20*/  @!P3 LDGSTS.E.BYPASS.LTC128B.128 [R10+0x13400], desc[UR50][R2.64+0x80], !P0 ;  /* 0x13400080020abfae */ /* 0x0001e2000c101d72 */
[----:B------:R-:W-:Y:S02]  /*18e30*/  IMAD.MOV.U32 R13, RZ, RZ, R7 ;  /* 0x000000ffff0d7224 */ /* 0x000fe400078e0007 */
[----:B------:R-:W-:-:S02]  /*18e40*/  IMAD.MOV.U32 R12, RZ, RZ, RZ ;  /* 0x000000ffff0c7224 */ /* 0x000fc400078e00ff */
[----:B0-----:R-:W-:Y:S02]  /*18e50*/  VIADD R2, R0, 0x60 ;  /* 0x0000006000027836 */ /* 0x001fe40000000000 */
[----:B------:R-:W-:-:S07]  /*18e60*/  IMAD.MOV.U32 R3, RZ, RZ, R14 ;  /* 0x000000ffff037224 */ /* 0x000fce00078e000e */
[----:B------:R-:W-:Y:S05]  /*18e70*/  WARPSYNC.COLLECTIVE R15, `(.L_x_1311) ;  /* 0x000000000f087348 */ /* 0x000fea0003c00000 */
[----:B------:R0:W1:Y:S02]  /*18e80*/  SHFL.IDX P6, R14, R13, R12, R11 ;  /* 0x0000000c0d0e7389 */ /* 0x00006400000c000b */
[----:B01----:R-:W-:Y:S01]  /*18e90*/  ENDCOLLECTIVE ;  /* 0x000000000000791b */ /* 0x003fe20003800000 */
.L_x_1311:
[----:B------:R-:W-:-:S13]  /*18ea0*/  ISETP.GE.AND P3, PT, R2, R6, PT ;  /* 0x000000060200720c */ /* 0x000fda0003f66270 */
[----:B------:R-:W-:Y:S01]  /*18eb0*/  @!P3 LEA R3, P5, R20, R3, 0x1 ;  /* 0x000000031403b211 */ /* 0x000fe200078a08ff */
[----:B------:R-:W-:-:S04]  /*18ec0*/  IMAD.MOV.U32 R13, RZ, RZ, R8 ;  /* 0x000000ffff0d7224 */ /* 0x000fc800078e0008 */
[----:B------:R-:W-:Y:S02]  /*18ed0*/  @!P3 IMAD.X R9, RZ, RZ, R4, P5 ;  /* 0x000000ffff09b224 */ /* 0x000fe400028e0604 */
[----:B------:R-:W-:Y:S02]  /*18ee0*/  @!P3 IMAD.MOV.U32 R2, RZ, RZ, R3 ;  /* 0x000000ffff02b224 */ /* 0x000fe400078e0003 */
[----:B------:R-:W-:-:S05]  /*18ef0*/  @!P3 IMAD.MOV.U32 R3, RZ, RZ, R9 ;  /* 0x000000ffff03b224 */ /* 0x000fca00078e0009 */
        /* <DEDUP_REMOVED lines=10> */
.L_x_1312:
        /* <DEDUP_REMOVED lines=8> */
.L_x_1313:
        /* <DEDUP_REMOVED lines=15> */
.L_x_1314:
[----:B------:R-:W-:Y:S05]  /*19110*/  BRA `(.L_x_1315) ;  /* 0xffffffb800087947 */ /* 0x000fea000383ffff */
.L_x_1201:
[----:B0-----:R0:W1:Y:S02]  /*19120*/  SYNCS.PHASECHK.TRANS64.TRYWAIT P0, [R22+URZ+0x2d820], R3 ;  /* 0x02d82003160075a7 */ /* 0x001064000800017f */
[----:B-1----:R-:W-:Y:S05]  /*19130*/  @!P0 NANOSLEEP.SYNCS 0x989680 ;  /* 0x009896800000895d */ /* 0x002fea0003900000 */
[----:B------:R-:W1:Y:S02]  /*19140*/  @!P0 SYNCS.PHASECHK.TRANS64 P0, [R22+URZ+0x2d820], R3 ;  /* 0x02d82003160085a7 */ /* 0x000e64000800007f */
[----:B-1----:R-:W-:Y:S05]  /*19150*/  @!P0 BRA `(.L_x_1201) ;  /* 0xfffffffc00f08947 */ /* 0x002fea000383ffff */
[----:B------:R-:W-:Y:S05]  /*19160*/  BRA `(.L_x_1316) ;  /* 0xffffffb8007c7947 */ /* 0x000fea000383ffff */
.L_x_1210:
[----:B-1----:R1:W2:Y:S02]  /*19170*/  SYNCS.PHASECHK.TRANS64.TRYWAIT P0, [R3+URZ+0x2d840], R2 ;  /* 0x02d84002030075a7 */ /* 0x0022a4000800017f */
[----:B--2---:R-:W-:Y:S05]  /*19180*/  @!P0 NANOSLEEP.SYNCS 0x989680 ;  /* 0x009896800000895d */ /* 0x004fea0003900000 */
[----:B------:R-:W2:Y:S02]  /*19190*/  @!P0 SYNCS.PHASECHK.TRANS64 P0, [R3+URZ+0x2d840], R2 ;  /* 0x02d84002030085a7 */ /* 0x000ea4000800007f */
[----:B--2---:R-:W-:Y:S05]  /*191a0*/  @!P0 BRA `(.L_x_1210) ;  /* 0xfffffffc00f08947 */ /* 0x004fea000383ffff */
[----:B------:R-:W-:Y:S05]  /*191b0*/  BRA `(.L_x_1317) ;  /* 0xffffffbc00287947 */ /* 0x000fea000383ffff */
.L_x_1217:
[----:B0-----:R0:W1:Y:S02]  /*191c0*/  SYNCS.PHASECHK.TRANS64.TRYWAIT P0, [R3+URZ+0x60], R2 ;  /* 0x00006002030075a7 */ /* 0x001064000800017f */
[----:B-1----:R-:W-:Y:S05]  /*191d0*/  @!P0 NANOSLEEP.SYNCS 0x989680 ;  /* 0x009896800000895d */ /* 0x002fea0003900000 */
[----:B------:R-:W1:Y:S02]  /*191e0*/  @!P0 SYNCS.PHASECHK.TRANS64 P0, [R3+URZ+0x60], R2 ;  /* 0x00006002030085a7 */ /* 0x000e64000800007f */
[----:B-1----:R-:W-:Y:S05]  /*191f0*/  @!P0 BRA `(.L_x_1217) ;  /* 0xfffffffc00f08947 */ /* 0x002fea000383ffff */
[----:B------:R-:W-:Y:S05]  /*19200*/  BRA `(.L_x_1318) ;  /* 0xffffffc000347947 */ /* 0x000fea000383ffff */
.L_x_1227:
[----:B-1----:R1:W2:Y:S02]  /*19210*/  SYNCS.PHASECHK.TRANS64.TRYWAIT P0, [R3+URZ+0x2d840], R2 ;  /* 0x02d84002030075a7 */ /* 0x0022a4000800017f */
[----:B--2---:R-:W-:Y:S05]  /*19220*/  @!P0 NANOSLEEP.SYNCS 0x989680 ;  /* 0x009896800000895d */ /* 0x004fea0003900000 */
[----:B------:R-:W2:Y:S02]  /*19230*/  @!P0 SYNCS.PHASECHK.TRANS64 P0, [R3+URZ+0x2d840], R2 ;  /* 0x02d84002030085a7 */ /* 0x000ea4000800007f */
[----:B--2---:R-:W-:Y:S05]  /*19240*/  @!P0 BRA `(.L_x_1227) ;  /* 0xfffffffc00f08947 */ /* 0x004fea000383ffff */
[----:B------:R-:W-:Y:S05]  /*19250*/  BRA `(.L_x_1319) ;  /* 0xffffffc400f07947 */ /* 0x000fea000383ffff */
.L_x_1234:
[----:B0-----:R0:W1:Y:S02]  /*19260*/  SYNCS.PHASECHK.TRANS64.TRYWAIT P0, [R12+URZ+0x60], R26 ;  /* 0x0000601a0c0075a7 */ /* 0x001064000800017f */
[----:B-1----:R-:W-:Y:S05]  /*19270*/  @!P0 NANOSLEEP.SYNCS 0x989680 ;  /* 0x009896800000895d */ /* 0x002fea0003900000 */
[----:B------:R-:W1:Y:S02]  /*19280*/  @!P0 SYNCS.PHASECHK.TRANS64 P0, [R12+URZ+0x60], R26 ;  /* 0x0000601a0c0085a7 */ /* 0x000e64000800007f */
[----:B-1----:R-:W-:Y:S05]  /*19290*/  @!P0 BRA `(.L_x_1234) ;  /* 0xfffffffc00f08947 */ /* 0x002fea000383ffff */
[----:B------:R-:W-:Y:S05]  /*192a0*/  BRA `(.L_x_1320) ;  /* 0xffffffc800fc7947 */ /* 0x000fea000383ffff */
.L_x_1244:
[----:B-1----:R1:W2:Y:S02]  /*192b0*/  SYNCS.PHASECHK.TRANS64.TRYWAIT P0, [R2+URZ+0x2d840], R3 ;  /* 0x02d84003020075a7 */ /* 0x0022a4000800017f */
[----:B--2---:R-:W-:Y:S05]  /*192c0*/  @!P0 NANOSLEEP.SYNCS 0x989680 ;  /* 0x009896800000895d */ /* 0x004fea0003900000 */
[----:B------:R-:W2:Y:S02]  /*192d0*/  @!P0 SYNCS.PHASECHK.TRANS64 P0, [R2+URZ+0x2d840], R3 ;  /* 0x02d84003020085a7 */ /* 0x000ea4000800007f */
[----:B--2---:R-:W-:Y:S05]  /*192e0*/  @!P0 BRA `(.L_x_1244) ;  /* 0xfffffffc00f08947 */ /* 0x004fea000383ffff */
[----:B------:R-:W-:Y:S05]  /*192f0*/  BRA `(.L_x_1321) ;  /* 0xffffffd000847947 */ /* 0x000fea000383ffff */
.L_x_1251:
[----:B0-----:R0:W1:Y:S02]  /*19300*/  SYNCS.PHASECHK.TRANS64.TRYWAIT P0, [R7+URZ+0x60], R2 ;  /* 0x00006002070075a7 */ /* 0x001064000800017f */
[----:B-1----:R-:W-:Y:S05]  /*19310*/  @!P0 NANOSLEEP.SYNCS 0x989680 ;  /* 0x009896800000895d */ /* 0x002fea0003900000 */
[----:B------:R-:W1:Y:S02]  /*19320*/  @!P0 SYNCS.PHASECHK.TRANS64 P0, [R7+URZ+0x60], R2 ;  /* 0x00006002070085a7 */ /* 0x000e64000800007f */
[----:B-1----:R-:W-:Y:S05]  /*19330*/  @!P0 BRA `(.L_x_1251) ;  /* 0xfffffffc00f08947 */ /* 0x002fea000383ffff */
[----:B------:R-:W-:Y:S05]  /*19340*/  BRA `(.L_x_1322) ;  /* 0xffffffd400947947 */ /* 0x000fea000383ffff */
.L_x_1263:
[----:B0-----:R0:W1:Y:S02]  /*19350*/  SYNCS.PHASECHK.TRANS64.TRYWAIT P0, [R3+URZ+0x2d860], R0 ;  /* 0x02d86000030075a7 */ /* 0x001064000800017f */
[----:B-1----:R-:W-:Y:S05]  /*19360*/  @!P0 NANOSLEEP.SYNCS 0x989680 ;  /* 0x009896800000895d */ /* 0x002fea0003900000 */
[----:B------:R-:W1:Y:S02]  /*19370*/  @!P0 SYNCS.PHASECHK.TRANS64 P0, [R3+URZ+0x2d860], R0 ;  /* 0x02d86000030085a7 */ /* 0x000e64000800007f */
[----:B-1----:R-:W-:Y:S05]  /*19380*/  @!P0 BRA `(.L_x_1263) ;  /* 0xfffffffc00f08947 */ /* 0x002fea000383ffff */
[----:B------:R-:W-:Y:S05]  /*19390*/  BRA `(.L_x_1323) ;  /* 0xffffffdc00087947 */ /* 0x000fea000383ffff */
.L_x_1271:
        /* <DEDUP_REMOVED lines=8> */
.L_x_1325:
[----:B------:R-:W-:Y:S05]  /*19420*/  BSYNC B0 ;  /* 0x0000000000007941 */ /* 0x000fea0003800000 */
.L_x_1324:
        /* <DEDUP_REMOVED lines=9> */
.L_x_1326:
[----:B------:R-:W-:Y:S02]  /*194c0*/  ULDC UR4, c[0x0][0xc3c] ;  /* 0x00030f0000047ab9 */ /* 0x000fe40000000800 */
[----:B------:R-:W-:-:S13]  /*194d0*/  ISETP.GE.OR P1, PT, R7, UR4, !P0 ;  /* 0x0000000407007c0c */ /* 0x000fda000c726670 */
[----:B------:R-:W0:Y:S01]  /*194e0*/  @!P1 LDC.64 R2, c[0x0][0xc80] ;  /* 0x00032000ff029b82 */ /* 0x000e220000000a00 */
[----:B------:R-:W-:Y:S02]  /*194f0*/  IMAD.MOV.U32 R17, RZ, RZ, RZ ;  /* 0x000000ffff117224 */ /* 0x000fe400078e00ff */
[----:B------:R-:W-:Y:S02]  /*19500*/  IMAD.MOV.U32 R11, RZ, RZ, RZ ;  /* 0x000000ffff0b7224 */ /* 0x000fe400078e00ff */
[----:B------:R-:W-:Y:S02]  /*19510*/  IMAD.MOV.U32 R5, RZ, RZ, R14 ;  /* 0x000000ffff057224 */ /* 0x000fe400078e000e */
[----:B0-----:R-:W-:-:S06]  /*19520*/  @!P1 IMAD.WIDE R2, R7, 0x4, R2 ;  /* 0x0000000407029825 */ /* 0x001fcc00078e0202 */
[----:B------:R-:W2:Y:S01]  /*19530*/  @!P1 LDG.E R2, desc[UR50][R2.64] ;  /* 0x0000003202029981 */ /* 0x000ea2000c1e1900 */
[C---:B------:R-:W-:Y:S02]  /*19540*/  ISETP.GE.U32.AND P2, PT, R8.reuse, 0x2, PT ;  /* 0x000000020800780c */ /* 0x040fe40003f46070 */
[C---:B------:R-:W-:Y:S02]  /*19550*/  ISETP.GE.U32.AND P3, PT, R8.reuse, 0x4, PT ;  /* 0x000000040800780c */ /* 0x040fe40003f66070 */
[C---:B------:R-:W-:Y:S02]  /*19560*/  ISETP.GE.U32.AND P4, PT, R8.reuse, 0x8, PT ;  /* 0x000000080800780c */ /* 0x040fe40003f86070 */
[C---:B------:R-:W-:Y:S01]  /*19570*/  ISETP.GE.U32.AND P5, PT, R8.reuse, 0x10, PT ;  /* 0x000000100800780c */ /* 0x040fe20003fa6070 */
[----:B--2---:R-:W-:Y:S01]  /*19580*/  @!P1 IMAD.MOV.U32 R17, RZ, RZ, R2 ;  /* 0x000000ffff119224 */ /* 0x004fe200078e0002 */
[----:B------:R-:W-:-:S03]  /*19590*/  ISETP.NE.AND P1, PT, R8, RZ, PT ;  /* 0x000000ff0800720c */ /* 0x000fc60003f25270 */
[----:B------:R-:W-:-:S10]  /*195a0*/  IMAD.MOV.U32 R13, RZ, RZ, R17 ;  /* 0x000000ffff0d7224 */ /* 0x000fd400078e0011 */
[----:B------:R-:W-:Y:S05]  /*195b0*/  WARPSYNC.COLLECTIVE R15, `(.L_x_1327) ;  /* 0x000000000f087348 */ /* 0x000fea0003c00000 */
[----:B------:R0:W1:Y:S02]  /*195c0*/  SHFL.UP P6, R14, R13, R12, R11 ;  /* 0x0400000c0d0e7389 */ /* 0x00006400000c000b */
[----:B01----:R-:W-:Y:S01]  /*195d0*/  ENDCOLLECTIVE ;  /* 0x000000000000791b */ /* 0x003fe20003800000 */
.L_x_1327:
[----:B------:R-:W-:Y:S01]  /*195e0*/  IMAD.MOV.U32 R12, RZ, RZ, 0x2 ;  /* 0x00000002ff0c7424 */ /* 0x000fe200078e00ff */
[----:B------:R-:W-:-:S05]  /*195f0*/  SEL R4, R14, RZ, P1 ;  /* 0x000000ff0e047207 */ /* 0x000fca0000800000 */
[----:B------:R-:W-:-:S04]  /*19600*/  IMAD.IADD R4, R17, 0x1, R4 ;  /* 0x0000000111047824 */ /* 0x000fc800078e0204 */
[----:B------:R-:W-:-:S07]  /*19610*/  IMAD.MOV.U32 R13, RZ, RZ, R4 ;  /* 0x000000ffff0d7224 */ /* 0x000fce00078e0004 */
[----:B------:R-:W-:Y:S05]  /*19620*/  WARPSYNC.COLLECTIVE R15, `(.L_x_1328) ;  /* 0x000000000f087348 */ /* 0x000fea0003c00000 */
[----:B------:R0:W1:Y:S02]  /*19630*/  SHFL.UP P6, R14, R13, R12, R11 ;  /* 0x0400000c0d0e7389 */ /* 0x00006400000c000b */
[----:B01----:R-:W-:Y:S01]  /*19640*/  ENDCOLLECTIVE ;  /* 0x000000000000791b */ /* 0x003fe20003800000 */
.L_x_1328:
[----:B------:R-:W-:Y:S01]  /*19650*/  IMAD.MOV.U32 R12, RZ, RZ, 0x4 ;  /* 0x00000004ff0c7424 */ /* 0x000fe200078e00ff */
[----:B------:R-:W-:-:S05]  /*19660*/  SEL R3, R14, RZ, P2 ;  /* 0x000000ff0e037207 */ /* 0x000fca0001000000 */
[----:B------:R-:W-:-:S04]  /*19670*/  IMAD.IADD R6, R4, 0x1, R3 ;  /* 0x0000000104067824 */ /* 0x000fc800078e0203 */
[----:B------:R-:W-:-:S07]  /*19680*/  IMAD.MOV.U32 R13, RZ, RZ, R6 ;  /* 0x000000ffff0d7224 */ /* 0x000fce00078e0006 */
[----:B------:R-:W-:Y:S05]  /*19690*/  WARPSYNC.COLLECTIVE R15, `(.L_x_1329) ;  /* 0x000000000f087348 */ /* 0x000fea0003c00000 */
[----:B------:R0:W1:Y:S02]  /*196a0*/  SHFL.UP P6, R14, R13, R12, R11 ;  /* 0x0400000c0d0e7389 */ /* 0x00006400000c000b */
[----:B01----:R-:W-:Y:S01]  /*196b0*/  ENDCOLLECTIVE ;  /* 0x000000000000791b */ /* 0x003fe20003800000 */
.L_x_1329:
[----:B------:R-:W-:Y:S01]  /*196c0*/  IMAD.MOV.U32 R12, RZ, RZ, 0x8 ;  /* 0x00000008ff0c7424 */ /* 0x000fe200078e00ff */
[----:B------:R-:W-:-:S05]  /*196d0*/  SEL R3, R14, RZ, P3 ;  /* 0x000000ff0e037207 */ /* 0x000fca0001800000 */
[----:B------:R-:W-:-:S04]  /*196e0*/  IMAD.IADD R2, R6, 0x1, R3 ;  /* 0x0000000106027824 */ /* 0x000fc800078e0203 */
[----:B------:R-:W-:-:S07]  /*196f0*/  IMAD.MOV.U32 R13, RZ, RZ, R2 ;  /* 0x000000ffff0d7224 */ /* 0x000fce00078e0002 */
[----:B------:R-:W-:Y:S05]  /*19700*/  WARPSYNC.COLLECTIVE R15, `(.L_x_1330) ;  /* 0x000000000f087348 */ /* 0x000fea0003c00000 */
[----:B------:R0:W1:Y:S02]  /*19710*/  SHFL.UP P6, R14, R13, R12, R11 ;  /* 0x0400000c0d0e7389 */ /* 0x00006400000c000b */
[----:B01----:R-:W-:Y:S01]  /*19720*/  ENDCOLLECTIVE ;  /* 0x000000000000791b */ /* 0x003fe20003800000 */
.L_x_1330:
[----:B------:R-:W-:Y:S01]  /*19730*/  IMAD.MOV.U32 R12, RZ, RZ, 0x10 ;  /* 0x00000010ff0c7424 */ /* 0x000fe200078e00ff */
[----:B------:R-:W-:-:S05]  /*19740*/  SEL R3, R14, RZ, P4 ;  /* 0x000000ff0e037207 */ /* 0x000fca0002000000 */
[----:B------:R-:W-:-:S04]  /*19750*/  IMAD.IADD R3, R2, 0x1, R3 ;  /* 0x0000000102037824 */ /* 0x000fc800078e0203 */
[----:B------:R-:W-:-:S07]  /*19760*/  IMAD.MOV.U32 R13, RZ, RZ, R3 ;  /* 0x000000ffff0d7224 */ /* 0x000fce00078e0003 */
[----:B------:R-:W-:Y:S05]  /*19770*/  WARPSYNC.COLLECTIVE R15, `(.L_x_1331) ;  /* 0x000000000f087348 */ /* 0x000fea0003c00000 */
[----:B------:R0:W1:Y:S02]  /*19780*/  SHFL.UP P6, R14, R13, R12, R11 ;  /* 0x0400000c0d0e7389 */ /* 0x00006400000c000b */
[----:B01----:R-:W-:Y:S01]  /*19790*/  ENDCOLLECTIVE ;  /* 0x000000000000791b */ /* 0x003fe20003800000 */
.L_x_1331:
        /* <DEDUP_REMOVED lines=8> */
.L_x_1332:
[----:B------:R-:W-:Y:S05]  /*19820*/  BRA `(.L_x_1333) ;  /* 0xffffffdc00b47947 */ /* 0x000fea000383ffff */
.L_x_1276:
[----:B------:R-:W-:Y:S01]  /*19830*/  BSSY B0, `(.L_x_1334) ;  /* 0x0000008000007945 */ /* 0x000fe20003800000 */
[----:B-----5:R-:W-:Y:S02]  /*19840*/  IMAD.MOV.U32 R13, RZ, RZ, R17 ;  /* 0x000000ffff0d7224 */ /* 0x020fe400078e0011 */
[----:B------:R-:W-:Y:S02]  /*19850*/  IMAD.MOV.U32 R12, RZ, RZ, 0x1 ;  /* 0x00000001ff0c7424 */ /* 0x000fe400078e00ff */
[----:B------:R-:W-:Y:S02]  /*19860*/  IMAD.MOV.U32 R11, RZ, RZ, RZ ;  /* 0x000000ffff0b7224 */ /* 0x000fe400078e00ff */
[----:B------:R-:W-:-:S07]  /*19870*/  IMAD.MOV.U32 R15, RZ, RZ, -0x1 ;  /* 0xffffffffff0f7424 */ /* 0x000fce00078e00ff */
[----:B012---:R-:W-:Y:S05]  /*19880*/  WARPSYNC.COLLECTIVE R15, `(.L_x_1335) ;  /* 0x000000000f087348 */ /* 0x007fea0003c00000 */
[----:B------:R3:W4:Y:S02]  /*19890*/  SHFL.UP P6, R14, R13, R12, R11 ;  /* 0x0400000c0d0e7389 */ /* 0x00072400000c000b */
[----:B01234-:R-:W-:Y:S01]  /*198a0*/  ENDCOLLECTIVE ;  /* 0x000000000000791b */ /* 0x01ffe20003800000 */
.L_x_1335:
[----:B------:R-:W-:Y:S05]  /*198b0*/  BSYNC B0 ;  /* 0x0000000000007941 */ /* 0x000fea0003800000 */
.L_x_1334:
        /* <DEDUP_REMOVED lines=8> */
.L_x_1336:
[----:B------:R-:W-:Y:S01]  /*19940*/  IMAD.MOV.U32 R12, RZ, RZ, 0x4 ;  /* 0x00000004ff0c7424 */ /* 0x000fe200078e00ff */
[----:B------:R-:W-:-:S05]  /*19950*/  SEL R2, R14, RZ, P2 ;  /* 0x000000ff0e027207 */ /* 0x000fca0001000000 */
[----:B------:R-:W-:-:S04]  /*19960*/  IMAD.IADD R2, R13, 0x1, R2 ;  /* 0x000000010d027824 */ /* 0x000fc800078e0202 */
[----:B------:R-:W-:-:S07]  /*19970*/  IMAD.MOV.U32 R13, RZ, RZ, R2 ;  /* 0x000000ffff0d7224 */ /* 0x000fce00078e0002 */
[----:B------:R-:W-:Y:S05]  /*19980*/  WARPSYNC.COLLECTIVE R15, `(.L_x_1337) ;  /* 0x000000000f087348 */ /* 0x000fea0003c00000 */
[----:B------:R0:W1:Y:S02]  /*19990*/  SHFL.UP P6, R14, R13, R12, R11 ;  /* 0x0400000c0d0e7389 */ /* 0x00006400000c000b */
[----:B01----:R-:W-:Y:S01]  /*199a0*/  ENDCOLLECTIVE ;  /* 0x000000000000791b */ /* 0x003fe20003800000 */
.L_x_1337:
[----:B------:R-:W-:Y:S01]  /*199b0*/  IMAD.MOV.U32 R12, RZ, RZ, 0x8 ;  /* 0x00000008ff0c7424 */ /* 0x000fe200078e00ff */
[----:B------:R-:W-:-:S05]  /*199c0*/  SEL R3, R14, RZ, P3 ;  /* 0x000000ff0e037207 */ /* 0x000fca0001800000 */
[----:B------:R-:W-:-:S04]  /*199d0*/  IMAD.IADD R3, R2, 0x1, R3 ;  /* 0x0000000102037824 */ /* 0x000fc800078e0203 */
[----:B------:R-:W-:-:S07]  /*199e0*/  IMAD.MOV.U32 R13, RZ, RZ, R3 ;  /* 0x000000ffff0d7224 */ /* 0x000fce00078e0003 */
[----:B------:R-:W-:Y:S05]  /*199f0*/  WARPSYNC.COLLECTIVE R15, `(.L_x_1338) ;  /* 0x000000000f087348 */ /* 0x000fea0003c00000 */
[----:B------:R0:W1:Y:S02]  /*19a00*/  SHFL.UP P6, R14, R13, R12, R11 ;  /* 0x0400000c0d0e7389 */ /* 0x00006400000c000b */
[----:B01----:R-:W-:Y:S01]  /*19a10*/  ENDCOLLECTIVE ;  /* 0x000000000000791b */ /* 0x003fe20003800000 */
.L_x_1338:
[----:B------:R-:W-:Y:S01]  /*19a20*/  IMAD.MOV.U32 R12, RZ, RZ, 0x10 ;  /* 0x00000010ff0c7424 */ /* 0x000fe200078e00ff */
[----:B------:R-:W-:-:S05]  /*19a30*/  SEL R4, R14, RZ, P4 ;  /* 0x000000ff0e047207 */ /* 0x000fca0002000000 */
[----:B------:R-:W-:-:S04]  /*19a40*/  IMAD.IADD R4, R3, 0x1, R4 ;  /* 0x0000000103047824 */ /* 0x000fc800078e0204 */
[----:B------:R-:W-:-:S07]  /*19a50*/  IMAD.MOV.U32 R13, RZ, RZ, R4 ;  /* 0x000000ffff0d7224 */ /* 0x000fce00078e0004 */
[----:B------:R-:W-:Y:S05]  /*19a60*/  WARPSYNC.COLLECTIVE R15, `(.L_x_1339) ;  /* 0x000000000f087348 */ /* 0x000fea0003c00000 */
[----:B------:R0:W1:Y:S02]  /*19a70*/  SHFL.UP P6, R14, R13, R12, R11 ;  /* 0x0400000c0d0e7389 */ /* 0x00006400000c000b */
[----:B01----:R-:W-:Y:S01]  /*19a80*/  ENDCOLLECTIVE ;  /* 0x000000000000791b */ /* 0x003fe20003800000 */
.L_x_1339:
        /* <DEDUP_REMOVED lines=8> */
.L_x_1340:
[----:B------:R-:W-:Y:S05]  /*19b10*/  BRA `(.L_x_1341) ;  /* 0xffffffdc00947947 */ /* 0x000fea000383ffff */
.L_x_1278:
[----:B------:R-:W-:Y:S01]  /*19b20*/  BSSY B0, `(.L_x_1342) ;  /* 0x0000006000007945 */ /* 0x000fe20003800000 */
[----:B------:R-:W-:Y:S01]  /*19b30*/  PLOP3.LUT P6, PT, P6, PT, PT, 0x8, 0x0 ;  /* 0x000000000000781c */ /* 0x000fe200037ce170 */
[----:B------:R-:W-:-:S12]  /*19b40*/  IMAD.MOV.U32 R15, RZ, RZ, -0x1 ;  /* 0xffffffffff0f7424 */ /* 0x000fd800078e00ff */
[----:B012---:R-:W-:Y:S05]  /*19b50*/  WARPSYNC.COLLECTIVE R15, `(.L_x_1343) ;  /* 0x000000000f087348 */ /* 0x007fea0003c00000 */
[----:B------:R-:W-:Y:S01]  /*19b60*/  VOTE.ANY R14, PT, P6 ;  /* 0x00000000000e7806 */ /* 0x000fe200030e0100 */
[----:B012---:R-:W-:Y:S06]  /*19b70*/  ENDCOLLECTIVE ;  /* 0x000000000000791b */ /* 0x007fec0003800000 */
.L_x_1343:
[----:B------:R-:W-:Y:S05]  /*19b80*/  BSYNC B0 ;  /* 0x0000000000007941 */ /* 0x000fea0003800000 */
.L_x_1342:
        /* <DEDUP_REMOVED lines=9> */
.L_x_1344:
[----:B------:R-:W-:Y:S01]  /*19c20*/  IMAD.MOV.U32 R17, RZ, RZ, R14 ;  /* 0x000000ffff117224 */ /* 0x000fe200078e000e */
[----:B------:R-:W-:Y:S06]  /*19c30*/  BRA `(.L_x_1345) ;  /* 0xffffffdc00847947 */ /* 0x000fec000383ffff */
.L_x_1280:
[----:B------:R-:W-:Y:S01]  /*19c40*/  BSSY B0, `(.L_x_1346) ;  /* 0x0000007000007945 */ /* 0x000fe20003800000 */
[----:B------:R-:W-:Y:S02]  /*19c50*/  IMAD.MOV.U32 R13, RZ, RZ, R3 ;  /* 0x000000ffff0d7224 */ /* 0x000fe400078e0003 */
[----:B------:R-:W-:Y:S02]  /*19c60*/  IMAD.MOV.U32 R11, RZ, RZ, 0x1f ;  /* 0x0000001fff0b7424 */ /* 0x000fe400078e00ff */
[----:B------:R-:W-:-:S07]  /*19c70*/  IMAD.MOV.U32 R15, RZ, RZ, -0x1 ;  /* 0xffffffffff0f7424 */ /* 0x000fce00078e00ff */
[----:B01234-:R-:W-:Y:S05]  /*19c80*/  WARPSYNC.COLLECTIVE R15, `(.L_x_1347) ;  /* 0x000000000f087348 */ /* 0x01ffea0003c00000 */
[----:B------:R0:W0:Y:S02]  /*19c90*/  SHFL.IDX P6, R14, R13, R12, R11 ;  /* 0x0000000c0d0e7389 */ /* 0x00002400000c000b */
[----:B01234-:R-:W-:Y:S01]  /*19ca0*/  ENDCOLLECTIVE ;  /* 0x000000000000791b */ /* 0x01ffe20003800000 */
.L_x_1347:
[----:B------:R-:W-:Y:S05]  /*19cb0*/  BSYNC B0 ;  /* 0x0000000000007941 */ /* 0x000fea0003800000 */
.L_x_1346:
[----:B------:R-:W-:Y:S05]  /*19cc0*/  BRA `(.L_x_1279) ;  /* 0xffffffdc007c7947 */ /* 0x000fea000383ffff */
.L_x_1284:
[----:B0-----:R0:W1:Y:S02]  /*19cd0*/  SYNCS.PHASECHK.TRANS64.TRYWAIT P0, [R9+URZ+0x2d820], R0 ;  /* 0x02d82000090075a7 */ /* 0x001064000800017f */
[----:B-1----:R-:W-:Y:S05]  /*19ce0*/  @!P0 NANOSLEEP.SYNCS 0x989680 ;  /* 0x009896800000895d */ /* 0x002fea0003900000 */
[----:B------:R-:W1:Y:S02]  /*19cf0*/  @!P0 SYNCS.PHASECHK.TRANS64 P0, [R9+URZ+0x2d820], R0 ;  /* 0x02d82000090085a7 */ /* 0x000e64000800007f */
[----:B-1----:R-:W-:Y:S05]  /*19d00*/  @!P0 BRA `(.L_x_1284) ;  /* 0xfffffffc00f08947 */ /* 0x002fea000383ffff */
[----:B------:R-:W-:Y:S05]  /*19d10*/  BRA `(.L_x_1348) ;  /* 0xffffffe000f47947 */ /* 0x000fea000383ffff */
.L_x_1285:
        /* <DEDUP_REMOVED lines=8> */
[----:B0-2-4-:R-:W-:Y:S05]  /*19da0*/  WARPSYNC.COLLECTIVE R15, `(.L_x_1350) ;  /* 0x000000000f087348 */ /* 0x015fea0003c00000 */
[----:B------:R1:W3:Y:S02]  /*19db0*/  SHFL.IDX P6, R14, R13, R12, R11 ;  /* 0x0000000c0d0e7389 */ /* 0x0002e400000c000b */
[----:B01234-:R-:W-:Y:S01]  /*19dc0*/  ENDCOLLECTIVE ;  /* 0x000000000000791b */ /* 0x01ffe20003800000 */
.L_x_1350:
[----:B------:R-:W-:Y:S05]  /*19dd0*/  BSYNC B0 ;  /* 0x0000000000007941 */ /* 0x000fea0003800000 */
.L_x_1349:
[----:B------:R-:W-:Y:S05]  /*19de0*/  BRA `(.L_x_1351) ;  /* 0xffffffe000dc7947 */ /* 0x000fea000383ffff */
.L_x_1288:
[----:B------:R-:W-:Y:S01]  /*19df0*/  BSSY B1, `(.L_x_1352) ;  /* 0x0000006000017945 */ /* 0x000fe20003800000 */
[----:B------:R-:W-:-:S07]  /*19e00*/  IMAD.MOV.U32 R15, RZ, RZ, -0x1 ;  /* 0xffffffffff0f7424 */ /* 0x000fce00078e00ff */
[----:B0-2-4-:R-:W-:Y:S05]  /*19e10*/  WARPSYNC.COLLECTIVE R15, `(.L_x_1353) ;  /* 0x000000000f0c7348 */ /* 0x015fea0003c00000 */
[----:B------:R-:W-:Y:S02]  /*19e20*/  ELECT P6, UR62, PT ;  /* 0x00000000003e782f */ /* 0x000fe400038c0000 */
[----:B------:R-:W-:Y:S01]  /*19e30*/  MOV R14, UR62 ;  /* 0x0000003e000e7c02 */ /* 0x000fe20008000f00 */
[----:B0-2-4-:R-:W-:Y:S10]  /*19e40*/  ENDCOLLECTIVE ;  /* 0x000000000000791b */ /* 0x015ff40003800000 */
.L_x_1353:
[----:B------:R-:W-:Y:S05]  /*19e50*/  BSYNC B1 ;  /* 0x0000000000017941 */ /* 0x000fea0003800000 */
.L_x_1352:
[----:B------:R-:W-:Y:S05]  /*19e60*/  BRA `(.L_x_1354) ;  /* 0xffffffe000d47947 */ /* 0x000fea000383ffff */
.L_x_1290:
[----:B0-----:R0:W1:Y:S02]  /*19e70*/  SYNCS.PHASECHK.TRANS64.TRYWAIT P0, [R5+URZ], R4 ;  /* 0x00000004050075a7 */ /* 0x001064000800017f */
[----:B-1----:R-:W-:Y:S05]  /*19e80*/  @!P0 NANOSLEEP.SYNCS 0x989680 ;  /* 0x009896800000895d */ /* 0x002fea0003900000 */
[----:B------:R-:W1:Y:S02]  /*19e90*/  @!P0 SYNCS.PHASECHK.TRANS64 P0, [R5+URZ], R4 ;  /* 0x00000004050085a7 */ /* 0x000e64000800007f */
[----:B-1----:R-:W-:Y:S05]  /*19ea0*/  @!P0 BRA `(.L_x_1290) ;  /* 0xfffffffc00f08947 */ /* 0x002fea000383ffff */
[----:B------:R-:W-:Y:S05]  /*19eb0*/  BRA `(.L_x_1355) ;  /* 0xffffffe400087947 */ /* 0x000fea000383ffff */
.L_x_1291:
[----:B-1----:R1:W3:Y:S02]  /*19ec0*/  SYNCS.PHASECHK.TRANS64.TRYWAIT P0, [R3+URZ], R2 ;  /* 0x00000002030075a7 */ /* 0x0022e4000800017f */
[----:B---3--:R-:W-:Y:S05]  /*19ed0*/  @!P0 NANOSLEEP.SYNCS 0x989680 ;  /* 0x009896800000895d */ /* 0x008fea0003900000 */
[----:B------:R-:W3:Y:S02]  /*19ee0*/  @!P0 SYNCS.PHASECHK.TRANS64 P0, [R3+URZ], R2 ;  /* 0x00000002030085a7 */ /* 0x000ee4000800007f */
[----:B---3--:R-:W-:Y:S05]  /*19ef0*/  @!P0 BRA `(.L_x_1291) ;  /* 0xfffffffc00f08947 */ /* 0x008fea000383ffff */
[----:B------:R-:W-:Y:S05]  /*19f00*/  BRA `(.L_x_1356) ;  /* 0xffffffe000fc7947 */ /* 0x000fea000383ffff */
.L_x_1293:
[----:B---3--:R3:W0:Y:S02]  /*19f10*/  SYNCS.PHASECHK.TRANS64.TRYWAIT P0, [R23+URZ], R4 ;  /* 0x00000004170075a7 */ /* 0x008624000800017f */
[----:B0-----:R-:W-:Y:S05]  /*19f20*/  @!P0 NANOSLEEP.SYNCS 0x989680 ;  /* 0x009896800000895d */ /* 0x001fea0003900000 */
[----:B------:R-:W0:Y:S02]  /*19f30*/  @!P0 SYNCS.PHASECHK.TRANS64 P0, [R23+URZ], R4 ;  /* 0x00000004170085a7 */ /* 0x000e24000800007f */
[----:B0-----:R-:W-:Y:S05]  /*19f40*/  @!P0 BRA `(.L_x_1293) ;  /* 0xfffffffc00f08947 */ /* 0x001fea000383ffff */
[----:B------:R-:W-:Y:S05]  /*19f50*/  BRA `(.L_x_1357) ;  /* 0xffffffe400007947 */ /* 0x000fea000383ffff */
.L_x_1358:
        /* <DEDUP_REMOVED lines=10> */
.L_x_2728:


//--------------------- .text._ZN7cutlass13device_kernelIN5flash11enable_sm90INS1_16FlashAttnFwdSm90INS1_25CollectiveMainloopFwdSm90ILi2EN4cute5tupleIJNS5_1CILi1EEES8_S8_EEENS6_IJNS7_ILi192EEENS7_ILi128EEENS7_ILi96EEEEEELi96ENS_6half_tEfNS_4arch4Sm90ELb0ELb1ELb1ELb1ELb0ELb1ELb0ELb0ELb1ELb1ELb0ELb0EEENS1_21CollectiveEpilogueFwdINS6_IJSA_SC_SB_EEES9_SE_SG_Li384ELb1ELb1ELb0ELb0EEENS1_36VarlenDynamicPersistentTileSchedulerILi192ELi128ELi384ELi128ELb0ELb1ELb1ELb1ELb0ELb1EEEEEEEEEvNT_6ParamsE --------------------------
	.section	.text._ZN7cutlass13device_kernelIN5flash11enable_sm90INS1_16FlashAttnFwdSm90INS1_25CollectiveMainloopFwdSm90ILi2EN4cute5tupleIJNS5_1CILi1EEES8_S8_EEENS6_IJNS7_ILi192EEENS7_ILi128EEENS7_ILi96EEEEEELi96ENS_6half_tEfNS_4arch4Sm90ELb0ELb1ELb1ELb1ELb0ELb1ELb0ELb0ELb1ELb1ELb0ELb0EEENS1_21CollectiveEpilogueFwdINS6_IJSA_SC_SB_EEES9_SE_SG_Li384ELb1ELb1ELb0ELb0EEENS1_36VarlenDynamicPersistentTileSchedulerILi192ELi128ELi384ELi128ELb0ELb1ELb1ELb1ELb0ELb1EEEEEEEEEvNT_6ParamsE,"ax",@progbits
	.align	128
.text._ZN7cutlass13device_kernelIN5flash11enable_sm90INS1_16FlashAttnFwdSm90INS1_25CollectiveMainloopFwdSm90ILi2EN4cute5tupleIJNS5_1CILi1EEES8_S8_EEENS6_IJNS7_ILi192EEENS7_ILi128EEENS7_ILi96EEEEEELi96ENS_6half_tEfNS_4arch4Sm90ELb0ELb1ELb1ELb1ELb0ELb1ELb0ELb0ELb1ELb1ELb0ELb0EEENS1_21CollectiveEpilogueFwdINS6_IJSA_SC_SB_EEES9_SE_SG_Li384ELb1ELb1ELb0ELb0EEENS1_36VarlenDynamicPersistentTileSchedulerILi192ELi128ELi384ELi128ELb0ELb1ELb1ELb1ELb0ELb1EEEEEEEEEvNT_6ParamsE:
        .type           _ZN7cutlass13device_kernelIN5flash11enable_sm90INS1_16FlashAttnFwdSm90INS1_25CollectiveMainloopFwdSm90ILi2EN4cute5tupleIJNS5_1CILi1EEES8_S8_EEENS6_IJNS7_ILi192EEENS7_ILi128EEENS7_ILi96EEEEEELi96ENS_6half_tEfNS_4arch4Sm90ELb0ELb1ELb1ELb1ELb0ELb1ELb0ELb0ELb1ELb1ELb0ELb0EEENS1_21CollectiveEpilogueFwdINS6_IJSA_SC_SB_EEES9_SE_SG_Li384ELb1ELb1ELb0ELb0EEENS1_36VarlenDynamicPersistentTileSchedulerILi192ELi128ELi384ELi128ELb0ELb1ELb1ELb1ELb0ELb1EEEEEEEEEvNT_6ParamsE,@function
        .size           _ZN7cutlass13device_kernelIN5flash11enable_sm90INS1_16FlashAttnFwdSm90INS1_25CollectiveMainloopFwdSm90ILi2EN4cute5tupleIJNS5_1CILi1EEES8_S8_EEENS6_IJNS7_ILi192EEENS7_ILi128EEENS7_ILi96EEEEEELi96ENS_6half_tEfNS_4arch4Sm90ELb0ELb1ELb1ELb1ELb0ELb1ELb0ELb0ELb1ELb1ELb0ELb0EEENS1_21CollectiveEpilogueFwdINS6_IJSA_SC_SB_EEES9_SE_SG_Li384ELb1ELb1ELb0ELb0EEENS1_36VarlenDynamicPersistentTileSchedulerILi192ELi128ELi384ELi128ELb0ELb1ELb1ELb1ELb0ELb1EEEEEEEEEvNT_6ParamsE,(.L_x_2729 - _ZN7cutlass13device_kernelIN5flash11enable_sm90INS1_16FlashAttnFwdSm90INS1_25CollectiveMainloopFwdSm90ILi2EN4cute5tupleIJNS5_1CILi1EEES8_S8_EEENS6_IJNS7_ILi192EEENS7_ILi128EEENS7_ILi96EEEEEELi96ENS_6half_tEfNS_4arch4Sm90ELb0ELb1ELb1ELb1ELb0ELb1ELb0ELb0ELb1ELb1ELb0ELb0EEENS1_21CollectiveEpilogueFwdINS6_IJSA_SC_SB_EEES9_SE_SG_Li384ELb1ELb1ELb0ELb0EEENS1_36VarlenDynamicPersistentTileSchedulerILi192ELi128ELi384ELi128ELb0ELb1ELb1ELb1ELb0ELb1EEEEEEEEEvNT_6ParamsE)
        .other          _ZN7cutlass13device_kernelIN5flash11enable_sm90INS1_16FlashAttnFwdSm90INS1_25CollectiveMainloopFwdSm90ILi2EN4cute5tupleIJNS5_1CILi1EEES8_S8_EEENS6_IJNS7_ILi192EEENS7_ILi128EEENS7_ILi96EEEEEELi96ENS_6half_tEfNS_4arch4Sm90ELb0ELb1ELb1ELb1ELb0ELb1ELb0ELb0ELb1ELb1ELb0ELb0EEENS1_21CollectiveEpilogueFwdINS6_IJSA_SC_SB_EEES9_SE_SG_Li384ELb1ELb1ELb0ELb0EEENS1_36VarlenDynamicPersistentTileSchedulerILi192ELi128ELi384ELi128ELb0ELb1ELb1ELb1ELb0ELb1EEEEEEEEEvNT_6ParamsE,@"STO_CUDA_ENTRY STV_DEFAULT"
_ZN7cutlass13device_kernelIN5flash11enable_sm90INS1_16FlashAttnFwdSm90INS1_25CollectiveMainloopFwdSm90ILi2EN4cute5tupleIJNS5_1CILi1EEES8_S8_EEENS6_IJNS7_ILi192EEENS7_ILi128EEENS7_ILi96EEEEEELi96ENS_6half_tEfNS_4arch4Sm90ELb0ELb1ELb1ELb1ELb0ELb1ELb0ELb0ELb1ELb1ELb0ELb0EEENS1_21CollectiveEpilogueFwdINS6_IJSA_SC_SB_EEES9_SE_SG_Li384ELb1ELb1ELb0ELb0EEENS1_36VarlenDynamicPersistentTileSchedulerILi192ELi128ELi384ELi128ELb0ELb1ELb1ELb1ELb0ELb1EEEEEEEEEvNT_6ParamsE:
        /* <DEDUP_REMOVED lines=24> */
.L_x_1360:
[----:B------:R-:W-:Y:S05]  /*0180*/  BSYNC B0 ;  /* 0x0000000000007941 */ /* 0x000fea0003800000 */
.L_x_1359:
        /* <DEDUP_REMOVED lines=41> */
.L_x_1361:
        /* <DEDUP_REMOVED lines=22> */
.L_x_1362:
        /* <DEDUP_REMOVED lines=18> */
.L_x_1363:
        /* <DEDUP_REMOVED lines=22> */
.L_x_1364:
        /* <DEDUP_REMOVED lines=22> */
.L_x_1365:
[----:B------:R-:W-:Y:S01]  /*0960*/  PLOP3.LUT P0, PT, PT, PT, UP0, 0x80, 0x0 ;  /* 0x000000000000781c */ /* 0x000fe20003f0f008 */
[----:B------:R-:W-:Y:S01]  /*0970*/  UMOV UR36, 0x1 ;  /* 0x0000000100247882 */ /* 0x000fe20000000000 */
[----:B------:R-:W-:Y:S01]  /*0980*/  NOP ;  /* 0x0000000000007918 */ /* 0x000fe20000000000 */
[----:B------:R-:W-:Y:S01]  /*0990*/  USEL UR36, UR36, 0x2, !UP0 ;  /* 0x0000000224247887 */ /* 0x000fe2000c000000 */
[----:B------:R-:W-:Y:S01]  /*09a0*/  BSSY B9, `(.L_x_1366) ;  /* 0x00023b1000097945 */ /* 0x000fe20003800000 */
[----:B------:R-:W-:Y:S01]  /*09b0*/  ULDC.64 UR38, c[0x0][0x208] ;  /* 0x0000820000267ab9 */ /* 0x000fe20000000a00 */
[----:B012-4-:R-:W-:Y:S07]  /*09c0*/  BAR.SYNC.DEFER_BLOCKING 0x0 ;  /* 0x0000000000007b1d */ /* 0x017fee0000010000 */
[----:B------:R-:W-:Y:S05]  /*09d0*/  @!P0 BRA `(.L_x_1367) ;  /* 0x000001b800508947 */ /* 0x000fea0003800000 */
.L_x_1368:
[----:B------:R-:W-:-:S08]  /*09e0*/  NOP ;  /* 0x0000000000007918 */ /* 0x000fd00000000000 */
[----:B------:R-:W0:Y:S02]  /*09f0*/  USETMAXREG.TRY_ALLOC.CTAPOOL UP0, 0xa0 ;  /* 0x000000a0000079c8 */ /* 0x000e240008000600 */
[----:B0-----:R-:W-:-:S13]  /*0a00*/  PLOP3.LUT P0, PT, PT, PT, UP0, 0x80, 0x0 ;  /* 0x000000000000781c */ /* 0x001fda0003f0f008 */
[----:B------:R-:W-:Y:S05]  /*0a10*/  @!P0 BRA `(.L_x_1368) ;  /* 0xfffffffc00f08947 */ /* 0x000fea000383ffff */
[----:B------:R-:W2:Y:S01]  /*0a20*/  LDL.LU R0, [R1] ;  /* 0x0000000001007983 */ /* 0x000ea20000300800 */
[----:B------:R-:W0:Y:S01]  /*0a30*/  S2R R2, SR_TID.X ;  /* 0x0000000000027919 */ /* 0x000e220000002100 */
        /* <DEDUP_REMOVED lines=12> */
[----:B--2---:R-:W-:-:S04]  /*0b00*/  LOP3.LUT R0, R0, 0xdfffffff, RZ, 0xc0, !PT ;  /* 0xdfffffff00007812 */ /* 0x004fc800078ec0ff */
[----:B------:R-:W-:-:S05]  /*0b10*/  @P0 LOP3.LUT R0, R0, 0x20000000, RZ, 0xfc, !PT ;  /* 0x2000000000000812 */ /* 0x000fca00078efcff */
[----:B------:R1:W-:Y:S01]  /*0b20*/  STL [R1], R0 ;  /* 0x0000000001007387 */ /* 0x0003e20000100800 */
[----:B0-----:R-:W-:-:S13]  /*0b30*/  ISETP.GE.AND P0, PT, R75, UR4, PT ;  /* 0x000000044b007c0c */ /* 0x001fda000bf06270 */
[----:B-1----:R-:W-:Y:S05]  /*0b40*/  @P0 BRA `(.L_x_1369) ;  /* 0x0000023800580947 */ /* 0x002fea0003800000 */
[----:B------:R-:W0:Y:S01]  /*0b50*/  S2R R0, SR_TID.X ;  /* 0x0000000000007919 */ /* 0x000e220000002100 */
[----:B------:R-:W-:Y:S01]  /*0b60*/  IMAD.MOV.U32 R140, RZ, RZ, 0x40 ;  /* 0x00000040ff8c7424 */ /* 0x000fe200078e00ff */
[----:B------:R-:W-:Y:S01]  /*0b70*/  R2UR UR40, R2 ;  /* 0x00000000022872ca */ /* 0x000fe200000e0000 */
[----:B------:R-:W-:Y:S01]  /*0b80*/  IMAD.MOV.U32 R145, RZ, RZ, RZ ;  /* 0x000000ffff917224 */ /* 0x000fe200078e00ff */
[----:B------:R-:W-:Y:S01]  /*0b90*/  ULOP3.LUT UR37, UR36, 0x1, URZ, 0xfc, !UPT ;  /* 0x0000000124257892 */ /* 0x000fe2000f8efc3f */
[----:B------:R-:W-:-:S10]  /*0ba0*/  IMAD.MOV.U32 R18, RZ, RZ, RZ ;  /* 0x000000ffff127224 */ /* 0x000fd400078e00ff */
[----:B------:R-:W-:Y:S01]  /*0bb0*/  UIADD3 UR40, UR40, 0xc400, URZ ;  /* 0x0000c40028287890 */ /* 0x000fe2000fffe03f */
[----:B0-----:R-:W-:-:S05]  /*0bc0*/  VIADD R16, R0, 0xffffff80 ;  /* 0xffffff8000107836 */ /* 0x001fca0000000000 */
[----:B------:R-:W-:Y:S02]  /*0bd0*/  SHF.R.S32.HI R0, RZ, 0x1f, R16 ;  /* 0x0000001fff007819 */ /* 0x000fe40000011410 */
[-C--:B------:R-:W-:Y:S02]  /*0be0*/  LEA.HI R8, R16, R16.reuse, RZ, 0x1 ;  /* 0x0000001010087211 */ /* 0x080fe400078f08ff */
[CC--:B------:R-:W-:Y:S02]  /*0bf0*/  LEA.HI R4, R0.reuse, R16.reuse, RZ, 0x4 ;  /* 0x0000001000047211 */ /* 0x0c0fe400078f20ff */
[----:B------:R-:W-:Y:S02]  /*0c00*/  SHF.R.S32.HI R19, RZ, 0x1, R8 ;  /* 0x00000001ff137819 */ /* 0x000fe40000011408 */
[----:B------:R-:W-:Y:S02]  /*0c10*/  SHF.R.S32.HI R7, RZ, 0x4, R4 ;  /* 0x00000004ff077819 */ /* 0x000fe40000011404 */
[----:B------:R-:W-:-:S02]  /*0c20*/  LEA.HI R3, R0, R16, RZ, 0x7 ;  /* 0x0000001000037211 */ /* 0x000fc400078f38ff */
[----:B------:R-:W-:Y:S02]  /*0c30*/  LOP3.LUT R5, R4, 0xfffffff0, RZ, 0xc0, !PT ;  /* 0xfffffff004057812 */ /* 0x000fe400078ec0ff */
[----:B------:R-:W-:Y:S02]  /*0c40*/  LEA.HI R6, R8, R19, RZ, 0x1 ;  /* 0x0000001308067211 */ /* 0x000fe400078f08ff */
[----:B------:R-:W-:Y:S01]  /*0c50*/  LEA.HI R4, R4, R7, RZ, 0x1 ;  /* 0x0000000704047211 */ /* 0x000fe200078f08ff */
[----:B------:R-:W-:Y:S01]  /*0c60*/  IMAD.IADD R5, R16, 0x1, -R5 ;  /* 0x0000000110057824 */ /* 0x000fe200078e0a05 */
[----:B------:R-:W-:Y:S02]  /*0c70*/  LOP3.LUT R12, R3, 0xffffff80, RZ, 0xc0, !PT ;  /* 0xffffff80030c7812 */ /* 0x000fe400078ec0ff */
[----:B------:R-:W-:Y:S02]  /*0c80*/  LOP3.LUT R6, R6, 0x7fffffe, RZ, 0xc0, !PT ;  /* 0x07fffffe06067812 */ /* 0x000fe400078ec0ff */
[----:B------:R-:W-:Y:S01]  /*0c90*/  LOP3.LUT R4, R4, 0x1ffffffe, RZ, 0xc0, !PT ;  /* 0x1ffffffe04047812 */ /* 0x000fe200078ec0ff */
[----:B------:R-:W-:Y:S01]  /*0ca0*/  IMAD.IADD R21, R16, 0x1, -R12 ;  /* 0x0000000110157824 */ /* 0x000fe200078e0a0c */
[CC--:B------:R-:W-:Y:S01]  /*0cb0*/  LEA.HI R9, R0.reuse, R16.reuse, RZ, 0x2 ;  /* 0x0000001000097211 */ /* 0x0c0fe200078f10ff */
[----:B------:R-:W-:Y:S01]  /*0cc0*/  IMAD.IADD R12, R19, 0x1, -R6 ;  /* 0x00000001130c7824 */ /* 0x000fe200078e0a06 */
[----:B------:R-:W-:Y:S01]  /*0cd0*/  SHF.R.S32.HI R17, RZ, 0x7, R3 ;  /* 0x00000007ff117819 */ /* 0x000fe20000011403 */
[C---:B------:R-:W-:Y:S01]  /*0ce0*/  IMAD.IADD R6, R7.reuse, 0x1, -R4 ;  /* 0x0000000107067824 */ /* 0x040fe200078e0a04 */
[----:B------:R-:W-:Y:S01]  /*0cf0*/  SHF.R.S32.HI R4, RZ, 0x1f, R5 ;  /* 0x0000001fff047819 */ /* 0x000fe20000011405 */
[----:B------:R-:W-:Y:S01]  /*0d00*/  IMAD R20, R7, 0x8, R12 ;  /* 0x0000000807147824 */ /* 0x000fe200078e020c */
[----:B------:R-:W-:Y:S01]  /*0d10*/  LEA.HI R7, R0, R16, RZ, 0x5 ;  /* 0x0000001000077211 */ /* 0x000fe200078f28ff */
[----:B------:R-:W-:Y:S01]  /*0d20*/  IMAD.SHL.U32 R3, R6, 0x8, RZ ;  /* 0x0000000806037824 */ /* 0x000fe200078e00ff */
[----:B------:R-:W-:-:S02]  /*0d30*/  LEA.HI R4, R4, R5, RZ, 0x3 ;  /* 0x0000000504047211 */ /* 0x000fc400078f18ff */
[----:B------:R-:W-:Y:S02]  /*0d40*/  SHF.R.S32.HI R13, RZ, 0x1f, R21 ;  /* 0x0000001fff0d7819 */ /* 0x000fe40000011415 */
[----:B------:R-:W-:Y:S01]  /*0d50*/  SHF.R.S32.HI R7, RZ, 0x5, R7 ;  /* 0x00000005ff077819 */ /* 0x000fe20000011407 */
[C---:B------:R-:W-:Y:S01]  /*0d60*/  IMAD.SHL.U32 R0, R4.reuse, 0x40, RZ ;  /* 0x0000004004007824 */ /* 0x040fe200078e00ff */
[----:B------:R-:W-:Y:S02]  /*0d70*/  LOP3.LUT R4, R4, 0xfffffff8, RZ, 0xc0, !PT ;  /* 0xfffffff804047812 */ /* 0x000fe400078ec0ff */
[----:B------:R-:W-:Y:S02]  /*0d80*/  LEA.HI R12, R13, R21, RZ, 0x2 ;  /* 0x000000150d0c7211 */ /* 0x000fe400078f10ff */
[----:B------:R-:W-:Y:S01]  /*0d90*/  LOP3.LUT R0, R0, 0x7ffffe00, RZ, 0xc0, !PT ;  /* 0x7ffffe0000007812 */ /* 0x000fe200078ec0ff */
[----:B------:R-:W-:Y:S01]  /*0da0*/  IMAD.IADD R4, R5, 0x1, -R4 ;  /* 0x0000000105047824 */ /* 0x000fe200078e0a04 */
[--C-:B------:R-:W-:Y:S01]  /*0db0*/  SHF.R.S32.HI R14, RZ, 0x2, R12.reuse ;  /* 0x00000002ff0e7819 */ /* 0x100fe2000001140c */
[----:B------:R-:W-:Y:S01]  /*0dc0*/  IMAD.HI R5, R17, 0x55555556, RZ ;  /* 0x5555555611057827 */ /* 0x000fe200078e02ff */
[----:B------:R-:W-:-:S02]  /*0dd0*/  SHF.R.S32.HI R15, RZ, 0x1f, R12 ;  /* 0x0000001fff0f7819 */ /* 0x000fc4000001140c */
[--C-:B------:R-:W-:Y:S01]  /*0de0*/  SHF.R.S32.HI R10, RZ, 0x2, R9.reuse ;  /* 0x00000002ff0a7819 */ /* 0x100fe20000011409 */
[----:B------:R-:W-:Y:S01]  /*0df0*/  IMAD R7, R7, 0x400, R0 ;  /* 0x0000040007077824 */ /* 0x000fe200078e0200 */
[----:B------:R-:W-:Y:S01]  /*0e00*/  LEA.HI R15, R15, R14, RZ, 0x3 ;  /* 0x0000000e0f0f7211 */ /* 0x000fe200078f18ff */
[----:B------:R-:W-:Y:S01]  /*0e10*/  IMAD.SHL.U32 R0, R4, 0x40, RZ ;  /* 0x0000004004007824 */ /* 0x000fe200078e00ff */
[----:B------:R-:W-:Y:S02]  /*0e20*/  SHF.R.S32.HI R11, RZ, 0x1f, R9 ;  /* 0x0000001fff0b7819 */ /* 0x000fe40000011409 */
[----:B------:R-:W-:Y:S02]  /*0e30*/  LOP3.LUT R15, R15, 0xfffffff8, RZ, 0xc0, !PT ;  /* 0xfffffff80f0f7812 */ /* 0x000fe400078ec0ff */
[----:B------:R-:W-:Y:S02]  /*0e40*/  LEA.HI R13, R13, R21, RZ, 0x5 ;  /* 0x000000150d0d7211 */ /* 0x000fe400078f28ff */
[----:B------:R-:W-:Y:S01]  /*0e50*/  LOP3.LUT R0, R0, 0x1c0, RZ, 0xc0, !PT ;  /* 0x000001c000007812 */ /* 0x000fe200078ec0ff */
[----:B------:R-:W-:Y:S01]  /*0e60*/  IMAD.IADD R14, R14, 0x1, -R15 ;  /* 0x000000010e0e7824 */ /* 0x000fe200078e0a0f */
[----:B------:R-:W-:-:S02]  /*0e70*/  LEA.HI R11, R11, R10, RZ, 0x2 ;  /* 0x0000000a0b0b7211 */ /* 0x000fc400078f10ff */
[----:B------:R-:W-:Y:S02]  /*0e80*/  LOP3.LUT R8, R8, 0xfffffffe, RZ, 0xc0, !PT ;  /* 0xfffffffe08087812 */ /* 0x000fe400078ec0ff */
[----:B------:R-:W-:Y:S02]  /*0e90*/  LEA.HI R5, R5, R5, RZ, 0x1 ;  /* 0x0000000505057211 */ /* 0x000fe400078f08ff */
[----:B------:R-:W-:Y:S01]  /*0ea0*/  SHF.R.S32.HI R13, RZ, 0x5, R13 ;  /* 0x00000005ff0d7819 */ /* 0x000fe2000001140d */
[----:B------:R-:W-:Y:S01]  /*0eb0*/  IMAD.IADD R8, R16, 0x1, -R8 ;  /* 0x0000000110087824 */ /* 0x000fe200078e0a08 */
[----:B------:R-:W-:Y:S01]  /*0ec0*/  LOP3.LUT R3, R0, 0x8, R3, 0xf8, !PT ;  /* 0x0000000800037812 */ /* 0x000fe200078ef803 */
[----:B------:R-:W-:Y:S01]  /*0ed0*/  IMAD R5, R5, -0x3, R17 ;  /* 0xfffffffd05057824 */ /* 0x000fe200078e0211 */
[----:B------:R-:W-:Y:S01]  /*0ee0*/  SHF.R.U32.HI R0, RZ, 0x3, R0 ;  /* 0x00000003ff007819 */ /* 0x000fe20000011600 */
[----:B------:R-:W-:Y:S01]  /*0ef0*/  IMAD R14, R13, 0x10, R14 ;  /* 0x000000100d0e7824 */ /* 0x000fe200078e020e */
[----:B------:R-:W-:Y:S01]  /*0f00*/  LOP3.LUT R11, R11, 0xfffffffc, RZ, 0xc0, !PT ;  /* 0xfffffffc0b0b7812 */ /* 0x000fe200078ec0ff */
[----:B------:R-:W-:Y:S01]  /*0f10*/  IMAD.SHL.U32 R22, R8, 0x8, RZ ;  /* 0x0000000808167824 */ /* 0x000fe200078e00ff */
[----:B------:R-:W-:-:S02]  /*0f20*/  LOP3.LUT R0, R3, R0, RZ, 0x3c, !PT ;  /* 0x0000000003007212 */ /* 0x000fc400078e3cff */
[----:B------:R-:W-:Y:S01]  /*0f30*/  R2P PR, R4, 0x6 ;  /* 0x0000000604007804 */ /* 0x000fe20000000000 */
[----:B------:R-:W-:Y:S01]  /*0f40*/  IMAD.IADD R11, R10, 0x1, -R11 ;  /* 0x000000010a0b7824 */ /* 0x000fe200078e0a0b */
[----:B------:R-:W-:Y:S01]  /*0f50*/  LOP3.LUT R9, R9, 0xfffffffc, RZ, 0xc0, !PT ;  /* 0xfffffffc09097812 */ /* 0x000fe200078ec0ff */
[----:B------:R-:W-:Y:S01]  /*0f60*/  IMAD.SHL.U32 R4, R8, 0x4, RZ ;  /* 0x0000000408047824 */ /* 0x000fe200078e00ff */
[----:B------:R-:W-:Y:S01]  /*0f70*/  LOP3.LUT R138, R12, 0x7ffffffc, RZ, 0xc0, !PT ;  /* 0x7ffffffc0c8a7812 */ /* 0x000fe200078ec0ff */
[----:B------:R-:W-:Y:S01]  /*0f80*/  IMAD R10, R5, 0x40, R14 ;  /* 0x00000040050a7824 */ /* 0x000fe200078e020e */
[----:B------:R-:W-:Y:S01]  /*0f90*/  SEL R140, R140, 0xffffffc0, !P2 ;  /* 0xffffffc08c8c7807 */ /* 0x000fe20005000000 */
[----:B------:R-:W-:Y:S01]  /*0fa0*/  IMAD.IADD R7, R7, 0x1, R0 ;  /* 0x0000000107077824 */ /* 0x000fe200078e0200 */
[----:B------:R-:W-:Y:S01]  /*0fb0*/  SHF.R.S32.HI R0, RZ, 0x1f, R19 ;  /* 0x0000001fff007819 */ /* 0x000fe20000011413 */
[C---:B------:R-:W-:Y:S01]  /*0fc0*/  VIADD R0, R4.reuse, 0x10 ;  /* 0x0000001004007836 */ /* 0x040fe20000000000 */
[----:B------:R-:W-:Y:S01]  /*0fd0*/  STL [R1+0x58], R10 ;  /* 0x0000580a01007387 */ /* 0x000fe20000100800 */
[----:B------:R-:W-:-:S02]  /*0fe0*/  VIADD R8, R4, 0x20 ;  /* 0x0000002004087836 */ /* 0x000fc40000000000 */
[----:B------:R-:W-:Y:S01]  /*0ff0*/  IMAD.SHL.U32 R11, R11, 0x40, RZ ;  /* 0x000000400b0b7824 */ /* 0x000fe200078e00ff */
[----:B------:R-:W-:Y:S01]  /*1000*/  STL [R1+0x54], RZ ;  /* 0x000054ff01007387 */ /* 0x000fe20000100800 */
[----:B------:R-:W-:Y:S01]  /*1010*/  IMAD.IADD R9, R16, 0x1, -R9 ;  /* 0x0000000110097824 */ /* 0x000fe200078e0a09 */
[----:B------:R-:W-:Y:S01]  /*1020*/  CS2R R16, SRZ ;  /* 0x0000000000107805 */ /* 0x000fe2000001ff00 */
[----:B------:R-:W-:Y:S01]  /*1030*/  VIADD R3, R4, 0x18 ;  /* 0x0000001804037836 */ /* 0x000fe20000000000 */
[----:B------:R-:W-:Y:S01]  /*1040*/  STL [R1+0x8], R4 ;  /* 0x0000080401007387 */ /* 0x000fe20000100800 */
[----:B------:R-:W-:Y:S01]  /*1050*/  LOP3.LUT R157, R11, 0xc0, RZ, 0xc0, !PT ;  /* 0x000000c00b9d7812 */ /* 0x000fe200078ec0ff */
[----:B------:R-:W-:Y:S01]  /*1060*/  IMAD R139, R7, 0x2, R2 ;  /* 0x00000002078b7824 */ /* 0x000fe200078e0202 */
[----:B------:R-:W-:Y:S01]  /*1070*/  LEA.HI R6, R9, R9, RZ, 0x1 ;  /* 0x0000000909067211 */ /* 0x000fe200078f08ff */
[----:B------:R0:W-:Y:S01]  /*1080*/  STL [R1+0x2c], R0 ;  /* 0x00002c0001007387 */ /* 0x0001e20000100800 */
[----:B------:R-:W-:Y:S01]  /*1090*/  SHF.R.U32.HI R5, RZ, 0x3, R157 ;  /* 0x00000003ff057819 */ /* 0x000fe2000001169d */
[----:B------:R-:W-:Y:S01]  /*10a0*/  VIADD R141, R139, 0x21800 ;  /* 0x000218008b8d7836 */ /* 0x000fe20000000000 */
[----:B------:R-:W-:Y:S01]  /*10b0*/  LOP3.LUT R6, R6, 0x1ffffffe, RZ, 0xc0, !PT ;  /* 0x1ffffffe06067812 */ /* 0x000fe200078ec0ff */
[----:B------:R-:W-:Y:S01]  /*10c0*/  STL [R1+0x28], R8 ;  /* 0x0000280801007387 */ /* 0x000fe20000100800 */
[----:B------:R-:W-:-:S03]  /*10d0*/  IMAD.IADD R138, R21, 0x1, -R138 ;  /* 0x00000001158a7824 */ /* 0x000fc600078e0a8a */
[----:B------:R-:W-:Y:S02]  /*10e0*/  IMAD.IADD R6, R9, 0x1, -R6 ;  /* 0x0000000109067824 */ /* 0x000fe400078e0a06 */
[----:B0-----:R-:W-:-:S05]  /*10f0*/  VIADD R0, R4, 0x8 ;  /* 0x0000000804007836 */ /* 0x001fca0000000000 */
[----:B------:R0:W-:Y:S04]  /*1100*/  STL [R1+0x30], R0 ;  /* 0x0000300001007387 */ /* 0x0001e80000100800 */
[----:B------:R1:W-:Y:S01]  /*1110*/  STL [R1+0x34], R3 ;  /* 0x0000340301007387 */ /* 0x0003e20000100800 */
[----:B0-----:R-:W-:Y:S02]  /*1120*/  VIADD R0, R4, 0x28 ;  /* 0x0000002804007836 */ /* 0x001fe40000000000 */
[----:B------:R-:W-:Y:S02]  /*1130*/  IMAD.SHL.U32 R4, R20, 0x20, RZ ;  /* 0x0000002014047824 */ /* 0x000fe400078e00ff */
[----:B-1----:R-:W-:Y:S01]  /*1140*/  VIADD R3, R139, 0x21820 ;  /* 0x000218208b037836 */ /* 0x002fe20000000000 */
[----:B------:R0:W-:Y:S01]  /*1150*/  STL [R1+0x38], R0 ;  /* 0x0000380001007387 */ /* 0x0001e20000100800 */
[----:B------:R-:W-:-:S02]  /*1160*/  @P1 VIADD R3, R141, 0xffffffe0 ;  /* 0xffffffe08d031836 */ /* 0x000fc40000000000 */
[----:B------:R-:W-:Y:S01]  /*1170*/  IMAD.IADD R141, R141, 0x1, R140 ;  /* 0x000000018d8d7824 */ /* 0x000fe200078e028c */
[----:B------:R1:W-:Y:S01]  /*1180*/  STL [R1+0x14], R4 ;  /* 0x0000140401007387 */ /* 0x0003e20000100800 */
[----:B------:R-:W-:Y:S01]  /*1190*/  IMAD.IADD R140, R140, 0x1, R3 ;  /* 0x000000018c8c7824 */ /* 0x000fe200078e0203 */
[----:B0-----:R-:W-:-:S04]  /*11a0*/  LOP3.LUT R0, R157, 0x8, R22, 0xf8, !PT ;  /* 0x000000089d007812 */ /* 0x001fc800078ef816 */
[----:B------:R-:W-:-:S05]  /*11b0*/  LOP3.LUT R0, R0, R5, RZ, 0x3c, !PT ;  /* 0x0000000500007212 */ /* 0x000fca00078e3cff */
[----:B-1----:R-:W-:Y:S02]  /*11c0*/  IMAD.IADD R4, R4, 0x1, R0 ;  /* 0x0000000104047824 */ /* 0x002fe400078e0200 */
[----:B------:R-:W-:-:S03]  /*11d0*/  IMAD R0, R6, 0x8, R10 ;  /* 0x0000000806007824 */ /* 0x000fc600078e020a */
[----:B------:R-:W-:Y:S04]  /*11e0*/  STL [R1+0x48], R4 ;  /* 0x0000480401007387 */ /* 0x000fe80000100800 */
[----:B------:R-:W-:Y:S04]  /*11f0*/  STL [R1+0x20], R3 ;  /* 0x0000200301007387 */ /* 0x000fe80000100800 */
[----:B------:R0:W-:Y:S02]  /*1200*/  STL [R1+0x40], R0 ;  /* 0x0000400001007387 */ /* 0x0001e40000100800 */
[----:B0-----:R-:W-:-:S05]  /*1210*/  VIADD R0, R3, 0x6000 ;  /* 0x0000600003007836 */ /* 0x001fca0000000000 */
[----:B------:R0:W-:Y:S02]  /*1220*/  STL [R1+0x24], R0 ;  /* 0x0000240001007387 */ /* 0x0001e40000100800 */
.L_x_1574:
[----:B------:R-:W-:Y:S05]  /*1230*/  YIELD ;  /* 0x0000000000007946 */ /* 0x000fea0003800000 */
[----:B------:R-:W-:Y:S01]  /*1240*/  ULDC.64 UR4, c[0x0][0xa28] ;  /* 0x00028a0000047ab9 */ /* 0x000fe20000000a00 */
[----:B0--34-:R-:W1:Y:S01]  /*1250*/  LDC.64 R6, c[0x0][0xa08] ;  /* 0x00028200ff067b82 */ /* 0x019e620000000a00 */
[----:B------:R-:W-:Y:S01]  /*1260*/  ISETP.NE.U32.AND P1, PT, RZ, UR4, PT ;  /* 0x00000004ff007c0c */ /* 0x000fe2000bf25070 */
[----:B0-----:R-:W-:Y:S02]  /*1270*/  IMAD.MOV.U32 R0, RZ, RZ, RZ ;  /* 0x000000ffff007224 */ /* 0x001fe400078e00ff */
[----:B------:R-:W-:Y:S01]  /*1280*/  IMAD.MOV.U32 R70, RZ, RZ, RZ ;  /* 0x000000ffff467224 */ /* 0x000fe200078e00ff */
[----:B------:R-:W-:Y:S01]  /*1290*/  ISETP.NE.AND.EX P1, PT, RZ, UR5, PT, P1 ;  /* 0x00000005ff007c0c */ /* 0x000fe2000bf25310 */
[----:B------:R-:W-:-:S02]  /*12a0*/  ULDC.64 UR4, c[0x0][0xa18] ;  /* 0x0002860000047ab9 */ /* 0x000fc40000000a00 */
[----:B------:R-:W-:-:S04]  /*12b0*/  ISETP.NE.U32.AND P2, PT, RZ, UR4, PT ;  /* 0x00000004ff007c0c */ /* 0x000fc8000bf45070 */
[----:B------:R-:W-:Y:S01]  /*12c0*/  ISETP.NE.AND.EX P2, PT, RZ, UR5, PT, P2 ;  /* 0x00000005ff007c0c */ /* 0x000fe2000bf45320 */
[----:B------:R-:W-:Y:S02]  /*12d0*/  ULDC.64 UR4, c[0x0][0xa08] ;  /* 0x0002820000047ab9 */ /* 0x000fe40000000a00 */
[----:B------:R-:W-:-:S03]  /*12e0*/  ISETP.NE.U32.AND P0, PT, RZ, UR4, PT ;  /* 0x00000004ff007c0c */ /* 0x000fc6000bf05070 */
[----:B------:R-:W0:Y:S01]  /*12f0*/  @P1 LDC.64 R4, c[0x0][0xa28] ;  /* 0x00028a00ff041b82 */ /* 0x000e220000000a00 */
[----:B------:R-:W-:Y:S01]  /*1300*/  ISETP.NE.AND.EX P0, PT, RZ, UR5, PT, P0 ;  /* 0x00000005ff007c0c */ /* 0x000fe2000bf05300 */
[----:B-1----:R-:W-:-:S06]  /*1310*/  IMAD.WIDE R10, R75, 0x4, R6 ;  /* 0x000000044b0a7825 */ /* 0x002fcc00078e0206 */
[----:B------:R-:W1:Y:S01]  /*1320*/  @P2 LDC.64 R8, c[0x0][0xa18] ;  /* 0x00028600ff082b82 */ /* 0x000e620000000a00 */
[----:B------:R-:W-:Y:S02]  /*1330*/  ULDC UR4, c[0x0][0x288] ;  /* 0x0000a20000047ab9 */ /* 0x000fe40000000800 */
[----:B------:R-:W-:Y:S01]  /*1340*/  IMAD.U32 R136, RZ, RZ, UR4 ;  /* 0x00000004ff887e24 */ /* 0x000fe2000f8e00ff */
[----:B------:R-:W-:Y:S02]  /*1350*/  ULDC.64 UR4, c[0x0][0x418] ;  /* 0x0001060000047ab9 */ /* 0x000fe40000000a00 */
[----:B--2---:R2:W5:Y:S01]  /*1360*/  @P0 LDG.E R70, desc[UR38][R10.64] ;  /* 0x000000260a460981 */ /* 0x004562000c1e1900 */
[----:B0-----:R-:W-:-:S05]  /*1370*/  @P1 IMAD.WIDE R4, R75, 0x4, R4 ;  /* 0x000000044b041825 */ /* 0x001fca00078e0204 */
[----:B------:R2:W5:Y:S01]  /*1380*/  @P1 LDG.E R0, desc[UR38][R4.64] ;  /* 0x0000002604001981 */ /* 0x000562000c1e1900 */
[----:B-1----:R-:W-:-:S05]  /*1390*/  @P2 IMAD.WIDE R6, R75, 0x4, R8 ;  /* 0x000000044b062825 */ /* 0x002fca00078e0208 */
        /* <DEDUP_REMOVED lines=9> */
[----:B------:R-:W-:Y:S01]  /*1430*/  IMAD.U32 R27, RZ, RZ, UR4 ;  /* 0x00000004ff1b7e24 */ /* 0x000fe2000f8e00ff */
[----:B--2---:R-:W-:Y:S06]  /*1440*/  @P2 BRA `(.L_x_1370) ;  /* 0x0000000000242947 */ /* 0x004fec0003800000 */
        /* <DEDUP_REMOVED lines=8> */
[----:B--2---:R-:W-:-:S07]  /*14d0*/  IMAD.IADD R136, R3, 0x1, -R136 ;  /* 0x0000000103887824 */ /* 0x004fce00078e0a88 */
.L_x_1370:
[----:B------:R-:W-:Y:S01]  /*14e0*/  ULDC.64 UR4, c[0x0][0xa20] ;  /* 0x0002880000047ab9 */ /* 0x000fe20000000a00 */
[----:B------:R0:W-:Y:S01]  /*14f0*/  STL [R1+0x4c], R74 ;  /* 0x00004c4a01007387 */ /* 0x0001e20000100800 */
[----:B------:R-:W-:-:S03]  /*1500*/  ISETP.NE.U32.AND P1, PT, RZ, UR4, PT ;  /* 0x00000004ff007c0c */ /* 0x000fc6000bf25070 */
[----:B------:R0:W-:Y:S01]  /*1510*/  STL [R1+0x50], R75 ;  /* 0x0000504b01007387 */ /* 0x0001e20000100800 */
[----:B------:R-:W-:-:S13]  /*1520*/  ISETP.NE.AND.EX P1, PT, RZ, UR5, PT, P1 ;  /* 0x00000005ff007c0c */ /* 0x000fda000bf25310 */
[----:B0-----:R-:W-:Y:S05]  /*1530*/  @!P1 BRA `(.L_x_1371) ;  /* 0x0000000000109947 */ /* 0x001fea0003800000 */
[----:B------:R-:W0:Y:S02]  /*1540*/  LDC.64 R4, c[0x0][0xa20] ;  /* 0x00028800ff047b82 */ /* 0x000e240000000a00 */
[----:B0-----:R-:W-:-:S05]  /*1550*/  IMAD.WIDE R4, R75, 0x4, R4 ;  /* 0x000000044b047825 */ /* 0x001fca00078e0204 */
[----:B------:R0:W5:Y:S01]  /*1560*/  LDG.E R27, desc[UR38][R4.64] ;  /* 0x00000026041b7981 */ /* 0x000162000c1e1900 */
[----:B------:R-:W-:Y:S05]  /*1570*/  BRA `(.L_x_1372) ;  /* 0x0000000000107947 */ /* 0x000fea0003800000 */
.L_x_1371:
[----:B------:R-:W-:Y:S05]  /*1580*/  @!P0 BRA `(.L_x_1372) ;  /* 0x00000000000c8947 */ /* 0x000fea0003800000 */
[----:B------:R-:W2:Y:S04]  /*1590*/  LDG.E R4, desc[UR38][R10.64] ;  /* 0x000000260a047981 */ /* 0x000ea8000c1e1900 */
[----:B------:R-:W2:Y:S02]  /*15a0*/  LDG.E R27, desc[UR38][R10.64+0x4] ;  /* 0x000004260a1b7981 */ /* 0x000ea4000c1e1900 */
[----:B--2---:R-:W-:-:S07]  /*15b0*/  IMAD.IADD R27, R27, 0x1, -R4 ;  /* 0x000000011b1b7824 */ /* 0x004fce00078e0a04 */
.L_x_1372:
[----:B------:R-:W-:Y:S01]  /*15c0*/  ULDC.64 UR4, c[0x0][0xa10] ;  /* 0x0002840000047ab9 */ /* 0x000fe20000000a00 */
[----:B0-----:R-:W0:Y:S01]  /*15d0*/  LDC R4, c[0x0][0x448] ;  /* 0x00011200ff047b82 */ /* 0x001e220000000800 */
[----:B------:R-:W-:-:S04]  /*15e0*/  ISETP.NE.U32.AND P0, PT, RZ, UR4, PT ;  /* 0x00000004ff007c0c */ /* 0x000fc8000bf05070 */
[----:B------:R-:W-:Y:S01]  /*15f0*/  ISETP.NE.AND.EX P0, PT, RZ, UR5, PT, P0 ;  /* 0x00000005ff007c0c */ /* 0x000fe2000bf05300 */
[----:B------:R-:W-:Y:S02]  /*1600*/  ULDC.64 UR4, c[0x0][0xa30] ;  /* 0x00028c0000047ab9 */ /* 0x000fe40000000a00 */
[----:B------:R-:W-:-:S04]  /*1610*/  ISETP.NE.U32.AND P1, PT, RZ, UR4, PT ;  /* 0x00000004ff007c0c */ /* 0x000fc8000bf25070 */
[----:B------:R-:W-:-:S06]  /*1620*/  ISETP.NE.AND.EX P1, PT, RZ, UR5, PT, P1 ;  /* 0x00000005ff007c0c */ /* 0x000fcc000bf25310 */
[----:B------:R-:W1:Y:S08]  /*1630*/  @P0 LDC.64 R6, c[0x0][0xa10] ;  /* 0x00028400ff060b82 */ /* 0x000e700000000a00 */
[----:B------:R-:W2:Y:S01]  /*1640*/  @P1 LDC.64 R8, c[0x0][0xa30] ;  /* 0x00028c00ff081b82 */ /* 0x000ea20000000a00 */
[----:B-1----:R-:W-:-:S05]  /*1650*/  @P0 IMAD.WIDE R6, R75, 0x4, R6 ;  /* 0x000000044b060825 */ /* 0x002fca00078e0206 */
[----:B------:R-:W3:Y:S04]  /*1660*/  @P0 LDG.E R3, desc[UR38][R6.64] ;  /* 0x0000002606030981 */ /* 0x000ee8000c1e1900 */
[----:B------:R1:W3:Y:S01]  /*1670*/  @P0 LDG.E R10, desc[UR38][R6.64+0x4] ;  /* 0x00000426060a0981 */ /* 0x0002e2000c1e1900 */
[----:B-----5:R-:W-:Y:S02]  /*1680*/  IMAD.MOV.U32 R106, RZ, RZ, R27 ;  /* 0x000000ffff6a7224 */ /* 0x020fe400078e001b */
[----:B--2---:R-:W-:-:S05]  /*1690*/  @P1 IMAD.WIDE R8, R75, 0x4, R8 ;  /* 0x000000044b081825 */ /* 0x004fca00078e0208 */
[----:B------:R2:W5:Y:S01]  /*16a0*/  @P1 LDG.E R106, desc[UR38][R8.64] ;  /* 0x00000026086a1981 */ /* 0x000562000c1e1900 */
[----:B0-----:R-:W-:Y:S01]  /*16b0*/  ISETP.NE.AND P1, PT, R4, 0x1, PT ;  /* 0x000000010400780c */ /* 0x001fe20003f25270 */
[----:B------:R-:W-:Y:S01]  /*16c0*/  IMAD R14, R73, 0xc0, RZ ;  /* 0x000000c0490e7824 */ /* 0x000fe200078e02ff */
[----:B------:R-:W0:Y:S01]  /*16d0*/  LDC.64 R4, c[0x0][0x9e0] ;  /* 0x00027800ff047b82 */ /* 0x000e220000000a00 */
[----:B------:R-:W-:Y:S02]  /*16e0*/  IMAD.IADD R13, R27, 0x1, -R0 ;  /* 0x000000011b0d7824 */ /* 0x000fe400078e0a00 */
[----:B------:R-:W-:Y:S01]  /*16f0*/  VIADD R0, R14, 0xbf ;  /* 0x000000bf0e007836 */ /* 0x000fe20000000000 */
[----:B------:R4:W-:Y:S03]  /*1700*/  STL [R1+0x18], R14 ;  /* 0x0000180e01007387 */ /* 0x0009e60000100800 */
[----:B-1----:R-:W-:-:S04]  /*1710*/  IMAD.MOV.U32 R7, RZ, RZ, R0 ;  /* 0x000000ffff077224 */ /* 0x002fc800078e0000 */
[----:B------:R-:W1:Y:S08]  /*1720*/  @P1 LDC R11, c[0x0][0x44c] ;  /* 0x00011300ff0b1b82 */ /* 0x000e700000000800 */
[----:B------:R-:W2:Y:S01]  /*1730*/  @P1 LDC R12, c[0x0][0x450] ;  /* 0x00011400ff0c1b82 */ /* 0x000ea20000000800 */
[----:B0-----:R-:W-:Y:S01]  /*1740*/  ISETP.GE.AND P2, PT, R5, 0x1, PT ;  /* 0x000000010500780c */ /* 0x001fe20003f46270 */
[----:B---3--:R-:W-:-:S02]  /*1750*/  @P0 IMAD.IADD R24, R10, 0x1, -R3 ;  /* 0x000000010a180824 */ /* 0x008fc400078e0a03 */
[----:B-1----:R-:W-:-:S04]  /*1760*/  @P1 IMAD.HI.U32 R3, R0, R11, RZ ;  /* 0x0000000b00031227 */ /* 0x002fc800078e00ff */
[----:B------:R-:W-:Y:S01]  /*1770*/  IMAD.IADD R137, R13, 0x1, R24 ;  /* 0x000000010d897824 */ /* 0x000fe200078e0218 */
[----:B--2---:R-:W-:-:S03]  /*1780*/  @P1 SHF.R.U32.HI R7, RZ, R12, R3 ;  /* 0x0000000cff071219 */ /* 0x004fc60000011603 */
[C---:B------:R-:W-:Y:S01]  /*1790*/  VIADD R0, R137.reuse, 0x7f ;  /* 0x0000007f89007836 */ /* 0x040fe20000000000 */
[----:B------:R-:W-:-:S04]  /*17a0*/  IADD3 R112, R137, 0x1, -R136 ;  /* 0x0000000189707810 */ /* 0x000fc80007ffe888 */
[----:B------:R-:W-:Y:S01]  /*17b0*/  SHF.R.S32.HI R3, RZ, 0x1f, R0 ;  /* 0x0000001fff037819 */ /* 0x000fe20000011400 */
[----:B------:R-:W-:-:S03]  /*17c0*/  IMAD.IADD R9, R112, 0x1, R7 ;  /* 0x0000000170097824 */ /* 0x000fc600078e0207 */
[----:B------:R-:W-:Y:S01]  /*17d0*/  LEA.HI R3, R3, R0, RZ, 0x7 ;  /* 0x0000000003037211 */ /* 0x000fe200078f38ff */
[----:B------:R-:W-:-:S03]  /*17e0*/  IMAD.IADD R4, R9, 0x1, R4 ;  /* 0x0000000109047824 */ /* 0x000fc600078e0204 */
[----:B------:R-:W-:Y:S01]  /*17f0*/  SHF.R.S32.HI R113, RZ, 0x7, R3 ;  /* 0x00000007ff717819 */ /* 0x000fe20000011403 */
[----:B----4-:R-:W-:Y:S06]  /*1800*/  @!P2 BRA `(.L_x_1373) ;  /* 0x000000000048a947 */ /* 0x010fec0003800000 */
        /* <DEDUP_REMOVED lines=11> */
.L_x_1375:
[----:B------:R-:W-:-:S13]  /*18c0*/  ISETP.NE.AND P0, PT, R5, 0x1, PT ;  /* 0x000000010500780c */ /* 0x000fda0003f05270 */
[----:B------:R-:W0:Y:S02]  /*18d0*/  @P0 LDC.64 R6, c[0x0][0x9e8] ;  /* 0x00027a00ff060b82 */ /* 0x000e240000000a00 */
[----:B0-----:R-:W-:-:S05]  /*18e0*/  @P0 IMAD.HI.U32 R6, R0, R6, RZ ;  /* 0x0000000600060227 */ /* 0x001fca00078e00ff */
[----:B------:R-:W-:-:S07]  /*18f0*/  @P0 SHF.R.U32.HI R0, RZ, R7, R6 ;  /* 0x00000007ff000219 */ /* 0x000fce0000011606 */
.L_x_1376:
[----:B------:R-:W-:Y:S05]  /*1900*/  BSYNC B0 ;  /* 0x0000000000007941 */ /* 0x000fea0003800000 */
.L_x_1374:
[----:B------:R-:W-:-:S05]  /*1910*/  IMAD R3, R0, R5, R5 ;  /* 0x0000000500037224 */ /* 0x000fca00078e0205 */
[----:B------:R-:W-:-:S07]  /*1920*/  VIMNMX R4, R4, R3, PT ;  /* 0x0000000304047248 */ /* 0x000fce0003fe0100 */
.L_x_1373:
[----:B------:R-:W0:Y:S01]  /*1930*/  @P1 LDC R0, c[0x0][0x44c] ;  /* 0x00011300ff001b82 */ /* 0x000e220000000800 */
[----:B------:R-:W-:Y:S01]  /*1940*/  IMAD.MOV.U32 R3, RZ, RZ, R14 ;  /* 0x000000ffff037224 */ /* 0x000fe200078e000e */
[----:B------:R-:W-:Y:S01]  /*1950*/  ULDC UR4, c[0x0][0x9dc] ;  /* 0x0002770000047ab9 */ /* 0x000fe20000000800 */
[----:B------:R-:W-:-:S05]  /*1960*/  IMAD.IADD R114, R137, 0x1, -R136 ;  /* 0x0000000189727824 */ /* 0x000fca00078e0a88 */
[----:B------:R-:W1:Y:S01]  /*1970*/  @P1 LDC R7, c[0x0][0x450] ;  /* 0x00011400ff071b82 */ /* 0x000e620000000800 */
[----:B0-----:R-:W-:-:S05]  /*1980*/  @P1 IMAD.HI.U32 R0, R14, R0, RZ ;  /* 0x000000000e001227 */ /* 0x001fca00078e00ff */
[----:B-1----:R-:W-:-:S05]  /*1990*/  @P1 SHF.R.U32.HI R3, RZ, R7, R0 ;  /* 0x00000007ff031219 */ /* 0x002fca0000011600 */
[----:B------:R-:W-:-:S04]  /*19a0*/  IMAD.IADD R0, R114, 0x1, R3 ;  /* 0x0000000172007824 */ /* 0x000fc800078e0203 */
[----:B------:R-:W-:Y:S01]  /*19b0*/  VIADD R3, R0, -UR4 ;  /* 0x8000000400037c36 */ /* 0x000fe20008000000 */
[----:B------:R-:W-:Y:S06]  /*19c0*/  @!P2 BRA `(.L_x_1377) ;  /* 0x000000000044a947 */ /* 0x000fec0003800000 */
[----:B------:R-:W-:Y:S01]  /*19d0*/  ISETP.GT.AND P0, PT, R0, -0x1, PT ;  /* 0xffffffff0000780c */ /* 0x000fe20003f04270 */
[----:B------:R-:W-:-:S12]  /*19e0*/  BSSY B0, `(.L_x_1378) ;  /* 0x000000d000007945 */ /* 0x000fd80003800000 */
        /* <DEDUP_REMOVED lines=8> */
.L_x_1379:
[----:B------:R-:W-:-:S13]  /*1a70*/  ISETP.NE.AND P0, PT, R5, 0x1, PT ;  /* 0x000000010500780c */ /* 0x000fda0003f05270 */
[----:B------:R-:W0:Y:S02]  /*1a80*/  @P0 LDC.64 R6, c[0x0][0x9e8] ;  /* 0x00027a00ff060b82 */ /* 0x000e240000000a00 */
[----:B0-----:R-:W-:-:S05]  /*1a90*/  @P0 IMAD.HI.U32 R6, R0, R6, RZ ;  /* 0x0000000600060227 */ /* 0x001fca00078e00ff */
[----:B------:R-:W-:-:S07]  /*1aa0*/  @P0 SHF.R.U32.HI R0, RZ, R7, R6 ;  /* 0x00000007ff000219 */ /* 0x000fce0000011606 */
.L_x_1380:
[----:B------:R-:W-:Y:S05]  /*1ab0*/  BSYNC B0 ;  /* 0x0000000000007941 */ /* 0x000fea0003800000 */
.L_x_1378:
[----:B------:R-:W-:-:S05]  /*1ac0*/  IMAD R0, R0, R5, RZ ;  /* 0x0000000500007224 */ /* 0x000fca00078e02ff */
[----:B------:R-:W-:-:S07]  /*1ad0*/  VIMNMX R3, R3, R0, !PT ;  /* 0x0000000003037248 */ /* 0x000fce0007fe0100 */
.L_x_1377:
[----:B------:R-:W-:Y:S01]  /*1ae0*/  VIADD R4, R4, 0x7f ;  /* 0x0000007f04047836 */ /* 0x000fe20000000000 */
[----:B------:R-:W-:-:S04]  /*1af0*/  SHF.R.S32.HI R0, RZ, 0x1f, R3 ;  /* 0x0000001fff007819 */ /* 0x000fc80000011403 */
[----:B------:R-:W-:Y:S02]  /*1b00*/  SHF.R.S32.HI R5, RZ, 0x1f, R4 ;  /* 0x0000001fff057819 */ /* 0x000fe40000011404 */
[----:B------:R-:W-:Y:S02]  /*1b10*/  LEA.HI R0, R0, R3, RZ, 0x7 ;  /* 0x0000000300007211 */ /* 0x000fe400078f38ff */
[----:B------:R-:W-:Y:S02]  /*1b20*/  LEA.HI R5, R5, R4, RZ, 0x7 ;  /* 0x0000000405057211 */ /* 0x000fe400078f38ff */
[----:B------:R-:W-:Y:S02]  /*1b30*/  SHF.R.S32.HI R3, RZ, 0x7, R0 ;  /* 0x00000007ff037819 */ /* 0x000fe40000011400 */
[----:B------:R-:W-:Y:S02]  /*1b40*/  SHF.R.S32.HI R0, RZ, 0x7, R5 ;  /* 0x00000007ff007819 */ /* 0x000fe40000011405 */
[----:B------:R-:W-:-:S02]  /*1b50*/  VIMNMX R3, RZ, R3, !PT ;  /* 0x00000003ff037248 */ /* 0x000fc40007fe0100 */
[----:B------:R-:W-:-:S03]  /*1b60*/  VIMNMX R0, R113, R0, PT ;  /* 0x0000000071007248 */ /* 0x000fc60003fe0100 */
[--C-:B------:R-:W-:Y:S02]  /*1b70*/  IMAD R3, R3, 0x80, -R13.reuse ;  /* 0x0000008003037824 */ /* 0x100fe400078e0a0d */
[----:B------:R-:W-:-:S03]  /*1b80*/  IMAD R5, R0, 0x80, -R13 ;  /* 0x0000008000057824 */ /* 0x000fc600078e0a0d */
[----:B------:R-:W-:Y:S02]  /*1b90*/  VIMNMX R3, RZ, R3, !PT ;  /* 0x00000003ff037248 */ /* 0x000fe40007fe0100 */
[----:B------:R-:W-:Y:S02]  /*1ba0*/  VIMNMX R0, R5, R24, PT ;  /* 0x0000001805007248 */ /* 0x000fe40003fe0100 */
[----:B------:R-:W-:Y:S02]  /*1bb0*/  SHF.R.U32.HI R83, RZ, 0x7, R3 ;  /* 0x00000007ff537819 */ /* 0x000fe40000011603 */
[----:B------:R-:W-:-:S03]  /*1bc0*/  ISETP.GT.AND P0, PT, R0, R3, PT ;  /* 0x000000030000720c */ /* 0x000fc60003f04270 */
[----:B------:R-:W-:-:S10]  /*1bd0*/  IMAD.MOV.U32 R25, RZ, RZ, R83 ;  /* 0x000000ffff197224 */ /* 0x000fd400078e0053 */
[----:B------:R-:W-:-:S05]  /*1be0*/  @P0 VIADD R0, R0, 0x7f ;  /* 0x0000007f00000836 */ /* 0x000fca0000000000 */
[----:B------:R-:W-:-:S04]  /*1bf0*/  @P0 SHF.R.S32.HI R3, RZ, 0x1f, R0 ;  /* 0x0000001fff030819 */ /* 0x000fc80000011400 */
[----:B------:R-:W-:-:S04]  /*1c00*/  @P0 LEA.HI R3, R3, R0, RZ, 0x7 ;  /* 0x0000000003030211 */ /* 0x000fc800078f38ff */
[----:B------:R-:W-:Y:S02]  /*1c10*/  @P0 SHF.R.S32.HI R25, RZ, 0x7, R3 ;  /* 0x00000007ff190819 */ /* 0x000fe40000011403 */
[----:B------:R-:W-:Y:S02]  /*1c20*/  PLOP3.LUT P0, PT, PT, PT, PT, 0x80, 0x0 ;  /* 0x000000000000781c */ /* 0x000fe40003f0f070 */
[----:B------:R-:W-:-:S13]  /*1c30*/  ISETP.GT.AND P1, PT, R25, R83, PT ;  /* 0x000000531900720c */ /* 0x000fda0003f24270 */
[----:B------:R-:W-:Y:S05]  /*1c40*/  @!P1 BRA `(.L_x_1381) ;  /* 0x0000005000449947 */ /* 0x000fea0003800000 */
        /* <DEDUP_REMOVED lines=20> */
.L_x_1383:
[----:B------:R-:W-:Y:S05]  /*1d90*/  BSYNC B6 ;  /* 0x0000000000067941 */ /* 0x000fea0003800000 */
.L_x_1382:
        /* <DEDUP_REMOVED lines=20> */
.L_x_1385:
[----:B------:R-:W-:Y:S05]  /*1ee0*/  BSYNC B6 ;  /* 0x0000000000067941 */ /* 0x000fea0003800000 */
.L_x_1384:
[----:B------:R-:W2:Y:S01]  /*1ef0*/  LDL.64 R36, [R1+0x8] ;  /* 0x0000080001247983 */ /* 0x000ea20000100a00 */
[----:B------:R-:W-:Y:S01]  /*1f00*/  ULDC.64 UR4, c[0x0][0x9f8] ;  /* 0x00027e0000047ab9 */ /* 0x000fe20000000a00 */
[----:B------:R-:W0:Y:S01]  /*1f10*/  LDC.64 R10, c[0x0][0x300] ;  /* 0x0000c000ff0a7b82 */ /* 0x000e220000000a00 */
[----:B------:R-:W-:Y:S01]  /*1f20*/  ISETP.NE.U32.AND P0, PT, RZ, UR4, PT ;  /* 0x00000004ff007c0c */ /* 0x000fe2000bf05070 */
[----:B------:R-:W2:Y:S01]  /*1f30*/  LDL.64 R30, [R1+0x8] ;  /* 0x00000800011e7983 */ /* 0x000ea20000100a00 */
[----:B------:R-:W-:Y:S01]  /*1f40*/  IMAD.IADD R70, R70, 0x1, R27 ;  /* 0x0000000146467824 */ /* 0x000fe200078e021b */
[----:B------:R-:W-:Y:S01]  /*1f50*/  ULDC.64 UR6, c[0x0][0xa08] ;  /* 0x0002820000067ab9 */ /* 0x000fe20000000a00 */
[----:B------:R-:W-:Y:S01]  /*1f60*/  ISETP.NE.AND.EX P0, PT, RZ, UR5, PT, P0 ;  /* 0x00000005ff007c0c */ /* 0x000fe2000bf05300 */
[----:B------:R-:W3:Y:S01]  /*1f70*/  LDL.LU R28, [R1] ;  /* 0x00000000011c7983 */ /* 0x000ee20000300800 */
[----:B------:R-:W-:Y:S01]  /*1f80*/  SHF.R.S32.HI R8, RZ, 0x1f, R74 ;  /* 0x0000001fff087819 */ /* 0x000fe2000001144a */
[----:B------:R-:W-:Y:S01]  /*1f90*/  ULDC.64 UR4, c[0x0][0x308] ;  /* 0x0000c20000047ab9 */ /* 0x000fe20000000a00 */
[----:B------:R-:W1:Y:S01]  /*1fa0*/  S2R R20, SR_TID.X ;  /* 0x0000000000147919 */ /* 0x000e620000002100 */
[----:B------:R-:W-:Y:S01]  /*1fb0*/  SHF.R.S32.HI R23, RZ, 0x1f, R22 ;  /* 0x0000001fff177819 */ /* 0x000fe20000011416 */
[----:B------:R-:W4:Y:S08]  /*1fc0*/  LDC R35, c[0x0][0x3f4] ;  /* 0x0000fd00ff237b82 */ /* 0x000f300000000800 */
[----:B------:R-:W1:Y:S02]  /*1fd0*/  @P0 LDC.64 R4, c[0x0][0x9f8] ;  /* 0x00027e00ff040b82 */ /* 0x000e640000000a00 */
[----:B-1----:R-:W-:-:S05]  /*1fe0*/  @P0 IMAD.WIDE R4, R75, 0x4, R4 ;  /* 0x000000044b040825 */ /* 0x002fca00078e0204 */
[----:B------:R1:W4:Y:S01]  /*1ff0*/  @P0 LDG.E R75, desc[UR38][R4.64] ;  /* 0x00000026044b0981 */ /* 0x000322000c1e1900 */
[----:B------:R-:W-:Y:S01]  /*2000*/  VIADD R20, R20, 0xffffff80 ;  /* 0xffffff8014147836 */ /* 0x000fe20000000000 */
[----:B------:R-:W-:Y:S01]  /*2010*/  SHF.R.S32.HI R13, RZ, 0x1f, R70 ;  /* 0x0000001fff0d7819 */ /* 0x000fe20000011446 */
[CC--:B0-----:R-:W-:Y:S01]  /*2020*/  IMAD.WIDE.U32 R6, R70.reuse, R10.reuse, RZ ;  /* 0x0000000a46067225 */ /* 0x0c1fe200078e00ff */
[----:B------:R-:W-:Y:S02]  /*2030*/  ISETP.NE.U32.AND P0, PT, RZ, UR6, PT ;  /* 0x00000006ff007c0c */ /* 0x000fe4000bf05070 */
[----:B------:R-:W-:Y:S01]  /*2040*/  SHF.R.S32.HI R9, RZ, 0x1f, R20 ;  /* 0x0000001fff097819 */ /* 0x000fe20000011414 */
[----:B------:R-:W-:Y:S01]  /*2050*/  IMAD R0, R13, R10, RZ ;  /* 0x0000000a0d007224 */ /* 0x000fe200078e02ff */
[----:B------:R-:W-:Y:S02]  /*2060*/  ISETP.NE.AND.EX P0, PT, RZ, UR7, PT, P0 ;  /* 0x00000007ff007c0c */ /* 0x000fe4000bf05300 */
[----:B------:R-:W-:Y:S01]  /*2070*/  LEA.HI R9, R9, R20, RZ, 0x2 ;  /* 0x0000001409097211 */ /* 0x000fe200078f10ff */
[----:B------:R-:W-:Y:S01]  /*2080*/  IMAD R3, R70, R11, R0 ;  /* 0x0000000b46037224 */ /* 0x000fe200078e0200 */
[----:B------:R-:W0:Y:S02]  /*2090*/  S2R R20, SR_TID.X ;  /* 0x0000000000147919 */ /* 0x000e240000002100 */
[----:B------:R-:W-:Y:S01]  /*20a0*/  SHF.R.S32.HI R82, RZ, 0x2, R9 ;  /* 0x00000002ff527819 */ /* 0x000fe20000011409 */
[----:B------:R-:W-:Y:S01]  /*20b0*/  IMAD.IADD R7, R7, 0x1, R3 ;  /* 0x0000000107077824 */ /* 0x000fe200078e0203 */
[----:B------:R-:W-:Y:S01]  /*20c0*/  SHF.R.S32.HI R9, RZ, 0x1f, R9 ;  /* 0x0000001fff097819 */ /* 0x000fe20000011409 */
[----:B------:R-:W-:-:S02]  /*20d0*/  IMAD R3, R8, UR4, RZ ;  /* 0x0000000408037c24 */ /* 0x000fc4000f8e02ff */
[----:B-1----:R-:W-:-:S04]  /*20e0*/  IMAD.WIDE.U32 R4, R74, UR4, R6 ;  /* 0x000000044a047c25 */ /* 0x002fc8000f8e0006 */
[----:B--2---:R-:W-:Y:S01]  /*20f0*/  IMAD.MOV.U32 R30, RZ, RZ, R36 ;  /* 0x000000ffff1e7224 */ /* 0x004fe200078e0024 */
[----:B0-----:R-:W-:Y:S01]  /*2100*/  SHF.R.U32.HI R34, RZ, 0x7, R20 ;  /* 0x00000007ff227819 */ /* 0x001fe20000011614 */
[----:B------:R-:W-:Y:S01]  /*2110*/  IMAD R3, R74, UR5, R3 ;  /* 0x000000054a037c24 */ /* 0x000fe2000f8e0203 */
[----:B------:R-:W-:Y:S01]  /*2120*/  ULDC.64 UR4, c[0x0][0x310] ;  /* 0x0000c40000047ab9 */ /* 0x000fe20000000a00 */
[----:B------:R-:W-:Y:S01]  /*2130*/  LEA.HI R9, R9, R82, RZ, 0x2 ;  /* 0x0000005209097211 */ /* 0x000fe200078f10ff */
[----:B------:R-:W0:Y:S01]  /*2140*/  LDC.64 R6, c[0x0][0x408] ;  /* 0x00010200ff067b82 */ /* 0x000e220000000a00 */
[----:B------:R-:W-:Y:S01]  /*2150*/  SHF.R.S32.HI R31, RZ, 0x1f, R30 ;  /* 0x0000001fff1f7819 */ /* 0x000fe2000001141e */
[----:B------:R-:W-:-:S04]  /*2160*/  IMAD.IADD R5, R5, 0x1, R3 ;  /* 0x0000000105057824 */ /* 0x000fc800078e0203 */
[----:B------:R1:W-:Y:S04]  /*2170*/  STL [R1+0xc], R31 ;  /* 0x00000c1f01007387 */ /* 0x0003e80000100800 */
[----:B------:R-:W2:Y:S01]  /*2180*/  LDL R36, [R1+0x14] ;  /* 0x0000140001247983 */ /* 0x000ea20000100800 */
[----:B------:R-:W-:Y:S02]  /*2190*/  ISETP.NE.AND P6, PT, R34, 0x1, PT ;  /* 0x000000012200780c */ /* 0x000fe40003fc5270 */
[----:B------:R-:W-:Y:S02]  /*21a0*/  LOP3.LUT R9, R9, 0xfffffffc, RZ, 0xc0, !PT ;  /* 0xfffffffc09097812 */ /* 0x000fe400078ec0ff */
[----:B------:R-:W-:-:S03]  /*21b0*/  SHF.R.S32.HI R32, RZ, 0x1f, R19 ;  /* 0x0000001fff207819 */ /* 0x000fc60000011413 */
[----:B------:R-:W-:Y:S01]  /*21c0*/  IMAD.IADD R82, R82, 0x1, -R9 ;  /* 0x0000000152527824 */ /* 0x000fe200078e0a09 */
[----:B----4-:R-:W-:Y:S02]  /*21d0*/  SHF.R.S32.HI R0, RZ, 0x1f, R75 ;  /* 0x0000001fff007819 */ /* 0x010fe4000001144b */
[----:B------:R-:W-:Y:S02]  /*21e0*/  SEL R75, R75, RZ, !P0 ;  /* 0x000000ff4b4b7207 */ /* 0x000fe40004000000 */
[----:B------:R-:W-:-:S05]  /*21f0*/  SEL R15, R0, RZ, !P0 ;  /* 0x000000ff000f7207 */ /* 0x000fca0004000000 */
[----:B------:R-:W-:Y:S02]  /*2200*/  IMAD R0, R15, UR4, RZ ;  /* 0x000000040f007c24 */ /* 0x000fe4000f8e02ff */
[----:B------:R-:W-:-:S04]  /*2210*/  IMAD.WIDE.U32 R20, R75, UR4, R4 ;  /* 0x000000044b147c25 */ /* 0x000fc8000f8e0004 */
[----:B------:R-:W-:Y:S01]  /*2220*/  IMAD R3, R75, UR5, R0 ;  /* 0x000000054b037c24 */ /* 0x000fe2000f8e0200 */
[----:B------:R-:W-:Y:S05]  /*2230*/  @!P6 WARPSYNC.ALL ;  /* 0x000000000000e948 */ /* 0x000fea0003800000 */
[----:B------:R-:W-:Y:S01]  /*2240*/  ULDC.64 UR4, c[0x0][0x330] ;  /* 0x0000cc0000047ab9 */ /* 0x000fe20000000a00 */
[----:B------:R-:W-:Y:S01]  /*2250*/  VIADD R0, R22, 0x10 ;  /* 0x0000001016007836 */ /* 0x000fe20000000000 */
[----:B---3--:R-:W-:Y:S01]  /*2260*/  LOP3.LUT R28, R28, 0xfffffffd, RZ, 0xc0, !PT ;  /* 0xfffffffd1c1c7812 */ /* 0x008fe200078ec0ff */
[----:B------:R-:W-:Y:S02]  /*2270*/  IMAD R5, R8, UR4, RZ ;  /* 0x0000000408057c24 */ /* 0x000fe4000f8e02ff */
[----:B------:R-:W-:Y:S01]  /*2280*/  VIADD R72, R22, 0x30 ;  /* 0x0000003016487836 */ /* 0x000fe20000000000 */
[----:B------:R-:W-:Y:S01]  /*2290*/  SHF.R.U32.HI R37, RZ, 0x3, R157 ;  /* 0x00000003ff257819 */ /* 0x000fe2000001169d */
[----:B------:R-:W-:Y:S01]  /*22a0*/  IMAD.WIDE.U32 R60, R74, UR4, R22 ;  /* 0x000000044a3c7c25 */ /* 0x000fe2000f8e0016 */
[----:B------:R-:W-:Y:S01]  /*22b0*/  ULDC UR4, c[0x0][0x2f4] ;  /* 0x0000bd0000047ab9 */ /* 0x000fe20000000800 */
[----:B------:R-:W-:Y:S01]  /*22c0*/  ULDC.64 UR6, c[0x0][0x338] ;  /* 0x0000ce0000067ab9 */ /* 0x000fe20000000a00 */
[----:B------:R-:W-:Y:S01]  /*22d0*/  ISETP.GE.AND P1, PT, R0, UR4, PT ;  /* 0x0000000400007c0c */ /* 0x000fe2000bf26270 */
[----:B------:R-:W-:-:S02]  /*22e0*/  IMAD R9, R74, UR5, R5 ;  /* 0x000000054a097c24 */ /* 0x000fc4000f8e0205 */
[-C--:B------:R-:W-:Y:S02]  /*22f0*/  IMAD R8, R32, R10.reuse, RZ ;  /* 0x0000000a20087224 */ /* 0x080fe400078e02ff */
[----:B------:R-:W-:Y:S01]  /*2300*/  IMAD.WIDE.U32 R4, R19, R10, R22 ;  /* 0x0000000a13047225 */ /* 0x000fe200078e0016 */
[----:B------:R-:W-:-:S03]  /*2310*/  ISETP.GE.AND P0, PT, R22, UR4, PT ;  /* 0x0000000416007c0c */ /* 0x000fc6000bf06270 */
[----:B------:R-:W-:Y:S01]  /*2320*/  IMAD R95, R19, R11, R8 ;  /* 0x0000000b135f7224 */ /* 0x000fe200078e0208 */
[----:B------:R-:W-:Y:S02]  /*2330*/  SEL R8, RZ, 0xffffffff, P1 ;  /* 0xffffffffff087807 */ /* 0x000fe40000800000 */
[----:B------:R-:W-:Y:S02]  /*2340*/  IADD3 R96, P1, R20, R4, RZ ;  /* 0x0000000414607210 */ /* 0x000fe40007f3e0ff */
[----:B------:R-:W-:Y:S02]  /*2350*/  SEL R4, RZ, 0x1, P0 ;  /* 0x00000001ff047807 */ /* 0x000fe40000000000 */
[----:B------:R-:W-:Y:S01]  /*2360*/  LOP3.LUT P0, RZ, R82, 0x2, RZ, 0xc0, !PT ;  /* 0x0000000252ff7812 */ /* 0x000fe2000780c0ff */
[----:B------:R-:W-:Y:S02]  /*2370*/  IMAD.IADD R3, R21, 0x1, R3 ;  /* 0x0000000115037824 */ /* 0x000fe400078e0203 */
[----:B------:R-:W-:-:S02]  /*2380*/  IMAD.IADD R61, R61, 0x1, R9 ;  /* 0x000000013d3d7824 */ /* 0x000fc400078e0209 */
[----:B------:R-:W-:Y:S01]  /*2390*/  IMAD.SHL.U32 R9, R8, 0x2, RZ ;  /* 0x0000000208097824 */ /* 0x000fe200078e00ff */
[----:B------:R-:W-:-:S04]  /*23a0*/  IADD3.X R95, R3, R5, R95, P1, !PT ;  /* 0x00000005035f7210 */ /* 0x000fc80000ffe45f */
[----:B------:R-:W-:Y:S01]  /*23b0*/  LOP3.LUT R5, R9, 0x2, R4, 0xe2, !PT ;  /* 0x0000000209057812 */ /* 0x000fe200078ee204 */
[----:B------:R-:W-:Y:S01]  /*23c0*/  VIADD R4, R22, 0x20 ;  /* 0x0000002016047836 */ /* 0x000fe20000000000 */
[----:B------:R-:W3:Y:S01]  /*23d0*/  LDC.64 R8, c[0x0][0x3f8] ;  /* 0x0000fe00ff087b82 */ /* 0x000ee20000000a00 */
[----:B------:R-:W-:Y:S01]  /*23e0*/  @P0 LOP3.LUT R28, R28, 0x2, RZ, 0xfc, !PT ;  /* 0x000000021c1c0812 */ /* 0x000fe200078efcff */
[----:B0-----:R-:W-:Y:S01]  /*23f0*/  IMAD R12, R32, R6, RZ ;  /* 0x00000006200c7224 */ /* 0x001fe200078e02ff */
[----:B------:R-:W-:Y:S01]  /*2400*/  ISETP.GE.AND P1, PT, R72, UR4, PT ;  /* 0x0000000448007c0c */ /* 0x000fe2000bf26270 */
[----:B------:R-:W-:Y:S01]  /*2410*/  VIADD R27, R22, 0x40 ;  /* 0x00000040161b7836 */ /* 0x000fe20000000000 */
[----:B------:R-:W-:Y:S01]  /*2420*/  ISETP.GE.AND P0, PT, R4, UR4, PT ;  /* 0x0000000404007c0c */ /* 0x000fe2000bf06270 */
[----:B------:R-:W-:Y:S01]  /*2430*/  IMAD R29, R19, R7, R12 ;  /* 0x00000007131d7224 */ /* 0x000fe200078e020c */
[----:B------:R-:W-:Y:S02]  /*2440*/  SEL R14, RZ, 0x8, P1 ;  /* 0x00000008ff0e7807 */ /* 0x000fe40000800000 */
[----:B------:R-:W-:-:S02]  /*2450*/  SEL R12, RZ, 0x4, P0 ;  /* 0x00000004ff0c7807 */ /* 0x000fc40000000000 */
[----:B------:R-:W-:Y:S02]  /*2460*/  ISETP.GE.AND P0, PT, R27, UR4, PT ;  /* 0x000000041b007c0c */ /* 0x000fe4000bf06270 */
[----:B------:R-:W-:Y:S02]  /*2470*/  LOP3.LUT R12, R14, R5, R12, 0xfe, !PT ;  /* 0x000000050e0c7212 */ /* 0x000fe400078efe0c */
[----:B------:R-:W-:Y:S02]  /*2480*/  SEL R5, RZ, 0x10, P0 ;  /* 0x00000010ff057807 */ /* 0x000fe40000000000 */
[----:B------:R-:W-:Y:S02]  /*2490*/  ISETP.GE.AND P0, PT, R22, R35, PT ;  /* 0x000000231600720c */ /* 0x000fe40003f06270 */
[----:B------:R-:W-:Y:S02]  /*24a0*/  LOP3.LUT R12, R12, R5, RZ, 0xfc, !PT ;  /* 0x000000050c0c7212 */ /* 0x000fe400078efcff */
[----:B------:R-:W-:Y:S01]  /*24b0*/  SEL R5, R35, RZ, P0 ;  /* 0x000000ff23057207 */ /* 0x000fe20000000000 */
[----:B---3--:R-:W-:-:S04]  /*24c0*/  IMAD R14, R32, R8, RZ ;  /* 0x00000008200e7224 */ /* 0x008fc800078e02ff */
[----:B------:R-:W-:Y:S01]  /*24d0*/  IMAD.IADD R5, R22, 0x1, R5 ;  /* 0x0000000116057824 */ /* 0x000fe200078e0205 */
[----:B------:R-:W-:Y:S01]  /*24e0*/  ISETP.GE.AND P2, PT, R4, R35, PT ;  /* 0x000000230400720c */ /* 0x000fe20003f46270 */
[C---:B------:R-:W-:Y:S01]  /*24f0*/  IMAD R33, R19.reuse, R9, R14 ;  /* 0x0000000913217224 */ /* 0x040fe200078e020e */
[----:B------:R-:W-:Y:S01]  /*2500*/  ISETP.GE.AND P1, PT, R0, R35, PT ;  /* 0x000000230000720c */ /* 0x000fe20003f26270 */
[----:B------:R-:W-:Y:S01]  /*2510*/  IMAD.WIDE.U32 R62, R19, R6, R22 ;  /* 0x00000006133e7225 */ /* 0x000fe200078e0016 */
[----:B------:R-:W-:-:S03]  /*2520*/  SHF.R.S32.HI R14, RZ, 0x1f, R5 ;  /* 0x0000001fff0e7819 */ /* 0x000fc60000011405 */
[----:B------:R-:W-:Y:S01]  /*2530*/  IMAD.WIDE.U32 R64, R19, R6, R30 ;  /* 0x0000000613407225 */ /* 0x000fe200078e001e */
[CC--:B------:R-:W-:Y:S02]  /*2540*/  LEA.HI R76, R14.reuse, R5.reuse, RZ, 0x3 ;  /* 0x000000050e4c7211 */ /* 0x0c0fe400078f18ff */
[----:B------:R-:W-:Y:S01]  /*2550*/  LEA.HI R5, R14, R5, RZ, 0x5 ;  /* 0x000000050e057211 */ /* 0x000fe200078f28ff */
[----:B------:R-:W-:Y:S01]  /*2560*/  IMAD.IADD R63, R63, 0x1, R29 ;  /* 0x000000013f3f7824 */ /* 0x000fe200078e021d */
[----:B------:R-:W-:Y:S01]  /*2570*/  LOP3.LUT R28, R28, 0xfffffffe, RZ, 0xc0, !PT ;  /* 0xfffffffe1c1c7812 */ /* 0x000fe200078ec0ff */
[----:B------:R-:W-:Y:S01]  /*2580*/  IMAD.IADD R65, R29, 0x1, R65 ;  /* 0x000000011d417824 */ /* 0x000fe200078e0241 */
[----:B------:R-:W-:Y:S01]  /*2590*/  SEL R29, R35, RZ, P1 ;  /* 0x000000ff231d7207 */ /* 0x000fe20000800000 */
[-C--:B------:R-:W-:Y:S01]  /*25a0*/  IMAD.WIDE.U32 R68, R19, R8.reuse, R30 ;  /* 0x0000000813447225 */ /* 0x080fe200078e001e */
[----:B-1----:R-:W-:Y:S02]  /*25b0*/  SEL R31, R35, RZ, P2 ;  /* 0x000000ff231f7207 */ /* 0x002fe40001000000 */
[----:B------:R-:W-:Y:S01]  /*25c0*/  @P2 LOP3.LUT R28, R28, 0x1, RZ, 0xfc, !PT ;  /* 0x000000011c1c2812 */ /* 0x000fe200078efcff */
[----:B------:R-:W-:-:S04]  /*25d0*/  IMAD.WIDE.U32 R66, R19, R8, R22 ;  /* 0x0000000813427225 */ /* 0x000fc800078e0016 */
[----:B------:R-:W-:Y:S01]  /*25e0*/  IMAD.SHL.U32 R14, R5, 0x80, RZ ;  /* 0x00000080050e7824 */ /* 0x000fe200078e00ff */
[----:B------:R-:W-:Y:S01]  /*25f0*/  LOP3.LUT R5, R157, 0x18, R76, 0xf8, !PT ;  /* 0x000000189d057812 */ /* 0x000fe200078ef84c */
[----:B------:R-:W-:Y:S02]  /*2600*/  IMAD.IADD R29, R0, 0x1, R29 ;  /* 0x00000001001d7824 */ /* 0x000fe400078e021d */
[----:B------:R-:W-:Y:S01]  /*2610*/  IMAD.IADD R31, R4, 0x1, R31 ;  /* 0x00000001041f7824 */ /* 0x000fe200078e021f */
[----:B------:R0:W-:Y:S01]  /*2620*/  STL [R1], R28 ;  /* 0x0000001c01007387 */ /* 0x0001e20000100800 */
[----:B------:R-:W-:Y:S01]  /*2630*/  IMAD.IADD R67, R67, 0x1, R33 ;  /* 0x0000000143437824 */ /* 0x000fe200078e0221 */
[----:B------:R-:W-:Y:S01]  /*2640*/  LOP3.LUT R14, R14, 0xfffff000, RZ, 0xc0, !PT ;  /* 0xfffff0000e0e7812 */ /* 0x000fe200078ec0ff */
[----:B------:R-:W-:Y:S01]  /*2650*/  IMAD.IADD R69, R33, 0x1, R69 ;  /* 0x0000000121457824 */ /* 0x000fe200078e0245 */
[----:B-----5:R-:W-:Y:S01]  /*2660*/  SHF.R.S32.HI R33, RZ, 0x1f, R106 ;  /* 0x0000001fff217819 */ /* 0x020fe2000001146a */
[----:B------:R-:W-:Y:S01]  /*2670*/  IMAD R15, R15, UR6, RZ ;  /* 0x000000060f0f7c24 */ /* 0x000fe2000f8e02ff */
[----:B------:R-:W-:Y:S01]  /*2680*/  LOP3.LUT R5, R5, R37, RZ, 0x3c, !PT ;  /* 0x0000002505057212 */ /* 0x000fe200078e3cff */
[----:B------:R-:W-:Y:S01]  /*2690*/  VIADD R81, R22, 0x50 ;  /* 0x0000005016517836 */ /* 0x000fe20000000000 */
[----:B------:R-:W-:-:S02]  /*26a0*/  SHF.R.S32.HI R30, RZ, 0x1f, R31 ;  /* 0x0000001fff1e7819 */ /* 0x000fc4000001141f */
[----:B0-----:R-:W-:Y:S02]  /*26b0*/  SHF.R.S32.HI R28, RZ, 0x1f, R29 ;  /* 0x0000001fff1c7819 */ /* 0x001fe4000001141d */
[----:B------:R-:W-:Y:S01]  /*26c0*/  IADD3 R70, P2, R19, R70, RZ ;  /* 0x0000004613467210 */ /* 0x000fe20007f5e0ff */
[C---:B------:R-:W-:Y:S01]  /*26d0*/  IMAD R15, R75.reuse, UR7, R15 ;  /* 0x000000074b0f7c24 */ /* 0x040fe2000f8e020f */
[----:B------:R-:W-:Y:S01]  /*26e0*/  LEA.HI R74, R30, R31, RZ, 0x3 ;  /* 0x0000001f1e4a7211 */ /* 0x000fe200078f18ff */
[----:B------:R-:W-:Y:S01]  /*26f0*/  IMAD.WIDE.U32 R60, R75, UR6, R60 ;  /* 0x000000064b3c7c25 */ /* 0x000fe2000f8e003c */
[CC--:B------:R-:W-:Y:S02]  /*2700*/  LEA.HI R75, R28.reuse, R29.reuse, RZ, 0x3 ;  /* 0x0000001d1c4b7211 */ /* 0x0c0fe400078f18ff */
[----:B------:R-:W-:Y:S01]  /*2710*/  LEA.HI R28, R28, R29, RZ, 0x5 ;  /* 0x0000001d1c1c7211 */ /* 0x000fe200078f28ff */
[----:B------:R-:W-:Y:S01]  /*2720*/  IMAD.X R71, R32, 0x1, R13, P2 ;  /* 0x0000000120477824 */ /* 0x000fe200010e060d */
[----:B------:R-:W-:-:S02]  /*2730*/  LEA.HI R30, R30, R31, RZ, 0x5 ;  /* 0x0000001f1e1e7211 */ /* 0x000fc400078f28ff */
[----:B------:R-:W-:Y:S01]  /*2740*/  ISETP.GE.AND P2, PT, R81, UR4, PT ;  /* 0x0000000451007c0c */ /* 0x000fe2000bf46270 */
[----:B------:R-:W-:Y:S01]  /*2750*/  IMAD.SHL.U32 R29, R28, 0x80, RZ ;  /* 0x000000801c1d7824 */ /* 0x000fe200078e00ff */
[----:B------:R-:W-:Y:S01]  /*2760*/  SHF.L.U64.HI R99, R8, 0x7, R9 ;  /* 0x0000000708637819 */ /* 0x000fe20000010209 */
[----:B------:R-:W-:Y:S01]  /*2770*/  IMAD.SHL.U32 R31, R30, 0x80, RZ ;  /* 0x000000801e1f7824 */ /* 0x000fe200078e00ff */
[C---:B------:R-:W-:Y:S02]  /*2780*/  LOP3.LUT R28, R157.reuse, 0x18, R75, 0xf8, !PT ;  /* 0x000000189d1c7812 */ /* 0x040fe400078ef84b */
[----:B------:R-:W-:Y:S01]  /*2790*/  LOP3.LUT R30, R157, 0x18, R74, 0xf8, !PT ;  /* 0x000000189d1e7812 */ /* 0x000fe200078ef84a */
[-C--:B------:R-:W-:Y:S01]  /*27a0*/  IMAD.WIDE.U32 R62, R106, R6.reuse, R62 ;  /* 0x000000066a3e7225 */ /* 0x080fe200078e003e */
[----:B------:R-:W-:Y:S02]  /*27b0*/  LOP3.LUT R29, R29, 0xfffff000, RZ, 0xc0, !PT ;  /* 0xfffff0001d1d7812 */ /* 0x000fe400078ec0ff */
[----:B------:R-:W-:Y:S01]  /*27c0*/  LOP3.LUT R28, R28, R37, RZ, 0x3c, !PT ;  /* 0x000000251c1c7212 */ /* 0x000fe200078e3cff */
[----:B------:R-:W-:Y:S01]  /*27d0*/  IMAD.WIDE.U32 R64, R106, R6, R64 ;  /* 0x000000066a407225 */ /* 0x000fe200078e0040 */
[----:B------:R-:W-:-:S02]  /*27e0*/  LOP3.LUT R31, R31, 0xfffff000, RZ, 0xc0, !PT ;  /* 0xfffff0001f1f7812 */ /* 0x000fc400078ec0ff */
[----:B------:R-:W-:Y:S01]  /*27f0*/  LOP3.LUT R30, R30, R37, RZ, 0x3c, !PT ;  /* 0x000000251e1e7212 */ /* 0x000fe200078e3cff */
[-C--:B------:R-:W-:Y:S01]  /*2800*/  IMAD.WIDE.U32 R66, R106, R8.reuse, R66 ;  /* 0x000000086a427225 */ /* 0x080fe200078e0042 */
[----:B------:R-:W-:Y:S02]  /*2810*/  SHF.L.U64.HI R98, R6, 0x7, R7 ;  /* 0x0000000706627819 */ /* 0x000fe40000010207 */
[----:B------:R-:W-:Y:S01]  /*2820*/  LOP3.LUT R80, R76, 0xfffffff8, RZ, 0xc0, !PT ;  /* 0xfffffff84c507812 */ /* 0x000fe200078ec0ff */
[----:B------:R-:W-:Y:S01]  /*2830*/  IMAD.WIDE.U32 R68, R106, R8, R68 ;  /* 0x000000086a447225 */ /* 0x000fe200078e0044 */
[----:B------:R-:W-:Y:S02]  /*2840*/  LOP3.LUT R79, R75, 0xfffffff8, RZ, 0xc0, !PT ;  /* 0xfffffff84b4f7812 */ /* 0x000fe400078ec0ff */
[----:B------:R-:W-:Y:S02]  /*2850*/  LOP3.LUT R77, R74, 0xfffffff8, RZ, 0xc0, !PT ;  /* 0xfffffff84a4d7812 */ /* 0x000fe400078ec0ff */
[----:B------:R-:W-:Y:S01]  /*2860*/  SHF.L.U64.HI R97, R10, 0x7, R11 ;  /* 0x000000070a617819 */ /* 0x000fe2000001020b */
[----:B------:R-:W-:Y:S01]  /*2870*/  VIADD R111, R34, 0x8 ;  /* 0x00000008226f7836 */ /* 0x000fe20000000000 */
[----:B------:R-:W-:Y:S01]  /*2880*/  SHF.R.S32.HI R102, RZ, 0x1f, R80 ;  /* 0x0000001fff667819 */ /* 0x000fe20000011450 */
[----:B------:R-:W-:Y:S01]  /*2890*/  IMAD.SHL.U32 R108, R35, 0x2, RZ ;  /* 0x00000002236c7824 */ /* 0x000fe200078e00ff */
[----:B------:R-:W-:Y:S01]  /*28a0*/  SHF.R.S32.HI R101, RZ, 0x1f, R79 ;  /* 0x0000001fff657819 */ /* 0x000fe2000001144f */
[----:B------:R-:W-:Y:S01]  /*28b0*/  IMAD.IADD R94, R61, 0x1, R15 ;  /* 0x000000013d5e7824 */ /* 0x000fe200078e020f */
[----:B------:R-:W-:-:S02]  /*28c0*/  SHF.R.S32.HI R100, RZ, 0x1f, R77 ;  /* 0x0000001fff647819 */ /* 0x000fc4000001144d */
[----:B--2---:R-:W-:Y:S01]  /*28d0*/  IADD3 R105, R5, R14, R36 ;  /* 0x0000000e05697210 */ /* 0x004fe20007ffe024 */
[C---:B------:R-:W-:Y:S02]  /*28e0*/  IMAD R14, R33.reuse, R6, RZ ;  /* 0x00000006210e7224 */ /* 0x040fe400078e02ff */
[----:B------:R-:W-:-:S04]  /*28f0*/  IMAD R33, R33, R8, RZ ;  /* 0x0000000821217224 */ /* 0x000fc800078e02ff */
[C---:B------:R-:W-:Y:S01]  /*2900*/  IMAD R33, R106.reuse, R9, R33 ;  /* 0x000000096a217224 */ /* 0x040fe200078e0221 */
[----:B------:R-:W-:Y:S01]  /*2910*/  SEL R9, RZ, 0x20, P2 ;  /* 0x00000020ff097807 */ /* 0x000fe20001000000 */
[----:B------:R-:W-:-:S03]  /*2920*/  IMAD R91, R106, R7, R14 ;  /* 0x000000076a5b7224 */ /* 0x000fc600078e020e */
[----:B------:R-:W-:Y:S01]  /*2930*/  LOP3.LUT R13, R12, R9, RZ, 0xfc, !PT ;  /* 0x000000090c0d7212 */ /* 0x000fe200078efcff */
[----:B------:R-:W-:Y:S01]  /*2940*/  IMAD.SHL.U32 R7, R8, 0x80, RZ ;  /* 0x0000008008077824 */ /* 0x000fe200078e00ff */
[----:B------:R-:W-:Y:S01]  /*2950*/  LOP3.LUT R8, R12, 0x1, RZ, 0xc0, !PT ;  /* 0x000000010c087812 */ /* 0x000fe200078ec0ff */
[----:B------:R-:W-:Y:S01]  /*2960*/  IMAD.SHL.U32 R5, R10, 0x80, RZ ;  /* 0x000000800a057824 */ /* 0x000fe200078e00ff */
[----:B------:R-:W-:Y:S01]  /*2970*/  LOP3.LUT R9, R13, 0x2, RZ, 0xc0, !PT ;  /* 0x000000020d097812 */ /* 0x000fe200078ec0ff */
[----:B------:R-:W-:Y:S01]  /*2980*/  IMAD.IADD R93, R63, 0x1, R91 ;  /* 0x000000013f5d7824 */ /* 0x000fe200078e025b */
[C---:B------:R-:W-:Y:S01]  /*2990*/  LOP3.LUT R10, R13.reuse, 0x4, RZ, 0xc0, !PT ;  /* 0x000000040d0a7812 */ /* 0x040fe200078ec0ff */
[----:B------:R-:W-:Y:S01]  /*29a0*/  IMAD.SHL.U32 R6, R6, 0x80, RZ ;  /* 0x0000008006067824 */ /* 0x000fe200078e00ff */
[----:B------:R-:W-:Y:S01]  /*29b0*/  LOP3.LUT R11, R13, 0x8, RZ, 0xc0, !PT ;  /* 0x000000080d0b7812 */ /* 0x000fe200078ec0ff */
[----:B------:R-:W-:Y:S01]  /*29c0*/  IMAD.IADD R91, R91, 0x1, R65 ;  /* 0x000000015b5b7824 */ /* 0x000fe200078e0241 */
[----:B------:R-:W-:Y:S01]  /*29d0*/  LOP3.LUT R12, R13, 0x10, RZ, 0xc0, !PT ;  /* 0x000000100d0c7812 */ /* 0x000fe200078ec0ff */
[----:B------:R-:W-:Y:S01]  /*29e0*/  IMAD.IADD R92, R67, 0x1, R33 ;  /* 0x00000001435c7824 */ /* 0x000fe200078e0221 */
[--C-:B------:R-:W-:Y:S01]  /*29f0*/  IADD3 R104, R28, R29, R36.reuse ;  /* 0x0000001d1c687210 */ /* 0x100fe20007ffe024 */
[----:B------:R-:W-:Y:S01]  /*2a00*/  IMAD.IADD R90, R33, 0x1, R69 ;  /* 0x00000001215a7824 */ /* 0x000fe200078e0245 */
[----:B------:R-:W-:-:S02]  /*2a10*/  IADD3 R103, R30, R31, R36 ;  /* 0x0000001f1e677210 */ /* 0x000fc40007ffe024 */
[----:B------:R-:W-:Y:S01]  /*2a20*/  LOP3.LUT R13, R13, 0x20, RZ, 0xc0, !PT ;  /* 0x000000200d0d7812 */ /* 0x000fe200078ec0ff */
[----:B------:R-:W-:Y:S06]  /*2a30*/  @!P6 BAR.SYNC.DEFER_BLOCKING 0x9, 0x100 ;  /* 0x024400000000eb1d */ /* 0x000fec0000010000 */
.L_x_1441:
[----:B---3--:R-:W2:Y:S01]  /*2a40*/  LDL R29, [R1+0x48] ;  /* 0x00004800011d7983 */ /* 0x008ea20000100800 */
[----:B------:R-:W0:Y:S01]  /*2a50*/  LDC.64 R86, c[0x0][0x2e8] ;  /* 0x0000ba00ff567b82 */ /* 0x000e220000000a00 */
[----:B-1----:R-:W-:Y:S01]  /*2a60*/  VIADD R28, R25, 0xffffffff ;  /* 0xffffffff191c7836 */ /* 0x002fe20000000000 */
[----:B------:R-:W-:Y:S01]  /*2a70*/  LOP3.LUT P4, RZ, R82, 0x2, RZ, 0xc0, !PT ;  /* 0x0000000252ff7812 */ /* 0x000fe2000788c0ff */
        /* <DEDUP_REMOVED lines=8> */
[----:B------:R-:W-:-:S04]  /*2b00*/  IMAD.IADD R88, R57, 0x1, R15 ;  /* 0x0000000139587824 */ /* 0x000fc800078e020f */
[----:B------:R-:W-:Y:S01]  /*2b10*/  IMAD.X R25, R88, 0x1, R95, P2 ;  /* 0x0000000158197824 */ /* 0x000fe200010e065f */
[----:B0-----:R-:W-:Y:S02]  /*2b20*/  LEA R32, P3, R14, R86, 0x1 ;  /* 0x000000560e207211 */ /* 0x001fe400078608ff */
[----:B------:R-:W-:Y:S02]  /*2b30*/  ISETP.GT.AND P2, PT, R28, R83, PT ;  /* 0x000000531c00720c */ /* 0x000fe40003f44270 */
[----:B------:R-:W-:Y:S01]  /*2b40*/  LEA.HI.X R33, R14, R87, R25, 0x1, P3 ;  /* 0x000000570e217211 */ /* 0x000fe200018f0c19 */
[----:B------:R-:W-:Y:S01]  /*2b50*/  IMAD.MOV.U32 R25, RZ, RZ, R28 ;  /* 0x000000ffff197224 */ /* 0x000fe200078e001c */
[----:B-1----:R-:W-:Y:S01]  /*2b60*/  ISETP.GE.AND P3, PT, R107, 0x1, PT ;  /* 0x000000016b00780c */ /* 0x002fe20003f66270 */
[----:B--2---:R-:W-:-:S04]  /*2b70*/  IMAD R15, R17, 0x3000, R29 ;  /* 0x00003000110f7824 */ /* 0x004fc800078e021d */
[C---:B------:R-:W-:Y:S02]  /*2b80*/  VIADD R29, R15.reuse, 0x10 ;  /* 0x000000100f1d7836 */ /* 0x040fe40000000000 */
[C---:B------:R-:W-:Y:S02]  /*2b90*/  @P4 VIADD R29, R15.reuse, 0xfffffff0 ;  /* 0xfffffff00f1d4836 */ /* 0x040fe40000000000 */
[--C-:B------:R-:W-:Y:S02]  /*2ba0*/  IMAD R78, R15, 0x2, R26.reuse ;  /* 0x000000020f4e7824 */ /* 0x100fe400078e021a */
[----:B------:R-:W-:Y:S02]  /*2bb0*/  IMAD R15, R29, 0x2, R26 ;  /* 0x000000021d0f7824 */ /* 0x000fe400078e021a */
[----:B------:R-:W-:Y:S05]  /*2bc0*/  @!P3 BRA `(.L_x_1387) ;  /* 0x0000003800acb947 */ /* 0x000fea0003800000 */
[----:B------:R-:W-:Y:S01]  /*2bd0*/  ULDC.U8 UR4, c[0x0][0x410] ;  /* 0x0001040000047ab9 */ /* 0x000fe20000000000 */
[-C--:B------:R-:W-:Y:S01]  /*2be0*/  IMAD R14, R99, R28.reuse, RZ ;  /* 0x0000001c630e7224 */ /* 0x080fe200078e02ff */
[----:B------:R-:W-:Y:S01]  /*2bf0*/  ISETP.NE.AND P3, PT, RZ, UR4, PT ;  /* 0x00000004ff007c0c */ /* 0x000fe2000bf65270 */
[----:B------:R-:W-:Y:S02]  /*2c00*/  IMAD R31, R98, R28, RZ ;  /* 0x0000001c621f7224 */ /* 0x000fe400078e02ff */
        /* <DEDUP_REMOVED lines=70> */
.L_x_1390:
[----:B------:R-:W-:Y:S05]  /*3070*/  BSYNC B1 ;  /* 0x0000000000017941 */ /* 0x000fea0003800000 */
.L_x_1389:
[----:B-----5:R-:W-:Y:S01]  /*3080*/  IMAD.MOV.U32 R14, RZ, RZ, R34 ;  /* 0x000000ffff0e7224 */ /* 0x020fe200078e0022 */
[----:B------:R-:W-:Y:S01]  /*3090*/  UISETP.NE.AND UP0, UPT, UR37, 0x3, UPT ;  /* 0x000000032500788c */ /* 0x000fe2000bf05270 */
[----:B0-----:R-:W-:Y:S02]  /*30a0*/  IMAD.MOV.U32 R28, RZ, RZ, R35 ;  /* 0x000000ffff1c7224 */ /* 0x001fe400078e0023 */
[----:B------:R-:W-:Y:S02]  /*30b0*/  IMAD.MOV.U32 R29, RZ, RZ, R38 ;  /* 0x000000ffff1d7224 */ /* 0x000fe400078e0026 */
[----:B------:R-:W-:Y:S01]  /*30c0*/  IMAD.MOV.U32 R30, RZ, RZ, R39 ;  /* 0x000000ffff1e7224 */ /* 0x000fe200078e0027 */
[----:B------:R-:W-:Y:S01]  /*30d0*/  PRMT R55, R14, 0x5410, R28 ;  /* 0x000054100e377816 */ /* 0x000fe2000000001c */
[----:B------:R-:W-:Y:S01]  /*30e0*/  IMAD.MOV.U32 R14, RZ, RZ, R42 ;  /* 0x000000ffff0e7224 */ /* 0x000fe200078e002a */
[----:B------:R-:W-:Y:S01]  /*30f0*/  PLOP3.LUT P3, PT, PT, PT, UP0, 0x80, 0x0 ;  /* 0x000000000000781c */ /* 0x000fe20003f6f008 */
[----:B------:R-:W-:Y:S01]  /*3100*/  IMAD.MOV.U32 R28, RZ, RZ, R43 ;  /* 0x000000ffff1c7224 */ /* 0x000fe200078e002b */
[----:B------:R-:W-:Y:S01]  /*3110*/  PRMT R89, R29, 0x5410, R30 ;  /* 0x000054101d597816 */ /* 0x000fe2000000001e */
[----:B------:R-:W-:-:S02]  /*3120*/  IMAD.MOV.U32 R29, RZ, RZ, R46 ;  /* 0x000000ffff1d7224 */ /* 0x000fc400078e002e */
[----:B------:R-:W-:Y:S01]  /*3130*/  IMAD.MOV.U32 R30, RZ, RZ, R47 ;  /* 0x000000ffff1e7224 */ /* 0x000fe200078e002f */
[----:B------:R-:W-:Y:S01]  /*3140*/  PRMT R110, R14, 0x5410, R28 ;  /* 0x000054100e6e7816 */ /* 0x000fe2000000001c */
[----:B------:R-:W-:Y:S02]  /*3150*/  IMAD.MOV.U32 R14, RZ, RZ, R50 ;  /* 0x000000ffff0e7224 */ /* 0x000fe400078e0032 */
[----:B------:R-:W-:Y:S01]  /*3160*/  IMAD.MOV.U32 R28, RZ, RZ, R51 ;  /* 0x000000ffff1c7224 */ /* 0x000fe200078e0033 */
[----:B------:R-:W-:Y:S01]  /*3170*/  PRMT R116, R29, 0x5410, R30 ;  /* 0x000054101d747816 */ /* 0x000fe2000000001e */
[----:B------:R-:W-:Y:S02]  /*3180*/  IMAD.MOV.U32 R29, RZ, RZ, R58 ;  /* 0x000000ffff1d7224 */ /* 0x000fe400078e003a */
        /* <DEDUP_REMOVED lines=21> */
[----:B------:R-:W-:Y:S02]  /*32e0*/  PRMT R120, R120, 0x5410, R14 ;  /* 0x0000541078787816 */ /* 0x000fe4000000000e */
[----:B------:R-:W-:Y:S02]  /*32f0*/  PRMT R117, R117, 0x5410, R29 ;  /* 0x0000541075757816 */ /* 0x000fe4000000001d */
[----:B------:R-:W-:Y:S01]  /*3300*/  PRMT R121, R28, 0x5410, R30 ;  /* 0x000054101c797816 */ /* 0x000fe2000000001e */
[----:B------:R-:W-:Y:S06]  /*3310*/  @!P3 BRA `(.L_x_1391) ;  /* 0x000000000004b947 */ /* 0x000fec0003800000 */
[----:B------:R-:W-:Y:S01]  /*3320*/  BPT.TRAP 0x1 ;  /* 0x000000040000795c */ /* 0x000fe20000300000 */
.L_x_1391:
[----:B------:R-:W-:Y:S01]  /*3330*/  IMAD R14, R17, 0x8, R2 ;  /* 0x00000008110e7824 */ /* 0x000fe200078e0202 */
[----:B------:R-:W-:Y:S01]  /*3340*/  SHF.L.U32 R85, R145, 0x1f, RZ ;  /* 0x0000001f91557819 */ /* 0x000fe200000006ff */
[----:B------:R-:W-:Y:S03]  /*3350*/  BSSY B1, `(.L_x_1392) ;  /* 0x0000003000017945 */ /* 0x000fe60003800000 */
[----:B------:R-:W0:Y:S02]  /*3360*/  SYNCS.PHASECHK.TRANS64.TRYWAIT P5, [R14+URZ+0x2d890], R85 ;  /* 0x02d890550e0075a7 */ /* 0x000e2400080a017f */
[----:B0-----:R-:W-:Y:S05]  /*3370*/  @!P5 BRA `(.L_x_1393) ;  /* 0x000002100054d947 */ /* 0x001fea0003800000 */
.L_x_1755:
[----:B------:R-:W-:Y:S05]  /*3380*/  BSYNC B1 ;  /* 0x0000000000017941 */ /* 0x000fea0003800000 */
.L_x_1392:
        /* <DEDUP_REMOVED lines=9> */
[----:B------:R-:W-:Y:S01]  /*3420*/  IMAD.MOV.U32 R53, RZ, RZ, R29 ;  /* 0x000000ffff357224 */ /* 0x000fe200078e001d */
[----:B------:R-:W-:Y:S02]  /*3430*/  SHF.R.U64 R52, R86, 0x10, R87 ;  /* 0x0000001056347819 */ /* 0x000fe40000001257 */
[----:B------:R-:W-:Y:S02]  /*3440*/  SHF.R.U64 R54, R58, 0x10, R59 ;  /* 0x000000103a367819 */ /* 0x000fe4000000123b */
[--C-:B------:R-:W-:Y:S02]  /*3450*/  HADD2.F32 R29, -RZ, R53.reuse.H1_H1 ;  /* 0x30000035ff1d7230 */ /* 0x100fe40000004100 */
[----:B------:R-:W-:Y:S02]  /*3460*/  HADD2.F32 R52, -RZ, R52.H0_H0 ;  /* 0x20000034ff347230 */ /* 0x000fe40000004100 */
[----:B------:R-:W-:Y:S02]  /*3470*/  HADD2.F32 R53, -RZ, R53.H0_H0 ;  /* 0x20000035ff357230 */ /* 0x000fe40000004100 */
[----:B------:R-:W-:-:S02]  /*3480*/  HADD2.F32 R54, -RZ, R54.H0_H0 ;  /* 0x20000036ff367230 */ /* 0x000fc40000004100 */
[-C--:B------:R-:W-:Y:S01]  /*3490*/  FMUL.FTZ R58, R29, R52.reuse ;  /* 0x000000341d3a7220 */ /* 0x080fe20000410000 */
[----:B------:R-:W-:-:S03]  /*34a0*/  FMUL.FTZ R86, R53, R52 ;  /* 0x0000003435567220 */ /* 0x000fc60000410000 */
[-C--:B------:R-:W-:Y:S01]  /*34b0*/  FFMA.FTZ R52, R53, R54.reuse, -R58 ;  /* 0x0000003635347223 */ /* 0x080fe2000001083a */
[----:B------:R-:W-:Y:S01]  /*34c0*/  SHF.R.U32.HI R58, RZ, 0x10, R59 ;  /* 0x00000010ff3a7819 */ /* 0x000fe2000001163b */
[----:B------:R-:W-:Y:S01]  /*34d0*/  FFMA.FTZ R29, R29, R54, R86 ;  /* 0x000000361d1d7223 */ /* 0x000fe20000010056 */
[----:B------:R-:W-:Y:S01]  /*34e0*/  SHF.R.U32.HI R86, RZ, 0x10, R87 ;  /* 0x00000010ff567819 */ /* 0x000fe20000011657 */
[----:B------:R-:W-:Y:S02]  /*34f0*/  IMAD.MOV.U32 R54, RZ, RZ, R31 ;  /* 0x000000ffff367224 */ /* 0x000fe400078e001f */
[----:B------:R-:W-:Y:S01]  /*3500*/  IMAD.MOV.U32 R53, RZ, RZ, R28 ;  /* 0x000000ffff357224 */ /* 0x000fe200078e001c */
[----:B------:R-:W-:Y:S01]  /*3510*/  F2FP.F16.F32.PACK_AB R29, R29, R52 ;  /* 0x000000341d1d723e */ /* 0x000fe200000000ff */
[----:B------:R-:W-:Y:S02]  /*3520*/  HADD2.F32 R28, -RZ, R86.H0_H0 ;  /* 0x20000056ff1c7230 */ /* 0x000fe40000004100 */
[----:B------:R-:W-:-:S02]  /*3530*/  HADD2.F32 R31, -RZ, R54.H1_H1 ;  /* 0x30000036ff1f7230 */ /* 0x000fc40000004100 */
[----:B------:R-:W-:Y:S02]  /*3540*/  HADD2.F32 R59, -RZ, R54.H0_H0 ;  /* 0x20000036ff3b7230 */ /* 0x000fe40000004100 */
[----:B------:R-:W-:Y:S02]  /*3550*/  HADD2.F32 R58, -RZ, R58.H0_H0 ;  /* 0x2000003aff3a7230 */ /* 0x000fe40000004100 */
[-C--:B------:R-:W-:Y:S01]  /*3560*/  FMUL.FTZ R54, R31, R28.reuse ;  /* 0x0000001c1f367220 */ /* 0x080fe20000410000 */
[----:B------:R-:W-:Y:S02]  /*3570*/  HADD2.F32 R87, -RZ, R117.H1_H1 ;  /* 0x30000075ff577230 */ /* 0x000fe40000004100 */
[C---:B------:R-:W-:Y:S01]  /*3580*/  FMUL.FTZ R86, R59.reuse, R28 ;  /* 0x0000001c3b567220 */ /* 0x040fe20000410000 */
[-C--:B------:R-:W-:Y:S01]  /*3590*/  FFMA.FTZ R28, R59, R58.reuse, -R54 ;  /* 0x0000003a3b1c7223 */ /* 0x080fe20000010836 */
[----:B------:R-:W-:Y:S02]  /*35a0*/  IMAD.MOV.U32 R54, RZ, RZ, R30 ;  /* 0x000000ffff367224 */ /* 0x000fe400078e001e */
[----:B------:R-:W-:Y:S01]  /*35b0*/  FFMA.FTZ R31, R31, R58, R86 ;  /* 0x0000003a1f1f7223 */ /* 0x000fe20000010056 */
[----:B------:R-:W-:-:S02]  /*35c0*/  HADD2.F32 R30, -RZ, R53.H1_H1 ;  /* 0x30000035ff1e7230 */ /* 0x000fc40000004100 */
[----:B------:R-:W-:Y:S02]  /*35d0*/  HADD2.F32 R58, -RZ, R53.H0_H0 ;  /* 0x20000035ff3a7230 */ /* 0x000fe40000004100 */
[----:B------:R-:W-:Y:S02]  /*35e0*/  HADD2.F32 R59, -RZ, R117.H0_H0 ;  /* 0x20000075ff3b7230 */ /* 0x000fe40000004100 */
[-C--:B------:R-:W-:Y:S01]  /*35f0*/  FMUL.FTZ R53, R30, R87.reuse ;  /* 0x000000571e357220 */ /* 0x080fe20000410000 */
[----:B------:R-:W-:Y:S02]  /*3600*/  HADD2.F32 R117, -RZ, R121.H1_H1 ;  /* 0x30000079ff757230 */ /* 0x000fe40000004100 */
[C---:B------:R-:W-:Y:S01]  /*3610*/  FMUL.FTZ R87, R58.reuse, R87 ;  /* 0x000000573a577220 */ /* 0x040fe20000410000 */
[----:B------:R-:W-:Y:S01]  /*3620*/  F2FP.F16.F32.PACK_AB R31, R31, R28 ;  /* 0x0000001c1f1f723e */ /* 0x000fe200000000ff */
[----:B------:R-:W-:Y:S01]  /*3630*/  FFMA.FTZ R53, R58, R59, -R53 ;  /* 0x0000003b3a357223 */ /* 0x000fe20000010835 */
[----:B------:R-:W-:-:S02]  /*3640*/  HADD2.F32 R58, -RZ, R54.H0_H0 ;  /* 0x20000036ff3a7230 */ /* 0x000fc40000004100 */
[----:B------:R-:W-:Y:S01]  /*3650*/  FFMA.FTZ R30, R30, R59, R87 ;  /* 0x0000003b1e1e7223 */ /* 0x000fe20000010057 */
[----:B------:R-:W-:Y:S02]  /*3660*/  HADD2.F32 R54, -RZ, R54.H1_H1 ;  /* 0x30000036ff367230 */ /* 0x000fe40000004100 */
[----:B------:R-:W-:Y:S02]  /*3670*/  HADD2.F32 R59, -RZ, R119.H0_H0 ;  /* 0x20000077ff3b7230 */ /* 0x000fe40000004100 */
[----:B------:R-:W-:Y:S01]  /*3680*/  F2FP.F16.F32.PACK_AB R28, R30, R53 ;  /* 0x000000351e1c723e */ /* 0x000fe200000000ff */
[-C--:B------:R-:W-:Y:S01]  /*3690*/  FMUL.FTZ R87, R54, R117.reuse ;  /* 0x0000007536577220 */ /* 0x080fe20000410000 */
[----:B------:R-:W-:-:S03]  /*36a0*/  FMUL.FTZ R117, R58, R117 ;  /* 0x000000753a757220 */ /* 0x000fc60000410000 */
[-C--:B------:R-:W-:Y:S01]  /*36b0*/  FFMA.FTZ R87, R58, R59.reuse, -R87 ;  /* 0x0000003b3a577223 */ /* 0x080fe20000010857 */
[----:B------:R-:W-:-:S05]  /*36c0*/  FFMA.FTZ R54, R54, R59, R117 ;  /* 0x0000003b36367223 */ /* 0x000fca0000010075 */
[----:B------:R-:W-:-:S07]  /*36d0*/  F2FP.F16.F32.PACK_AB R30, R54, R87 ;  /* 0x00000057361e723e */ /* 0x000fce00000000ff */
.L_x_1398:
[----:B------:R-:W-:Y:S05]  /*36e0*/  BSYNC B2 ;  /* 0x0000000000027941 */ /* 0x000fea0003800000 */
.L_x_1397:
[----:B------:R1:W-:Y:S02]  /*36f0*/  STG.E.128 desc[UR38][R32.64], R28 ;  /* 0x0000001c20007986 */ /* 0x0003e4000c101d26 */
.L_x_1396:
[----:B------:R-:W-:Y:S05]  /*3700*/  BSYNC B1 ;  /* 0x0000000000017941 */ /* 0x000fea0003800000 */
.L_x_1395:
        /* <DEDUP_REMOVED lines=8> */
[----:B------:R-:W-:Y:S01]  /*3790*/  SHF.R.U64 R54, R56, 0x10, R57 ;  /* 0x0000001038367819 */ /* 0x000fe20000001239 */
[----:B------:R-:W-:Y:S01]  /*37a0*/  IMAD.MOV.U32 R52, RZ, RZ, R29 ;  /* 0x000000ffff347224 */ /* 0x000fe200078e001d */
[----:B------:R-:W-:Y:S01]  /*37b0*/  SHF.R.U64 R50, R50, 0x10, R51 ;  /* 0x0000001032327819 */ /* 0x000fe20000001233 */
[----:B------:R-:W-:Y:S01]  /*37c0*/  HADD2.F32 R58, -RZ, R120.H1_H1 ;  /* 0x30000078ff3a7230 */ /* 0x000fe20000004100 */
[----:B------:R-:W-:Y:S01]  /*37d0*/  SHF.R.U32.HI R56, RZ, 0x10, R57 ;  /* 0x00000010ff387819 */ /* 0x000fe20000011639 */
[----:B------:R-:W-:Y:S02]  /*37e0*/  HADD2.F32 R54, -RZ, R54.H0_H0 ;  /* 0x20000036ff367230 */ /* 0x000fe40000004100 */
[--C-:B------:R-:W-:Y:S02]  /*37f0*/  HADD2.F32 R29, -RZ, R52.reuse.H1_H1 ;  /* 0x30000034ff1d7230 */ /* 0x100fe40000004100 */
[----:B------:R-:W-:Y:S02]  /*3800*/  HADD2.F32 R53, -RZ, R52.H0_H0 ;  /* 0x20000034ff357230 */ /* 0x000fe40000004100 */
[----:B------:R-:W-:-:S02]  /*3810*/  HADD2.F32 R50, -RZ, R50.H0_H0 ;  /* 0x20000032ff327230 */ /* 0x000fc40000004100 */
[-C--:B------:R-:W-:Y:S01]  /*3820*/  FMUL.FTZ R52, R29, R54.reuse ;  /* 0x000000361d347220 */ /* 0x080fe20000410000 */
[----:B------:R-:W-:Y:S02]  /*3830*/  HADD2.F32 R56, -RZ, R56.H0_H0 ;  /* 0x20000038ff387230 */ /* 0x000fe40000004100 */
[C---:B------:R-:W-:Y:S01]  /*3840*/  FMUL.FTZ R54, R53.reuse, R54 ;  /* 0x0000003635367220 */ /* 0x040fe20000410000 */
[----:B------:R-:W-:Y:S02]  /*3850*/  HADD2.F32 R121, -RZ, R121.H0_H0 ;  /* 0x20000079ff797230 */ /* 0x000fe40000004100 */
[-C--:B------:R-:W-:Y:S01]  /*3860*/  FFMA.FTZ R52, R53, R50.reuse, -R52 ;  /* 0x0000003235347223 */ /* 0x080fe20000010834 */
[----:B------:R-:W-:Y:S02]  /*3870*/  HADD2.F32 R53, -RZ, R28.H0_H0 ;  /* 0x2000001cff357230 */ /* 0x000fe40000004100 */
[----:B------:R-:W-:Y:S01]  /*3880*/  FFMA.FTZ R29, R29, R50, R54 ;  /* 0x000000321d1d7223 */ /* 0x000fe20000010036 */
[----:B------:R-:W-:Y:S01]  /*3890*/  SHF.R.U32.HI R50, RZ, 0x10, R51 ;  /* 0x00000010ff327819 */ /* 0x000fe20000011633 */
[----:B------:R-:W-:-:S02]  /*38a0*/  HADD2.F32 R51, -RZ, R31.H1_H1 ;  /* 0x3000001fff337230 */ /* 0x000fc40000004100 */
[----:B------:R-:W-:Y:S01]  /*38b0*/  HADD2.F32 R31, -RZ, R31.H0_H0 ;  /* 0x2000001fff1f7230 */ /* 0x000fe20000004100 */
[----:B------:R-:W-:Y:S01]  /*38c0*/  F2FP.F16.F32.PACK_AB R29, R29, R52 ;  /* 0x000000341d1d723e */ /* 0x000fe200000000ff */
[----:B------:R-:W-:Y:S02]  /*38d0*/  HADD2.F32 R50, -RZ, R50.H0_H0 ;  /* 0x20000032ff327230 */ /* 0x000fe40000004100 */
[-C--:B------:R-:W-:Y:S01]  /*38e0*/  FMUL.FTZ R54, R51, R56.reuse ;  /* 0x0000003833367220 */ /* 0x080fe20000410000 */
[----:B------:R-:W-:Y:S02]  /*38f0*/  HADD2.F32 R57, -RZ, R118.H1_H1 ;  /* 0x30000076ff397230 */ /* 0x000fe40000004100 */
[C---:B------:R-:W-:Y:S01]  /*3900*/  FMUL.FTZ R56, R31.reuse, R56 ;  /* 0x000000381f387220 */ /* 0x040fe20000410000 */
[-C--:B------:R-:W-:Y:S01]  /*3910*/  FFMA.FTZ R54, R31, R50.reuse, -R54 ;  /* 0x000000321f367223 */ /* 0x080fe20000010836 */
[----:B------:R-:W-:Y:S02]  /*3920*/  HADD2.F32 R31, -RZ, R28.H1_H1 ;  /* 0x3000001cff1f7230 */ /* 0x000fe40000004100 */
[----:B------:R-:W-:Y:S01]  /*3930*/  FFMA.FTZ R51, R51, R50, R56 ;  /* 0x0000003233337223 */ /* 0x000fe20000010038 */
[----:B------:R-:W-:-:S02]  /*3940*/  HADD2.F32 R50, -RZ, R118.H0_H0 ;  /* 0x20000076ff327230 */ /* 0x000fc40000004100 */
[--C-:B------:R-:W-:Y:S02]  /*3950*/  HADD2.F32 R56, -RZ, R30.reuse.H1_H1 ;  /* 0x3000001eff387230 */ /* 0x100fe40000004100 */
[-C--:B------:R-:W-:Y:S01]  /*3960*/  FMUL.FTZ R28, R31, R58.reuse ;  /* 0x0000003a1f1c7220 */ /* 0x080fe20000410000 */
[----:B------:R-:W-:Y:S02]  /*3970*/  HADD2.F32 R30, -RZ, R30.H0_H0 ;  /* 0x2000001eff1e7230 */ /* 0x000fe40000004100 */
[----:B------:R-:W-:Y:S01]  /*3980*/  FMUL.FTZ R58, R53, R58 ;  /* 0x0000003a353a7220 */ /* 0x000fe20000410000 */
[----:B------:R-:W-:Y:S01]  /*3990*/  F2FP.F16.F32.PACK_AB R51, R51, R54 ;  /* 0x000000363333723e */ /* 0x000fe200000000ff */
[-C--:B------:R-:W-:Y:S01]  /*39a0*/  FFMA.FTZ R28, R53, R50.reuse, -R28 ;  /* 0x00000032351c7223 */ /* 0x080fe2000001081c */
[-C--:B------:R-:W-:Y:S01]  /*39b0*/  FMUL.FTZ R53, R56, R121.reuse ;  /* 0x0000007938357220 */ /* 0x080fe20000410000 */
[----:B------:R-:W-:Y:S01]  /*39c0*/  FMUL.FTZ R121, R30, R121 ;  /* 0x000000791e797220 */ /* 0x000fe20000410000 */
[----:B------:R-:W-:-:S02]  /*39d0*/  FFMA.FTZ R31, R31, R50, R58 ;  /* 0x000000321f1f7223 */ /* 0x000fc4000001003a */
[-C--:B------:R-:W-:Y:S01]  /*39e0*/  FFMA.FTZ R53, R30, R57.reuse, -R53 ;  /* 0x000000391e357223 */ /* 0x080fe20000010835 */
[----:B------:R-:W-:Y:S02]  /*39f0*/  FFMA.FTZ R56, R56, R57, R121 ;  /* 0x0000003938387223 */ /* 0x000fe40000010079 */
[----:B------:R-:W-:Y:S01]  /*3a00*/  F2FP.F16.F32.PACK_AB R28, R31, R28 ;  /* 0x0000001c1f1c723e */ /* 0x000fe200000000ff */
[----:B------:R-:W-:Y:S02]  /*3a10*/  IMAD.MOV.U32 R31, RZ, RZ, R51 ;  /* 0x000000ffff1f7224 */ /* 0x000fe400078e0033 */
[----:B------:R-:W-:-:S07]  /*3a20*/  F2FP.F16.F32.PACK_AB R30, R56, R53 ;  /* 0x00000035381e723e */ /* 0x000fce00000000ff */
.L_x_1402:
[----:B------:R-:W-:Y:S05]  /*3a30*/  BSYNC B2 ;  /* 0x0000000000027941 */ /* 0x000fea0003800000 */
.L_x_1401:
[----:B------:R2:W-:Y:S02]  /*3a40*/  STG.E.128 desc[UR38][R32.64+0x20], R28 ;  /* 0x0000201c20007986 */ /* 0x0005e4000c101d26 */
.L_x_1400:
[----:B------:R-:W-:Y:S05]  /*3a50*/  BSYNC B1 ;  /* 0x0000000000017941 */ /* 0x000fea0003800000 */
.L_x_1399:
        /* <DEDUP_REMOVED lines=8> */
[--C-:B------:R-:W-:Y:S01]  /*3ae0*/  SHF.R.U64 R50, R46, 0x10, R47.reuse ;  /* 0x000000102e327819 */ /* 0x100fe2000000122f */
[----:B------:R-:W-:Y:S01]  /*3af0*/  HADD2.F32 R119, -RZ, R119.H1_H1 ;  /* 0x30000077ff777230 */ /* 0x000fe20000004100 */
        /* <DEDUP_REMOVED lines=15> */
[----:B------:R-:W-:Y:S01]  /*3bf0*/  FMUL.FTZ R51, R47, R51 ;  /* 0x000000332f337220 */ /* 0x000fe20000410000 */
[----:B------:R-:W-:-:S02]  /*3c00*/  HADD2.F32 R120, -RZ, R120.H0_H0 ;  /* 0x20000078ff787230 */ /* 0x000fc40000004100 */
[-C--:B------:R-:W-:Y:S01]  /*3c10*/  FFMA.FTZ R29, R29, R50.reuse, -R46 ;  /* 0x000000321d1d7223 */ /* 0x080fe2000001082e */
[----:B------:R-:W-:Y:S01]  /*3c20*/  FFMA.FTZ R46, R31, R50, R52 ;  /* 0x000000321f2e7223 */ /* 0x000fe20000010034 */
[-C--:B------:R-:W-:Y:S01]  /*3c30*/  FFMA.FTZ R31, R47, R49.reuse, -R54 ;  /* 0x000000312f1f7223 */ /* 0x080fe20000010836 */
[----:B------:R-:W-:Y:S01]  /*3c40*/  FFMA.FTZ R48, R48, R49, R51 ;  /* 0x0000003130307223 */ /* 0x000fe20000010033 */
[----:B------:R-:W-:Y:S02]  /*3c50*/  HADD2.F32 R50, -RZ, R28.H1_H1 ;  /* 0x3000001cff327230 */ /* 0x000fe40000004100 */
[----:B------:R-:W-:Y:S01]  /*3c60*/  HADD2.F32 R49, -RZ, R30.H1_H1 ;  /* 0x3000001eff317230 */ /* 0x000fe20000004100 */
[----:B------:R-:W-:Y:S01]  /*3c70*/  F2FP.F16.F32.PACK_AB R29, R46, R29 ;  /* 0x0000001d2e1d723e */ /* 0x000fe200000000ff */
[----:B------:R-:W-:Y:S02]  /*3c80*/  HADD2.F32 R28, -RZ, R28.H0_H0 ;  /* 0x2000001cff1c7230 */ /* 0x000fe40000004100 */
[----:B------:R-:W-:Y:S01]  /*3c90*/  FMUL.FTZ R51, R50, R119 ;  /* 0x0000007732337220 */ /* 0x000fe20000410000 */
[----:B------:R-:W-:-:S02]  /*3ca0*/  HADD2.F32 R30, -RZ, R30.H0_H0 ;  /* 0x2000001eff1e7230 */ /* 0x000fc40000004100 */
[CC--:B------:R-:W-:Y:S01]  /*3cb0*/  FMUL.FTZ R53, R49.reuse, R120.reuse ;  /* 0x0000007831357220 */ /* 0x0c0fe20000410000 */
[--C-:B------:R-:W-:Y:S02]  /*3cc0*/  HADD2.F32 R47, -RZ, R116.reuse.H0_H0 ;  /* 0x20000074ff2f7230 */ /* 0x100fe40000004100 */
[----:B------:R-:W-:Y:S01]  /*3cd0*/  FMUL.FTZ R119, R28, R119 ;  /* 0x000000771c777220 */ /* 0x000fe20000410000 */
[----:B------:R-:W-:Y:S02]  /*3ce0*/  HADD2.F32 R116, -RZ, R116.H1_H1 ;  /* 0x30000074ff747230 */ /* 0x000fe40000004100 */
[----:B------:R-:W-:Y:S01]  /*3cf0*/  FMUL.FTZ R120, R30, R120 ;  /* 0x000000781e787220 */ /* 0x000fe20000410000 */
[----:B------:R-:W-:Y:S01]  /*3d00*/  F2FP.F16.F32.PACK_AB R31, R48, R31 ;  /* 0x0000001f301f723e */ /* 0x000fe200000000ff */
[-C--:B------:R-:W-:Y:S01]  /*3d10*/  FFMA.FTZ R51, R28, R47.reuse, -R51 ;  /* 0x0000002f1c337223 */ /* 0x080fe20000010833 */
[----:B------:R-:W-:Y:S01]  /*3d20*/  FFMA.FTZ R50, R50, R47, R119 ;  /* 0x0000002f32327223 */ /* 0x000fe20000010077 */
[-C--:B------:R-:W-:Y:S01]  /*3d30*/  FFMA.FTZ R53, R30, R116.reuse, -R53 ;  /* 0x000000741e357223 */ /* 0x080fe20000010835 */
[----:B------:R-:W-:-:S03]  /*3d40*/  FFMA.FTZ R120, R49, R116, R120 ;  /* 0x0000007431787223 */ /* 0x000fc60000010078 */
[----:B------:R-:W-:Y:S02]  /*3d50*/  F2FP.F16.F32.PACK_AB R28, R50, R51 ;  /* 0x00000033321c723e */ /* 0x000fe400000000ff */
[----:B------:R-:W-:-:S07]  /*3d60*/  F2FP.F16.F32.PACK_AB R30, R120, R53 ;  /* 0x00000035781e723e */ /* 0x000fce00000000ff */
.L_x_1406:
[----:B------:R-:W-:Y:S05]  /*3d70*/  BSYNC B2 ;  /* 0x0000000000027941 */ /* 0x000fea0003800000 */
.L_x_1405:
[----:B------:R3:W-:Y:S02]  /*3d80*/  STG.E.128 desc[UR38][R32.64+0x40], R28 ;  /* 0x0000401c20007986 */ /* 0x0007e4000c101d26 */
.L_x_1404:
[----:B------:R-:W-:Y:S05]  /*3d90*/  BSYNC B1 ;  /* 0x0000000000017941 */ /* 0x000fea0003800000 */
.L_x_1403:
        /* <DEDUP_REMOVED lines=26> */
[-C--:B------:R-:W-:Y:S01]  /*3f40*/  FFMA.FTZ R28, R28, R45.reuse, -R29 ;  /* 0x0000002d1c1c7223 */ /* 0x080fe2000001081d */
[----:B------:R-:W-:Y:S01]  /*3f50*/  FFMA.FTZ R29, R31, R45, R50 ;  /* 0x0000002d1f1d7223 */ /* 0x000fe20000010032 */
[-C--:B------:R-:W-:Y:S01]  /*3f60*/  FFMA.FTZ R31, R43, R46.reuse, -R52 ;  /* 0x0000002e2b1f7223 */ /* 0x080fe20000010834 */
[----:B------:R-:W-:Y:S01]  /*3f70*/  FFMA.FTZ R48, R44, R46, R47 ;  /* 0x0000002e2c307223 */ /* 0x000fe2000001002f */
[----:B------:R-:W-:-:S02]  /*3f80*/  HADD2.F32 R46, -RZ, R115.H0_H0 ;  /* 0x20000073ff2e7230 */ /* 0x000fc40000004100 */
[----:B------:R-:W-:Y:S01]  /*3f90*/  HADD2.F32 R115, -RZ, R115.H1_H1 ;  /* 0x30000073ff737230 */ /* 0x000fe20000004100 */
[----:B------:R-:W-:Y:S01]  /*3fa0*/  F2FP.F16.F32.PACK_AB R29, R29, R28 ;  /* 0x0000001c1d1d723e */ /* 0x000fe200000000ff */
[----:B------:R-:W-:Y:S01]  /*3fb0*/  HADD2.F32 R43, -RZ, R42.H1_H1 ;  /* 0x3000002aff2b7230 */ /* 0x000fe20000004100 */
[----:B------:R-:W-:Y:S01]  /*3fc0*/  F2FP.F16.F32.PACK_AB R31, R48, R31 ;  /* 0x0000001f301f723e */ /* 0x000fe200000000ff */
[----:B------:R-:W-:Y:S02]  /*3fd0*/  HADD2.F32 R44, -RZ, R30.H1_H1 ;  /* 0x3000001eff2c7230 */ /* 0x000fe40000004100 */
[----:B------:R-:W-:Y:S02]  /*3fe0*/  HADD2.F32 R42, -RZ, R42.H0_H0 ;  /* 0x2000002aff2a7230 */ /* 0x000fe40000004100 */
[----:B------:R-:W-:Y:S01]  /*3ff0*/  FMUL.FTZ R49, R43, R46 ;  /* 0x0000002e2b317220 */ /* 0x000fe20000410000 */
[----:B------:R-:W-:Y:S02]  /*4000*/  HADD2.F32 R30, -RZ, R30.H0_H0 ;  /* 0x2000001eff1e7230 */ /* 0x000fe40000004100 */
[----:B------:R-:W-:Y:S01]  /*4010*/  FMUL.FTZ R51, R44, R115 ;  /* 0x000000732c337220 */ /* 0x000fe20000410000 */
[----:B------:R-:W-:-:S02]  /*4020*/  HADD2.F32 R45, -RZ, R110.H0_H0 ;  /* 0x2000006eff2d7230 */ /* 0x000fc40000004100 */
        /* <DEDUP_REMOVED lines=9> */
.L_x_1410:
[----:B------:R-:W-:Y:S05]  /*40c0*/  BSYNC B2 ;  /* 0x0000000000027941 */ /* 0x000fea0003800000 */
.L_x_1409:
[----:B------:R4:W-:Y:S02]  /*40d0*/  STG.E.128 desc[UR38][R32.64+0x60], R28 ;  /* 0x0000601c20007986 */ /* 0x0009e4000c101d26 */
.L_x_1408:
[----:B------:R-:W-:Y:S05]  /*40e0*/  BSYNC B1 ;  /* 0x0000000000017941 */ /* 0x000fea0003800000 */
.L_x_1407:
        /* <DEDUP_REMOVED lines=30> */
[--C-:B------:R-:W-:Y:S02]  /*42d0*/  HADD2.F32 R39, -RZ, R109.reuse.H0_H0 ;  /* 0x2000006dff277230 */ /* 0x100fe40000004100 */
[----:B------:R-:W-:Y:S01]  /*42e0*/  FFMA.FTZ R48, R31, R42, -R48 ;  /* 0x0000002a1f307223 */ /* 0x000fe20000010830 */
[----:B------:R-:W-:Y:S02]  /*42f0*/  HADD2.F32 R109, -RZ, R109.H1_H1 ;  /* 0x3000006dff6d7230 */ /* 0x000fe40000004100 */
[--C-:B------:R-:W-:Y:S02]  /*4300*/  HADD2.F32 R30, -RZ, R38.reuse.H1_H1 ;  /* 0x30000026ff1e7230 */ /* 0x100fe40000004100 */
[----:B------:R-:W-:Y:S01]  /*4310*/  FMUL.FTZ R41, R29, R39 ;  /* 0x000000271d297220 */ /* 0x000fe20000410000 */
[----:B------:R-:W-:-:S02]  /*4320*/  HADD2.F32 R38, -RZ, R38.H0_H0 ;  /* 0x20000026ff267230 */ /* 0x000fc40000004100 */
[----:B------:R-:W-:Y:S01]  /*4330*/  FMUL.FTZ R40, R28, R39 ;  /* 0x000000271c287220 */ /* 0x000fe20000410000 */
[--C-:B------:R-:W-:Y:S02]  /*4340*/  HADD2.F32 R31, -RZ, R89.reuse.H0_H0 ;  /* 0x20000059ff1f7230 */ /* 0x100fe40000004100 */
[-C--:B------:R-:W-:Y:S01]  /*4350*/  FMUL.FTZ R39, R30, R109.reuse ;  /* 0x0000006d1e277220 */ /* 0x080fe20000410000 */
[----:B------:R-:W-:Y:S02]  /*4360*/  HADD2.F32 R89, -RZ, R89.H1_H1 ;  /* 0x30000059ff597230 */ /* 0x000fe40000004100 */
        /* <DEDUP_REMOVED lines=9> */
.L_x_1414:
[----:B------:R-:W-:Y:S05]  /*4400*/  BSYNC B2 ;  /* 0x0000000000027941 */ /* 0x000fea0003800000 */
.L_x_1413:
[----:B------:R1:W-:Y:S02]  /*4410*/  STG.E.128 desc[UR38][R32.64+0x80], R28 ;  /* 0x0000801c20007986 */ /* 0x0003e4000c101d26 */
.L_x_1412:
[----:B------:R-:W-:Y:S05]  /*4420*/  BSYNC B1 ;  /* 0x0000000000017941 */ /* 0x000fea0003800000 */
.L_x_1411:
        /* <DEDUP_REMOVED lines=48> */
.L_x_1416:
[----:B------:R-:W-:Y:S05]  /*4730*/  BSYNC B1 ;  /* 0x0000000000017941 */ /* 0x000fea0003800000 */
.L_x_1415:
[----:B------:R1:W-:Y:S01]  /*4740*/  STG.E.128 desc[UR38][R32.64+0xa0], R28 ;  /* 0x0000a01c20007986 */ /* 0x0003e2000c101d26 */
[----:B------:R-:W-:Y:S05]  /*4750*/  BRA `(.L_x_1394) ;  /* 0x0000002000487947 */ /* 0x000fea0003800000 */
.L_x_1388:
        /* <DEDUP_REMOVED lines=46> */
.L_x_1418:
[----:B------:R-:W-:Y:S05]  /*4a40*/  BSYNC B1 ;  /* 0x0000000000017941 */ /* 0x000fea0003800000 */
.L_x_1417:
        /* <DEDUP_REMOVED lines=42> */
[----:B------:R-:W-:-:S02]  /*4cf0*/  PRMT R128, R128, 0x5410, R53 ;  /* 0x0000541080807816 */ /* 0x000fc40000000035 */
[----:B------:R-:W-:Y:S02]  /*4d00*/  PRMT R132, R132, 0x5410, R14 ;  /* 0x0000541084847816 */ /* 0x000fe4000000000e */
[----:B------:R-:W-:Y:S01]  /*4d10*/  PRMT R117, R52, 0x7610, R117 ;  /* 0x0000761034757816 */ /* 0x000fe20000000075 */
[----:B------:R-:W-:Y:S06]  /*4d20*/  @!P3 BRA `(.L_x_1419) ;  /* 0x000000000004b947 */ /* 0x000fec0003800000 */
[----:B------:R-:W-:Y:S01]  /*4d30*/  BPT.TRAP 0x1 ;  /* 0x000000040000795c */ /* 0x000fe20000300000 */
.L_x_1419:
[----:B------:R-:W-:Y:S01]  /*4d40*/  IMAD R14, R17, 0x8, R2 ;  /* 0x00000008110e7824 */ /* 0x000fe200078e0202 */
[----:B------:R-:W-:Y:S01]  /*4d50*/  SHF.L.U32 R85, R145, 0x1f, RZ ;  /* 0x0000001f91557819 */ /* 0x000fe200000006ff */
[----:B------:R-:W-:Y:S03]  /*4d60*/  BSSY B1, `(.L_x_1420) ;  /* 0x0000003000017945 */ /* 0x000fe60003800000 */
[----:B------:R-:W0:Y:S02]  /*4d70*/  SYNCS.PHASECHK.TRANS64.TRYWAIT P5, [R14+URZ+0x2d890], R85 ;  /* 0x02d890550e0075a7 */ /* 0x000e2400080a017f */
[----:B0-----:R-:W-:Y:S05]  /*4d80*/  @!P5 BRA `(.L_x_1421) ;  /* 0x000001f400e4d947 */ /* 0x001fea0003800000 */
.L_x_1756:
[----:B------:R-:W-:Y:S05]  /*4d90*/  BSYNC B1 ;  /* 0x0000000000017941 */ /* 0x000fea0003800000 */
.L_x_1420:
        /* <DEDUP_REMOVED lines=14> */
[----:B------:R-:W2:Y:S01]  /*4e80*/  LDL R54, [R1+0x14] ;  /* 0x0000140001367983 */ /* 0x000ea20000100800 */
[----:B------:R-:W-:Y:S01]  /*4e90*/  SEL R52, R108, R115, !P0 ;  /* 0x000000736c347207 */ /* 0x000fe20004000000 */
[----:B------:R-:W-:Y:S01]  /*4ea0*/  BSSY B2, `(.L_x_1424) ;  /* 0x0000070000027945 */ /* 0x000fe20003800000 */
[----:B------:R-:W-:Y:S02]  /*4eb0*/  SHF.R.U32.HI R55, RZ, 0x3, R157 ;  /* 0x00000003ff377819 */ /* 0x000fe4000001169d */
[----:B------:R-:W-:Y:S02]  /*4ec0*/  SHF.R.S32.HI R53, RZ, 0x1f, R52 ;  /* 0x0000001fff357819 */ /* 0x000fe40000011434 */
[----:B------:R-:W-:Y:S02]  /*4ed0*/  ISETP.GE.AND P4, PT, R22, R107, PT ;  /* 0x0000006b1600720c */ /* 0x000fe40003f86270 */
[----:B------:R-:W-:-:S04]  /*4ee0*/  LEA.HI R53, R53, R52, RZ, 0x4 ;  /* 0x0000003435357211 */ /* 0x000fc800078f20ff */
[----:B------:R-:W-:-:S04]  /*4ef0*/  SHF.R.S32.HI R53, RZ, 0x4, R53 ;  /* 0x00000004ff357819 */ /* 0x000fc80000011435 */
[----:B------:R-:W-:-:S04]  /*4f00*/  LEA.HI.SX32 R116, R76, R53, 0x1d ;  /* 0x000000354c747211 */ /* 0x000fc800078feaff */
[----:B------:R-:W-:-:S04]  /*4f10*/  SHF.R.S32.HI R53, RZ, 0x1f, R116 ;  /* 0x0000001fff357819 */ /* 0x000fc80000011474 */
[----:B------:R-:W-:Y:S01]  /*4f20*/  LEA.HI R52, R53, R116, RZ, 0x2 ;  /* 0x0000007435347211 */ /* 0x000fe200078f10ff */
[----:B------:R-:W-:-:S04]  /*4f30*/  IMAD.SHL.U32 R116, R116, 0x8, RZ ;  /* 0x0000000874747824 */ /* 0x000fc800078e00ff */
[----:B------:R-:W-:Y:S01]  /*4f40*/  IMAD.SHL.U32 R52, R52, 0x400, RZ ;  /* 0x0000040034347824 */ /* 0x000fe200078e00ff */
[----:B------:R-:W-:-:S04]  /*4f50*/  LOP3.LUT R53, R157, 0x18, R116, 0xf8, !PT ;  /* 0x000000189d357812 */ /* 0x000fc800078ef874 */
[----:B------:R-:W-:Y:S01]  /*4f60*/  LOP3.LUT R53, R53, R55, RZ, 0x3c, !PT ;  /* 0x0000003735357212 */ /* 0x000fe200078e3cff */
[----:B------:R-:W-:Y:S01]  /*4f70*/  IMAD R55, R17, 0x3000, R105 ;  /* 0x0000300011377824 */ /* 0x000fe200078e0269 */
[----:B------:R-:W-:-:S04]  /*4f80*/  LOP3.LUT R52, R52, 0x7ffff000, RZ, 0xc0, !PT ;  /* 0x7ffff00034347812 */ /* 0x000fc800078ec0ff */
[----:B--2---:R-:W-:-:S05]  /*4f90*/  IADD3 R52, R53, R52, R54 ;  /* 0x0000003435347210 */ /* 0x004fca0007ffe036 */
[----:B------:R-:W-:Y:S02]  /*4fa0*/  IMAD R53, R17, 0x3000, R52 ;  /* 0x0000300011357824 */ /* 0x000fe400078e0234 */
[--C-:B------:R-:W-:Y:S02]  /*4fb0*/  IMAD R52, R55, 0x2, R2.reuse ;  /* 0x0000000237347824 */ /* 0x100fe400078e0202 */
[----:B------:R-:W-:-:S04]  /*4fc0*/  IMAD R56, R53, 0x2, R2 ;  /* 0x0000000235387824 */ /* 0x000fc800078e0202 */
[----:B------:R-:W1:Y:S04]  /*4fd0*/  LDS.128 R52, [R52+0x15400] ;  /* 0x0154000034347984 */ /* 0x000e680000000c00 */
[----:B------:R-:W2:Y:S01]  /*4fe0*/  LDS.128 R56, [R56+0x15400] ;  /* 0x0154000038387984 */ /* 0x000ea20000000c00 */
[----:B------:R-:W-:Y:S05]  /*4ff0*/  @P4 BRA `(.L_x_1425) ;  /* 0x0000000400684947 */ /* 0x000fea0003800000 */
[----:B--2---:R-:W-:Y:S01]  /*5000*/  IMAD.MOV.U32 R119, RZ, RZ, R57 ;  /* 0x000000ffff777224 */ /* 0x004fe200078e0039 */
[----:B------:R-:W-:Y:S01]  /*5010*/  SHF.R.U64 R36, R36, 0x10, R37 ;  /* 0x0000001024247819 */ /* 0x000fe20000001225 */
[----:B-1----:R-:W-:Y:S01]  /*5020*/  IMAD.MOV.U32 R118, RZ, RZ, R53 ;  /* 0x000000ffff767224 */ /* 0x002fe200078e0035 */
[----:B------:R-:W-:Y:S01]  /*5030*/  SHF.R.U32.HI R37, RZ, 0x10, R37 ;  /* 0x00000010ff257819 */ /* 0x000fe20000011625 */
[----:B------:R-:W-:Y:S01]  /*5040*/  HADD2.F32 R117, -RZ, R117.H0_H0 ;  /* 0x20000075ff757230 */ /* 0x000fe20000004100 */
[----:B------:R-:W-:Y:S01]  /*5050*/  SHF.R.U64 R38, R38, 0x10, R39 ;  /* 0x0000001026267819 */ /* 0x000fe20000001227 */
[----:B------:R-:W-:Y:S02]  /*5060*/  HADD2.F32 R53, -RZ, R119.H0_H0 ;  /* 0x20000077ff357230 */ /* 0x000fe40000004100 */
[----:B------:R-:W-:Y:S02]  /*5070*/  HADD2.F32 R121, -RZ, R118.H0_H0 ;  /* 0x20000076ff797230 */ /* 0x000fe40000004100 */
[----:B------:R-:W-:-:S02]  /*5080*/  HADD2.F32 R120, -RZ, R120.H0_H0 ;  /* 0x20000078ff787230 */ /* 0x000fc40000004100 */
[-C--:B------:R-:W-:Y:S01]  /*5090*/  FMUL.FTZ R57, R53, R117.reuse ;  /* 0x0000007535397220 */ /* 0x080fe20000410000 */
        /* <DEDUP_REMOVED lines=12> */
[----:B------:R-:W-:-:S03]  /*5160*/  FMUL.FTZ R120, R49, R120 ;  /* 0x0000007831787220 */ /* 0x000fc60000410000 */
[-C--:B------:R-:W-:Y:S01]  /*5170*/  FFMA.FTZ R49, R49, R37.reuse, -R118 ;  /* 0x0000002531317223 */ /* 0x080fe20000010876 */
[----:B------:R-:W-:Y:S02]  /*5180*/  HADD2.F32 R118, -RZ, R130.H1_H1 ;  /* 0x30000082ff767230 */ /* 0x000fe40000004100 */
[----:B------:R-:W-:Y:S01]  /*5190*/  FFMA.FTZ R37, R48, R37, R120 ;  /* 0x0000002530257223 */ /* 0x000fe20000010078 */
[----:B------:R-:W-:Y:S02]  /*51a0*/  IMAD.MOV.U32 R48, RZ, RZ, R55 ;  /* 0x000000ffff307224 */ /* 0x000fe400078e0037 */
[----:B------:R-:W-:Y:S01]  /*51b0*/  HADD2.F32 R120, -RZ, R132.H0_H0 ;  /* 0x20000084ff787230 */ /* 0x000fe20000004100 */
[----:B------:R-:W-:Y:S01]  /*51c0*/  F2FP.F16.F32.PACK_AB R49, R49, R57 ;  /* 0x000000393131723e */ /* 0x000fe200000000ff */
[----:B------:R-:W-:Y:S01]  /*51d0*/  HADD2.F32 R55, -RZ, R59.H0_H0 ;  /* 0x2000003bff377230 */ /* 0x000fe20000004100 */
[----:B------:R-:W-:Y:S01]  /*51e0*/  F2FP.F16.F32.PACK_AB R37, R37, R53 ;  /* 0x000000352525723e */ /* 0x000fe200000000ff */
[----:B------:R-:W-:-:S02]  /*51f0*/  HADD2.F32 R119, -RZ, R48.H0_H0 ;  /* 0x20000030ff777230 */ /* 0x000fc40000004100 */
[----:B------:R-:W-:Y:S02]  /*5200*/  HADD2.F32 R48, -RZ, R48.H1_H1 ;  /* 0x30000030ff307230 */ /* 0x000fe40000004100 */
[----:B------:R-:W-:Y:S01]  /*5210*/  FMUL.FTZ R121, R55, R120 ;  /* 0x0000007837797220 */ /* 0x000fe20000410000 */
[----:B------:R-:W-:Y:S02]  /*5220*/  IMAD.MOV.U32 R53, RZ, RZ, R49 ;  /* 0x000000ffff357224 */ /* 0x000fe400078e0031 */
[----:B------:R-:W-:Y:S02]  /*5230*/  IMAD.MOV.U32 R57, RZ, RZ, R37 ;  /* 0x000000ffff397224 */ /* 0x000fe400078e0025 */
[C---:B------:R-:W-:Y:S01]  /*5240*/  FFMA.FTZ R121, R119.reuse, R118, -R121 ;  /* 0x0000007677797223 */ /* 0x040fe20000010879 */
[----:B------:R-:W-:Y:S01]  /*5250*/  FMUL.FTZ R119, R119, R120 ;  /* 0x0000007877777220 */ /* 0x000fe20000410000 */
[----:B------:R-:W-:-:S03]  /*5260*/  HADD2.F32 R120, -RZ, R132.H1_H1 ;  /* 0x30000084ff787230 */ /* 0x000fc60000004100 */
[----:B------:R-:W-:Y:S01]  /*5270*/  FFMA.FTZ R119, R55, R118, R119 ;  /* 0x0000007637777223 */ /* 0x000fe20000010077 */
[----:B------:R-:W-:Y:S02]  /*5280*/  SHF.R.U32.HI R55, RZ, 0x10, R39 ;  /* 0x00000010ff377819 */ /* 0x000fe40000011627 */
[--C-:B------:R-:W-:Y:S01]  /*5290*/  SHF.R.U64 R39, R50, 0x10, R51.reuse ;  /* 0x0000001032277819 */ /* 0x100fe20000001233 */
[----:B------:R-:W-:Y:S01]  /*52a0*/  HADD2.F32 R50, -RZ, R59.H1_H1 ;  /* 0x3000003bff327230 */ /* 0x000fe20000004100 */
[----:B------:R-:W-:Y:S01]  /*52b0*/  SHF.R.U32.HI R51, RZ, 0x10, R51 ;  /* 0x00000010ff337819 */ /* 0x000fe20000011633 */
[----:B------:R-:W-:Y:S02]  /*52c0*/  HADD2.F32 R59, -RZ, R55.H0_H0 ;  /* 0x20000037ff3b7230 */ /* 0x000fe40000004100 */
        /* <DEDUP_REMOVED lines=14> */
[----:B------:R-:W-:-:S02]  /*53b0*/  FFMA.FTZ R118, R59, R51, -R118 ;  /* 0x000000333b767223 */ /* 0x000fc40000010876 */
        /* <DEDUP_REMOVED lines=9> */
[----:B------:R-:W-:-:S02]  /*5450*/  HADD2.F32 R117, -RZ, R131.H1_H1 ;  /* 0x30000083ff757230 */ /* 0x000fc40000004100 */
[----:B------:R-:W-:Y:S01]  /*5460*/  HADD2.F32 R51, -RZ, R58.H0_H0 ;  /* 0x2000003aff337230 */ /* 0x000fe20000004100 */
[----:B------:R-:W-:Y:S01]  /*5470*/  F2FP.F16.F32.PACK_AB R36, R36, R118 ;  /* 0x000000762424723e */ /* 0x000fe200000000ff */
[----:B------:R-:W-:Y:S01]  /*5480*/  HADD2.F32 R52, -RZ, R130.H0_H0 ;  /* 0x20000082ff347230 */ /* 0x000fe20000004100 */
[----:B------:R-:W-:Y:S01]  /*5490*/  F2FP.F16.F32.PACK_AB R50, R50, R120 ;  /* 0x000000783232723e */ /* 0x000fe200000000ff */
[----:B------:R-:W-:Y:S02]  /*54a0*/  HADD2.F32 R58, -RZ, R58.H1_H1 ;  /* 0x3000003aff3a7230 */ /* 0x000fe40000004100 */
[-C--:B------:R-:W-:Y:S01]  /*54b0*/  FMUL.FTZ R59, R51, R117.reuse ;  /* 0x00000075333b7220 */ /* 0x080fe20000410000 */
[----:B------:R-:W-:-:S03]  /*54c0*/  FMUL.FTZ R117, R56, R117 ;  /* 0x0000007538757220 */ /* 0x000fc60000410000 */
[-C--:B------:R-:W-:Y:S01]  /*54d0*/  FFMA.FTZ R59, R56, R52.reuse, -R59 ;  /* 0x00000034383b7223 */ /* 0x080fe2000001083b */
[----:B------:R-:W-:Y:S01]  /*54e0*/  FFMA.FTZ R117, R51, R52, R117 ;  /* 0x0000003433757223 */ /* 0x000fe20000010075 */
[-C--:B------:R-:W-:Y:S01]  /*54f0*/  FMUL.FTZ R51, R58, R39.reuse ;  /* 0x000000273a337220 */ /* 0x080fe20000410000 */
[C---:B------:R-:W-:Y:S01]  /*5500*/  FMUL.FTZ R39, R54.reuse, R39 ;  /* 0x0000002736277220 */ /* 0x040fe20000410000 */
[----:B------:R-:W-:Y:S02]  /*5510*/  IMAD.MOV.U32 R52, RZ, RZ, R36 ;  /* 0x000000ffff347224 */ /* 0x000fe400078e0024 */
[-C--:B------:R-:W-:Y:S01]  /*5520*/  FFMA.FTZ R51, R54, R38.reuse, -R51 ;  /* 0x0000002636337223 */ /* 0x080fe20000010833 */
[----:B------:R-:W-:Y:S01]  /*5530*/  FFMA.FTZ R39, R58, R38, R39 ;  /* 0x000000263a277223 */ /* 0x000fe20000010027 */
[----:B------:R-:W-:-:S03]  /*5540*/  IMAD.MOV.U32 R56, RZ, RZ, R50 ;  /* 0x000000ffff387224 */ /* 0x000fc600078e0032 */
[----:B------:R-:W-:Y:S01]  /*5550*/  F2FP.F16.F32.PACK_AB R51, R51, R59 ;  /* 0x0000003b3333723e */ /* 0x000fe200000000ff */
[----:B------:R-:W-:Y:S01]  /*5560*/  IMAD.MOV.U32 R59, RZ, RZ, R48 ;  /* 0x000000ffff3b7224 */ /* 0x000fe200078e0030 */
[----:B------:R-:W-:-:S03]  /*5570*/  F2FP.F16.F32.PACK_AB R39, R39, R117 ;  /* 0x000000752727723e */ /* 0x000fc600000000ff */
[----:B------:R-:W-:Y:S02]  /*5580*/  IMAD.MOV.U32 R54, RZ, RZ, R51 ;  /* 0x000000ffff367224 */ /* 0x000fe400078e0033 */
[----:B------:R-:W-:-:S07]  /*5590*/  IMAD.MOV.U32 R58, RZ, RZ, R39 ;  /* 0x000000ffff3a7224 */ /* 0x000fce00078e0027 */
.L_x_1425:
[----:B------:R-:W-:Y:S05]  /*55a0*/  BSYNC B2 ;  /* 0x0000000000027941 */ /* 0x000fea0003800000 */
.L_x_1424:
        /* <DEDUP_REMOVED lines=9> */
[----:B-1----:R1:W-:Y:S01]  /*5640*/  STG.E.128 desc[UR38][R36.64], R52 ;  /* 0x0000003424007986 */ /* 0x0023e2000c101d26 */
[----:B------:R-:W-:-:S05]  /*5650*/  @!P4 LEA.HI.X R39, R116, R87, R39, 0x1, P5 ;  /* 0x000000577427c211 */ /* 0x000fca00028f0c27 */
[----:B--2---:R1:W-:Y:S04]  /*5660*/  @!P4 STG.E.128 desc[UR38][R38.64], R56 ;  /* 0x000000382600c986 */ /* 0x0043e8000c101d26 */
.L_x_1423:
[----:B------:R-:W-:Y:S05]  /*5670*/  BSYNC B1 ;  /* 0x0000000000017941 */ /* 0x000fea0003800000 */
.L_x_1422:
[----:B------:R-:W-:Y:S01]  /*5680*/  ISETP.NE.AND P4, PT, R9, RZ, PT ;  /* 0x000000ff0900720c */ /* 0x000fe20003f85270 */
[----:B------:R-:W-:-:S12]  /*5690*/  BSSY B1, `(.L_x_1426) ;  /* 0x000007f000017945 */ /* 0x000fd80003800000 */
[----:B------:R-:W-:Y:S05]  /*56a0*/  @!P4 BRA `(.L_x_1427) ;  /* 0x0000000400f4c947 */ /* 0x000fea0003800000 */
[----:B-1----:R-:W2:Y:S01]  /*56b0*/  LDL R38, [R1+0x14] ;  /* 0x0000140001267983 */ /* 0x002ea20000100800 */
        /* <DEDUP_REMOVED lines=8> */
[----:B------:R-:W-:Y:S01]  /*5740*/  SHF.R.S32.HI R37, RZ, 0x1f, R36 ;  /* 0x0000001fff257819 */ /* 0x000fe20000011424 */
[----:B------:R-:W-:-:S03]  /*5750*/  IMAD.SHL.U32 R52, R36, 0x8, RZ ;  /* 0x0000000824347824 */ /* 0x000fc600078e00ff */
[----:B------:R-:W-:Y:S02]  /*5760*/  LEA.HI R37, R37, R36, RZ, 0x2 ;  /* 0x0000002425257211 */ /* 0x000fe400078f10ff */
[----:B------:R-:W-:-:S03]  /*5770*/  LOP3.LUT R36, R157, 0x18, R52, 0xf8, !PT ;  /* 0x000000189d247812 */ /* 0x000fc600078ef834 */
[----:B------:R-:W-:Y:S01]  /*5780*/  IMAD.SHL.U32 R37, R37, 0x400, RZ ;  /* 0x0000040025257824 */ /* 0x000fe200078e00ff */
[----:B------:R-:W-:-:S04]  /*5790*/  LOP3.LUT R36, R36, R39, RZ, 0x3c, !PT ;  /* 0x0000002724247212 */ /* 0x000fc800078e3cff */
[----:B------:R-:W-:-:S04]  /*57a0*/  LOP3.LUT R37, R37, 0x7ffff000, RZ, 0xc0, !PT ;  /* 0x7ffff00025257812 */ /* 0x000fc800078ec0ff */
[----:B--2---:R-:W-:Y:S01]  /*57b0*/  IADD3 R36, R36, R37, R38 ;  /* 0x0000002524247210 */ /* 0x004fe20007ffe026 */
[----:B------:R-:W-:-:S04]  /*57c0*/  IMAD R37, R17, 0x3000, R104 ;  /* 0x0000300011257824 */ /* 0x000fc800078e0268 */
        /* <DEDUP_REMOVED lines=9> */
[----:B------:R-:W-:Y:S01]  /*5860*/  SHF.R.U64 R46, R46, 0x10, R47 ;  /* 0x000000102e2e7819 */ /* 0x000fe2000000122f */
[----:B------:R-:W-:Y:S01]  /*5870*/  HADD2.F32 R56, -RZ, R129.H1_H1 ;  /* 0x30000081ff387230 */ /* 0x000fe20000004100 */
[----:B------:R-:W-:Y:S01]  /*5880*/  SHF.R.U64 R34, R34, 0x10, R35 ;  /* 0x0000001022227819 */ /* 0x000fe20000001223 */
[----:B------:R-:W-:Y:S02]  /*5890*/  HADD2.F32 R53, -RZ, R55.H0_H0 ;  /* 0x20000037ff357230 */ /* 0x000fe40000004100 */
[----:B------:R-:W-:Y:S02]  /*58a0*/  HADD2.F32 R54, -RZ, R49.H0_H0 ;  /* 0x20000031ff367230 */ /* 0x000fe40000004100 */
[----:B------:R-:W-:-:S02]  /*58b0*/  HADD2.F32 R37, -RZ, R129.H0_H0 ;  /* 0x20000081ff257230 */ /* 0x000fc40000004100 */
[CC--:B------:R-:W-:Y:S01]  /*58c0*/  FMUL.FTZ R57, R53.reuse, R56.reuse ;  /* 0x0000003835397220 */ /* 0x0c0fe20000410000 */
[----:B------:R-:W-:Y:S02]  /*58d0*/  HADD2.F32 R49, -RZ, R49.H1_H1 ;  /* 0x30000031ff317230 */ /* 0x000fe40000004100 */
[C---:B------:R-:W-:Y:S01]  /*58e0*/  FMUL.FTZ R56, R54.reuse, R56 ;  /* 0x0000003836387220 */ /* 0x040fe20000410000 */
[----:B------:R-:W-:Y:S02]  /*58f0*/  HADD2.F32 R116, -RZ, R127.H1_H1 ;  /* 0x3000007fff747230 */ /* 0x000fe40000004100 */
[-C--:B------:R-:W-:Y:S01]  /*5900*/  FFMA.FTZ R54, R54, R37.reuse, -R57 ;  /* 0x0000002536367223 */ /* 0x080fe20000010839 */
[----:B------:R-:W-:Y:S02]  /*5910*/  HADD2.F32 R32, -RZ, R32.H0_H0 ;  /* 0x20000020ff207230 */ /* 0x000fe40000004100 */
[----:B------:R-:W-:Y:S01]  /*5920*/  FFMA.FTZ R53, R53, R37, R56 ;  /* 0x0000002535357223 */ /* 0x000fe20000010038 */
[----:B------:R-:W-:Y:S01]  /*5930*/  SHF.R.U32.HI R56, RZ, 0x10, R45 ;  /* 0x00000010ff387819 */ /* 0x000fe2000001162d */
[----:B------:R-:W-:Y:S01]  /*5940*/  HADD2.F32 R37, -RZ, R55.H1_H1 ;  /* 0x30000037ff257230 */ /* 0x000fe20000004100 */
[----:B------:R-:W-:Y:S01]  /*5950*/  SHF.R.U32.HI R55, RZ, 0x10, R33 ;  /* 0x00000010ff377819 */ /* 0x000fe20000011621 */
[----:B------:R-:W-:-:S02]  /*5960*/  HADD2.F32 R46, -RZ, R46.H0_H0 ;  /* 0x2000002eff2e7230 */ /* 0x000fc40000004100 */
[----:B------:R-:W-:Y:S02]  /*5970*/  HADD2.F32 R56, -RZ, R56.H0_H0 ;  /* 0x20000038ff387230 */ /* 0x000fe40000004100 */
[----:B------:R-:W-:Y:S02]  /*5980*/  HADD2.F32 R55, -RZ, R55.H0_H0 ;  /* 0x20000037ff377230 */ /* 0x000fe40000004100 */
[----:B------:R-:W-:Y:S02]  /*5990*/  HADD2.F32 R34, -RZ, R34.H0_H0 ;  /* 0x20000022ff227230 */ /* 0x000fe40000004100 */
[-C--:B------:R-:W-:Y:S01]  /*59a0*/  FMUL.FTZ R57, R37, R56.reuse ;  /* 0x0000003825397220 */ /* 0x080fe20000410000 */
[----:B------:R-:W-:-:S03]  /*59b0*/  FMUL.FTZ R56, R49, R56 ;  /* 0x0000003831387220 */ /* 0x000fc60000410000 */
[-C--:B------:R-:W-:Y:S01]  /*59c0*/  FFMA.FTZ R49, R49, R55.reuse, -R57 ;  /* 0x0000003731317223 */ /* 0x080fe20000010839 */
[----:B------:R-:W-:Y:S01]  /*59d0*/  FFMA.FTZ R37, R37, R55, R56 ;  /* 0x0000003725257223 */ /* 0x000fe20000010038 */
[----:B------:R-:W-:Y:S01]  /*59e0*/  SHF.R.U64 R55, R44, 0x10, R45 ;  /* 0x000000102c377819 */ /* 0x000fe2000000122d */
[----:B------:R-:W-:Y:S02]  /*59f0*/  IMAD.MOV.U32 R44, RZ, RZ, R51 ;  /* 0x000000ffff2c7224 */ /* 0x000fe400078e0033 */
[----:B------:R-:W-:Y:S01]  /*5a00*/  HADD2.F32 R57, -RZ, R128.H1_H1 ;  /* 0x30000080ff397230 */ /* 0x000fe20000004100 */
[----:B------:R-:W-:Y:S01]  /*5a10*/  F2FP.F16.F32.PACK_AB R49, R49, R54 ;  /* 0x000000363131723e */ /* 0x000fe200000000ff */
[----:B------:R-:W-:Y:S01]  /*5a20*/  HADD2.F32 R45, -RZ, R39.H0_H0 ;  /* 0x20000027ff2d7230 */ /* 0x000fe20000004100 */
[----:B------:R-:W-:Y:S01]  /*5a30*/  F2FP.F16.F32.PACK_AB R53, R37, R53 ;  /* 0x000000352535723e */ /* 0x000fe200000000ff */
[----:B------:R-:W-:Y:S02]  /*5a40*/  HADD2.F32 R51, -RZ, R44.H0_H0 ;  /* 0x2000002cff337230 */ /* 0x000fe40000004100 */
[----:B------:R-:W-:-:S02]  /*5a50*/  HADD2.F32 R56, -RZ, R128.H0_H0 ;  /* 0x20000080ff387230 */ /* 0x000fc40000004100 */
[----:B------:R-:W-:Y:S02]  /*5a60*/  HADD2.F32 R55, -RZ, R55.H0_H0 ;  /* 0x20000037ff377230 */ /* 0x000fe40000004100 */
[-C--:B------:R-:W-:Y:S01]  /*5a70*/  FMUL.FTZ R58, R51, R57.reuse ;  /* 0x00000039333a7220 */ /* 0x080fe20000410000 */
[C---:B------:R-:W-:Y:S01]  /*5a80*/  FMUL.FTZ R57, R45.reuse, R57 ;  /* 0x000000392d397220 */ /* 0x040fe20000410000 */
[----:B------:R-:W-:Y:S02]  /*5a90*/  IMAD.MOV.U32 R37, RZ, RZ, R49 ;  /* 0x000000ffff257224 */ /* 0x000fe400078e0031 */
[-C--:B------:R-:W-:Y:S01]  /*5aa0*/  FFMA.FTZ R45, R45, R56.reuse, -R58 ;  /* 0x000000382d2d7223 */ /* 0x080fe2000001083a */
[----:B------:R-:W-:Y:S01]  /*5ab0*/  FFMA.FTZ R57, R51, R56, R57 ;  /* 0x0000003833397223 */ /* 0x000fe20000010039 */
[----:B------:R-:W-:Y:S01]  /*5ac0*/  SHF.R.U32.HI R56, RZ, 0x10, R47 ;  /* 0x00000010ff387819 */ /* 0x000fe2000001162f */
[----:B------:R-:W-:Y:S01]  /*5ad0*/  HADD2.F32 R51, -RZ, R44.H1_H1 ;  /* 0x3000002cff337230 */ /* 0x000fe20000004100 */
[----:B------:R-:W-:Y:S01]  /*5ae0*/  SHF.R.U32.HI R58, RZ, 0x10, R35 ;  /* 0x00000010ff3a7819 */ /* 0x000fe20000011623 */
[----:B------:R-:W-:-:S02]  /*5af0*/  HADD2.F32 R47, -RZ, R126.H0_H0 ;  /* 0x2000007eff2f7230 */ /* 0x000fc40000004100 */
[----:B------:R-:W-:Y:S02]  /*5b00*/  HADD2.F32 R44, -RZ, R56.H0_H0 ;  /* 0x20000038ff2c7230 */ /* 0x000fe40000004100 */
[----:B------:R-:W-:Y:S02]  /*5b10*/  HADD2.F32 R56, -RZ, R39.H1_H1 ;  /* 0x30000027ff387230 */ /* 0x000fe40000004100 */
[----:B------:R-:W-:Y:S02]  /*5b20*/  HADD2.F32 R39, -RZ, R58.H0_H0 ;  /* 0x2000003aff277230 */ /* 0x000fe40000004100 */
[-C--:B------:R-:W-:Y:S01]  /*5b30*/  FMUL.FTZ R58, R51, R44.reuse ;  /* 0x0000002c333a7220 */ /* 0x080fe20000410000 */
[----:B------:R-:W-:Y:S02]  /*5b40*/  HADD2.F32 R35, -RZ, R38.H1_H1 ;  /* 0x30000026ff237230 */ /* 0x000fe40000004100 */
[----:B------:R-:W-:Y:S01]  /*5b50*/  FMUL.FTZ R59, R56, R44 ;  /* 0x0000002c383b7220 */ /* 0x000fe20000410000 */
[----:B------:R-:W-:-:S02]  /*5b60*/  IMAD.MOV.U32 R49, RZ, RZ, R53 ;  /* 0x000000ffff317224 */ /* 0x000fc400078e0035 */
[-C--:B------:R-:W-:Y:S01]  /*5b70*/  FFMA.FTZ R44, R56, R39.reuse, -R58 ;  /* 0x00000027382c7223 */ /* 0x080fe2000001083a */
[----:B------:R-:W-:Y:S02]  /*5b80*/  HADD2.F32 R58, -RZ, R36.H0_H0 ;  /* 0x20000024ff3a7230 */ /* 0x000fe40000004100 */
[----:B------:R-:W-:Y:S01]  /*5b90*/  FFMA.FTZ R39, R51, R39, R59 ;  /* 0x0000002733277223 */ /* 0x000fe2000001003b */
[--C-:B------:R-:W-:Y:S02]  /*5ba0*/  HADD2.F32 R51, -RZ, R48.reuse.H0_H0 ;  /* 0x20000030ff337230 */ /* 0x100fe40000004100 */
[----:B------:R-:W-:Y:S01]  /*5bb0*/  HADD2.F32 R48, -RZ, R48.H1_H1 ;  /* 0x30000030ff307230 */ /* 0x000fe20000004100 */
[----:B------:R-:W-:Y:S01]  /*5bc0*/  F2FP.F16.F32.PACK_AB R44, R44, R45 ;  /* 0x0000002d2c2c723e */ /* 0x000fe200000000ff */
[----:B------:R-:W-:Y:S02]  /*5bd0*/  HADD2.F32 R36, -RZ, R36.H1_H1 ;  /* 0x30000024ff247230 */ /* 0x000fe40000004100 */
[----:B------:R-:W-:Y:S01]  /*5be0*/  FMUL.FTZ R59, R51, R116 ;  /* 0x00000074333b7220 */ /* 0x000fe20000410000 */
[----:B------:R-:W-:-:S02]  /*5bf0*/  HADD2.F32 R56, -RZ, R127.H0_H0 ;  /* 0x2000007fff387230 */ /* 0x000fc40000004100 */
[----:B------:R-:W-:Y:S01]  /*5c00*/  FMUL.FTZ R116, R58, R116 ;  /* 0x000000743a747220 */ /* 0x000fe20000410000 */
[-C--:B------:R-:W-:Y:S01]  /*5c10*/  FMUL.FTZ R33, R48, R55.reuse ;  /* 0x0000003730217220 */ /* 0x080fe20000410000 */
[C---:B------:R-:W-:Y:S02]  /*5c20*/  FMUL.FTZ R55, R36.reuse, R55 ;  /* 0x0000003724377220 */ /* 0x040fe40000410000 */
[----:B------:R-:W-:Y:S01]  /*5c30*/  FFMA.FTZ R116, R51, R56, R116 ;  /* 0x0000003833747223 */ /* 0x000fe20000010074 */
[-C--:B------:R-:W-:Y:S01]  /*5c40*/  FFMA.FTZ R33, R36, R32.reuse, -R33 ;  /* 0x0000002024217223 */ /* 0x080fe20000010821 */
[----:B------:R-:W-:Y:S01]  /*5c50*/  FFMA.FTZ R55, R48, R32, R55 ;  /* 0x0000002030377223 */ /* 0x000fe20000010037 */
[----:B------:R-:W-:Y:S02]  /*5c60*/  HADD2.F32 R51, -RZ, R126.H1_H1 ;  /* 0x3000007eff337230 */ /* 0x000fe40000004100 */
[----:B------:R-:W-:Y:S01]  /*5c70*/  FFMA.FTZ R59, R58, R56, -R59 ;  /* 0x000000383a3b7223 */ /* 0x000fe2000001083b */
[----:B------:R-:W-:-:S02]  /*5c80*/  HADD2.F32 R36, -RZ, R50.H0_H0 ;  /* 0x20000032ff247230 */ /* 0x000fc40000004100 */
[----:B------:R-:W-:Y:S01]  /*5c90*/  HADD2.F32 R32, -RZ, R38.H0_H0 ;  /* 0x20000026ff207230 */ /* 0x000fe20000004100 */
[----:B------:R-:W-:Y:S01]  /*5ca0*/  F2FP.F16.F32.PACK_AB R116, R55, R116 ;  /* 0x000000743774723e */ /* 0x000fe200000000ff */
[----:B------:R-:W-:Y:S02]  /*5cb0*/  HADD2.F32 R50, -RZ, R50.H1_H1 ;  /* 0x30000032ff327230 */ /* 0x000fe40000004100 */
[----:B------:R-:W-:Y:S01]  /*5cc0*/  FMUL.FTZ R117, R36, R51 ;  /* 0x0000003324757220 */ /* 0x000fe20000410000 */
[----:B------:R-:W-:Y:S01]  /*5cd0*/  F2FP.F16.F32.PACK_AB R48, R33, R59 ;  /* 0x0000003b2130723e */ /* 0x000fe200000000ff */
[C---:B------:R-:W-:Y:S02]  /*5ce0*/  FMUL.FTZ R51, R32.reuse, R51 ;  /* 0x0000003320337220 */ /* 0x040fe40000410000 */
[-C--:B------:R-:W-:Y:S01]  /*5cf0*/  FFMA.FTZ R32, R32, R47.reuse, -R117 ;  /* 0x0000002f20207223 */ /* 0x080fe20000010875 */
[-C--:B------:R-:W-:Y:S01]  /*5d00*/  FMUL.FTZ R38, R50, R46.reuse ;  /* 0x0000002e32267220 */ /* 0x080fe20000410000 */
[----:B------:R-:W-:Y:S01]  /*5d10*/  FFMA.FTZ R36, R36, R47, R51 ;  /* 0x0000002f24247223 */ /* 0x000fe20000010033 */
[----:B------:R-:W-:Y:S01]  /*5d20*/  FMUL.FTZ R47, R35, R46 ;  /* 0x0000002e232f7220 */ /* 0x000fe20000410000 */
[----:B------:R-:W-:Y:S01]  /*5d30*/  F2FP.F16.F32.PACK_AB R51, R39, R57 ;  /* 0x000000392733723e */ /* 0x000fe200000000ff */
[----:B------:R-:W-:Y:S01]  /*5d40*/  FFMA.FTZ R35, R35, R34, -R38 ;  /* 0x0000002223237223 */ /* 0x000fe20000010826 */
[----:B------:R-:W-:-:S02]  /*5d50*/  IMAD.MOV.U32 R39, RZ, RZ, R44 ;  /* 0x000000ffff277224 */ /* 0x000fc400078e002c */
[----:B------:R-:W-:Y:S02]  /*5d60*/  FFMA.FTZ R47, R50, R34, R47 ;  /* 0x00000022322f7223 */ /* 0x000fe4000001002f */
[----:B------:R-:W-:-:S03]  /*5d70*/  F2FP.F16.F32.PACK_AB R38, R35, R32 ;  /* 0x000000202326723e */ /* 0x000fc600000000ff */
[----:B------:R-:W-:Y:S01]  /*5d80*/  F2FP.F16.F32.PACK_AB R50, R47, R36 ;  /* 0x000000242f32723e */ /* 0x000fe200000000ff */
[----:B------:R-:W-:Y:S02]  /*5d90*/  IMAD.MOV.U32 R36, RZ, RZ, R48 ;  /* 0x000000ffff247224 */ /* 0x000fe400078e0030 */
[----:B------:R-:W-:-:S07]  /*5da0*/  IMAD.MOV.U32 R48, RZ, RZ, R116 ;  /* 0x000000ffff307224 */ /* 0x000fce00078e0074 */
.L_x_1429:
[----:B------:R-:W-:Y:S05]  /*5db0*/  BSYNC B2 ;  /* 0x0000000000027941 */ /* 0x000fea0003800000 */
.L_x_1428:
[----:B------:R-:W-:-:S04]  /*5dc0*/  IADD3 R33, P4, P5, R20, R88, R79 ;  /* 0x0000005814217210 */ /* 0x000fc80007d9e04f */
[----:B------:R-:W-:Y:S02]  /*5dd0*/  IADD3.X R34, R3, R110, R101, P4, P5 ;  /* 0x0000006e03227210 */ /* 0x000fe400027ea465 */
[----:B------:R-:W-:-:S13]  /*5de0*/  ISETP.GE.AND P4, PT, R52, R109, PT ;  /* 0x0000006d3400720c */ /* 0x000fda0003f86270 */
[--C-:B------:R-:W-:Y:S02]  /*5df0*/  @!P4 SHF.R.S32.HI R32, RZ, 0x1f, R52.reuse ;  /* 0x0000001fff20c819 */ /* 0x100fe40000011434 */
[----:B------:R-:W-:-:S04]  /*5e00*/  @!P4 IADD3 R52, P5, P6, R20, R88, R52 ;  /* 0x000000581434c210 */ /* 0x000fc80007ebe034 */
[----:B------:R-:W-:Y:S02]  /*5e10*/  @!P4 IADD3.X R35, R3, R110, R32, P5, P6 ;  /* 0x0000006e0323c210 */ /* 0x000fe40002fec420 */
[----:B------:R-:W-:-:S04]  /*5e20*/  LEA R32, P5, R33, R86, 0x1 ;  /* 0x0000005621207211 */ /* 0x000fc800078a08ff */
[----:B------:R-:W-:Y:S02]  /*5e30*/  LEA.HI.X R33, R33, R87, R34, 0x1, P5 ;  /* 0x0000005721217211 */ /* 0x000fe400028f0c22 */
[----:B------:R-:W-:-:S03]  /*5e40*/  @!P4 LEA R34, P5, R52, R86, 0x1 ;  /* 0x000000563422c211 */ /* 0x000fc600078a08ff */
[----:B-1----:R3:W-:Y:S01]  /*5e50*/  STG.E.128 desc[UR38][R32.64], R36 ;  /* 0x0000002420007986 */ /* 0x0027e2000c101d26 */
[----:B------:R-:W-:-:S05]  /*5e60*/  @!P4 LEA.HI.X R35, R52, R87, R35, 0x1, P5 ;  /* 0x000000573423c211 */ /* 0x000fca00028f0c23 */
[----:B--2---:R3:W-:Y:S04]  /*5e70*/  @!P4 STG.E.128 desc[UR38][R34.64], R48 ;  /* 0x000000302200c986 */ /* 0x0047e8000c101d26 */
.L_x_1427:
[----:B------:R-:W-:Y:S05]  /*5e80*/  BSYNC B1 ;  /* 0x0000000000017941 */ /* 0x000fea0003800000 */
.L_x_1426:
[----:B------:R-:W-:-:S13]  /*5e90*/  ISETP.NE.AND P4, PT, R10, RZ, PT ;  /* 0x000000ff0a00720c */ /* 0x000fda0003f85270 */
[----:B------:R-:W-:Y:S05]  /*5ea0*/  @!P4 BRA `(.L_x_1394) ;  /* 0x000000080074c947 */ /* 0x000fea0003800000 */
[----:B---3--:R-:W2:Y:S04]  /*5eb0*/  LDL R32, [R1] ;  /* 0x0000000001207983 */ /* 0x008ea80000100800 */
[----:B------:R-:W3:Y:S01]  /*5ec0*/  LDL R33, [R1+0x14] ;  /* 0x0000140001217983 */ /* 0x000ee20000100800 */
[----:B------:R-:W-:Y:S01]  /*5ed0*/  SHF.R.U32.HI R35, RZ, 0x3, R157 ;  /* 0x00000003ff237819 */ /* 0x000fe2000001169d */
[----:B------:R-:W-:Y:S01]  /*5ee0*/  BSSY B1, `(.L_x_1430) ;  /* 0x000006f000017945 */ /* 0x000fe20003800000 */
[----:B--2---:R-:W-:Y:S02]  /*5ef0*/  LOP3.LUT P6, RZ, R32, 0x1, RZ, 0xc0, !PT ;  /* 0x0000000120ff7812 */ /* 0x004fe400078cc0ff */
[----:B------:R-:W-:Y:S01]  /*5f00*/  IADD3 R32, P4, P5, R20, R88, R77 ;  /* 0x0000005814207210 */ /* 0x000fe20007d9e04d */
[----:B---3--:R-:W-:-:S03]  /*5f10*/  IMAD.MOV.U32 R34, RZ, RZ, R33 ;  /* 0x000000ffff227224 */ /* 0x008fc600078e0021 */
[----:B------:R-:W-:Y:S02]  /*5f20*/  IADD3.X R33, R3, R110, R100, P4, P5 ;  /* 0x0000006e03217210 */ /* 0x000fe400027ea464 */
[----:B------:R-:W-:Y:S02]  /*5f30*/  LEA R44, P4, R32, R86, 0x1 ;  /* 0x00000056202c7211 */ /* 0x000fe400078808ff */
[----:B------:R-:W-:Y:S02]  /*5f40*/  SEL R115, R108, R115, !P6 ;  /* 0x000000736c737207 */ /* 0x000fe40007000000 */
        /* <DEDUP_REMOVED lines=12> */
[----:B------:R-:W-:Y:S01]  /*6010*/  IADD3 R32, R32, R33, R34 ;  /* 0x0000002120207210 */ /* 0x000fe20007ffe022 */
[----:B------:R-:W-:-:S04]  /*6020*/  IMAD R33, R17, 0x3000, R103 ;  /* 0x0000300011217824 */ /* 0x000fc800078e0267 */
[----:B------:R-:W-:Y:S02]  /*6030*/  IMAD R35, R17, 0x3000, R32 ;  /* 0x0000300011237824 */ /* 0x000fe400078e0220 */
[--C-:B------:R-:W-:Y:S02]  /*6040*/  IMAD R33, R33, 0x2, R2.reuse ;  /* 0x0000000221217824 */ /* 0x100fe400078e0202 */
[----:B-1----:R-:W-:-:S04]  /*6050*/  IMAD R36, R35, 0x2, R2 ;  /* 0x0000000223247824 */ /* 0x002fc800078e0202 */
[----:B------:R-:W1:Y:S04]  /*6060*/  LDS.128 R32, [R33+0x15400] ;  /* 0x0154000021207984 */ /* 0x000e680000000c00 */
[----:B------:R-:W2:Y:S01]  /*6070*/  LDS.128 R36, [R36+0x15400] ;  /* 0x0154000024247984 */ /* 0x000ea20000000c00 */
[----:B------:R-:W-:-:S13]  /*6080*/  ISETP.GE.AND P4, PT, R4, R107, PT ;  /* 0x0000006b0400720c */ /* 0x000fda0003f86270 */
[----:B------:R-:W-:Y:S05]  /*6090*/  @P4 BRA `(.L_x_1431) ;  /* 0x00000004004c4947 */ /* 0x000fea0003800000 */
[--C-:B------:R-:W-:Y:S01]  /*60a0*/  SHF.R.U64 R28, R28, 0x10, R29.reuse ;  /* 0x000000101c1c7819 */ /* 0x100fe2000000121d */
[----:B------:R-:W-:Y:S01]  /*60b0*/  HADD2.F32 R52, -RZ, R125.H1_H1 ;  /* 0x3000007dff347230 */ /* 0x000fe20000004100 */
[----:B------:R-:W-:Y:S01]  /*60c0*/  SHF.R.U32.HI R47, RZ, 0x10, R29 ;  /* 0x00000010ff2f7819 */ /* 0x000fe2000001161d */
[----:B-1----:R-:W-:Y:S01]  /*60d0*/  HADD2.F32 R48, -RZ, R33.H1_H1 ;  /* 0x30000021ff307230 */ /* 0x002fe20000004100 */
[----:B------:R-:W-:Y:S01]  /*60e0*/  SHF.R.U64 R29, R40, 0x10, R41 ;  /* 0x00000010281d7819 */ /* 0x000fe20000001229 */
[----:B------:R-:W-:Y:S01]  /*60f0*/  HADD2.F32 R50, -RZ, R123.H1_H1 ;  /* 0x3000007bff327230 */ /* 0x000fe20000004100 */
[--C-:B------:R-:W-:Y:S01]  /*6100*/  SHF.R.U64 R30, R30, 0x10, R31.reuse ;  /* 0x000000101e1e7819 */ /* 0x100fe2000000121f */
[----:B------:R-:W-:Y:S01]  /*6110*/  HADD2.F32 R47, -RZ, R47.H0_H0 ;  /* 0x2000002fff2f7230 */ /* 0x000fe20000004100 */
[----:B------:R-:W-:Y:S02]  /*6120*/  SHF.R.U32.HI R40, RZ, 0x10, R31 ;  /* 0x00000010ff287819 */ /* 0x000fe4000001161f */
[----:B------:R-:W-:-:S02]  /*6130*/  SHF.R.U64 R31, R42, 0x10, R43 ;  /* 0x000000102a1f7819 */ /* 0x000fc4000000122b */
[----:B------:R-:W-:Y:S01]  /*6140*/  SHF.R.U32.HI R42, RZ, 0x10, R43 ;  /* 0x00000010ff2a7819 */ /* 0x000fe2000001162b */
[----:B--2---:R-:W-:Y:S01]  /*6150*/  IMAD.MOV.U32 R43, RZ, RZ, R37 ;  /* 0x000000ffff2b7224 */ /* 0x004fe200078e0025 */
[----:B------:R-:W-:Y:S01]  /*6160*/  SHF.R.U32.HI R41, RZ, 0x10, R41 ;  /* 0x00000010ff297819 */ /* 0x000fe20000011629 */
[----:B------:R-:W-:Y:S02]  /*6170*/  IMAD.MOV.U32 R37, RZ, RZ, R35 ;  /* 0x000000ffff257224 */ /* 0x000fe400078e0023 */
[----:B------:R-:W-:Y:S02]  /*6180*/  HADD2.F32 R35, -RZ, R33.H0_H0 ;  /* 0x20000021ff237230 */ /* 0x000fe40000004100 */
[----:B------:R-:W-:Y:S02]  /*6190*/  HADD2.F32 R49, -RZ, R43.H0_H0 ;  /* 0x2000002bff317230 */ /* 0x000fe40000004100 */
[----:B------:R-:W-:Y:S02]  /*61a0*/  HADD2.F32 R41, -RZ, R41.H0_H0 ;  /* 0x20000029ff297230 */ /* 0x000fe40000004100 */
[----:B------:R-:W-:-:S02]  /*61b0*/  HADD2.F32 R43, -RZ, R43.H1_H1 ;  /* 0x3000002bff2b7230 */ /* 0x000fc40000004100 */
[-C--:B------:R-:W-:Y:S01]  /*61c0*/  FMUL.FTZ R54, R49, R52.reuse ;  /* 0x0000003431367220 */ /* 0x080fe20000410000 */
[----:B------:R-:W-:Y:S01]  /*61d0*/  FMUL.FTZ R52, R35, R52 ;  /* 0x0000003423347220 */ /* 0x000fe20000410000 */
[CC--:B------:R-:W-:Y:S01]  /*61e0*/  FMUL.FTZ R56, R48.reuse, R41.reuse ;  /* 0x0000002930387220 */ /* 0x0c0fe20000410000 */
[----:B------:R-:W-:Y:S01]  /*61f0*/  FMUL.FTZ R51, R43, R41 ;  /* 0x000000292b337220 */ /* 0x000fe20000410000 */
[-C--:B------:R-:W-:Y:S01]  /*6200*/  FFMA.FTZ R33, R35, R50.reuse, -R54 ;  /* 0x0000003223217223 */ /* 0x080fe20000010836 */
[----:B------:R-:W-:Y:S01]  /*6210*/  FFMA.FTZ R35, R49, R50, R52 ;  /* 0x0000003231237223 */ /* 0x000fe20000010034 */
[-C--:B------:R-:W-:Y:S01]  /*6220*/  FFMA.FTZ R50, R43, R47.reuse, R56 ;  /* 0x0000002f2b327223 */ /* 0x080fe20000010038 */
[----:B------:R-:W-:Y:S01]  /*6230*/  FFMA.FTZ R48, R48, R47, -R51 ;  /* 0x0000002f30307223 */ /* 0x000fe20000010833 */
[----:B------:R-:W-:Y:S02]  /*6240*/  HADD2.F32 R54, -RZ, R124.H1_H1 ;  /* 0x3000007cff367230 */ /* 0x000fe40000004100 */
[----:B------:R-:W-:-:S02]  /*6250*/  HADD2.F32 R43, -RZ, R39.H0_H0 ;  /* 0x20000027ff2b7230 */ /* 0x000fc40000004100 */
[----:B------:R-:W-:Y:S01]  /*6260*/  HADD2.F32 R47, -RZ, R39.H1_H1 ;  /* 0x30000027ff2f7230 */ /* 0x000fe20000004100 */
[----:B------:R-:W-:Y:S01]  /*6270*/  F2FP.F16.F32.PACK_AB R33, R48, R33 ;  /* 0x000000213021723e */ /* 0x000fe200000000ff */
[----:B------:R-:W-:Y:S02]  /*6280*/  HADD2.F32 R56, -RZ, R42.H0_H0 ;  /* 0x2000002aff387230 */ /* 0x000fe40000004100 */
[--C-:B------:R-:W-:Y:S02]  /*6290*/  HADD2.F32 R39, -RZ, R37.reuse.H0_H0 ;  /* 0x20000025ff277230 */ /* 0x100fe40000004100 */
[----:B------:R-:W-:Y:S02]  /*62a0*/  HADD2.F32 R41, -RZ, R37.H1_H1 ;  /* 0x30000025ff297230 */ /* 0x000fe40000004100 */
[----:B------:R-:W-:Y:S01]  /*62b0*/  FMUL.FTZ R58, R47, R56 ;  /* 0x000000382f3a7220 */ /* 0x000fe20000410000 */
[----:B------:R-:W-:Y:S02]  /*62c0*/  HADD2.F32 R52, -RZ, R122.H1_H1 ;  /* 0x3000007aff347230 */ /* 0x000fe40000004100 */
[----:B------:R-:W-:-:S02]  /*62d0*/  HADD2.F32 R42, -RZ, R40.H0_H0 ;  /* 0x20000028ff2a7230 */ /* 0x000fc40000004100 */
[-C--:B------:R-:W-:Y:S01]  /*62e0*/  FMUL.FTZ R40, R43, R54.reuse ;  /* 0x000000362b287220 */ /* 0x080fe20000410000 */
[----:B------:R-:W-:Y:S01]  /*62f0*/  FMUL.FTZ R54, R39, R54 ;  /* 0x0000003627367220 */ /* 0x000fe20000410000 */
[----:B------:R-:W-:Y:S01]  /*6300*/  FMUL.FTZ R56, R41, R56 ;  /* 0x0000003829387220 */ /* 0x000fe20000410000 */
[----:B------:R-:W-:Y:S02]  /*6310*/  HADD2.F32 R124, -RZ, R124.H0_H0 ;  /* 0x2000007cff7c7230 */ /* 0x000fe40000004100 */
[----:B------:R-:W-:Y:S01]  /*6320*/  FFMA.FTZ R37, R39, R52, -R40 ;  /* 0x0000003427257223 */ /* 0x000fe20000010828 */
[----:B------:R-:W-:Y:S01]  /*6330*/  FFMA.FTZ R40, R41, R42, -R58 ;  /* 0x0000002a29287223 */ /* 0x000fe2000001083a */
[----:B------:R-:W-:Y:S01]  /*6340*/  FFMA.FTZ R39, R43, R52, R54 ;  /* 0x000000342b277223 */ /* 0x000fe20000010036 */
[----:B------:R-:W-:Y:S01]  /*6350*/  FFMA.FTZ R42, R47, R42, R56 ;  /* 0x0000002a2f2a7223 */ /* 0x000fe20000010038 */
[----:B------:R-:W-:Y:S02]  /*6360*/  HADD2.F32 R54, -RZ, R125.H0_H0 ;  /* 0x2000007dff367230 */ /* 0x000fe40000004100 */
[----:B------:R-:W-:Y:S01]  /*6370*/  HADD2.F32 R47, -RZ, R29.H0_H0 ;  /* 0x2000001dff2f7230 */ /* 0x000fe20000004100 */
[----:B------:R-:W-:Y:S01]  /*6380*/  F2FP.F16.F32.PACK_AB R40, R40, R37 ;  /* 0x000000252828723e */ /* 0x000fe200000000ff */
[----:B------:R-:W-:Y:S01]  /*6390*/  HADD2.F32 R41, -RZ, R36.H0_H0 ;  /* 0x20000024ff297230 */ /* 0x000fe20000004100 */
[----:B------:R-:W-:Y:S01]  /*63a0*/  F2FP.F16.F32.PACK_AB R37, R50, R35 ;  /* 0x000000233225723e */ /* 0x000fe200000000ff */
[----:B------:R-:W-:Y:S01]  /*63b0*/  HADD2.F32 R29, -RZ, R32.H0_H0 ;  /* 0x20000020ff1d7230 */ /* 0x000fe20000004100 */
[----:B------:R-:W-:Y:S01]  /*63c0*/  F2FP.F16.F32.PACK_AB R39, R42, R39 ;  /* 0x000000272a27723e */ /* 0x000fe200000000ff */
[----:B------:R-:W-:-:S02]  /*63d0*/  HADD2.F32 R36, -RZ, R36.H1_H1 ;  /* 0x30000024ff247230 */ /* 0x000fc40000004100 */
[----:B------:R-:W-:Y:S02]  /*63e0*/  HADD2.F32 R32, -RZ, R32.H1_H1 ;  /* 0x30000020ff207230 */ /* 0x000fe40000004100 */
        /* <DEDUP_REMOVED lines=11> */
[----:B------:R-:W-:Y:S02]  /*64a0*/  HADD2.F32 R47, -RZ, R31.H0_H0 ;  /* 0x2000001fff2f7230 */ /* 0x000fe40000004100 */
[----:B------:R-:W-:Y:S02]  /*64b0*/  HADD2.F32 R32, -RZ, R38.H0_H0 ;  /* 0x20000026ff207230 */ /* 0x000fe40000004100 */
[----:B------:R-:W-:Y:S01]  /*64c0*/  HADD2.F32 R31, -RZ, R34.H0_H0 ;  /* 0x20000022ff1f7230 */ /* 0x000fe20000004100 */
[----:B------:R-:W-:Y:S01]  /*64d0*/  F2FP.F16.F32.PACK_AB R36, R36, R29 ;  /* 0x0000001d2424723e */ /* 0x000fe200000000ff */
[----:B------:R-:W-:-:S02]  /*64e0*/  HADD2.F32 R38, -RZ, R38.H1_H1 ;  /* 0x30000026ff267230 */ /* 0x000fc40000004100 */
[----:B------:R-:W-:Y:S02]  /*64f0*/  HADD2.F32 R34, -RZ, R34.H1_H1 ;  /* 0x30000022ff227230 */ /* 0x000fe40000004100 */
[CC--:B------:R-:W-:Y:S01]  /*6500*/  FMUL.FTZ R49, R31.reuse, R124.reuse ;  /* 0x0000007c1f317220 */ /* 0x0c0fe20000410000 */
[----:B------:R-:W-:Y:S02]  /*6510*/  HADD2.F32 R43, -RZ, R30.H0_H0 ;  /* 0x2000001eff2b7230 */ /* 0x000fe40000004100 */
[-C--:B------:R-:W-:Y:S01]  /*6520*/  FMUL.FTZ R51, R38, R47.reuse ;  /* 0x0000002f26337220 */ /* 0x080fe20000410000 */
[----:B------:R-:W-:Y:S01]  /*6530*/  FMUL.FTZ R30, R32, R124 ;  /* 0x0000007c201e7220 */ /* 0x000fe20000410000 */
[----:B------:R-:W-:Y:S01]  /*6540*/  FMUL.FTZ R47, R34, R47 ;  /* 0x0000002f222f7220 */ /* 0x000fe20000410000 */
[-C--:B------:R-:W-:Y:S01]  /*6550*/  FFMA.FTZ R49, R32, R122.reuse, R49 ;  /* 0x0000007a20317223 */ /* 0x080fe20000010031 */
[-C--:B------:R-:W-:Y:S01]  /*6560*/  FFMA.FTZ R51, R34, R43.reuse, -R51 ;  /* 0x0000002b22337223 */ /* 0x080fe20000010833 */
[----:B------:R-:W-:Y:S01]  /*6570*/  FFMA.FTZ R30, R31, R122, -R30 ;  /* 0x0000007a1f1e7223 */ /* 0x000fe2000001081e */
[----:B------:R-:W-:Y:S01]  /*6580*/  FFMA.FTZ R38, R38, R43, R47 ;  /* 0x0000002b26267223 */ /* 0x000fe2000001002f */
[----:B------:R-:W-:Y:S01]  /*6590*/  F2FP.F16.F32.PACK_AB R32, R41, R28 ;  /* 0x0000001c2920723e */ /* 0x000fe200000000ff */
[----:B------:R-:W-:-:S02]  /*65a0*/  IMAD.MOV.U32 R35, RZ, RZ, R40 ;  /* 0x000000ffff237224 */ /* 0x000fc400078e0028 */
[----:B------:R-:W-:Y:S02]  /*65b0*/  F2FP.F16.F32.PACK_AB R34, R51, R30 ;  /* 0x0000001e3322723e */ /* 0x000fe400000000ff */
[----:B------:R-:W-:-:S07]  /*65c0*/  F2FP.F16.F32.PACK_AB R38, R38, R49 ;  /* 0x000000312626723e */ /* 0x000fce00000000ff */
.L_x_1431:
[----:B------:R-:W-:Y:S05]  /*65d0*/  BSYNC B1 ;  /* 0x0000000000017941 */ /* 0x000fea0003800000 */
.L_x_1430:
        /* <DEDUP_REMOVED lines=10> */
.L_x_1387:
[----:B------:R-:W-:-:S06]  /*6680*/  UISETP.NE.AND UP0, UPT, UR37, 0x3, UPT ;  /* 0x000000032500788c */ /* 0x000fcc000bf05270 */
[----:B------:R-:W-:-:S13]  /*6690*/  PLOP3.LUT P3, PT, PT, PT, UP0, 0x80, 0x0 ;  /* 0x000000000000781c */ /* 0x000fda0003f6f008 */
[----:B------:R-:W-:Y:S05]  /*66a0*/  @!P3 BRA `(.L_x_1432) ;  /* 0x000000000004b947 */ /* 0x000fea0003800000 */
[----:B------:R-:W-:Y:S01]  /*66b0*/  BPT.TRAP 0x1 ;  /* 0x000000040000795c */ /* 0x000fe20000300000 */
.L_x_1432:
[----:B------:R-:W-:Y:S01]  /*66c0*/  IMAD R14, R17, 0x8, R2 ;  /* 0x00000008110e7824 */ /* 0x000fe200078e0202 */
[----:B------:R-:W-:Y:S01]  /*66d0*/  SHF.L.U32 R85, R145, 0x1f, RZ ;  /* 0x0000001f91557819 */ /* 0x000fe200000006ff */
[----:B------:R-:W-:Y:S01]  /*66e0*/  IMAD R84, R25, -0x80, R24 ;  /* 0xffffff8019547824 */ /* 0x000fe200078e0218 */
[----:B------:R-:W-:Y:S02]  /*66f0*/  BSSY B1, `(.L_x_1433) ;  /* 0x0000004000017945 */ /* 0x000fe40003800000 */
[----:B------:R-:W0:Y:S02]  /*6700*/  SYNCS.PHASECHK.TRANS64.TRYWAIT P4, [R14+URZ+0x2d890], R85 ;  /* 0x02d890550e0075a7 */ /* 0x000e24000808017f */
[----:B------:R-:W-:Y:S01]  /*6710*/  VIMNMX R84, R84, 0x80, PT ;  /* 0x0000008054547848 */ /* 0x000fe20003fe0100 */
[----:B0-----:R-:W-:Y:S06]  /*6720*/  @!P4 BRA `(.L_x_1434) ;  /* 0x000001dc0090c947 */ /* 0x001fec0003800000 */
.L_x_1757:
[----:B------:R-:W-:Y:S05]  /*6730*/  BSYNC B1 ;  /* 0x0000000000017941 */ /* 0x000fea0003800000 */
.L_x_1433:
        /* <DEDUP_REMOVED lines=20> */
.L_x_1394:
[----:B------:R-:W-:Y:S05]  /*6880*/  BSYNC B0 ;  /* 0x0000000000007941 */ /* 0x000fea0003800000 */
.L_x_1386:
        /* <DEDUP_REMOVED lines=17> */
.L_x_1436:
[----:B------:R-:W-:Y:S05]  /*69a0*/  BSYNC B0 ;  /* 0x0000000000007941 */ /* 0x000fea0003800000 */
.L_x_1435:
[----:B------:R-:W2:Y:S01]  /*69b0*/  SYNCS.PHASECHK.TRANS64.TRYWAIT P3, [R14+URZ+0x2d8b0], R85 ;  /* 0x02d8b0550e0075a7 */ /* 0x000ea2000806017f */
[----:B------:R-:W-:Y:S04]  /*69c0*/  BSSY B0, `(.L_x_1437) ;  /* 0x0000002000007945 */ /* 0x000fe80003800000 */
[----:B--2---:R-:W-:Y:S05]  /*69d0*/  @!P3 BRA `(.L_x_1438) ;  /* 0x000001d800f8b947 */ /* 0x004fea0003800000 */
.L_x_1758:
[----:B------:R-:W-:Y:S05]  /*69e0*/  BSYNC B0 ;  /* 0x0000000000007941 */ /* 0x000fea0003800000 */
.L_x_1437:
        /* <DEDUP_REMOVED lines=33> */
.L_x_1440:
[----:B------:R-:W-:Y:S05]  /*6c00*/  BSYNC B0 ;  /* 0x0000000000007941 */ /* 0x000fea0003800000 */
.L_x_1439:
[----:B------:R-:W-:Y:S01]  /*6c10*/  @!PT LDS RZ, [RZ] ;  /* 0x00000000fffff984 */ /* 0x000fe20000000800 */
[----:B------:R-:W-:Y:S01]  /*6c20*/  @!PT LDS RZ, [RZ] ;  /* 0x00000000fffff984 */ /* 0x000fe20000000800 */
[----:B------:R-:W-:Y:S01]  /*6c30*/  @!PT LDS RZ, [RZ] ;  /* 0x00000000fffff984 */ /* 0x000fe20000000800 */
[----:B------:R-:W-:Y:S01]  /*6c40*/  @!PT LDS RZ, [RZ] ;  /* 0x00000000fffff984 */ /* 0x000fe20000000800 */
[----:B------:R4:W-:Y:S06]  /*6c50*/  MEMBAR.ALL.CTA ;  /* 0x0000000000007992 */ /* 0x0009ec0000008000 */
[----:B----4-:R-:W4:Y:S01]  /*6c60*/  FENCE.VIEW.ASYNC.S ;  /* 0x00000000000073c6 */ /* 0x010f220000000000 */
[----:B0-2---:R-:W-:Y:S02]  /*6c70*/  @!P4 VIADD R14, R14, 0x2d8c0 ;  /* 0x0002d8c00e0ec836 */ /* 0x005fe40000000000 */
[----:B------:R-:W-:-:S03]  /*6c80*/  VIADD R17, R17, 0x1 ;  /* 0x0000000111117836 */ /* 0x000fc60000000000 */
[----:B------:R-:W-:Y:S01]  /*6c90*/  @!P4 PRMT R14, RZ, 0x654, R14 ;  /* 0x00000654ff0ec816 */ /* 0x000fe2000000000e */
[----:B----4-:R0:W-:Y:S01]  /*6ca0*/  BAR.SYNC.DEFER_BLOCKING R111, 0x80 ;  /* 0x0002006f0000751d */ /* 0x0101e20000010000 */
[----:B------:R-:W-:-:S04]  /*6cb0*/  ISETP.NE.AND P3, PT, R17, 0x2, PT ;  /* 0x000000021100780c */ /* 0x000fc80003f65270 */
[----:B------:R-:W-:Y:S01]  /*6cc0*/  SEL R17, R17, RZ, P3 ;  /* 0x000000ff11117207 */ /* 0x000fe20001800000 */
[----:B------:R2:W-:Y:S02]  /*6cd0*/  @!P4 SYNCS.ARRIVE.TRANS64.RED.A1T0 RZ, [R14+URZ], RZ ;  /* 0x000000ff0effc9a7 */ /* 0x0005e4000810043f */
[----:B--2---:R-:W-:-:S04]  /*6ce0*/  SEL R14, RZ, 0x1, P3 ;  /* 0x00000001ff0e7807 */ /* 0x004fc80001800000 */
[----:B------:R-:W-:Y:S01]  /*6cf0*/  LOP3.LUT R145, R145, R14, RZ, 0x3c, !PT ;  /* 0x0000000e91917212 */ /* 0x000fe200078e3cff */
[----:B0-----:R-:W-:Y:S06]  /*6d00*/  @P2 BRA `(.L_x_1441) ;  /* 0xffffffbc004c2947 */ /* 0x001fec000383ffff */
[----:B------:R-:W0:Y:S01]  /*6d10*/  S2R R15, SR_TID.X ;  /* 0x00000000000f7919 */ /* 0x000e220000002100 */
[----:B------:R-:W-:Y:S02]  /*6d20*/  PLOP3.LUT P0, PT, PT, PT, PT, 0x8, 0x0 ;  /* 0x000000000000781c */ /* 0x000fe40003f0e170 */
[----:B0-----:R-:W-:-:S04]  /*6d30*/  SHF.R.U32.HI R15, RZ, 0x7, R15 ;  /* 0x00000007ff0f7819 */ /* 0x001fc8000001160f */
[----:B------:R-:W-:-:S13]  /*6d40*/  ISETP.NE.AND P5, PT, R15, 0x1, PT ;  /* 0x000000010f00780c */ /* 0x000fda0003fa5270 */
[----:B------:R-:W-:Y:S06]  /*6d50*/  @!P5 BAR.ARV 0x9, 0x100 ;  /* 0x024400000000db1d */ /* 0x000fec0000002000 */
.L_x_1381:
[----:B------:R-:W2:Y:S01]  /*6d60*/  LDL R10, [R1+0x18] ;  /* 0x00001800010a7983 */ /* 0x000ea20000100800 */
[----:B------:R-:W0:Y:S08]  /*6d70*/  LDC R0, c[0x0][0x448] ;  /* 0x00011200ff007b82 */ /* 0x000e300000000800 */
[----:B------:R-:W4:Y:S01]  /*6d80*/  LDC.64 R6, c[0x0][0x9e0] ;  /* 0x00027800ff067b82 */ /* 0x000f220000000a00 */
[----:B0-----:R-:W-:-:S02]  /*6d90*/  ISETP.NE.AND P1, PT, R0, 0x1, PT ;  /* 0x000000010000780c */ /* 0x001fc40003f25270 */
[----:B----4-:R-:W-:-:S11]  /*6da0*/  ISETP.GE.AND P2, PT, R7, 0x1, PT ;  /* 0x000000010700780c */ /* 0x010fd60003f46270 */
[----:B------:R-:W0:Y:S08]  /*6db0*/  @P1 LDC R0, c[0x0][0x44c] ;  /* 0x00011300ff001b82 */ /* 0x000e300000000800 */
[----:B------:R-:W4:Y:S01]  /*6dc0*/  @P1 LDC R5, c[0x0][0x450] ;  /* 0x00011400ff051b82 */ /* 0x000f220000000800 */
[----:B--2---:R-:W-:-:S04]  /*6dd0*/  VIADD R3, R10, 0xbf ;  /* 0x000000bf0a037836 */ /* 0x004fc80000000000 */
[----:B0-----:R-:W-:-:S05]  /*6de0*/  @P1 IMAD.HI.U32 R0, R3, R0, RZ ;  /* 0x0000000003001227 */ /* 0x001fca00078e00ff */
[----:B----4-:R-:W-:-:S05]  /*6df0*/  @P1 SHF.R.U32.HI R3, RZ, R5, R0 ;  /* 0x00000005ff031219 */ /* 0x010fca0000011600 */
[----:B------:R-:W-:Y:S01]  /*6e00*/  IMAD.IADD R5, R112, 0x1, R3 ;  /* 0x0000000170057824 */ /* 0x000fe200078e0203 */
[----:B------:R-:W-:Y:S06]  /*6e10*/  @P0 BRA `(.L_x_1442) ;  /* 0x00000000000c0947 */ /* 0x000fec0003800000 */
[----:B------:R-:W0:Y:S01]  /*6e20*/  FENCE.VIEW.ASYNC.G ;  /* 0x00000000000073c6 */ /* 0x000e220000000100 */
[----:B------:R-:W-:Y:S05]  /*6e30*/  WARPSYNC.ALL ;  /* 0x0000000000007948 */ /* 0x000fea0003800000 */
[----:B0-----:R-:W-:Y:S06]  /*6e40*/  BAR.ARV 0xc, 0x200 ;  /* 0x0308000000007b1d */ /* 0x001fec0000002000 */
.L_x_1442:
[----:B------:R-:W-:Y:S01]  /*6e50*/  IMAD.IADD R0, R5, 0x1, R6 ;  /* 0x0000000105007824 */ /* 0x000fe200078e0206 */
[----:B------:R-:W-:Y:S06]  /*6e60*/  @!P2 BRA `(.L_x_1443) ;  /* 0x000000000048a947 */ /* 0x000fec0003800000 */
        /* <DEDUP_REMOVED lines=11> */
.L_x_1445:
[----:B------:R-:W-:-:S13]  /*6f20*/  ISETP.NE.AND P0, PT, R7, 0x1, PT ;  /* 0x000000010700780c */ /* 0x000fda0003f05270 */
[----:B------:R-:W0:Y:S02]  /*6f30*/  @P0 LDC.64 R4, c[0x0][0x9e8] ;  /* 0x00027a00ff040b82 */ /* 0x000e240000000a00 */
[----:B0-----:R-:W-:-:S05]  /*6f40*/  @P0 IMAD.HI.U32 R4, R3, R4, RZ ;  /* 0x0000000403040227 */ /* 0x001fca00078e00ff */
[----:B------:R-:W-:-:S07]  /*6f50*/  @P0 SHF.R.U32.HI R3, RZ, R5, R4 ;  /* 0x00000005ff030219 */ /* 0x000fce0000011604 */
.L_x_1446:
[----:B------:R-:W-:Y:S05]  /*6f60*/  BSYNC B0 ;  /* 0x0000000000007941 */ /* 0x000fea0003800000 */
.L_x_1444:
[----:B------:R-:W-:-:S05]  /*6f70*/  IMAD R3, R3, R7, R7 ;  /* 0x0000000703037224 */ /* 0x000fca00078e0207 */
[----:B------:R-:W-:-:S07]  /*6f80*/  VIMNMX R0, R0, R3, PT ;  /* 0x0000000300007248 */ /* 0x000fce0003fe0100 */
.L_x_1443:
[----:B------:R-:W0:Y:S01]  /*6f90*/  @P1 LDC R4, c[0x0][0x44c] ;  /* 0x00011300ff041b82 */ /* 0x000e220000000800 */
[----:B------:R-:W-:Y:S01]  /*6fa0*/  VIADD R0, R0, 0x7f ;  /* 0x0000007f00007836 */ /* 0x000fe20000000000 */
[----:B------:R-:W-:Y:S01]  /*6fb0*/  ULDC UR4, c[0x0][0x9dc] ;  /* 0x0002770000047ab9 */ /* 0x000fe20000000800 */
[----:B------:R-:W-:-:S03]  /*6fc0*/  IMAD.MOV.U32 R5, RZ, RZ, R10 ;  /* 0x000000ffff057224 */ /* 0x000fc600078e000a */
[----:B------:R-:W-:Y:S02]  /*6fd0*/  SHF.R.S32.HI R3, RZ, 0x1f, R0 ;  /* 0x0000001fff037819 */ /* 0x000fe40000011400 */
[----:B------:R-:W2:Y:S02]  /*6fe0*/  @P1 LDC R9, c[0x0][0x450] ;  /* 0x00011400ff091b82 */ /* 0x000ea40000000800 */
[----:B------:R-:W-:-:S04]  /*6ff0*/  LEA.HI R3, R3, R0, RZ, 0x7 ;  /* 0x0000000003037211 */ /* 0x000fc800078f38ff */
[----:B------:R-:W-:-:S04]  /*7000*/  SHF.R.S32.HI R88, RZ, 0x7, R3 ;  /* 0x00000007ff587819 */ /* 0x000fc80000011403 */
[----:B------:R-:W-:Y:S01]  /*7010*/  VIMNMX R88, R113, R88, PT ;  /* 0x0000005871587248 */ /* 0x000fe20003fe0100 */
[----:B0-----:R-:W-:-:S05]  /*7020*/  @P1 IMAD.HI.U32 R4, R10, R4, RZ ;  /* 0x000000040a041227 */ /* 0x001fca00078e00ff */
[----:B--2---:R-:W-:-:S05]  /*7030*/  @P1 SHF.R.U32.HI R5, RZ, R9, R4 ;  /* 0x00000009ff051219 */ /* 0x004fca0000011604 */
        /* <DEDUP_REMOVED lines=13> */
.L_x_1449:
[----:B------:R-:W-:-:S13]  /*7110*/  ISETP.NE.AND P0, PT, R7, 0x1, PT ;  /* 0x000000010700780c */ /* 0x000fda0003f05270 */
[----:B------:R-:W0:Y:S02]  /*7120*/  @P0 LDC.64 R8, c[0x0][0x9e8] ;  /* 0x00027a00ff080b82 */ /* 0x000e240000000a00 */
[----:B0-----:R-:W-:-:S05]  /*7130*/  @P0 IMAD.HI.U32 R6, R0, R8, RZ ;  /* 0x0000000800060227 */ /* 0x001fca00078e00ff */
[----:B------:R-:W-:-:S07]  /*7140*/  @P0 SHF.R.U32.HI R0, RZ, R9, R6 ;  /* 0x00000009ff000219 */ /* 0x000fce0000011606 */
.L_x_1450:
[----:B------:R-:W-:Y:S05]  /*7150*/  BSYNC B0 ;  /* 0x0000000000007941 */ /* 0x000fea0003800000 */
.L_x_1448:
[----:B------:R-:W-:-:S05]  /*7160*/  IMAD R3, R0, R7, RZ ;  /* 0x0000000700037224 */ /* 0x000fca00078e02ff */
[----:B------:R-:W-:-:S07]  /*7170*/  VIMNMX R4, R4, R3, !PT ;  /* 0x0000000304047248 */ /* 0x000fce0007fe0100 */
.L_x_1447:
[----:B------:R-:W-:Y:S01]  /*7180*/  SHF.R.S32.HI R5, RZ, 0x1f, R4 ;  /* 0x0000001fff057819 */ /* 0x000fe20000011404 */
[----:B------:R-:W-:Y:S01]  /*7190*/  IMAD.MOV.U32 R3, RZ, RZ, RZ ;  /* 0x000000ffff037224 */ /* 0x000fe200078e00ff */
[----:B------:R-:W-:Y:S01]  /*71a0*/  PLOP3.LUT P0, PT, PT, PT, PT, 0x80, 0x0 ;  /* 0x000000000000781c */ /* 0x000fe20003f0f070 */
[----:B------:R-:W-:Y:S01]  /*71b0*/  IMAD.MOV.U32 R0, RZ, RZ, RZ ;  /* 0x000000ffff007224 */ /* 0x000fe200078e00ff */
[----:B------:R-:W-:Y:S02]  /*71c0*/  LEA.HI R5, R5, R4, RZ, 0x7 ;  /* 0x0000000405057211 */ /* 0x000fe400078f38ff */
[----:B------:R-:W-:Y:S02]  /*71d0*/  CS2R R134, SRZ ;  /* 0x0000000000867805 */ /* 0x000fe4000001ff00 */
[----:B------:R-:W-:Y:S02]  /*71e0*/  CS2R R132, SRZ ;  /* 0x0000000000847805 */ /* 0x000fe4000001ff00 */
[----:B------:R-:W-:-:S02]  /*71f0*/  CS2R R130, SRZ ;  /* 0x0000000000827805 */ /* 0x000fc4000001ff00 */
[----:B------:R-:W-:Y:S02]  /*7200*/  SHF.R.S32.HI R5, RZ, 0x7, R5 ;  /* 0x00000007ff057819 */ /* 0x000fe40000011405 */
[----:B------:R-:W-:Y:S02]  /*7210*/  CS2R R128, SRZ ;  /* 0x0000000000807805 */ /* 0x000fe4000001ff00 */
[----:B------:R-:W-:Y:S02]  /*7220*/  CS2R R126, SRZ ;  /* 0x00000000007e7805 */ /* 0x000fe4000001ff00 */
[----:B------:R-:W-:Y:S02]  /*7230*/  CS2R R124, SRZ ;  /* 0x00000000007c7805 */ /* 0x000fe4000001ff00 */
[----:B------:R-:W-:Y:S02]  /*7240*/  VIMNMX R6, RZ, R5, !PT ;  /* 0x00000005ff067248 */ /* 0x000fe40007fe0100 */
[----:B------:R-:W-:-:S02]  /*7250*/  CS2R R122, SRZ ;  /* 0x00000000007a7805 */ /* 0x000fc4000001ff00 */
[----:B------:R-:W-:Y:S02]  /*7260*/  CS2R R120, SRZ ;  /* 0x0000000000787805 */ /* 0x000fe4000001ff00 */
[----:B------:R-:W-:Y:S02]  /*7270*/  CS2R R118, SRZ ;  /* 0x0000000000767805 */ /* 0x000fe4000001ff00 */
[----:B------:R-:W-:Y:S01]  /*7280*/  ISETP.GT.AND P1, PT, R88, R6, PT ;  /* 0x000000065800720c */ /* 0x000fe20003f24270 */
[----:B------:R0:W-:Y:S01]  /*7290*/  STL [R1+0x44], R6 ;  /* 0x0000440601007387 */ /* 0x0001e20000100800 */
[----:B------:R-:W-:Y:S01]  /*72a0*/  CS2R R116, SRZ ;  /* 0x0000000000747805 */ /* 0x000fe2000001ff00 */
[----:B---3--:R-:W-:Y:S01]  /*72b0*/  IMAD.MOV.U32 R32, RZ, RZ, RZ ;  /* 0x000000ffff207224 */ /* 0x008fe200078e00ff */
[----:B------:R-:W-:Y:S01]  /*72c0*/  CS2R R112, SRZ ;  /* 0x0000000000707805 */ /* 0x000fe2000001ff00 */
[----:B------:R-:W-:Y:S01]  /*72d0*/  IMAD.MOV.U32 R31, RZ, RZ, RZ ;  /* 0x000000ffff1f7224 */ /* 0x000fe200078e00ff */
[----:B-1----:R-:W-:Y:S01]  /*72e0*/  CS2R R110, SRZ ;  /* 0x00000000006e7805 */ /* 0x002fe2000001ff00 */
        /* <DEDUP_REMOVED lines=8> */
[----:B------:R-:W-:Y:S01]  /*7370*/  CS2R R94, SRZ ;  /* 0x00000000005e7805 */ /* 0x000fe2000001ff00 */
[----:B------:R-:W-:Y:S01]  /*7380*/  IMAD.MOV.U32 R93, RZ, RZ, RZ ;  /* 0x000000ffff5d7224 */ /* 0x000fe200078e00ff */
[----:B0-----:R-:W-:-:S02]  /*7390*/  CS2R R6, SRZ ;  /* 0x0000000000067805 */ /* 0x001fc4000001ff00 */
[----:B------:R-:W-:Y:S01]  /*73a0*/  CS2R R90, SRZ ;  /* 0x00000000005a7805 */ /* 0x000fe2000001ff00 */
[----:B------:R-:W-:Y:S01]  /*73b0*/  IMAD.MOV.U32 R28, RZ, RZ, RZ ;  /* 0x000000ffff1c7224 */ /* 0x000fe200078e00ff */
[----:B------:R-:W-:Y:S06]  /*73c0*/  @!P1 BRA `(.L_x_1451) ;  /* 0x00000130007c9947 */ /* 0x000fec0003800000 */
[----:B------:R-:W-:-:S03]  /*73d0*/  UMOV UR4, 0xffffffff ;  /* 0xffffffff00047882 */ /* 0x000fc60000000000 */
[----:B------:R-:W-:Y:S05]  /*73e0*/  BRA.DIV UR4, `(.L_x_1452) ;  /* 0x000001d204887947 */ /* 0x000fea000b800000 */
[----:B------:R-:W0:Y:S02]  /*73f0*/  S2R R0, SR_TID.X ;  /* 0x0000000000007919 */ /* 0x000e240000002100 */
[----:B0-----:R-:W-:-:S05]  /*7400*/  VIADD R3, R0, 0xffffff80 ;  /* 0xffffff8000037836 */ /* 0x001fca0000000000 */
[----:B------:R-:W-:-:S04]  /*7410*/  SHF.R.S32.HI R0, RZ, 0x1f, R3 ;  /* 0x0000001fff007819 */ /* 0x000fc80000011403 */
[----:B------:R-:W-:-:S04]  /*7420*/  LEA.HI R0, R0, R3, RZ, 0x7 ;  /* 0x0000000300007211 */ /* 0x000fc800078f38ff */
[----:B------:R-:W-:-:S05]  /*7430*/  SHF.R.S32.HI R0, RZ, 0x7, R0 ;  /* 0x00000007ff007819 */ /* 0x000fca0000011400 */
[----:B------:R0:W1:Y:S02]  /*7440*/  SHFL.IDX PT, R155, R0, RZ, 0x1f ;  /* 0x00001fff009b7589 */ /* 0x00006400000e0000 */
.L_x_1761:
[----:B01----:R-:W-:Y:S01]  /*7450*/  IMAD.HI R0, R155, 0x55555556, RZ ;  /* 0x555555569b007827 */ /* 0x003fe200078e02ff */
[----:B------:R-:W-:Y:S03]  /*7460*/  BSSY B6, `(.L_x_1453) ;  /* 0x000001f000067945 */ /* 0x000fe60003800000 */
[----:B------:R-:W-:Y:S01]  /*7470*/  VIADD R3, R2, 0x21800 ;  /* 0x0002180002037836 */ /* 0x000fe20000000000 */
[----:B------:R-:W-:-:S04]  /*7480*/  LEA.HI R0, R0, R0, RZ, 0x1 ;  /* 0x0000000000007211 */ /* 0x000fc800078f08ff */
[----:B------:R-:W-:Y:S01]  /*7490*/  LOP3.LUT P0, RZ, R3, 0x3ff, RZ, 0xc0, !PT ;  /* 0x000003ff03ff7812 */ /* 0x000fe2000780c0ff */
[----:B------:R-:W-:-:S04]  /*74a0*/  IMAD R4, R0, -0x3, R155 ;  /* 0xfffffffd00047824 */ /* 0x000fc800078e029b */
[----:B------:R-:W-:Y:S01]  /*74b0*/  IMAD R0, R4, 0x1000, R2 ;  /* 0x0000100004007824 */ /* 0x000fe200078e0202 */
[----:B------:R0:W-:Y:S03]  /*74c0*/  STL [R1+0x1c], R4 ;  /* 0x00001c0401007387 */ /* 0x0001e60000100800 */
[----:B------:R-:W-:-:S05]  /*74d0*/  VIADD R0, R0, 0xc400 ;  /* 0x0000c40000007836 */ /* 0x000fca0000000000 */
[----:B------:R-:W-:Y:S01]  /*74e0*/  SHF.R.U32.HI R0, RZ, 0x4, R0 ;  /* 0x00000004ff007819 */ /* 0x000fe20000011600 */
[----:B0-----:R-:W-:-:S03]  /*74f0*/  IMAD R4, R4, 0x2000, R3 ;  /* 0x0000200004047824 */ /* 0x001fc600078e0203 */
[----:B------:R-:W-:Y:S02]  /*7500*/  LOP3.LUT R44, R0, 0x3fff, RZ, 0xc0, !PT ;  /* 0x00003fff002c7812 */ /* 0x000fe400078ec0ff */
[----:B------:R-:W-:-:S04]  /*7510*/  SHF.R.U32.HI R4, RZ, 0x4, R4 ;  /* 0x00000004ff047819 */ /* 0x000fc80000011604 */
[----:B------:R-:W-:-:S05]  /*7520*/  LOP3.LUT R3, R4, 0x3fff, RZ, 0xc0, !PT ;  /* 0x00003fff04037812 */ /* 0x000fca00078ec0ff */
[----:B------:R0:W-:Y:S01]  /*7530*/  STL [R1+0x3c], R3 ;  /* 0x00003c0301007387 */ /* 0x0001e20000100800 */
[----:B------:R-:W-:Y:S05]  /*7540*/  @!P0 BRA `(.L_x_1454) ;  /* 0x0000000000408947 */ /* 0x000fea0003800000 */
[----:B------:R-:W-:Y:S01]  /*7550*/  MOV R0, 0x0 ;  /* 0x0000000000007802 */ /* 0x000fe20000000f00 */
[----:B------:R-:W-:Y:S01]  /*7560*/  ULDC.64 UR4, c[0x4][0xa8] ;  /* 0x01002a0000047ab9 */ /* 0x000fe20000000a00 */
[----:B------:R-:W-:Y:S01]  /*7570*/  ULDC.64 UR6, c[0x4][0xb0] ;  /* 0x01002c0000067ab9 */ /* 0x000fe20000000a00 */
[----:B------:R-:W-:Y:S01]  /*7580*/  IMAD.U32 R4, RZ, RZ, UR4 ;  /* 0x00000004ff047e24 */ /* 0x000fe2000f8e00ff */
[----:B------:R1:W2:Y:S01]  /*7590*/  LDC.64 R14, c[0x4][R0] ;  /* 0x01000000000e7b82 */ /* 0x0002a20000000a00 */
        /* <DEDUP_REMOVED lines=10> */
[----:B0-2--5:R-:W-:Y:S05]  /*7640*/  CALL.ABS.NOINC R14 ;  /* 0x000000000e007343 */ /* 0x025fea0003c00000 */
.L_x_1454:
[----:B------:R-:W-:Y:S05]  /*7650*/  BSYNC B6 ;  /* 0x0000000000067941 */ /* 0x000fea0003800000 */
.L_x_1453:
[----:B------:R-:W-:Y:S02]  /*7660*/  ULDC UR4, c[0x0][0x3f4] ;  /* 0x0000fd0000047ab9 */ /* 0x000fe40000000800 */
[----:B------:R-:W-:-:S13]  /*7670*/  ISETP.LT.AND P0, PT, RZ, UR4, PT ;  /* 0x00000004ff007c0c */ /* 0x000fda000bf01270 */
[----:B------:R-:W-:Y:S05]  /*7680*/  @P0 BRA `(.L_x_1455) ;  /* 0x0000000000400947 */ /* 0x000fea0003800000 */
[----:B------:R-:W2:Y:S02]  /*7690*/  LDL R20, [R1+0x54] ;  /* 0x0000540001147983 */ /* 0x000ea40000100800 */
[----:B--2---:R-:W-:-:S04]  /*76a0*/  LEA.HI R0, R20, R20, RZ, 0x1 ;  /* 0x0000001414007211 */ /* 0x004fc800078f08ff */
[----:B------:R-:W-:-:S05]  /*76b0*/  LOP3.LUT R0, R0, 0xfffffffe, RZ, 0xc0, !PT ;  /* 0xfffffffe00007812 */ /* 0x000fca00078ec0ff */
[----:B------:R-:W-:-:S05]  /*76c0*/  IMAD.IADD R0, R20, 0x1, -R0 ;  /* 0x0000000114007824 */ /* 0x000fca00078e0a00 */
[----:B0-----:R-:W-:-:S04]  /*76d0*/  SHF.L.U32 R3, R0, 0x1f, RZ ;  /* 0x0000001f00037819 */ /* 0x001fc800000006ff */
[----:B------:R0:W1:Y:S03]  /*76e0*/  SYNCS.PHASECHK.TRANS64.TRYWAIT P0, [R2+URZ+0x2d800], R3 ;  /* 0x02d80003020075a7 */ /* 0x000066000800017f */
[----:B-1----:R-:W-:Y:S05]  /*76f0*/  @!P0 NANOSLEEP.SYNCS 0x989680 ;  /* 0x009896800000895d */ /* 0x002fea0003900000 */
[----:B------:R-:W1:Y:S01]  /*7700*/  @!P0 SYNCS.PHASECHK.TRANS64 P0, [R2+URZ+0x2d800], R3 ;  /* 0x02d80003020085a7 */ /* 0x000e62000800007f */
[----:B------:R-:W-:Y:S04]  /*7710*/  BSSY B0, `(.L_x_1456) ;  /* 0x0000006000007945 */ /* 0x000fe80003800000 */
[----:B-1----:R-:W-:Y:S05]  /*7720*/  @P0 BRA `(.L_x_1457) ;  /* 0x0000000000100947 */ /* 0x002fea0003800000 */
.L_x_1458:
[----:B-1----:R1:W2:Y:S02]  /*7730*/  SYNCS.PHASECHK.TRANS64.TRYWAIT P0, [R2+URZ+0x2d800], R3 ;  /* 0x02d80003020075a7 */ /* 0x0022a4000800017f */
[----:B--2---:R-:W-:Y:S05]  /*7740*/  @!P0 NANOSLEEP.SYNCS 0x989680 ;  /* 0x009896800000895d */ /* 0x004fea0003900000 */
[----:B------:R-:W2:Y:S02]  /*7750*/  @!P0 SYNCS.PHASECHK.TRANS64 P0, [R2+URZ+0x2d800], R3 ;  /* 0x02d80003020085a7 */ /* 0x000ea4000800007f */
[----:B--2---:R-:W-:Y:S05]  /*7760*/  @!P0 BRA `(.L_x_1458) ;  /* 0xfffffffc00f08947 */ /* 0x004fea000383ffff */
.L_x_1457:
[----:B------:R-:W-:Y:S05]  /*7770*/  BSYNC B0 ;  /* 0x0000000000007941 */ /* 0x000fea0003800000 */
.L_x_1456:
[----:B------:R-:W-:Y:S05]  /*7780*/  BRA `(.L_x_1459) ;  /* 0x0000003c00847947 */ /* 0x000fea0003800000 */
.L_x_1455:
[----:B------:R-:W-:Y:S01]  /*7790*/  ULOP3.LUT UP0, URZ, UR40, 0x1bf, URZ, 0xc0, !UPT ;  /* 0x000001bf283f7892 */ /* 0x000fe2000f80c03f */
[----:B-----5:R-:W-:Y:S01]  /*77a0*/  SHF.R.S32.HI R0, RZ, 0x1f, R106 ;  /* 0x0000001fff007819 */ /* 0x020fe2000001146a */
[----:B------:R-:W-:Y:S01]  /*77b0*/  ULDC.64 UR4, c[0x0][0x3f8] ;  /* 0x0000fe0000047ab9 */ /* 0x000fe20000000a00 */
[----:B------:R-:W-:Y:S01]  /*77c0*/  ULDC.64 UR6, c[0x0][0x408] ;  /* 0x0001020000067ab9 */ /* 0x000fe20000000a00 */
[----:B------:R-:W-:Y:S02]  /*77d0*/  IMAD.WIDE.U32 R24, R106, UR4, RZ ;  /* 0x000000046a187c25 */ /* 0x000fe4000f8e00ff */
[----:B------:R-:W-:Y:S02]  /*77e0*/  PLOP3.LUT P0, PT, PT, PT, UP0, 0x80, 0x0 ;  /* 0x000000000000781c */ /* 0x000fe40003f0f008 */
[C---:B0-----:R-:W-:Y:S02]  /*77f0*/  IMAD R3, R0.reuse, UR4, RZ ;  /* 0x0000000400037c24 */ /* 0x041fe4000f8e02ff */
[----:B------:R-:W-:-:S02]  /*7800*/  IMAD R5, R0, UR6, RZ ;  /* 0x0000000600057c24 */ /* 0x000fc4000f8e02ff */
[C---:B------:R-:W-:Y:S02]  /*7810*/  IMAD R3, R106.reuse, UR5, R3 ;  /* 0x000000056a037c24 */ /* 0x040fe4000f8e0203 */
[C---:B------:R-:W-:Y:S02]  /*7820*/  IMAD R5, R106.reuse, UR7, R5 ;  /* 0x000000076a057c24 */ /* 0x040fe4000f8e0205 */
[----:B------:R-:W-:-:S04]  /*7830*/  IMAD.WIDE.U32 R106, R106, UR6, RZ ;  /* 0x000000066a6a7c25 */ /* 0x000fc8000f8e00ff */
[----:B------:R-:W-:Y:S02]  /*7840*/  IMAD.IADD R27, R3, 0x1, R25 ;  /* 0x00000001031b7824 */ /* 0x000fe400078e0219 */
[----:B------:R-:W-:Y:S01]  /*7850*/  IMAD.IADD R29, R5, 0x1, R107 ;  /* 0x00000001051d7824 */ /* 0x000fe200078e026b */
[----:B------:R-:W-:Y:S06]  /*7860*/  @!P0 BRA `(.L_x_1460) ;  /* 0x0000000000408947 */ /* 0x000fec0003800000 */
        /* <DEDUP_REMOVED lines=16> */
.L_x_1460:
[----:B------:R-:W2:Y:S01]  /*7970*/  LDL R20, [R1+0x18] ;  /* 0x0000180001147983 */ /* 0x000ea20000100800 */
[----:B------:R-:W-:Y:S01]  /*7980*/  ULDC.U8 UR4, c[0x0][0x410] ;  /* 0x0001040000047ab9 */ /* 0x000fe20000000000 */
[----:B------:R-:W-:Y:S01]  /*7990*/  BSSY B0, `(.L_x_1461) ;  /* 0x00003b8000007945 */ /* 0x000fe20003800000 */
[----:B------:R-:W-:Y:S01]  /*79a0*/  ISETP.NE.AND P0, PT, RZ, UR4, PT ;  /* 0x00000004ff007c0c */ /* 0x000fe2000bf05270 */
[----:B--2---:R-:W-:-:S12]  /*79b0*/  IMAD.IADD R10, R19, 0x1, R20 ;  /* 0x00000001130a7824 */ /* 0x004fd800078e0214 */
[----:B------:R-:W-:Y:S05]  /*79c0*/  @!P0 BRA `(.L_x_1462) ;  /* 0x0000001c00788947 */ /* 0x000fea0003800000 */
[----:B------:R-:W0:Y:S01]  /*79d0*/  LDC R21, c[0x0][0x448] ;  /* 0x00011200ff157b82 */ /* 0x000e220000000800 */
[----:B------:R-:W-:Y:S01]  /*79e0*/  ULDC.64 UR4, c[0x0][0x3f8] ;  /* 0x0000fe0000047ab9 */ /* 0x000fe20000000a00 */
[----:B------:R-:W-:Y:S01]  /*79f0*/  ULDC.64 UR6, c[0x0][0x408] ;  /* 0x0001020000067ab9 */ /* 0x000fe20000000a00 */
[----:B------:R-:W-:Y:S02]  /*7a00*/  IMAD.MOV.U32 R6, RZ, RZ, R24 ;  /* 0x000000ffff067224 */ /* 0x000fe400078e0018 */
[----:B------:R-:W-:Y:S02]  /*7a10*/  IMAD.MOV.U32 R7, RZ, RZ, R27 ;  /* 0x000000ffff077224 */ /* 0x000fe400078e001b */
[----:B------:R-:W-:Y:S02]  /*7a20*/  IMAD.MOV.U32 R8, RZ, RZ, R106 ;  /* 0x000000ffff087224 */ /* 0x000fe400078e006a */
[----:B------:R-:W-:Y:S01]  /*7a30*/  IMAD.MOV.U32 R9, RZ, RZ, R29 ;  /* 0x000000ffff097224 */ /* 0x000fe200078e001d */
[----:B0-----:R-:W-:-:S13]  /*7a40*/  ISETP.NE.AND P0, PT, R21, 0x1, PT ;  /* 0x000000011500780c */ /* 0x001fda0003f05270 */
[----:B------:R-:W0:Y:S08]  /*7a50*/  @P0 LDC R3, c[0x0][0x44c] ;  /* 0x00011300ff030b82 */ /* 0x000e300000000800 */
[----:B------:R-:W1:Y:S01]  /*7a60*/  @P0 LDC R5, c[0x0][0x450] ;  /* 0x00011400ff050b82 */ /* 0x000e620000000800 */
[----:B0-----:R-:W-:-:S04]  /*7a70*/  @P0 IMAD.HI.U32 R0, R10, R3, RZ ;  /* 0x000000030a000227 */ /* 0x001fc800078e00ff */
[----:B------:R-:W-:Y:S01]  /*7a80*/  IMAD.MOV.U32 R3, RZ, RZ, R10 ;  /* 0x000000ffff037224 */ /* 0x000fe200078e000a */
[----:B-1----:R-:W-:-:S04]  /*7a90*/  @P0 SHF.R.U32.HI R3, RZ, R5, R0 ;  /* 0x00000005ff030219 */ /* 0x002fc80000011600 */
[----:B------:R-:W-:Y:S01]  /*7aa0*/  SHF.R.S32.HI R0, RZ, 0x1f, R3 ;  /* 0x0000001fff007819 */ /* 0x000fe20000011403 */
[----:B------:R-:W-:-:S04]  /*7ab0*/  IMAD.WIDE.U32 R6, R3, UR4, R6 ;  /* 0x0000000403067c25 */ /* 0x000fc8000f8e0006 */
[C---:B------:R-:W-:Y:S02]  /*7ac0*/  IMAD R4, R0.reuse, UR4, RZ ;  /* 0x0000000400047c24 */ /* 0x040fe4000f8e02ff */
[----:B------:R-:W-:Y:S02]  /*7ad0*/  IMAD R0, R0, UR6, RZ ;  /* 0x0000000600007c24 */ /* 0x000fe4000f8e02ff */
[C---:B------:R-:W-:Y:S01]  /*7ae0*/  IMAD R13, R3.reuse, UR5, R4 ;  /* 0x00000005030d7c24 */ /* 0x040fe2000f8e0204 */
[----:B------:R-:W-:Y:S01]  /*7af0*/  ULDC.64 UR4, c[0x0][0x3e8] ;  /* 0x0000fa0000047ab9 */ /* 0x000fe20000000a00 */
[----:B------:R-:W-:-:S04]  /*7b00*/  IMAD.WIDE.U32 R8, R3, UR6, R8 ;  /* 0x0000000603087c25 */ /* 0x000fc8000f8e0008 */
[----:B------:R-:W-:Y:S01]  /*7b10*/  IMAD R5, R3, UR7, R0 ;  /* 0x0000000703057c24 */ /* 0x000fe2000f8e0200 */
[----:B------:R-:W-:Y:S01]  /*7b20*/  ULDC.64 UR6, c[0x0][0x400] ;  /* 0x0001000000067ab9 */ /* 0x000fe20000000a00 */
[----:B------:R-:W-:Y:S01]  /*7b30*/  IMAD.IADD R13, R7, 0x1, R13 ;  /* 0x00000001070d7824 */ /* 0x000fe200078e020d */
[----:B------:R-:W-:Y:S01]  /*7b40*/  LEA R0, P0, R6, UR4, 0x1 ;  /* 0x0000000406007c11 */ /* 0x000fe2000f8008ff */
[----:B------:R-:W-:Y:S01]  /*7b50*/  IMAD.IADD R5, R9, 0x1, R5 ;  /* 0x0000000109057824 */ /* 0x000fe200078e0205 */
[----:B------:R-:W-:Y:S01]  /*7b60*/  LEA R4, P1, R8, UR6, 0x1 ;  /* 0x0000000608047c11 */ /* 0x000fe2000f8208ff */
[----:B------:R-:W-:Y:S01]  /*7b70*/  UMOV UR4, 0xffffffff ;  /* 0xffffffff00047882 */ /* 0x000fe20000000000 */
[----:B------:R-:W-:Y:S02]  /*7b80*/  LEA.HI.X R13, R6, UR5, R13, 0x1, P0 ;  /* 0x00000005060d7c11 */ /* 0x000fe400080f0c0d */
[----:B------:R-:W-:Y:S01]  /*7b90*/  LEA.HI.X R5, R8, UR7, R5, 0x1, P1 ;  /* 0x0000000708057c11 */ /* 0x000fe200088f0c05 */
[----:B------:R-:W-:Y:S08]  /*7ba0*/  BRA.DIV UR4, `(.L_x_1463) ;  /* 0x000001ca04d87947 */ /* 0x000ff0000b800000 */
[----:B------:R0:W1:Y:S04]  /*7bb0*/  SHFL.IDX PT, R3, R13, RZ, 0x1e1f ;  /* 0x001e1fff0d037589 */ /* 0x00006800000e0000 */
[----:B------:R-:W2:Y:S04]  /*7bc0*/  SHFL.IDX PT, R0, R0, RZ, 0x1e1f ;  /* 0x001e1fff00007589 */ /* 0x000ea800000e0000 */
[----:B------:R-:W3:Y:S04]  /*7bd0*/  SHFL.IDX PT, R5, R5, RZ, 0x1e1f ;  /* 0x001e1fff05057589 */ /* 0x000ee800000e0000 */
[----:B------:R0:W4:Y:S02]  /*7be0*/  SHFL.IDX PT, R14, R4, RZ, 0x1e1f ;  /* 0x001e1fff040e7589 */ /* 0x00012400000e0000 */
.L_x_1767:
[----:B------:R-:W5:Y:S01]  /*7bf0*/  LDL R54, [R1+0x54] ;  /* 0x0000540001367983 */ /* 0x000f620000100800 */
[----:B------:R-:W-:Y:S01]  /*7c00*/  IMAD R6, R136, R21, RZ ;  /* 0x0000001588067224 */ /* 0x000fe200078e02ff */
[----:B------:R-:W-:Y:S01]  /*7c10*/  BSSY B1, `(.L_x_1464) ;  /* 0x0000060000017945 */ /* 0x000fe20003800000 */
[----:B------:R-:W-:Y:S02]  /*7c20*/  CS2R R38, SRZ ;  /* 0x0000000000267805 */ /* 0x000fe4000001ff00 */
[----:B------:R-:W-:Y:S01]  /*7c30*/  CS2R R34, SRZ ;  /* 0x0000000000227805 */ /* 0x000fe2000001ff00 */
[----:B------:R-:W-:Y:S01]  /*7c40*/  IMAD R73, R73, -0xc0, R6 ;  /* 0xffffff4049497824 */ /* 0x000fe200078e0206 */
[----:B------:R-:W-:Y:S02]  /*7c50*/  ISETP.GE.AND P1, PT, R10, R6, PT ;  /* 0x000000060a00720c */ /* 0x000fe40003f26270 */
[----:B------:R-:W-:Y:S02]  /*7c60*/  CS2R R30, SRZ ;  /* 0x00000000001e7805 */ /* 0x000fe4000001ff00 */
[----:B------:R-:W-:-:S02]  /*7c70*/  CS2R R26, SRZ ;  /* 0x00000000001a7805 */ /* 0x000fc4000001ff00 */
[----:B0-----:R-:W-:Y:S02]  /*7c80*/  CS2R R12, SRZ ;  /* 0x00000000000c7805 */ /* 0x001fe4000001ff00 */
        /* <DEDUP_REMOVED lines=32> */
[-C--:B----4-:R-:W-:Y:S02]  /*7e90*/  @!P4 IADD3 R8, P2, R14, R9.reuse, RZ ;  /* 0x000000090e08c210 */ /* 0x090fe40007f5e0ff */
[----:B------:R-:W-:-:S03]  /*7ea0*/  @!P4 IADD3 R6, P1, R0, R9, RZ ;  /* 0x000000090006c210 */ /* 0x000fc60007f3e0ff */
[--C-:B------:R-:W-:Y:S01]  /*7eb0*/  @!P4 IMAD.X R9, R5, 0x1, R4.reuse, P2 ;  /* 0x000000010509c824 */ /* 0x100fe200010e0604 */
[C---:B------:R-:W-:Y:S01]  /*7ec0*/  ISETP.GE.AND P2, PT, R40.reuse, UR4, PT ;  /* 0x0000000428007c0c */ /* 0x040fe2000bf46270 */
[----:B-1----:R-:W-:Y:S01]  /*7ed0*/  @!P4 IMAD.X R7, R3, 0x1, R4, P1 ;  /* 0x000000010307c824 */ /* 0x002fe200008e0604 */
[----:B------:R-:W-:Y:S01]  /*7ee0*/  SHF.R.S32.HI R4, RZ, 0x1f, R41 ;  /* 0x0000001fff047819 */ /* 0x000fe20000011429 */
[----:B------:R-:W-:Y:S01]  /*7ef0*/  IMAD.SHL.U32 R47, R41, 0x2, RZ ;  /* 0x00000002292f7824 */ /* 0x000fe200078e00ff */
[----:B------:R0:W5:Y:S01]  /*7f00*/  @!P4 LD.E.64 R34, desc[UR38][R8.64] ;  /* 0x000000260822c980 */ /* 0x000162000c101b00 */
[----:B------:R-:W-:Y:S01]  /*7f10*/  ISETP.GE.AND P1, PT, R15, UR4, PT ;  /* 0x000000040f007c0c */ /* 0x000fe2000bf26270 */
[----:B------:R-:W-:Y:S01]  /*7f20*/  IMAD.SHL.U32 R49, R40, 0x2, RZ ;  /* 0x0000000228317824 */ /* 0x000fe200078e00ff */
[----:B------:R-:W-:Y:S01]  /*7f30*/  SHF.L.U64.HI R4, R41, 0x1, R4 ;  /* 0x0000000129047819 */ /* 0x000fe20000010204 */
[----:B------:R1:W5:Y:S01]  /*7f40*/  @!P4 LD.E.64 R32, desc[UR38][R6.64] ;  /* 0x000000260620c980 */ /* 0x000362000c101b00 */
[----:B------:R-:W-:-:S02]  /*7f50*/  @!P3 IADD3 R46, P4, R14, R47, RZ ;  /* 0x0000002f0e2eb210 */ /* 0x000fc40007f9e0ff */
[----:B------:R-:W-:Y:S02]  /*7f60*/  SHF.R.S32.HI R11, RZ, 0x1f, R40 ;  /* 0x0000001fff0b7819 */ /* 0x000fe40000011428 */
[----:B------:R-:W-:Y:S01]  /*7f70*/  @!P3 IADD3 R42, P5, R0, R47, RZ ;  /* 0x0000002f002ab210 */ /* 0x000fe20007fbe0ff */
[--C-:B------:R-:W-:Y:S01]  /*7f80*/  @!P3 IMAD.X R47, R5, 0x1, R4.reuse, P4 ;  /* 0x00000001052fb824 */ /* 0x100fe200020e0604 */
[----:B0-----:R-:W-:Y:S01]  /*7f90*/  SHF.L.U64.HI R8, R40, 0x1, R11 ;  /* 0x0000000128087819 */ /* 0x001fe2000001020b */
[----:B------:R-:W-:Y:S01]  /*7fa0*/  IMAD.SHL.U32 R41, R15, 0x2, RZ ;  /* 0x000000020f297824 */ /* 0x000fe200078e00ff */
[-C--:B------:R-:W-:Y:S01]  /*7fb0*/  @!P2 IADD3 R48, P4, R14, R49.reuse, RZ ;  /* 0x000000310e30a210 */ /* 0x080fe20007f9e0ff */
[----:B------:R-:W-:Y:S01]  /*7fc0*/  @!P3 IMAD.X R43, R3, 0x1, R4, P5 ;  /* 0x00000001032bb824 */ /* 0x000fe200028e0604 */
[----:B------:R-:W-:Y:S01]  /*7fd0*/  SHF.R.S32.HI R10, RZ, 0x1f, R15 ;  /* 0x0000001fff0a7819 */ /* 0x000fe2000001140f */
[----:B------:R-:W5:Y:S01]  /*7fe0*/  @!P3 LD.E.64 R30, desc[UR38][R46.64] ;  /* 0x000000262e1eb980 */ /* 0x000f62000c101b00 */
[C---:B-1----:R-:W-:Y:S01]  /*7ff0*/  @!P2 IADD3 R6, P5, R0.reuse, R49, RZ ;  /* 0x000000310006a210 */ /* 0x042fe20007fbe0ff */
[----:B------:R-:W-:Y:S01]  /*8000*/  @!P2 IMAD.X R49, R5, 0x1, R8, P4 ;  /* 0x000000010531a824 */ /* 0x000fe200020e0608 */
[----:B------:R-:W-:Y:S01]  /*8010*/  SHF.L.U64.HI R10, R15, 0x1, R10 ;  /* 0x000000010f0a7819 */ /* 0x000fe2000001020a */
[----:B------:R-:W5:Y:S01]  /*8020*/  @!P3 LD.E.64 R28, desc[UR38][R42.64] ;  /* 0x000000262a1cb980 */ /* 0x000f62000c101b00 */
[-C--:B------:R-:W-:Y:S01]  /*8030*/  @!P1 IADD3 R50, P4, R0, R41.reuse, RZ ;  /* 0x0000002900329210 */ /* 0x080fe20007f9e0ff */
[C---:B------:R-:W-:Y:S01]  /*8040*/  @!P2 IMAD.X R7, R3.reuse, 0x1, R8, P5 ;  /* 0x000000010307a824 */ /* 0x040fe200028e0608 */
[----:B------:R-:W-:Y:S01]  /*8050*/  ISETP.GE.AND P5, PT, R52, UR4, PT ;  /* 0x0000000434007c0c */ /* 0x000fe2000bfa6270 */
[----:B------:R-:W5:Y:S02]  /*8060*/  @!P2 LD.E.64 R26, desc[UR38][R48.64] ;  /* 0x00000026301aa980 */ /* 0x000f64000c101b00 */
[--C-:B------:R-:W-:Y:S01]  /*8070*/  @!P1 IMAD.X R51, R3, 0x1, R10.reuse, P4 ;  /* 0x0000000103339824 */ /* 0x100fe200020e060a */
[----:B------:R-:W-:Y:S01]  /*8080*/  @!P1 IADD3 R40, P4, R14, R41, RZ ;  /* 0x000000290e289210 */ /* 0x000fe20007f9e0ff */
[C---:B------:R-:W-:Y:S01]  /*8090*/  IMAD.SHL.U32 R15, R12.reuse, 0x2, RZ ;  /* 0x000000020c0f7824 */ /* 0x040fe200078e00ff */
[----:B------:R-:W5:Y:S03]  /*80a0*/  @!P2 LD.E.64 R24, desc[UR38][R6.64] ;  /* 0x000000260618a980 */ /* 0x000f66000c101b00 */
[----:B------:R-:W-:Y:S01]  /*80b0*/  @!P1 IMAD.X R41, R5, 0x1, R10, P4 ;  /* 0x0000000105299824 */ /* 0x000fe200020e060a */
[----:B------:R-:W-:Y:S01]  /*80c0*/  ISETP.GE.AND P4, PT, R12, UR4, PT ;  /* 0x000000040c007c0c */ /* 0x000fe2000bf86270 */
[----:B------:R-:W5:Y:S02]  /*80d0*/  @!P1 LD.E.64 R20, desc[UR38][R50.64] ;  /* 0x0000002632149980 */ /* 0x000f64000c101b00 */
[----:B------:R-:W-:-:S02]  /*80e0*/  @!P5 IMAD.MOV.U32 R8, RZ, RZ, R0 ;  /* 0x000000ffff08d224 */ /* 0x000fc400078e0000 */
[----:B------:R-:W-:Y:S02]  /*80f0*/  @!P5 IMAD.MOV.U32 R9, RZ, RZ, R3 ;  /* 0x000000ffff09d224 */ /* 0x000fe400078e0003 */
        /* <DEDUP_REMOVED lines=17> */
.L_x_1465:
[----:B------:R-:W-:Y:S05]  /*8210*/  BSYNC B1 ;  /* 0x0000000000017941 */ /* 0x000fea0003800000 */
.L_x_1464:
[----:B-1---5:R-:W-:Y:S01]  /*8220*/  IMAD.MOV.U32 R3, RZ, RZ, R39 ;  /* 0x000000ffff037224 */ /* 0x022fe200078e0027 */
[----:B------:R-:W-:Y:S01]  /*8230*/  LOP3.LUT R45, R45, 0xfffffffe, RZ, 0xc0, !PT ;  /* 0xfffffffe2d2d7812 */ /* 0x000fe200078ec0ff */
[----:B--2---:R-:W-:Y:S01]  /*8240*/  IMAD.MOV.U32 R0, RZ, RZ, R38 ;  /* 0x000000ffff007224 */ /* 0x004fe200078e0026 */
        /* <DEDUP_REMOVED lines=9> */
[----:B---3--:R-:W-:Y:S01]  /*82e0*/  IMAD.MOV.U32 R5, RZ, RZ, R31 ;  /* 0x000000ffff057224 */ /* 0x008fe200078e001f */
[----:B------:R-:W-:Y:S01]  /*82f0*/  PRMT R47, R0, 0x7610, R47 ;  /* 0x00007610002f7816 */ /* 0x000fe2000000002f */
[----:B------:R-:W-:Y:S01]  /*8300*/  IMAD.MOV.U32 R0, RZ, RZ, R26 ;  /* 0x000000ffff007224 */ /* 0x000fe200078e001a */
[----:B------:R-:W1:Y:S01]  /*8310*/  SYNCS.PHASECHK.TRANS64.TRYWAIT P1, [R2+URZ+0x2d800], R3 ;  /* 0x02d80003020075a7 */ /* 0x000e62000802017f */
        /* <DEDUP_REMOVED lines=8> */
[----:B0-----:R-:W-:Y:S01]  /*83a0*/  PRMT R40, R5, 0x5410, R6 ;  /* 0x0000541005287816 */ /* 0x001fe20000000006 */
[----:B------:R-:W-:Y:S02]  /*83b0*/  IMAD.MOV.U32 R5, RZ, RZ, R36 ;  /* 0x000000ffff057224 */ /* 0x000fe400078e0024 */
[----:B------:R-:W-:Y:S01]  /*83c0*/  IMAD.MOV.U32 R6, RZ, RZ, R37 ;  /* 0x000000ffff067224 */ /* 0x000fe200078e0025 */
[----:B----4-:R-:W-:Y:S01]  /*83d0*/  PRMT R14, R0, 0x5410, R4 ;  /* 0x00005410000e7816 */ /* 0x010fe20000000004 */
        /* <DEDUP_REMOVED lines=17> */
[----:B-1----:R-:W-:Y:S06]  /*84f0*/  @!P1 BRA `(.L_x_1467) ;  /* 0x000001c000f09947 */ /* 0x002fec0003800000 */
.L_x_1768:
[----:B------:R-:W-:Y:S05]  /*8500*/  BSYNC B1 ;  /* 0x0000000000017941 */ /* 0x000fea0003800000 */
.L_x_1466:
        /* <DEDUP_REMOVED lines=9> */
[----:B------:R-:W5:Y:S01]  /*85a0*/  LDL R6, [R1+0x38] ;  /* 0x0000380001067983 */ /* 0x000f620000100800 */
[----:B------:R-:W1:Y:S01]  /*85b0*/  S2R R5, SR_TID.X ;  /* 0x0000000000057919 */ /* 0x000e620000002100 */
[----:B------:R-:W-:Y:S01]  /*85c0*/  BSSY B1, `(.L_x_1469) ;  /* 0x000003d000017945 */ /* 0x000fe20003800000 */
[----:B-1----:R-:W-:-:S05]  /*85d0*/  VIADD R5, R5, 0xffffff80 ;  /* 0xffffff8005057836 */ /* 0x002fca0000000000 */
[----:B------:R-:W-:-:S04]  /*85e0*/  SHF.R.S32.HI R0, RZ, 0x1f, R5 ;  /* 0x0000001fff007819 */ /* 0x000fc80000011405 */
[----:B------:R-:W-:-:S04]  /*85f0*/  LEA.HI R0, R0, R5, RZ, 0x2 ;  /* 0x0000000500007211 */ /* 0x000fc800078f10ff */
[--C-:B------:R-:W-:Y:S02]  /*8600*/  SHF.R.S32.HI R5, RZ, 0x2, R0.reuse ;  /* 0x00000002ff057819 */ /* 0x100fe40000011400 */
[----:B------:R-:W-:-:S04]  /*8610*/  SHF.R.S32.HI R0, RZ, 0x1f, R0 ;  /* 0x0000001fff007819 */ /* 0x000fc80000011400 */
[----:B------:R-:W-:-:S04]  /*8620*/  LEA.HI R0, R0, R5, RZ, 0x2 ;  /* 0x0000000500007211 */ /* 0x000fc800078f10ff */
[----:B------:R-:W-:-:S05]  /*8630*/  LOP3.LUT R0, R0, 0xfffffffc, RZ, 0xc0, !PT ;  /* 0xfffffffc00007812 */ /* 0x000fca00078ec0ff */
[----:B------:R-:W-:-:S05]  /*8640*/  IMAD.IADD R5, R5, 0x1, -R0 ;  /* 0x0000000105057824 */ /* 0x000fca00078e0a00 */
[----:B------:R-:W-:Y:S02]  /*8650*/  LOP3.LUT P0, RZ, R5, 0x2, RZ, 0xc0, !PT ;  /* 0x0000000205ff7812 */ /* 0x000fe4000780c0ff */
[----:B--2---:R-:W-:Y:S01]  /*8660*/  ISETP.GE.AND P6, PT, R54, R4, PT ;  /* 0x000000043600720c */ /* 0x004fe20003fc6270 */
[----:B0-----:R-:W-:-:S04]  /*8670*/  IMAD R3, R53, 0x2, R2 ;  /* 0x0000000235037824 */ /* 0x001fc800078e0202 */
[----:B------:R-:W-:Y:S01]  /*8680*/  VIADD R0, R3, 0x20 ;  /* 0x0000002003007836 */ /* 0x000fe20000000000 */
[-C--:B---3--:R-:W-:Y:S02]  /*8690*/  ISETP.GE.AND P1, PT, R52, R4.reuse, PT ;  /* 0x000000043400720c */ /* 0x088fe40003f26270 */
[-C--:B----4-:R-:W-:Y:S02]  /*86a0*/  ISETP.GE.AND P2, PT, R51, R4.reuse, PT ;  /* 0x000000043300720c */ /* 0x090fe40003f46270 */
[-C--:B-----5:R-:W-:Y:S02]  /*86b0*/  ISETP.GE.AND P3, PT, R49, R4.reuse, PT ;  /* 0x000000043100720c */ /* 0x0a0fe40003f66270 */
[-C--:B------:R-:W-:Y:S02]  /*86c0*/  ISETP.GE.AND P4, PT, R7, R4.reuse, PT ;  /* 0x000000040700720c */ /* 0x080fe40003f86270 */
[----:B------:R-:W-:Y:S01]  /*86d0*/  ISETP.GE.AND P5, PT, R6, R4, PT ;  /* 0x000000040600720c */ /* 0x000fe20003fa6270 */
        /* <DEDUP_REMOVED lines=27> */
[----:B------:R-:W-:-:S02]  /*8890*/  HADD2.F32 R38, -RZ, R58.H1_H1 ;  /* 0x3000003aff267230 */ /* 0x000fc40000004100 */
        /* <DEDUP_REMOVED lines=15> */
.L_x_1470:
[----:B------:R-:W-:Y:S05]  /*8990*/  BSYNC B1 ;  /* 0x0000000000017941 */ /* 0x000fea0003800000 */
.L_x_1469:
[----:B------:R-:W-:Y:S01]  /*89a0*/  BSSY B1, `(.L_x_1471) ;  /* 0x000002d000017945 */ /* 0x000fe20003800000 */
[----:B------:R-:W-:-:S03]  /*89b0*/  @P0 VIADD R0, R3, 0xffffffe0 ;  /* 0xffffffe003000836 */ /* 0x000fc60000000000 */
[----:B------:R-:W-:Y:S05]  /*89c0*/  @P1 BRA `(.L_x_1472) ;  /* 0x0000000000a81947 */ /* 0x000fea0003800000 */
[----:B0-----:R-:W0:Y:S01]  /*89d0*/  LDS.128 R4, [R0+0xc400] ;  /* 0x00c4000000047984 */ /* 0x001e220000000c00 */
        /* <DEDUP_REMOVED lines=8> */
[----:B------:R-:W-:-:S02]  /*8a60*/  HADD2.F32 R47, -RZ, R47.H0_H0 ;  /* 0x2000002fff2f7230 */ /* 0x000fc40000004100 */
        /* <DEDUP_REMOVED lines=15> */
[----:B------:R-:W-:-:S02]  /*8b60*/  HADD2.F32 R34, -RZ, R59.H1_H1 ;  /* 0x3000003bff227230 */ /* 0x000fc40000004100 */
[----:B------:R-:W-:Y:S01]  /*8b70*/  FFMA.FTZ R37, R7, R38, R50 ;  /* 0x0000002607257223 */ /* 0x000fe20000010032 */
[----:B------:R-:W-:Y:S02]  /*8b80*/  HADD2.F32 R35, -RZ, R51.H0_H0 ;  /* 0x20000033ff237230 */ /* 0x000fe40000004100 */
[C---:B------:R-:W-:Y:S01]  /*8b90*/  FMUL.FTZ R39, R33.reuse, R47 ;  /* 0x0000002f21277220 */ /* 0x040fe20000410000 */
[----:B------:R-:W-:Y:S02]  /*8ba0*/  HADD2.F32 R4, -RZ, R53.H0_H0 ;  /* 0x20000035ff047230 */ /* 0x000fe40000004100 */
[-C--:B------:R-:W-:Y:S01]  /*8bb0*/  FMUL.FTZ R38, R33, R34.reuse ;  /* 0x0000002221267220 */ /* 0x080fe20000410000 */
        /* <DEDUP_REMOVED lines=11> */
.L_x_1472:
[----:B------:R-:W-:Y:S05]  /*8c70*/  BSYNC B1 ;  /* 0x0000000000017941 */ /* 0x000fea0003800000 */
.L_x_1471:
[----:B------:R-:W-:Y:S04]  /*8c80*/  BSSY B1, `(.L_x_1473) ;  /* 0x000002c000017945 */ /* 0x000fe80003800000 */
[----:B------:R-:W-:Y:S05]  /*8c90*/  @P2 BRA `(.L_x_1474) ;  /* 0x0000000000a82947 */ /* 0x000fea0003800000 */
[----:B01----:R-:W0:Y:S01]  /*8ca0*/  LDS.128 R4, [R3+0xf400] ;  /* 0x00f4000003047984 */ /* 0x003e220000000c00 */
[----:B------:R-:W-:Y:S01]  /*8cb0*/  SHF.R.U32.HI R34, RZ, 0x10, R31 ;  /* 0x00000010ff227819 */ /* 0x000fe2000001161f */
[--C-:B------:R-:W-:Y:S01]  /*8cc0*/  HADD2.F32 R32, -RZ, R46.reuse.H1_H1 ;  /* 0x3000002eff207230 */ /* 0x100fe20000004100 */
        /* <DEDUP_REMOVED lines=16> */
[----:B------:R-:W-:Y:S02]  /*8dd0*/  HADD2.F32 R31, -RZ, R45.H1_H1 ;  /* 0x3000002dff1f7230 */ /* 0x000fe40000004100 */
[----:B------:R-:W-:Y:S01]  /*8de0*/  FFMA.FTZ R37, R30, R33, -R35 ;  /* 0x000000211e257223 */ /* 0x000fe20000010823 */
[----:B------:R-:W-:Y:S02]  /*8df0*/  HADD2.F32 R6, -RZ, R5.H0_H0 ;  /* 0x20000005ff067230 */ /* 0x000fe40000004100 */
[-C--:B------:R-:W-:Y:S01]  /*8e00*/  FMUL.FTZ R34, R4, R32.reuse ;  /* 0x0000002004227220 */ /* 0x080fe20000410000 */
[----:B------:R-:W-:Y:S02]  /*8e10*/  HADD2.F32 R45, -RZ, R45.H0_H0 ;  /* 0x2000002dff2d7230 */ /* 0x000fe40000004100 */
        /* <DEDUP_REMOVED lines=18> */
.L_x_1474:
[----:B------:R-:W-:Y:S05]  /*8f40*/  BSYNC B1 ;  /* 0x0000000000017941 */ /* 0x000fea0003800000 */
.L_x_1473:
[----:B------:R-:W-:Y:S04]  /*8f50*/  BSSY B1, `(.L_x_1475) ;  /* 0x000002c000017945 */ /* 0x000fe80003800000 */
[----:B------:R-:W-:Y:S05]  /*8f60*/  @P3 BRA `(.L_x_1476) ;  /* 0x0000000000a83947 */ /* 0x000fea0003800000 */
[----:B012---:R-:W0:Y:S01]  /*8f70*/  LDS.128 R4, [R0+0xf400] ;  /* 0x00f4000000047984 */ /* 0x007e220000000c00 */
[----:B------:R-:W-:Y:S01]  /*8f80*/  SHF.R.U32.HI R29, RZ, 0x10, R25 ;  /* 0x00000010ff1d7819 */ /* 0x000fe20000011619 */
[----:B------:R-:W-:Y:S01]  /*8f90*/  HADD2.F32 R28, -RZ, R43.H0_H0 ;  /* 0x2000002bff1c7230 */ /* 0x000fe20000004100 */
[--C-:B------:R-:W-:Y:S01]  /*8fa0*/  SHF.R.U32.HI R31, RZ, 0x10, R27.reuse ;  /* 0x00000010ff1f7819 */ /* 0x100fe2000001161b */
        /* <DEDUP_REMOVED lines=38> */
.L_x_1476:
[----:B------:R-:W-:Y:S05]  /*9210*/  BSYNC B1 ;  /* 0x0000000000017941 */ /* 0x000fea0003800000 */
.L_x_1475:
        /* <DEDUP_REMOVED lines=44> */
.L_x_1478:
[----:B------:R-:W-:Y:S05]  /*94e0*/  BSYNC B1 ;  /* 0x0000000000017941 */ /* 0x000fea0003800000 */
.L_x_1477:
        /* <DEDUP_REMOVED lines=44> */
.L_x_1462:
[----:B------:R-:W2:Y:S01]  /*97b0*/  LDL R12, [R1+0x2c] ;  /* 0x00002c00010c7983 */ /* 0x000ea20000100800 */
[----:B------:R-:W0:Y:S01]  /*97c0*/  LDC R25, c[0x0][0x448] ;  /* 0x00011200ff197b82 */ /* 0x000e220000000800 */
[----:B------:R-:W-:Y:S01]  /*97d0*/  ULDC.64 UR4, c[0x0][0x3f8] ;  /* 0x0000fe0000047ab9 */ /* 0x000fe20000000a00 */
[----:B------:R-:W-:Y:S01]  /*97e0*/  ULDC.64 UR6, c[0x0][0x408] ;  /* 0x0001020000067ab9 */ /* 0x000fe20000000a00 */
[----:B------:R-:W3:Y:S04]  /*97f0*/  LDL R11, [R1+0x28] ;  /* 0x00002800010b7983 */ /* 0x000ee80000100800 */
[----:B------:R-:W2:Y:S01]  /*9800*/  LDL.64 R14, [R1+0x8] ;  /* 0x00000800010e7983 */ /* 0x000ea20000100a00 */
[----:B------:R-:W-:Y:S02]  /*9810*/  IMAD.MOV.U32 R6, RZ, RZ, R24 ;  /* 0x000000ffff067224 */ /* 0x000fe400078e0018 */
[----:B------:R-:W-:-:S02]  /*9820*/  IMAD.MOV.U32 R7, RZ, RZ, R27 ;  /* 0x000000ffff077224 */ /* 0x000fc400078e001b */
        /* <DEDUP_REMOVED lines=24> */
[----:B--2---:R-:W-:-:S02]  /*99b0*/  IMAD.IADD R47, R14, 0x1, R12 ;  /* 0x000000010e2f7824 */ /* 0x004fc400078e020c */
[----:B---3--:R-:W-:-:S03]  /*99c0*/  IMAD.IADD R20, R14, 0x1, R11 ;  /* 0x000000010e147824 */ /* 0x008fc600078e020b */
[----:B------:R-:W-:Y:S02]  /*99d0*/  SHF.R.S32.HI R48, RZ, 0x1f, R47 ;  /* 0x0000001fff307819 */ /* 0x000fe4000001142f */
[----:B------:R-:W-:Y:S02]  /*99e0*/  SHF.R.S32.HI R21, RZ, 0x1f, R20 ;  /* 0x0000001fff157819 */ /* 0x000fe40000011414 */
[----:B------:R-:W-:Y:S02]  /*99f0*/  LEA.HI R50, R48, R47, RZ, 0x3 ;  /* 0x0000002f30327211 */ /* 0x000fe400078f18ff */
[----:B------:R-:W-:Y:S02]  /*9a00*/  LEA.HI R46, R21, R20, RZ, 0x3 ;  /* 0x00000014152e7211 */ /* 0x000fe400078f18ff */
[----:B------:R-:W-:Y:S02]  /*9a10*/  SHF.R.S32.HI R49, RZ, 0x3, R50 ;  /* 0x00000003ff317819 */ /* 0x000fe40000011432 */
[----:B------:R-:W-:Y:S01]  /*9a20*/  SHF.R.S32.HI R45, RZ, 0x3, R46 ;  /* 0x00000003ff2d7819 */ /* 0x000fe2000001142e */
[----:B------:R-:W-:Y:S06]  /*9a30*/  BRA.DIV UR4, `(.L_x_1479) ;  /* 0x000001ae04b47947 */ /* 0x000fec000b800000 */
[----:B------:R-:W0:Y:S04]  /*9a40*/  SHFL.IDX PT, R3, R13, RZ, 0x1e1f ;  /* 0x001e1fff0d037589 */ /* 0x000e2800000e0000 */
[----:B------:R-:W1:Y:S04]  /*9a50*/  SHFL.IDX PT, R0, R0, RZ, 0x1e1f ;  /* 0x001e1fff00007589 */ /* 0x000e6800000e0000 */
[----:B------:R-:W2:Y:S04]  /*9a60*/  SHFL.IDX PT, R5, R5, RZ, 0x1e1f ;  /* 0x001e1fff05057589 */ /* 0x000ea800000e0000 */
[----:B------:R3:W4:Y:S01]  /*9a70*/  SHFL.IDX PT, R14, R4, RZ, 0x1e1f ;  /* 0x001e1fff040e7589 */ /* 0x00072200000e0000 */
[----:B0-----:R-:W-:-:S02]  /*9a80*/  IMAD.MOV.U32 R37, RZ, RZ, R3 ;  /* 0x000000ffff257224 */ /* 0x001fc400078e0003 */
[----:B-1-3--:R-:W-:-:S07]  /*9a90*/  IMAD.MOV.U32 R36, RZ, RZ, R0 ;  /* 0x000000ffff247224 */ /* 0x00afce00078e0000 */
.L_x_1774:
[----:B------:R-:W3:Y:S01]  /*9aa0*/  LDL R54, [R1+0x54] ;  /* 0x0000540001367983 */ /* 0x000ee20000100800 */
[----:B------:R-:W-:Y:S01]  /*9ab0*/  IMAD R25, R136, R25, RZ ;  /* 0x0000001988197224 */ /* 0x000fe200078e02ff */
[----:B------:R-:W-:Y:S01]  /*9ac0*/  BSSY B1, `(.L_x_1480) ;  /* 0x0000035000017945 */ /* 0x000fe20003800000 */
[----:B----4-:R-:W-:Y:S01]  /*9ad0*/  IMAD.MOV.U32 R38, RZ, RZ, R14 ;  /* 0x000000ffff267224 */ /* 0x010fe200078e000e */
[----:B------:R-:W-:Y:S01]  /*9ae0*/  CS2R R6, SRZ ;  /* 0x0000000000067805 */ /* 0x000fe2000001ff00 */
[----:B------:R-:W-:Y:S01]  /*9af0*/  IMAD R73, R73, -0xc0, R25 ;  /* 0xffffff4049497824 */ /* 0x000fe200078e0219 */
[----:B------:R-:W-:Y:S01]  /*9b00*/  ISETP.GE.AND P1, PT, R10, R25, PT ;  /* 0x000000190a00720c */ /* 0x000fe20003f26270 */
[----:B--2---:R-:W-:Y:S01]  /*9b10*/  IMAD.MOV.U32 R39, RZ, RZ, R5 ;  /* 0x000000ffff277224 */ /* 0x004fe200078e0005 */
[----:B------:R-:W-:Y:S02]  /*9b20*/  CS2R R4, SRZ ;  /* 0x0000000000047805 */ /* 0x000fe4000001ff00 */
[----:B------:R-:W-:-:S02]  /*9b30*/  CS2R R8, SRZ ;  /* 0x0000000000087805 */ /* 0x000fc4000001ff00 */
[----:B------:R-:W-:Y:S02]  /*9b40*/  VIMNMX R0, R73, 0xc0, PT ;  /* 0x000000c049007848 */ /* 0x000fe40003fe0100 */
[----:B------:R-:W-:Y:S02]  /*9b50*/  CS2R R10, SRZ ;  /* 0x00000000000a7805 */ /* 0x000fe4000001ff00 */
[----:B------:R-:W-:Y:S02]  /*9b60*/  CS2R R12, SRZ ;  /* 0x00000000000c7805 */ /* 0x000fe4000001ff00 */
[----:B------:R-:W-:Y:S02]  /*9b70*/  CS2R R14, SRZ ;  /* 0x00000000000e7805 */ /* 0x000fe4000001ff00 */
[----:B------:R-:W-:Y:S02]  /*9b80*/  ISETP.GE.AND P0, PT, R19, R0, PT ;  /* 0x000000001300720c */ /* 0x000fe40003f06270 */
[----:B------:R-:W-:-:S02]  /*9b90*/  CS2R R24, SRZ ;  /* 0x0000000000187805 */ /* 0x000fc4000001ff00 */
[----:B------:R-:W-:Y:S02]  /*9ba0*/  CS2R R26, SRZ ;  /* 0x00000000001a7805 */ /* 0x000fe4000001ff00 */
[----:B------:R-:W-:Y:S02]  /*9bb0*/  CS2R R28, SRZ ;  /* 0x00000000001c7805 */ /* 0x000fe4000001ff00 */
[----:B------:R-:W-:Y:S02]  /*9bc0*/  CS2R R30, SRZ ;  /* 0x00000000001e7805 */ /* 0x000fe4000001ff00 */
[----:B------:R-:W-:Y:S02]  /*9bd0*/  CS2R R32, SRZ ;  /* 0x0000000000207805 */ /* 0x000fe4000001ff00 */
[----:B------:R-:W-:Y:S02]  /*9be0*/  CS2R R34, SRZ ;  /* 0x0000000000227805 */ /* 0x000fe4000001ff00 */
[----:B---3--:R-:W-:Y:S01]  /*9bf0*/  LEA.HI R0, R54, R54, RZ, 0x1 ;  /* 0x0000003636007211 */ /* 0x008fe200078f08ff */
[----:B------:R-:W-:Y:S06]  /*9c00*/  @P1 BRA `(.L_x_1481) ;  /* 0x0000000000801947 */ /* 0x000fec0003800000 */
[C---:B------:R-:W-:Y:S01]  /*9c10*/  VIADD R3, R22.reuse, 0x10 ;  /* 0x0000001016037836 */ /* 0x040fe20000000000 */
[----:B------:R-:W-:Y:S01]  /*9c20*/  ULDC UR4, c[0x0][0x3f4] ;  /* 0x0000fd0000047ab9 */ /* 0x000fe20000000800 */
[C---:B------:R-:W-:Y:S01]  /*9c30*/  VIADD R4, R22.reuse, 0x20 ;  /* 0x0000002016047836 */ /* 0x040fe20000000000 */
[----:B------:R-:W-:Y:S02]  /*9c40*/  ISETP.GE.AND P1, PT, R22, UR4, PT ;  /* 0x0000000416007c0c */ /* 0x000fe4000bf26270 */
[----:B------:R-:W-:Y:S02]  /*9c50*/  CS2R R24, SRZ ;  /* 0x0000000000187805 */ /* 0x000fe4000001ff00 */
[----:B------:R-:W-:Y:S02]  /*9c60*/  ISETP.GE.AND P2, PT, R3, UR4, PT ;  /* 0x0000000403007c0c */ /* 0x000fe4000bf46270 */
[----:B------:R-:W-:Y:S02]  /*9c70*/  CS2R R26, SRZ ;  /* 0x00000000001a7805 */ /* 0x000fe4000001ff00 */
[----:B------:R-:W-:-:S02]  /*9c80*/  ISETP.GE.AND P3, PT, R4, UR4, PT ;  /* 0x0000000404007c0c */ /* 0x000fc4000bf66270 */
[----:B------:R-:W-:Y:S02]  /*9c90*/  CS2R R4, SRZ ;  /* 0x0000000000047805 */ /* 0x000fe4000001ff00 */
[----:B------:R-:W-:Y:S02]  /*9ca0*/  CS2R R6, SRZ ;  /* 0x0000000000067805 */ /* 0x000fe4000001ff00 */
[----:B------:R-:W-:Y:S01]  /*9cb0*/  CS2R R28, SRZ ;  /* 0x00000000001c7805 */ /* 0x000fe2000001ff00 */
[----:B------:R-:W-:-:S04]  /*9cc0*/  @!P1 IMAD.WIDE R12, R22, 0x2, R36 ;  /* 0x00000002160c9825 */ /* 0x000fc800078e0224 */
[----:B------:R-:W-:Y:S01]  /*9cd0*/  @!P2 IMAD.SHL.U32 R3, R49, 0x8, RZ ;  /* 0x000000083103a824 */ /* 0x000fe200078e00ff */
[----:B------:R0:W5:Y:S01]  /*9ce0*/  @!P1 LD.E.128 R24, desc[UR38][R12.64] ;  /* 0x000000260c189980 */ /* 0x000162000c101d00 */
[----:B------:R-:W-:Y:S01]  /*9cf0*/  @!P3 IMAD.SHL.U32 R53, R45, 0x8, RZ ;  /* 0x000000082d35b824 */ /* 0x000fe200078e00ff */
[----:B------:R-:W-:Y:S01]  /*9d00*/  CS2R R30, SRZ ;  /* 0x00000000001e7805 */ /* 0x000fe2000001ff00 */
[--C-:B------:R-:W-:Y:S01]  /*9d10*/  @!P2 IMAD.WIDE R40, R3, 0x2, R36.reuse ;  /* 0x000000020328a825 */ /* 0x100fe200078e0224 */
[----:B------:R-:W-:Y:S02]  /*9d20*/  CS2R R8, SRZ ;  /* 0x0000000000087805 */ /* 0x000fe4000001ff00 */
[----:B------:R-:W-:Y:S02]  /*9d30*/  CS2R R10, SRZ ;  /* 0x00000000000a7805 */ /* 0x000fe4000001ff00 */
[----:B------:R-:W-:Y:S01]  /*9d40*/  CS2R R32, SRZ ;  /* 0x0000000000207805 */ /* 0x000fe2000001ff00 */
[----:B------:R-:W-:Y:S01]  /*9d50*/  @!P3 IMAD.WIDE R42, R53, 0x2, R36 ;  /* 0x00000002352ab825 */ /* 0x000fe200078e0224 */
[----:B------:R-:W-:-:S02]  /*9d60*/  CS2R R34, SRZ ;  /* 0x0000000000227805 */ /* 0x000fc4000001ff00 */
[----:B------:R-:W-:Y:S02]  /*9d70*/  CS2R R14, SRZ ;  /* 0x00000000000e7805 */ /* 0x000fe4000001ff00 */
[----:B0-----:R-:W-:Y:S01]  /*9d80*/  CS2R R12, SRZ ;  /* 0x00000000000c7805 */ /* 0x001fe2000001ff00 */
[--C-:B------:R-:W-:Y:S01]  /*9d90*/  @!P2 IMAD.WIDE R36, R3, 0x2, R38.reuse ;  /* 0x000000020324a825 */ /* 0x100fe200078e0226 */
[----:B------:R0:W5:Y:S03]  /*9da0*/  @!P2 LD.E.128 R28, desc[UR38][R40.64] ;  /* 0x00000026281ca980 */ /* 0x000166000c101d00 */
[--C-:B------:R-:W-:Y:S01]  /*9db0*/  @!P3 IMAD.WIDE R52, R53, 0x2, R38.reuse ;  /* 0x000000023534b825 */ /* 0x100fe200078e0226 */
[----:B------:R0:W5:Y:S03]  /*9dc0*/  @!P2 LD.E.128 R8, desc[UR38][R36.64] ;  /* 0x000000262408a980 */ /* 0x000166000c101d00 */
[----:B------:R-:W-:Y:S01]  /*9dd0*/  @!P1 IMAD.WIDE R38, R22, 0x2, R38 ;  /* 0x0000000216269825 */ /* 0x000fe200078e0226 */
[----:B------:R0:W5:Y:S04]  /*9de0*/  @!P3 LD.E.128 R32, desc[UR38][R42.64] ;  /* 0x000000262a20b980 */ /* 0x000168000c101d00 */
[----:B------:R0:W5:Y:S04]  /*9df0*/  @!P1 LD.E.128 R4, desc[UR38][R38.64] ;  /* 0x0000002626049980 */ /* 0x000168000c101d00 */
[----:B------:R0:W5:Y:S02]  /*9e00*/  @!P3 LD.E.128 R12, desc[UR38][R52.64] ;  /* 0x00000026340cb980 */ /* 0x000164000c101d00 */
.L_x_1481:
[----:B------:R-:W-:Y:S05]  /*9e10*/  BSYNC B1 ;  /* 0x0000000000017941 */ /* 0x000fea0003800000 */
.L_x_1480:
[----:B------:R-:W-:Y:S01]  /*9e20*/  LOP3.LUT R0, R0, 0xfffffffe, RZ, 0xc0, !PT ;  /* 0xfffffffe00007812 */ /* 0x000fe200078ec0ff */
[----:B0----5:R-:W-:Y:S01]  /*9e30*/  IMAD.MOV.U32 R37, RZ, RZ, R6 ;  /* 0x000000ffff257224 */ /* 0x021fe200078e0006 */
[----:B------:R-:W-:Y:S01]  /*9e40*/  BSSY B1, `(.L_x_1482) ;  /* 0x000002a000017945 */ /* 0x000fe20003800000 */
[----:B------:R-:W-:Y:S02]  /*9e50*/  IMAD.MOV.U32 R3, RZ, RZ, R4 ;  /* 0x000000ffff037224 */ /* 0x000fe400078e0004 */
        /* <DEDUP_REMOVED lines=10> */
[----:B------:R-:W-:Y:S01]  /*9f00*/  PRMT R60, R3, 0x7610, R60 ;  /* 0x00007610033c7816 */ /* 0x000fe2000000003c */
[----:B------:R-:W-:-:S02]  /*9f10*/  IMAD.MOV.U32 R0, RZ, RZ, R10 ;  /* 0x000000ffff007224 */ /* 0x000fc400078e000a */
[----:B------:R-:W-:Y:S01]  /*9f20*/  PRMT R56, R36, 0x5410, R38 ;  /* 0x0000541024387816 */ /* 0x000fe20000000026 */
[----:B------:R-:W-:Y:S02]  /*9f30*/  IMAD.MOV.U32 R3, RZ, RZ, R11 ;  /* 0x000000ffff037224 */ /* 0x000fe400078e000b */
        /* <DEDUP_REMOVED lines=14> */
[----:B------:R-:W-:-:S03]  /*a020*/  IMAD.MOV.U32 R38, RZ, RZ, R28 ;  /* 0x000000ffff267224 */ /* 0x000fc600078e001c */
[----:B------:R-:W-:Y:S01]  /*a030*/  PRMT R75, R0, 0x5410, R36 ;  /* 0x00005410004b7816 */ /* 0x000fe20000000024 */
[----:B------:R-:W-:Y:S01]  /*a040*/  IMAD.MOV.U32 R0, RZ, RZ, R30 ;  /* 0x000000ffff007224 */ /* 0x000fe200078e001e */
        /* <DEDUP_REMOVED lines=8> */
[----:B0-----:R-:W-:Y:S06]  /*a0d0*/  @!P1 BRA `(.L_x_1483) ;  /* 0x000001a800809947 */ /* 0x001fec0003800000 */
.L_x_1775:
[----:B------:R-:W-:Y:S05]  /*a0e0*/  BSYNC B1 ;  /* 0x0000000000017941 */ /* 0x000fea0003800000 */
.L_x_1482:
[----:B------:R-:W-:Y:S01]  /*a0f0*/  PRMT R53, R0, 0x5410, R36 ;  /* 0x0000541000357816 */ /* 0x000fe20000000024 */
[----:B------:R-:W-:Y:S06]  /*a100*/  @P0 BRA `(.L_x_1468) ;  /* 0x0000001400000947 */ /* 0x000fec0003800000 */
[----:B------:R1:W5:Y:S01]  /*a110*/  LDL R78, [R1+0x14] ;  /* 0x00001400014e7983 */ /* 0x0003620000100800 */
[----:B------:R-:W2:Y:S01]  /*a120*/  LDC R0, c[0x0][0x3f4] ;  /* 0x0000fd00ff007b82 */ /* 0x000ea20000000800 */
[C---:B0-----:R-:W-:Y:S01]  /*a130*/  VIADD R37, R22.reuse, 0x10 ;  /* 0x0000001016257836 */ /* 0x041fe20000000000 */
[----:B------:R-:W-:Y:S01]  /*a140*/  BSSY B1, `(.L_x_1484) ;  /* 0x000006e000017945 */ /* 0x000fe20003800000 */
[C---:B------:R-:W-:Y:S01]  /*a150*/  VIADD R39, R22.reuse, 0x20 ;  /* 0x0000002016277836 */ /* 0x040fe20000000000 */
[----:B------:R-:W-:Y:S02]  /*a160*/  SHF.R.U32.HI R77, RZ, 0x3, R157 ;  /* 0x00000003ff4d7819 */ /* 0x000fe4000001169d */
[-C--:B--2---:R-:W-:Y:S02]  /*a170*/  ISETP.GE.AND P0, PT, R22, R0.reuse, PT ;  /* 0x000000001600720c */ /* 0x084fe40003f06270 */
[-C--:B------:R-:W-:Y:S02]  /*a180*/  ISETP.GE.AND P1, PT, R37, R0.reuse, PT ;  /* 0x000000002500720c */ /* 0x080fe40003f26270 */
[----:B------:R-:W-:-:S09]  /*a190*/  ISETP.GE.AND P2, PT, R39, R0, PT ;  /* 0x000000002700720c */ /* 0x000fd20003f46270 */
[----:B-1----:R-:W-:Y:S05]  /*a1a0*/  @P0 BRA `(.L_x_1485) ;  /* 0x00000004009c0947 */ /* 0x002fea0003800000 */
[----:B------:R-:W0:Y:S01]  /*a1b0*/  S2R R38, SR_TID.X ;  /* 0x0000000000267919 */ /* 0x000e220000002100 */
[--C-:B------:R-:W-:Y:S01]  /*a1c0*/  SHF.R.U64 R24, R24, 0x10, R25.reuse ;  /* 0x0000001018187819 */ /* 0x100fe20000001219 */
[----:B------:R-:W-:Y:S01]  /*a1d0*/  HADD2.F32 R69, -RZ, R69.H0_H0 ;  /* 0x20000045ff457230 */ /* 0x000fe20000004100 */
[----:B------:R-:W-:Y:S01]  /*a1e0*/  SHF.R.U32.HI R68, RZ, 0x10, R25 ;  /* 0x00000010ff447819 */ /* 0x000fe20000011619 */
[----:B------:R-:W-:Y:S01]  /*a1f0*/  HADD2.F32 R67, -RZ, R67.H0_H0 ;  /* 0x20000043ff437230 */ /* 0x000fe20000004100 */
[--C-:B------:R-:W-:Y:S02]  /*a200*/  SHF.R.U64 R25, R4, 0x10, R5.reuse ;  /* 0x0000001004197819 */ /* 0x100fe40000001205 */
[----:B------:R-:W-:Y:S02]  /*a210*/  SHF.R.U32.HI R70, RZ, 0x10, R5 ;  /* 0x00000010ff467819 */ /* 0x000fe40000011605 */
[----:B------:R-:W-:Y:S01]  /*a220*/  SHF.R.U64 R5, R6, 0x10, R7 ;  /* 0x0000001006057819 */ /* 0x000fe20000001207 */
[----:B------:R-:W-:Y:S01]  /*a230*/  HADD2.F32 R25, -RZ, R25.H0_H0 ;  /* 0x20000019ff197230 */ /* 0x000fe20000004100 */
[----:B------:R-:W-:Y:S01]  /*a240*/  SHF.R.U64 R4, R26, 0x10, R27 ;  /* 0x000000101a047819 */ /* 0x000fe2000000121b */
[----:B------:R-:W-:Y:S01]  /*a250*/  HADD2.F32 R70, -RZ, R70.H0_H0 ;  /* 0x20000046ff467230 */ /* 0x000fe20000004100 */
[----:B------:R-:W-:-:S02]  /*a260*/  SHF.R.U32.HI R74, RZ, 0x10, R7 ;  /* 0x00000010ff4a7819 */ /* 0x000fc40000011607 */
[----:B------:R-:W-:Y:S01]  /*a270*/  SHF.R.U32.HI R27, RZ, 0x10, R27 ;  /* 0x00000010ff1b7819 */ /* 0x000fe2000001161b */
[----:B0-----:R-:W-:-:S05]  /*a280*/  VIADD R38, R38, 0xffffff80 ;  /* 0xffffff8026267836 */ /* 0x001fca0000000000 */
[----:B------:R-:W-:-:S04]  /*a290*/  LEA.HI R36, R38, R38, RZ, 0x1 ;  /* 0x0000002626247211 */ /* 0x000fc800078f08ff */
[----:B------:R-:W-:-:S05]  /*a2a0*/  LOP3.LUT R36, R36, 0xfffffffe, RZ, 0xc0, !PT ;  /* 0xfffffffe24247812 */ /* 0x000fca00078ec0ff */
[----:B------:R-:W-:Y:S01]  /*a2b0*/  IMAD.IADD R37, R38, 0x1, -R36 ;  /* 0x0000000126257824 */ /* 0x000fe200078e0a24 */
[----:B------:R-:W-:-:S04]  /*a2c0*/  LOP3.LUT R38, R157, 0x18, R22, 0xf8, !PT ;  /* 0x000000189d267812 */ /* 0x000fc800078ef816 */
[----:B------:R-:W-:Y:S02]  /*a2d0*/  LEA.HI R36, R0, R37, RZ, 0x1d ;  /* 0x0000002500247211 */ /* 0x000fe400078fe8ff */
[----:B------:R-:W-:Y:S02]  /*a2e0*/  LOP3.LUT R38, R38, R77, RZ, 0x3c, !PT ;  /* 0x0000004d26267212 */ /* 0x000fe400078e3cff */
[----:B------:R-:W-:-:S03]  /*a2f0*/  SHF.R.S32.HI R37, RZ, 0x1f, R36 ;  /* 0x0000001fff257819 */ /* 0x000fc60000011424 */
[----:B-----5:R-:W-:Y:S01]  /*a300*/  IMAD.IADD R38, R78, 0x1, R38 ;  /* 0x000000014e267824 */ /* 0x020fe200078e0226 */
[----:B------:R-:W-:Y:S01]  /*a310*/  LEA.HI R37, R37, R36, RZ, 0x2 ;  /* 0x0000002425257211 */ /* 0x000fe200078f10ff */
[----:B------:R-:W-:-:S03]  /*a320*/  IMAD.SHL.U32 R36, R36, 0x8, RZ ;  /* 0x0000000824247824 */ /* 0x000fc600078e00ff */
[----:B------:R-:W-:Y:S02]  /*a330*/  SHF.R.S32.HI R37, RZ, 0x2, R37 ;  /* 0x00000002ff257819 */ /* 0x000fe40000011425 */
[----:B------:R-:W-:Y:S02]  /*a340*/  LOP3.LUT R36, R157, 0x18, R36, 0xf8, !PT ;  /* 0x000000189d247812 */ /* 0x000fe400078ef824 */
[----:B------:R-:W-:Y:S01]  /*a350*/  LEA R54, R38, UR40, 0x1 ;  /* 0x0000002826367c11 */ /* 0x000fe2000f8e08ff */
[----:B------:R-:W-:Y:S01]  /*a360*/  IMAD R40, R37, 0x1800, R78 ;  /* 0x0000180025287824 */ /* 0x000fe200078e024e */
[----:B------:R-:W-:-:S03]  /*a370*/  LOP3.LUT R41, R36, R77, RZ, 0x3c, !PT ;  /* 0x0000004d24297212 */ /* 0x000fc600078e3cff */
[----:B------:R-:W0:Y:S02]  /*a380*/  LDS.128 R36, [R54] ;  /* 0x0000000036247984 */ /* 0x000e240000000c00 */
        /* <DEDUP_REMOVED lines=9> */
[--C-:B-1----:R-:W-:Y:S02]  /*a420*/  HADD2.F32 R6, -RZ, R41.reuse.H0_H0 ;  /* 0x20000029ff067230 */ /* 0x102fe40000004100 */
[----:B------:R-:W-:Y:S02]  /*a430*/  HADD2.F32 R64, -RZ, R41.H1_H1 ;  /* 0x30000029ff407230 */ /* 0x000fe40000004100 */
[----:B------:R-:W-:Y:S02]  /*a440*/  HADD2.F32 R41, -RZ, R40.H0_H0 ;  /* 0x20000028ff297230 */ /* 0x000fe40000004100 */
[C---:B------:R-:W-:Y:S01]  /*a450*/  FMUL.FTZ R71, R6.reuse, R69 ;  /* 0x0000004506477220 */ /* 0x040fe20000410000 */
[-C--:B------:R-:W-:Y:S01]  /*a460*/  FMUL.FTZ R73, R6, R67.reuse ;  /* 0x0000004306497220 */ /* 0x080fe20000410000 */
[----:B------:R-:W-:Y:S01]  /*a470*/  FMUL.FTZ R72, R64, R70 ;  /* 0x0000004640487220 */ /* 0x000fe20000410000 */
[----:B------:R-:W-:Y:S02]  /*a480*/  HADD2.F32 R65, -RZ, R42.H0_H0 ;  /* 0x2000002aff417230 */ /* 0x000fe40000004100 */
[----:B------:R-:W-:Y:S01]  /*a490*/  FFMA.FTZ R6, R26, R67, -R71 ;  /* 0x000000431a067223 */ /* 0x000fe20000010847 */
[----:B------:R-:W-:-:S02]  /*a4a0*/  HADD2.F32 R67, -RZ, R68.H0_H0 ;  /* 0x20000044ff437230 */ /* 0x000fc40000004100 */
[----:B------:R-:W-:Y:S01]  /*a4b0*/  FFMA.FTZ R26, R26, R69, R73 ;  /* 0x000000451a1a7223 */ /* 0x000fe20000010049 */
[--C-:B------:R-:W-:Y:S02]  /*a4c0*/  HADD2.F32 R68, -RZ, R61.reuse.H0_H0 ;  /* 0x2000003dff447230 */ /* 0x100fe40000004100 */
[----:B------:R-:W-:Y:S02]  /*a4d0*/  HADD2.F32 R61, -RZ, R61.H1_H1 ;  /* 0x3000003dff3d7230 */ /* 0x000fe40000004100 */
[-C--:B------:R-:W-:Y:S01]  /*a4e0*/  FMUL.FTZ R64, R64, R67.reuse ;  /* 0x0000004340407220 */ /* 0x080fe20000410000 */
[----:B------:R-:W-:Y:S01]  /*a4f0*/  FFMA.FTZ R69, R63, R67, -R72 ;  /* 0x000000433f457223 */ /* 0x000fe20000010848 */
[C---:B------:R-:W-:Y:S01]  /*a500*/  FMUL.FTZ R67, R41.reuse, R68 ;  /* 0x0000004429437220 */ /* 0x040fe20000410000 */
[----:B------:R-:W-:Y:S02]  /*a510*/  HADD2.F32 R72, -RZ, R60.H1_H1 ;  /* 0x3000003cff487230 */ /* 0x000fe40000004100 */
[----:B------:R-:W-:Y:S01]  /*a520*/  FMUL.FTZ R41, R41, R61 ;  /* 0x0000003d29297220 */ /* 0x000fe20000410000 */
[----:B------:R-:W-:Y:S01]  /*a530*/  FFMA.FTZ R63, R63, R70, R64 ;  /* 0x000000463f3f7223 */ /* 0x000fe20000010040 */
[----:B------:R-:W-:-:S02]  /*a540*/  HADD2.F32 R64, -RZ, R75.H0_H0 ;  /* 0x2000004bff407230 */ /* 0x000fc40000004100 */
[C---:B------:R-:W-:Y:S01]  /*a550*/  FFMA.FTZ R67, R62.reuse, R61, -R67 ;  /* 0x0000003d3e437223 */ /* 0x040fe20000010843 */
[----:B------:R-:W-:Y:S01]  /*a560*/  FFMA.FTZ R68, R62, R68, R41 ;  /* 0x000000443e447223 */ /* 0x000fe20000010029 */
[C---:B------:R-:W-:Y:S01]  /*a570*/  FMUL.FTZ R62, R65.reuse, R72 ;  /* 0x00000048413e7220 */ /* 0x040fe20000410000 */
[----:B------:R-:W-:Y:S02]  /*a580*/  HADD2.F32 R66, -RZ, R43.H0_H0 ;  /* 0x2000002bff427230 */ /* 0x000fe40000004100 */
[-C--:B------:R-:W-:Y:S01]  /*a590*/  FMUL.FTZ R70, R65, R64.reuse ;  /* 0x0000004041467220 */ /* 0x080fe20000410000 */
[----:B------:R-:W-:Y:S02]  /*a5a0*/  HADD2.F32 R61, -RZ, R60.H0_H0 ;  /* 0x2000003cff3d7230 */ /* 0x000fe40000004100 */
[C---:B------:R-:W-:Y:S01]  /*a5b0*/  FFMA.FTZ R64, R37.reuse, R64, -R62 ;  /* 0x0000004025407223 */ /* 0x040fe2000001083e */
[----:B------:R-:W-:Y:S02]  /*a5c0*/  HADD2.F32 R41, -RZ, R75.H1_H1 ;  /* 0x3000004bff297230 */ /* 0x000fe40000004100 */
[----:B------:R-:W-:Y:S01]  /*a5d0*/  FFMA.FTZ R70, R37, R72, R70 ;  /* 0x0000004825467223 */ /* 0x000fe20000010046 */
[----:B------:R-:W-:-:S02]  /*a5e0*/  HADD2.F32 R62, -RZ, R74.H0_H0 ;  /* 0x2000004aff3e7230 */ /* 0x000fc40000004100 */
[C---:B------:R-:W-:Y:S01]  /*a5f0*/  FMUL.FTZ R74, R66.reuse, R61 ;  /* 0x0000003d424a7220 */ /* 0x040fe20000410000 */
[----:B------:R-:W-:Y:S02]  /*a600*/  HADD2.F32 R43, -RZ, R43.H1_H1 ;  /* 0x3000002bff2b7230 */ /* 0x000fe40000004100 */
[-C--:B------:R-:W-:Y:S01]  /*a610*/  FMUL.FTZ R66, R66, R41.reuse ;  /* 0x0000002942427220 */ /* 0x080fe20000410000 */
[----:B------:R-:W-:Y:S02]  /*a620*/  HADD2.F32 R60, -RZ, R27.H0_H0 ;  /* 0x2000001bff3c7230 */ /* 0x000fe40000004100 */
[----:B------:R-:W-:Y:S01]  /*a630*/  FFMA.FTZ R74, R7, R41, -R74 ;  /* 0x00000029074a7223 */ /* 0x000fe2000001084a */
[----:B------:R-:W-:Y:S02]  /*a640*/  HADD2.F32 R40, -RZ, R40.H1_H1 ;  /* 0x30000028ff287230 */ /* 0x000fe40000004100 */
[----:B------:R-:W-:Y:S01]  /*a650*/  FMUL.FTZ R72, R43, R62 ;  /* 0x0000003e2b487220 */ /* 0x000fe20000410000 */
[----:B------:R-:W-:-:S02]  /*a660*/  HADD2.F32 R42, -RZ, R42.H1_H1 ;  /* 0x3000002aff2a7230 */ /* 0x000fc40000004100 */
[----:B------:R-:W-:Y:S01]  /*a670*/  FFMA.FTZ R66, R7, R61, R66 ;  /* 0x0000003d07427223 */ /* 0x000fe20000010042 */
[-C--:B------:R-:W-:Y:S01]  /*a680*/  FMUL.FTZ R76, R43, R60.reuse ;  /* 0x0000003c2b4c7220 */ /* 0x080fe20000410000 */
[----:B------:R-:W-:Y:S02]  /*a690*/  HADD2.F32 R27, -RZ, R5.H0_H0 ;  /* 0x20000005ff1b7230 */ /* 0x000fe40000004100 */
[C---:B------:R-:W-:Y:S01]  /*a6a0*/  FFMA.FTZ R43, R39.reuse, R60, -R72 ;  /* 0x0000003c272b7223 */ /* 0x040fe20000010848 */
[----:B------:R-:W-:Y:S02]  /*a6b0*/  HADD2.F32 R7, -RZ, R24.H0_H0 ;  /* 0x20000018ff077230 */ /* 0x000fe40000004100 */
[----:B------:R-:W-:Y:S01]  /*a6c0*/  FFMA.FTZ R61, R39, R62, R76 ;  /* 0x0000003e273d7223 */ /* 0x000fe2000001004c */
[----:B------:R-:W-:Y:S02]  /*a6d0*/  HADD2.F32 R5, -RZ, R4.H0_H0 ;  /* 0x20000004ff057230 */ /* 0x000fe40000004100 */
[----:B------:R-:W-:Y:S01]  /*a6e0*/  FMUL.FTZ R37, R40, R25 ;  /* 0x0000001928257220 */ /* 0x000fe20000410000 */
[----:B------:R-:W-:-:S02]  /*a6f0*/  HADD2.F32 R36, -RZ, R36.H1_H1 ;  /* 0x30000024ff247230 */ /* 0x000fc40000004100 */
[----:B------:R-:W-:Y:S01]  /*a700*/  FMUL.FTZ R39, R42, R27 ;  /* 0x0000001b2a277220 */ /* 0x000fe20000410000 */
[----:B------:R-:W-:Y:S02]  /*a710*/  HADD2.F32 R38, -RZ, R38.H1_H1 ;  /* 0x30000026ff267230 */ /* 0x000fe40000004100 */
[----:B------:R-:W-:Y:S01]  /*a720*/  FMUL.FTZ R40, R40, R7 ;  /* 0x0000000728287220 */ /* 0x000fe20000410000 */
[----:B------:R-:W-:Y:S01]  /*a730*/  FMUL.FTZ R42, R42, R5 ;  /* 0x000000052a2a7220 */ /* 0x000fe20000410000 */
[----:B------:R-:W-:Y:S01]  /*a740*/  FFMA.FTZ R4, R36, R7, -R37 ;  /* 0x0000000724047223 */ /* 0x000fe20000010825 */
[----:B------:R-:W-:Y:S01]  /*a750*/  F2FP.F16.F32.PACK_AB R7, R43, R74 ;  /* 0x0000004a2b07723e */ /* 0x000fe200000000ff */
        /* <DEDUP_REMOVED lines=10> */
[----:B------:R-:W-:-:S05]  /*a800*/  F2FP.F16.F32.PACK_AB R26, R41, R70 ;  /* 0x00000046291a723e */ /* 0x000fca00000000ff */
[----:B------:R0:W-:Y:S02]  /*a810*/  STS.128 [R55+0xc400], R24 ;  /* 0x00c4001837007388 */ /* 0x0001e40000000c00 */
.L_x_1485:
[----:B------:R-:W-:Y:S05]  /*a820*/  BSYNC B1 ;  /* 0x0000000000017941 */ /* 0x000fea0003800000 */
.L_x_1484:
[----:B------:R-:W-:Y:S04]  /*a830*/  BSSY B1, `(.L_x_1486) ;  /* 0x0000067000017945 */ /* 0x000fe80003800000 */
[----:B------:R-:W-:Y:S05]  /*a840*/  @P1 BRA `(.L_x_1487) ;  /* 0x0000000400941947 */ /* 0x000fea0003800000 */
[----:B------:R-:W-:Y:S01]  /*a850*/  LEA.HI R49, R0, R49, RZ, 0x1d ;  /* 0x0000003100317211 */ /* 0x000fe200078fe8ff */
[----:B------:R-:W-:Y:S01]  /*a860*/  HADD2.F32 R39, -RZ, R58.H1_H1 ;  /* 0x3000003aff277230 */ /* 0x000fe20000004100 */
[----:B------:R-:W-:Y:S01]  /*a870*/  LEA.HI R47, R48, R47, RZ, 0x5 ;  /* 0x0000002f302f7211 */ /* 0x000fe200078f28ff */
[--C-:B------:R-:W-:Y:S01]  /*a880*/  HADD2.F32 R41, -RZ, R56.reuse.H1_H1 ;  /* 0x30000038ff297230 */ /* 0x100fe20000004100 */
[----:B0-----:R-:W-:Y:S01]  /*a890*/  SHF.R.S32.HI R4, RZ, 0x1f, R49 ;  /* 0x0000001fff047819 */ /* 0x001fe20000011431 */
[----:B------:R-:W-:Y:S01]  /*a8a0*/  HADD2.F32 R56, -RZ, R56.H0_H0 ;  /* 0x20000038ff387230 */ /* 0x000fe20000004100 */
[----:B------:R-:W-:Y:S01]  /*a8b0*/  SHF.R.S32.HI R47, RZ, 0x5, R47 ;  /* 0x00000005ff2f7819 */ /* 0x000fe2000001142f */
[----:B------:R-:W-:Y:S01]  /*a8c0*/  HADD2.F32 R58, -RZ, R58.H0_H0 ;  /* 0x2000003aff3a7230 */ /* 0x000fe20000004100 */
[----:B------:R-:W-:Y:S01]  /*a8d0*/  LEA.HI R5, R4, R49, RZ, 0x2 ;  /* 0x0000003104057211 */ /* 0x000fe200078f10ff */
[----:B------:R-:W-:Y:S01]  /*a8e0*/  IMAD.SHL.U32 R4, R49, 0x8, RZ ;  /* 0x0000000831047824 */ /* 0x000fe200078e00ff */
[----:B------:R-:W-:Y:S01]  /*a8f0*/  LOP3.LUT R50, R157, 0x18, R50, 0xf8, !PT ;  /* 0x000000189d327812 */ /* 0x000fe200078ef832 */
[----:B-----5:R-:W-:Y:S01]  /*a900*/  IMAD R47, R47, 0x1800, R78 ;  /* 0x000018002f2f7824 */ /* 0x020fe200078e024e */
[----:B------:R-:W-:-:S02]  /*a910*/  SHF.R.S32.HI R5, RZ, 0x2, R5 ;  /* 0x00000002ff057819 */ /* 0x000fc40000011405 */
[----:B------:R-:W-:Y:S02]  /*a920*/  LOP3.LUT R4, R157, 0x18, R4, 0xf8, !PT ;  /* 0x000000189d047812 */ /* 0x000fe400078ef804 */
[-C--:B------:R-:W-:Y:S01]  /*a930*/  LOP3.LUT R50, R50, R77.reuse, RZ, 0x3c, !PT ;  /* 0x0000004d32327212 */ /* 0x080fe200078e3cff */
[----:B------:R-:W-:Y:S01]  /*a940*/  IMAD R24, R5, 0x1800, R78 ;  /* 0x0000180005187824 */ /* 0x000fe200078e024e */
[----:B------:R-:W-:Y:S02]  /*a950*/  LOP3.LUT R25, R4, R77, RZ, 0x3c, !PT ;  /* 0x0000004d04197212 */ /* 0x000fe400078e3cff */
[--C-:B------:R-:W-:Y:S01]  /*a960*/  SHF.R.U64 R60, R28, 0x10, R29.reuse ;  /* 0x000000101c3c7819 */ /* 0x100fe2000000121d */
[----:B------:R-:W-:Y:S01]  /*a970*/  IMAD.IADD R36, R47, 0x1, R50 ;  /* 0x000000012f247824 */ /* 0x000fe200078e0232 */
[----:B------:R-:W-:Y:S01]  /*a980*/  SHF.R.U32.HI R40, RZ, 0x10, R29 ;  /* 0x00000010ff287819 */ /* 0x000fe2000001161d */
[----:B------:R-:W-:Y:S01]  /*a990*/  IMAD.IADD R25, R24, 0x1, R25 ;  /* 0x0000000118197824 */ /* 0x000fe200078e0219 */
[----:B------:R-:W-:-:S02]  /*a9a0*/  SHF.R.U32.HI R38, RZ, 0x10, R9 ;  /* 0x00000010ff267819 */ /* 0x000fc40000011609 */
[----:B------:R-:W-:Y:S01]  /*a9b0*/  LEA R36, R36, UR40, 0x1 ;  /* 0x0000002824247c11 */ /* 0x000fe2000f8e08ff */
[----:B------:R-:W-:Y:S01]  /*a9c0*/  IMAD R37, R25, 0x2, R2 ;  /* 0x0000000219257824 */ /* 0x000fe200078e0202 */
[----:B------:R-:W-:Y:S01]  /*a9d0*/  SHF.R.U64 R54, R8, 0x10, R9 ;  /* 0x0000001008367819 */ /* 0x000fe20000001209 */
[----:B------:R-:W-:Y:S01]  /*a9e0*/  HADD2.F32 R38, -RZ, R38.H0_H0 ;  /* 0x20000026ff267230 */ /* 0x000fe20000004100 */
[--C-:B------:R-:W-:Y:S01]  /*a9f0*/  SHF.R.U64 R55, R30, 0x10, R31.reuse ;  /* 0x000000101e377819 */ /* 0x100fe2000000121f */
[----:B------:R-:W0:Y:S01]  /*aa00*/  LDS.128 R4, [R36] ;  /* 0x0000000024047984 */ /* 0x000e220000000c00 */
[----:B------:R-:W-:Y:S02]  /*aa10*/  SHF.R.U32.HI R50, RZ, 0x10, R31 ;  /* 0x00000010ff327819 */ /* 0x000fe4000001161f */
[--C-:B------:R-:W-:Y:S01]  /*aa20*/  SHF.R.U32.HI R48, RZ, 0x10, R11.reuse ;  /* 0x00000010ff307819 */ /* 0x100fe2000001160b */
[----:B------:R-:W1:Y:S01]  /*aa30*/  LDS.128 R24, [R37+0xc400] ;  /* 0x00c4000025187984 */ /* 0x000e620000000c00 */
[----:B------:R-:W-:Y:S01]  /*aa40*/  SHF.R.U64 R49, R10, 0x10, R11 ;  /* 0x000000100a317819 */ /* 0x000fe2000000120b */
[----:B0-----:R-:W-:-:S02]  /*aa50*/  HADD2.F32 R8, -RZ, R5.H0_H0 ;  /* 0x20000005ff087230 */ /* 0x001fc40000004100 */
        /* <DEDUP_REMOVED lines=8> */
[----:B------:R-:W-:Y:S02]  /*aae0*/  HADD2.F32 R5, -RZ, R4.H0_H0 ;  /* 0x20000004ff057230 */ /* 0x000fe40000004100 */
[C---:B------:R-:W-:Y:S01]  /*aaf0*/  FFMA.FTZ R43, R8.reuse, R39, -R43 ;  /* 0x00000027082b7223 */ /* 0x040fe2000001082b */
[----:B------:R-:W-:Y:S01]  /*ab00*/  FFMA.FTZ R47, R8, R41, R47 ;  /* 0x00000029082f7223 */ /* 0x000fe2000001002f */
[----:B------:R-:W-:Y:S01]  /*ab10*/  FMUL.FTZ R42, R29, R28 ;  /* 0x0000001c1d2a7220 */ /* 0x000fe20000410000 */
[----:B------:R-:W-:Y:S01]  /*ab20*/  FMUL.FTZ R8, R25, R56 ;  /* 0x0000003819087220 */ /* 0x000fe20000410000 */
[C---:B------:R-:W-:Y:S01]  /*ab30*/  FFMA.FTZ R40, R9.reuse, R28, -R40 ;  /* 0x0000001c09287223 */ /* 0x040fe20000010828 */
[----:B------:R-:W-:Y:S02]  /*ab40*/  HADD2.F32 R30, -RZ, R26.H0_H0 ;  /* 0x2000001aff1e7230 */ /* 0x000fe40000004100 */
[----:B------:R-:W-:Y:S01]  /*ab50*/  FFMA.FTZ R42, R9, R38, R42 ;  /* 0x00000026092a7223 */ /* 0x000fe2000001002a */
[----:B------:R-:W-:-:S02]  /*ab60*/  HADD2.F32 R29, -RZ, R57.H0_H0 ;  /* 0x20000039ff1d7230 */ /* 0x000fc40000004100 */
[-C--:B------:R-:W-:Y:S01]  /*ab70*/  FMUL.FTZ R25, R25, R58.reuse ;  /* 0x0000003a19197220 */ /* 0x080fe20000410000 */
[----:B------:R-:W-:Y:S02]  /*ab80*/  HADD2.F32 R9, -RZ, R59.H0_H0 ;  /* 0x2000003bff097230 */ /* 0x000fe40000004100 */
[C---:B------:R-:W-:Y:S01]  /*ab90*/  FFMA.FTZ R58, R5.reuse, R58, -R8 ;  /* 0x0000003a053a7223 */ /* 0x040fe20000010808 */
[----:B------:R-:W-:Y:S02]  /*aba0*/  HADD2.F32 R31, -RZ, R27.H0_H0 ;  /* 0x2000001bff1f7230 */ /* 0x000fe40000004100 */
[----:B------:R-:W-:Y:S01]  /*abb0*/  FFMA.FTZ R56, R5, R56, R25 ;  /* 0x0000003805387223 */ /* 0x000fe20000010019 */
[----:B------:R-:W-:Y:S02]  /*abc0*/  HADD2.F32 R38, -RZ, R57.H1_H1 ;  /* 0x30000039ff267230 */ /* 0x000fe40000004100 */
[----:B------:R-:W-:Y:S01]  /*abd0*/  FMUL.FTZ R5, R30, R29 ;  /* 0x0000001d1e057220 */ /* 0x000fe20000410000 */
[----:B------:R-:W-:-:S02]  /*abe0*/  HADD2.F32 R8, -RZ, R59.H1_H1 ;  /* 0x3000003bff087230 */ /* 0x000fc40000004100 */
[----:B------:R-:W-:Y:S01]  /*abf0*/  FMUL.FTZ R25, R30, R9 ;  /* 0x000000091e197220 */ /* 0x000fe20000410000 */
[----:B------:R-:W-:Y:S02]  /*ac00*/  HADD2.F32 R30, -RZ, R48.H0_H0 ;  /* 0x20000030ff1e7230 */ /* 0x000fe40000004100 */
[C---:B------:R-:W-:Y:S01]  /*ac10*/  FMUL.FTZ R48, R31.reuse, R38 ;  /* 0x000000261f307220 */ /* 0x040fe20000410000 */
[----:B------:R-:W-:Y:S02]  /*ac20*/  HADD2.F32 R11, -RZ, R7.H0_H0 ;  /* 0x20000007ff0b7230 */ /* 0x000fe40000004100 */
[-C--:B------:R-:W-:Y:S01]  /*ac30*/  FMUL.FTZ R31, R31, R8.reuse ;  /* 0x000000081f1f7220 */ /* 0x080fe20000410000 */
[----:B------:R-:W-:Y:S02]  /*ac40*/  HADD2.F32 R10, -RZ, R6.H0_H0 ;  /* 0x20000006ff0a7230 */ /* 0x000fe40000004100 */
[----:B------:R-:W-:Y:S02]  /*ac50*/  HADD2.F32 R27, -RZ, R27.H1_H1 ;  /* 0x3000001bff1b7230 */ /* 0x000fe40000004100 */
[----:B------:R-:W-:Y:S01]  /*ac60*/  FFMA.FTZ R48, R11, R8, -R48 ;  /* 0x000000080b307223 */ /* 0x000fe20000010830 */
[----:B------:R-:W-:-:S02]  /*ac70*/  HADD2.F32 R28, -RZ, R50.H0_H0 ;  /* 0x20000032ff1c7230 */ /* 0x000fc40000004100 */
[----:B------:R-:W-:Y:S01]  /*ac80*/  FFMA.FTZ R38, R11, R38, R31 ;  /* 0x000000260b267223 */ /* 0x000fe2000001001f */
[----:B------:R-:W-:Y:S02]  /*ac90*/  HADD2.F32 R7, -RZ, R7.H1_H1 ;  /* 0x30000007ff077230 */ /* 0x000fe40000004100 */
[C---:B------:R-:W-:Y:S01]  /*aca0*/  FFMA.FTZ R39, R10.reuse, R9, -R5 ;  /* 0x000000090a277223 */ /* 0x040fe20000010805 */
[----:B------:R-:W-:Y:S02]  /*acb0*/  HADD2.F32 R24, -RZ, R24.H1_H1 ;  /* 0x30000018ff187230 */ /* 0x000fe40000004100 */
[C---:B------:R-:W-:Y:S01]  /*acc0*/  FMUL.FTZ R50, R27.reuse, R30 ;  /* 0x0000001e1b327220 */ /* 0x040fe20000410000 */
[----:B------:R-:W-:Y:S01]  /*acd0*/  FMUL.FTZ R8, R27, R28 ;  /* 0x0000001c1b087220 */ /* 0x000fe20000410000 */
[----:B------:R-:W-:Y:S02]  /*ace0*/  HADD2.F32 R11, -RZ, R54.H0_H0 ;  /* 0x20000036ff0b7230 */ /* 0x000fe40000004100 */
[----:B------:R-:W-:Y:S01]  /*acf0*/  FFMA.FTZ R10, R10, R29, R25 ;  /* 0x0000001d0a0a7223 */ /* 0x000fe20000010019 */
[----:B------:R-:W-:-:S02]  /*ad00*/  HADD2.F32 R5, -RZ, R60.H0_H0 ;  /* 0x2000003cff057230 */ /* 0x000fc40000004100 */
[C---:B------:R-:W-:Y:S01]  /*ad10*/  FFMA.FTZ R41, R7.reuse, R28, -R50 ;  /* 0x0000001c07297223 */ /* 0x040fe20000010832 */
[----:B------:R-:W-:Y:S02]  /*ad20*/  HADD2.F32 R26, -RZ, R26.H1_H1 ;  /* 0x3000001aff1a7230 */ /* 0x000fe40000004100 */
[----:B------:R-:W-:Y:S02]  /*ad30*/  HADD2.F32 R25, -RZ, R49.H0_H0 ;  /* 0x20000031ff197230 */ /* 0x000fe40000004100 */
[----:B------:R-:W-:Y:S01]  /*ad40*/  FFMA.FTZ R49, R7, R30, R8 ;  /* 0x0000001e07317223 */ /* 0x000fe20000010008 */
[----:B------:R-:W-:Y:S02]  /*ad50*/  HADD2.F32 R9, -RZ, R55.H0_H0 ;  /* 0x20000037ff097230 */ /* 0x000fe40000004100 */
[C---:B------:R-:W-:Y:S01]  /*ad60*/  FMUL.FTZ R7, R24.reuse, R11 ;  /* 0x0000000b18077220 */ /* 0x040fe20000410000 */
[----:B------:R-:W-:Y:S02]  /*ad70*/  HADD2.F32 R4, -RZ, R4.H1_H1 ;  /* 0x30000004ff047230 */ /* 0x000fe40000004100 */
[----:B------:R-:W-:Y:S01]  /*ad80*/  FMUL.FTZ R24, R24, R5 ;  /* 0x0000000518187220 */ /* 0x000fe20000410000 */
[----:B------:R-:W-:-:S02]  /*ad90*/  HADD2.F32 R6, -RZ, R6.H1_H1 ;  /* 0x30000006ff067230 */ /* 0x000fc40000004100 */
[C---:B------:R-:W-:Y:S01]  /*ada0*/  FMUL.FTZ R31, R26.reuse, R25 ;  /* 0x000000191a1f7220 */ /* 0x040fe20000410000 */
[----:B------:R-:W-:Y:S01]  /*adb0*/  FMUL.FTZ R26, R26, R9 ;  /* 0x000000091a1a7220 */ /* 0x000fe20000410000 */
[C---:B------:R-:W-:Y:S01]  /*adc0*/  FFMA.FTZ R29, R4.reuse, R11, R24 ;  /* 0x0000000b041d7223 */ /* 0x040fe20000010018 */
[----:B------:R-:W-:Y:S01]  /*add0*/  FFMA.FTZ R27, R4, R5, -R7 ;  /* 0x00000005041b7223 */ /* 0x000fe20000010807 */
[C---:B------:R-:W-:Y:S01]  /*ade0*/  FFMA.FTZ R24, R6.reuse, R9, -R31 ;  /* 0x0000000906187223 */ /* 0x040fe2000001081f */
[----:B------:R-:W-:Y:S01]  /*adf0*/  FFMA.FTZ R25, R6, R25, R26 ;  /* 0x0000001906197223 */ /* 0x000fe2000001001a */
[----:B------:R-:W-:Y:S02]  /*ae00*/  F2FP.F16.F32.PACK_AB R7, R41, R48 ;  /* 0x000000302907723e */ /* 0x000fe400000000ff */
[----:B------:R-:W-:Y:S02]  /*ae10*/  F2FP.F16.F32.PACK_AB R5, R40, R43 ;  /* 0x0000002b2805723e */ /* 0x000fe400000000ff */
[----:B------:R-:W-:-:S02]  /*ae20*/  F2FP.F16.F32.PACK_AB R4, R27, R58 ;  /* 0x0000003a1b04723e */ /* 0x000fc400000000ff */
[----:B------:R-:W-:Y:S02]  /*ae30*/  F2FP.F16.F32.PACK_AB R6, R24, R39 ;  /* 0x000000271806723e */ /* 0x000fe400000000ff */
[----:B------:R-:W-:Y:S02]  /*ae40*/  F2FP.F16.F32.PACK_AB R11, R49, R38 ;  /* 0x00000026310b723e */ /* 0x000fe400000000ff */
[----:B------:R-:W-:Y:S01]  /*ae50*/  F2FP.F16.F32.PACK_AB R9, R42, R47 ;  /* 0x0000002f2a09723e */ /* 0x000fe200000000ff */
[----:B------:R1:W-:Y:S01]  /*ae60*/  STS.128 [R36], R4 ;  /* 0x0000000424007388 */ /* 0x0003e20000000c00 */
[----:B------:R-:W-:Y:S02]  /*ae70*/  F2FP.F16.F32.PACK_AB R8, R29, R56 ;  /* 0x000000381d08723e */ /* 0x000fe400000000ff */
[----:B------:R-:W-:-:S05]  /*ae80*/  F2FP.F16.F32.PACK_AB R10, R25, R10 ;  /* 0x0000000a190a723e */ /* 0x000fca00000000ff */
[----:B------:R1:W-:Y:S02]  /*ae90*/  STS.128 [R37+0xc400], R8 ;  /* 0x00c4000825007388 */ /* 0x0003e40000000c00 */
.L_x_1487:
[----:B------:R-:W-:Y:S05]  /*aea0*/  BSYNC B1 ;  /* 0x0000000000017941 */ /* 0x000fea0003800000 */
.L_x_1486:
[----:B------:R-:W-:Y:S05]  /*aeb0*/  @P2 BRA `(.L_x_1468) ;  /* 0x0000000400942947 */ /* 0x000fea0003800000 */
[----:B------:R-:W-:Y:S01]  /*aec0*/  LEA.HI R0, R0, R45, RZ, 0x1d ;  /* 0x0000002d00007211 */ /* 0x000fe200078fe8ff */
[--C-:B0-----:R-:W-:Y:S01]  /*aed0*/  HADD2.F32 R27, -RZ, R52.reuse.H1_H1 ;  /* 0x30000034ff1b7230 */ /* 0x101fe20000004100 */
[----:B------:R-:W-:Y:S01]  /*aee0*/  LEA.HI R20, R21, R20, RZ, 0x5 ;  /* 0x0000001415147211 */ /* 0x000fe200078f28ff */
[--C-:B------:R-:W-:Y:S01]  /*aef0*/  HADD2.F32 R29, -RZ, R3.reuse.H1_H1 ;  /* 0x30000003ff1d7230 */ /* 0x100fe20000004100 */
[----:B-1----:R-:W-:Y:S01]  /*af00*/  SHF.R.S32.HI R5, RZ, 0x1f, R0 ;  /* 0x0000001fff057819 */ /* 0x002fe20000011400 */
[----:B------:R-:W-:Y:S01]  /*af10*/  HADD2.F32 R28, -RZ, R3.H0_H0 ;  /* 0x20000003ff1c7230 */ /* 0x000fe20000004100 */
[----:B------:R-:W-:Y:S01]  /*af20*/  SHF.R.S32.HI R20, RZ, 0x5, R20 ;  /* 0x00000005ff147819 */ /* 0x000fe20000011414 */
[----:B------:R-:W-:Y:S01]  /*af30*/  HADD2.F32 R52, -RZ, R52.H0_H0 ;  /* 0x20000034ff347230 */ /* 0x000fe20000004100 */
[----:B------:R-:W-:Y:S01]  /*af40*/  LEA.HI R5, R5, R0, RZ, 0x2 ;  /* 0x0000000005057211 */ /* 0x000fe200078f10ff */
[----:B------:R-:W-:Y:S01]  /*af50*/  IMAD.SHL.U32 R0, R0, 0x8, RZ ;  /* 0x0000000800007824 */ /* 0x000fe200078e00ff */
[C---:B------:R-:W-:Y:S01]  /*af60*/  LOP3.LUT R46, R157.reuse, 0x18, R46, 0xf8, !PT ;  /* 0x000000189d2e7812 */ /* 0x040fe200078ef82e */
[----:B-----5:R-:W-:Y:S01]  /*af70*/  IMAD R20, R20, 0x1800, R78 ;  /* 0x0000180014147824 */ /* 0x020fe200078e024e */
[----:B------:R-:W-:Y:S01]  /*af80*/  SHF.R.S32.HI R5, RZ, 0x2, R5 ;  /* 0x00000002ff057819 */ /* 0x000fe20000011405 */
[--C-:B------:R-:W-:Y:S01]  /*af90*/  HADD2.F32 R3, -RZ, R53.reuse.H0_H0 ;  /* 0x20000035ff037230 */ /* 0x100fe20000004100 */
[----:B------:R-:W-:Y:S01]  /*afa0*/  LOP3.LUT R4, R157, 0x18, R0, 0xf8, !PT ;  /* 0x000000189d047812 */ /* 0x000fe200078ef800 */
[----:B------:R-:W-:Y:S01]  /*afb0*/  HADD2.F32 R53, -RZ, R53.H1_H1 ;  /* 0x30000035ff357230 */ /* 0x000fe20000004100 */
[-C--:B------:R-:W-:Y:S01]  /*afc0*/  LOP3.LUT R7, R46, R77.reuse, RZ, 0x3c, !PT ;  /* 0x0000004d2e077212 */ /* 0x080fe200078e3cff */
[----:B------:R-:W-:Y:S01]  /*afd0*/  IMAD R8, R5, 0x1800, R78 ;  /* 0x0000180005087824 */ /* 0x000fe200078e024e */
[----:B------:R-:W-:-:S02]  /*afe0*/  LOP3.LUT R9, R4, R77, RZ, 0x3c, !PT ;  /* 0x0000004d04097212 */ /* 0x000fc400078e3cff */
[----:B------:R-:W-:Y:S01]  /*aff0*/  SHF.R.U32.HI R30, RZ, 0x10, R13 ;  /* 0x00000010ff1e7819 */ /* 0x000fe2000001160d */
[----:B------:R-:W-:Y:S01]  /*b000*/  IMAD.IADD R7, R20, 0x1, R7 ;  /* 0x0000000114077824 */ /* 0x000fe200078e0207 */
[----:B------:R-:W-:Y:S01]  /*b010*/  SHF.R.U64 R40, R32, 0x10, R33 ;  /* 0x0000001020287819 */ /* 0x000fe20000001221 */
[----:B------:R-:W-:Y:S01]  /*b020*/  IMAD.IADD R9, R8, 0x1, R9 ;  /* 0x0000000108097824 */ /* 0x000fe200078e0209 */
[----:B------:R-:W-:Y:S01]  /*b030*/  SHF.R.U32.HI R32, RZ, 0x10, R33 ;  /* 0x00000010ff207819 */ /* 0x000fe20000011621 */
[----:B------:R-:W-:Y:S01]  /*b040*/  HADD2.F32 R30, -RZ, R30.H0_H0 ;  /* 0x2000001eff1e7230 */ /* 0x000fe20000004100 */
[----:B------:R-:W-:Y:S01]  /*b050*/  LEA R0, R7, UR40, 0x1 ;  /* 0x0000002807007c11 */ /* 0x000fe2000f8e08ff */
[----:B------:R-:W-:Y:S01]  /*b060*/  IMAD R20, R9, 0x2, R2 ;  /* 0x0000000209147824 */ /* 0x000fe200078e0202 */
[----:B------:R-:W-:Y:S02]  /*b070*/  SHF.R.U64 R37, R12, 0x10, R13 ;  /* 0x000000100c257819 */ /* 0x000fe4000000120d */
[--C-:B------:R-:W-:Y:S01]  /*b080*/  SHF.R.U64 R39, R34, 0x10, R35.reuse ;  /* 0x0000001022277819 */ /* 0x100fe20000001223 */
[----:B------:R-:W0:Y:S01]  /*b090*/  LDS.128 R4, [R0] ;  /* 0x0000000000047984 */ /* 0x000e220000000c00 */
[----:B------:R-:W-:-:S02]  /*b0a0*/  SHF.R.U32.HI R36, RZ, 0x10, R35 ;  /* 0x00000010ff247819 */ /* 0x000fc40000011623 */
[--C-:B------:R-:W-:Y:S01]  /*b0b0*/  SHF.R.U32.HI R34, RZ, 0x10, R15.reuse ;  /* 0x00000010ff227819 */ /* 0x100fe2000001160f */
[----:B------:R-:W1:Y:S01]  /*b0c0*/  LDS.128 R8, [R20+0xc400] ;  /* 0x00c4000014087984 */ /* 0x000e620000000c00 */
[----:B------:R-:W-:Y:S01]  /*b0d0*/  SHF.R.U64 R35, R14, 0x10, R15 ;  /* 0x000000100e237819 */ /* 0x000fe2000000120f */
[--C-:B0-----:R-:W-:Y:S02]  /*b0e0*/  HADD2.F32 R12, -RZ, R5.reuse.H0_H0 ;  /* 0x20000005ff0c7230 */ /* 0x101fe40000004100 */
[----:B------:R-:W-:Y:S02]  /*b0f0*/  HADD2.F32 R13, -RZ, R5.H1_H1 ;  /* 0x30000005ff0d7230 */ /* 0x000fe40000004100 */
[--C-:B-1----:R-:W-:Y:S02]  /*b100*/  HADD2.F32 R21, -RZ, R9.reuse.H0_H0 ;  /* 0x20000009ff157230 */ /* 0x102fe40000004100 */
[----:B------:R-:W-:Y:S02]  /*b110*/  HADD2.F32 R24, -RZ, R9.H1_H1 ;  /* 0x30000009ff187230 */ /* 0x000fe40000004100 */
[----:B------:R-:W-:-:S02]  /*b120*/  HADD2.F32 R9, -RZ, R8.H0_H0 ;  /* 0x20000008ff097230 */ /* 0x000fc40000004100 */
[C---:B------:R-:W-:Y:S01]  /*b130*/  FMUL.FTZ R31, R21.reuse, R29 ;  /* 0x0000001d151f7220 */ /* 0x040fe20000410000 */
[-C--:B------:R-:W-:Y:S01]  /*b140*/  FMUL.FTZ R33, R21, R27.reuse ;  /* 0x0000001b15217220 */ /* 0x080fe20000410000 */
[----:B------:R-:W-:Y:S02]  /*b150*/  HADD2.F32 R21, -RZ, R32.H0_H0 ;  /* 0x20000020ff157230 */ /* 0x000fe40000004100 */
[----:B------:R-:W-:Y:S01]  /*b160*/  FMUL.FTZ R32, R24, R30 ;  /* 0x0000001e18207220 */ /* 0x000fe20000410000 */
[C---:B------:R-:W-:Y:S01]  /*b170*/  FFMA.FTZ R31, R12.reuse, R27, -R31 ;  /* 0x0000001b0c1f7223 */ /* 0x040fe2000001081f */
[----:B------:R-:W-:Y:S01]  /*b180*/  FFMA.FTZ R33, R12, R29, R33 ;  /* 0x0000001d0c217223 */ /* 0x000fe20000010021 */
[----:B------:R-:W-:Y:S02]  /*b190*/  HADD2.F32 R5, -RZ, R4.H0_H0 ;  /* 0x20000004ff057230 */ /* 0x000fe40000004100 */
[-C--:B------:R-:W-:Y:S01]  /*b1a0*/  FMUL.FTZ R24, R24, R21.reuse ;  /* 0x0000001518187220 */ /* 0x080fe20000410000 */
[----:B------:R-:W-:Y:S01]  /*b1b0*/  FFMA.FTZ R32, R13, R21, -R32 ;  /* 0x000000150d207223 */ /* 0x000fe20000010820 */
[----:B------:R-:W-:Y:S01]  /*b1c0*/  FMUL.FTZ R12, R9, R28 ;  /* 0x0000001c090c7220 */ /* 0x000fe20000410000 */
[----:B------:R-:W-:-:S02]  /*b1d0*/  HADD2.F32 R25, -RZ, R10.H0_H0 ;  /* 0x2000000aff197230 */ /* 0x000fc40000004100 */
[----:B------:R-:W-:Y:S01]  /*b1e0*/  FMUL.FTZ R9, R9, R52 ;  /* 0x0000003409097220 */ /* 0x000fe20000410000 */
[----:B------:R-:W-:Y:S02]  /*b1f0*/  HADD2.F32 R21, -RZ, R51.H0_H0 ;  /* 0x20000033ff157230 */ /* 0x000fe40000004100 */
[----:B------:R-:W-:Y:S01]  /*b200*/  FFMA.FTZ R30, R13, R30, R24 ;  /* 0x0000001e0d1e7223 */ /* 0x000fe20000010018 */
[----:B------:R-:W-:Y:S02]  /*b210*/  HADD2.F32 R14, -RZ, R6.H0_H0 ;  /* 0x20000006ff0e7230 */ /* 0x000fe40000004100 */
[C---:B------:R-:W-:Y:S01]  /*b220*/  FFMA.FTZ R52, R5.reuse, R52, -R12 ;  /* 0x0000003405347223 */ /* 0x040fe2000001080c */
[--C-:B------:R-:W-:Y:S02]  /*b230*/  HADD2.F32 R26, -RZ, R11.reuse.H0_H0 ;  /* 0x2000000bff1a7230 */ /* 0x100fe40000004100 */
[----:B------:R-:W-:Y:S01]  /*b240*/  FFMA.FTZ R28, R5, R28, R9 ;  /* 0x0000001c051c7223 */ /* 0x000fe20000010009 */
[----:B------:R-:W-:-:S02]  /*b250*/  HADD2.F32 R11, -RZ, R11.H1_H1 ;  /* 0x3000000bff0b7230 */ /* 0x000fc40000004100 */
[C---:B------:R-:W-:Y:S01]  /*b260*/  FMUL.FTZ R5, R25.reuse, R21 ;  /* 0x0000001519057220 */ /* 0x040fe20000410000 */
[----:B------:R-:W-:Y:S02]  /*b270*/  HADD2.F32 R51, -RZ, R51.H1_H1 ;  /* 0x30000033ff337230 */ /* 0x000fe40000004100 */
[-C--:B------:R-:W-:Y:S01]  /*b280*/  FMUL.FTZ R9, R25, R3.reuse ;  /* 0x0000000319097220 */ /* 0x080fe20000410000 */
[----:B------:R-:W-:Y:S02]  /*b290*/  HADD2.F32 R24, -RZ, R34.H0_H0 ;  /* 0x20000022ff187230 */ /* 0x000fe40000004100 */
[----:B------:R-:W-:Y:S01]  /*b2a0*/  FFMA.FTZ R25, R14, R3, -R5 ;  /* 0x000000030e197223 */ /* 0x000fe20000010805 */
[----:B------:R-:W-:Y:S02]  /*b2b0*/  HADD2.F32 R12, -RZ, R36.H0_H0 ;  /* 0x20000024ff0c7230 */ /* 0x000fe40000004100 */
[----:B------:R-:W-:Y:S01]  /*b2c0*/  FMUL.FTZ R34, R26, R51 ;  /* 0x000000331a227220 */ /* 0x000fe20000410000 */
[----:B------:R-:W-:-:S02]  /*b2d0*/  HADD2.F32 R15, -RZ, R7.H0_H0 ;  /* 0x20000007ff0f7230 */ /* 0x000fc40000004100 */
[----:B------:R-:W-:Y:S01]  /*b2e0*/  FFMA.FTZ R14, R14, R21, R9 ;  /* 0x000000150e0e7223 */ /* 0x000fe20000010009 */
[----:B------:R-:W-:Y:S02]  /*b2f0*/  HADD2.F32 R7, -RZ, R7.H1_H1 ;  /* 0x30000007ff077230 */ /* 0x000fe40000004100 */
[C---:B------:R-:W-:Y:S01]  /*b300*/  FMUL.FTZ R36, R11.reuse, R24 ;  /* 0x000000180b247220 */ /* 0x040fe20000410000 */
[----:B------:R-:W-:Y:S01]  /*b310*/  FMUL.FTZ R38, R11, R12 ;  /* 0x0000000c0b267220 */ /* 0x000fe20000410000 */
[----:B------:R-:W-:Y:S02]  /*b320*/  HADD2.F32 R8, -RZ, R8.H1_H1 ;  /* 0x30000008ff087230 */ /* 0x000fe40000004100 */
[-C--:B------:R-:W-:Y:S01]  /*b330*/  FMUL.FTZ R26, R26, R53.reuse ;  /* 0x000000351a1a7220 */ /* 0x080fe20000410000 */
[----:B------:R-:W-:Y:S02]  /*b340*/  HADD2.F32 R10, -RZ, R10.H1_H1 ;  /* 0x3000000aff0a7230 */ /* 0x000fe40000004100 */
        /* <DEDUP_REMOVED lines=23> */
[----:B------:R-:W-:Y:S01]  /*b4c0*/  F2FP.F16.F32.PACK_AB R9, R30, R33 ;  /* 0x000000211e09723e */ /* 0x000fe200000000ff */
[----:B------:R0:W-:Y:S01]  /*b4d0*/  STS.128 [R0], R4 ;  /* 0x0000000400007388 */ /* 0x0001e20000000c00 */
[----:B------:R-:W-:Y:S02]  /*b4e0*/  F2FP.F16.F32.PACK_AB R8, R13, R28 ;  /* 0x0000001c0d08723e */ /* 0x000fe400000000ff */
[----:B------:R-:W-:-:S05]  /*b4f0*/  F2FP.F16.F32.PACK_AB R10, R15, R14 ;  /* 0x0000000e0f0a723e */ /* 0x000fca00000000ff */
[----:B------:R0:W-:Y:S02]  /*b500*/  STS.128 [R20+0xc400], R8 ;  /* 0x00c4000814007388 */ /* 0x0001e40000000c00 */
.L_x_1468:
[----:B------:R-:W-:Y:S05]  /*b510*/  BSYNC B0 ;  /* 0x0000000000007941 */ /* 0x000fea0003800000 */
.L_x_1461:
        /* <DEDUP_REMOVED lines=8> */
.L_x_1459:
[----:B0--3--:R-:W-:-:S05]  /*b5a0*/  IMAD.U32 R0, RZ, RZ, UR37 ;  /* 0x00000025ff007e24 */ /* 0x009fca000f8e00ff */
[----:B------:R-:W-:-:S13]  /*b5b0*/  ISETP.NE.AND P0, PT, R0, 0x3, PT ;  /* 0x000000030000780c */ /* 0x000fda0003f05270 */
[----:B------:R-:W-:Y:S05]  /*b5c0*/  @!P0 BRA `(.L_x_1488) ;  /* 0x0000000000048947 */ /* 0x000fea0003800000 */
[----:B------:R-:W-:Y:S01]  /*b5d0*/  BPT.TRAP 0x1 ;  /* 0x000000040000795c */ /* 0x000fe20000300000 */
.L_x_1488:
[----:B------:R-:W-:Y:S01]  /*b5e0*/  IMAD R0, R16, 0x8, R2 ;  /* 0x0000000810007824 */ /* 0x000fe200078e0202 */
[----:B-12-4-:R-:W-:-:S04]  /*b5f0*/  SHF.L.U32 R3, R18, 0x1f, RZ ;  /* 0x0000001f12037819 */ /* 0x016fc800000006ff */
[----:B------:R0:W1:Y:S01]  /*b600*/  SYNCS.PHASECHK.TRANS64.TRYWAIT P2, [R0+URZ+0x2d830], R3 ;  /* 0x02d83003000075a7 */ /* 0x000062000804017f */
[----:B------:R-:W-:Y:S05]  /*b610*/  @!P0 BRA `(.L_x_1489) ;  /* 0x0000000000048947 */ /* 0x000fea0003800000 */
[----:B------:R-:W-:Y:S01]  /*b620*/  BPT.TRAP 0x1 ;  /* 0x000000040000795c */ /* 0x000fe20000300000 */
.L_x_1489:
[----:B------:R-:W2:Y:S02]  /*b630*/  S2R R4, SR_TID.X ;  /* 0x0000000000047919 */ /* 0x000ea40000002100 */
[----:B--2---:R-:W-:-:S04]  /*b640*/  LOP3.LUT R4, R4, 0x7f, RZ, 0xc0, !PT ;  /* 0x0000007f04047812 */ /* 0x004fc800078ec0ff */
[----:B------:R-:W-:Y:S01]  /*b650*/  ISETP.NE.AND P1, PT, R4, RZ, PT ;  /* 0x000000ff0400720c */ /* 0x000fe20003f25270 */
[----:B-1----:R-:W-:-:S12]  /*b660*/  @P2 BRA `(.L_x_1490) ;  /* 0x0000000000082947 */ /* 0x002fd80003800000 */
[----:B------:R-:W1:Y:S02]  /*b670*/  SYNCS.PHASECHK.TRANS64.TRYWAIT P2, [R0+URZ+0x2d830], R3 ;  /* 0x02d83003000075a7 */ /* 0x000e64000804017f */
[----:B-1----:R-:W-:Y:S05]  /*b680*/  @!P2 BRA `(.L_x_1491) ;  /* 0x000001940028a947 */ /* 0x002fea0003800000 */
.L_x_1490:
[----:B------:R-:W-:Y:S05]  /*b690*/  WARPSYNC.ALL ;  /* 0x0000000000007948 */ /* 0x000fea0003800000 */
[----:B01----:R-:W-:Y:S01]  /*b6a0*/  VIADD R3, R2, 0x15400 ;  /* 0x0001540002037836 */ /* 0x003fe20000000000 */
[----:B------:R-:W-:Y:S01]  /*b6b0*/  LOP3.LUT R6, R44, 0x10000, RZ, 0xfc, !PT ;  /* 0x000100002c067812 */ /* 0x000fe200078efcff */
[----:B------:R-:W-:Y:S01]  /*b6c0*/  IMAD.MOV.U32 R7, RZ, RZ, -0x7fffffe0 ;  /* 0x80000020ff077424 */ /* 0x000fe200078e00ff */
[----:B------:R-:W2:Y:S01]  /*b6d0*/  LDL R90, [R1+0x40] ;  /* 0x00004000015a7983 */ /* 0x000ea20000100800 */
[----:B------:R-:W-:Y:S01]  /*b6e0*/  IMAD.MOV.U32 R5, RZ, RZ, -0x7fffffe0 ;  /* 0x80000020ff057424 */ /* 0x000fe200078e00ff */
[----:B------:R-:W-:Y:S01]  /*b6f0*/  SHF.R.U32.HI R3, RZ, 0x4, R3 ;  /* 0x00000004ff037819 */ /* 0x000fe20000011603 */
[----:B------:R-:W-:Y:S01]  /*b700*/  IMAD.MOV.U32 R153, RZ, RZ, -0x7fffffe0 ;  /* 0x80000020ff997424 */ /* 0x000fe200078e00ff */
[----:B------:R-:W2:Y:S01]  /*b710*/  LDL R89, [R1+0x18] ;  /* 0x0000180001597983 */ /* 0x000ea20000100800 */
[C---:B------:R-:W-:Y:S01]  /*b720*/  R2UR UR4, R6.reuse ;  /* 0x00000000060472ca */ /* 0x040fe200000e0000 */
[----:B-----5:R-:W-:Y:S01]  /*b730*/  WARPGROUP.ARRIVE ;  /* 0x00000000000079c5 */ /* 0x020fe20000000000 */
[----:B------:R-:W-:Y:S01]  /*b740*/  LOP3.LUT R3, R3, 0x3fff, RZ, 0xc0, !PT ;  /* 0x00003fff03037812 */ /* 0x000fe200078ec0ff */
[C---:B------:R-:W-:Y:S01]  /*b750*/  VIADD R152, R6.reuse, 0x2 ;  /* 0x0000000206987836 */ /* 0x040fe20000000000 */
[----:B------:R-:W-:Y:S01]  /*b760*/  R2UR UR5, R7 ;  /* 0x00000000070572ca */ /* 0x000fe200000e0000 */
[----:B------:R-:W-:Y:S01]  /*b770*/  IMAD.MOV.U32 R9, RZ, RZ, -0x7fffffe0 ;  /* 0x80000020ff097424 */ /* 0x000fe200078e00ff */
[----:B------:R-:W-:Y:S01]  /*b780*/  LOP3.LUT R156, R3, 0x10000, RZ, 0xfc, !PT ;  /* 0x00010000039c7812 */ /* 0x000fe200078efcff */
[----:B------:R-:W-:Y:S01]  /*b790*/  VIADD R150, R6, 0x300 ;  /* 0x0000030006967836 */ /* 0x000fe20000000000 */
[----:B------:R-:W-:Y:S01]  /*b7a0*/  R2UR UR7, R5 ;  /* 0x00000000050772ca */ /* 0x000fe200000e0000 */
[----:B------:R-:W-:Y:S01]  /*b7b0*/  IMAD.MOV.U32 R151, RZ, RZ, -0x7fffffe0 ;  /* 0x80000020ff977424 */ /* 0x000fe200078e00ff */
[----:B------:R-:W-:Y:S01]  /*b7c0*/  ULDC UR52, c[0x0][0x9dc] ;  /* 0x0002770000347ab9 */ /* 0x000fe20000000800 */
[----:B------:R-:W-:Y:S01]  /*b7d0*/  IMAD R4, R16, 0x600, R156 ;  /* 0x0000060010047824 */ /* 0x000fe200078e029c */
[----:B------:R-:W-:Y:S01]  /*b7e0*/  ULOP3.LUT UR52, URZ, UR52, URZ, 0x33, !UPT ;  /* 0x000000343f347292 */ /* 0x000fe2000f8e333f */
[----:B------:R-:W-:-:S02]  /*b7f0*/  VIADD R148, R6, 0x302 ;  /* 0x0000030206947836 */ /* 0x000fc40000000000 */
[C---:B------:R-:W-:Y:S01]  /*b800*/  VIADD R8, R4.reuse, 0x2 ;  /* 0x0000000204087836 */ /* 0x040fe20000000000 */
[----:B------:R-:W-:Y:S01]  /*b810*/  R2UR UR6, R4 ;  /* 0x00000000040672ca */ /* 0x000fe200000e0000 */
[----:B------:R-:W-:Y:S02]  /*b820*/  IMAD.MOV.U32 R149, RZ, RZ, -0x7fffffe0 ;  /* 0x80000020ff957424 */ /* 0x000fe400078e00ff */
[----:B------:R-:W-:Y:S02]  /*b830*/  VIADD R146, R6, 0x600 ;  /* 0x0000060006927836 */ /* 0x000fe40000000000 */
[----:B------:R-:W-:Y:S02]  /*b840*/  IMAD.MOV.U32 R147, RZ, RZ, -0x7fffffe0 ;  /* 0x80000020ff937424 */ /* 0x000fe400078e00ff */
[----:B------:R-:W-:Y:S02]  /*b850*/  IMAD.MOV.U32 R5, RZ, RZ, -0x7fffffe0 ;  /* 0x80000020ff057424 */ /* 0x000fe400078e00ff */
[----:B------:R-:W-:-:S04]  /*b860*/  @!P1 VIADD R0, R0, 0x2d840 ;  /* 0x0002d84000009836 */ /* 0x000fc80000000000 */
[----:B------:R-:W-:Y:S01]  /*b870*/  HGMMA.64x128x16.F32 R24, gdesc[UR4], RZ, !UPT, gsb0 ;  /* 0x01e00000041879f0 */ /* 0x000fe2000c0008ff */
[----:B------:R-:W-:Y:S02]  /*b880*/  R2UR UR4, R152 ;  /* 0x00000000980472ca */ /* 0x000fe400000e0000 */
[----:B------:R-:W-:Y:S02]  /*b890*/  R2UR UR5, R153 ;  /* 0x00000000990572ca */ /* 0x000fe400000e0000 */
[----:B------:R-:W-:Y:S01]  /*b8a0*/  R2UR UR6, R8 ;  /* 0x00000000080672ca */ /* 0x000fe200000e0000 */
[----:B------:R-:W-:Y:S01]  /*b8b0*/  VIADD R8, R4, 0x200 ;  /* 0x0000020004087836 */ /* 0x000fe20000000000 */
[----:B------:R-:W-:Y:S01]  /*b8c0*/  R2UR UR7, R9 ;  /* 0x00000000090772ca */ /* 0x000fe200000e0000 */
[----:B------:R-:W-:Y:S01]  /*b8d0*/  IMAD.MOV.U32 R9, RZ, RZ, -0x7fffffe0 ;  /* 0x80000020ff097424 */ /* 0x000fe200078e00ff */
[----:B------:R-:W-:Y:S01]  /*b8e0*/  @!P1 PRMT R0, RZ, 0x654, R0 ;  /* 0x00000654ff009816 */ /* 0x000fe20000000000 */
[----:B------:R-:W-:-:S02]  /*b8f0*/  WARPGROUP.DEPBAR.LE gsb0, 0x0 ;  /* 0x00008000000079c5 */ /* 0x000fc40000010000 */
[----:B------:R-:W-:-:S08]  /*b900*/  WARPGROUP.ARRIVE ;  /* 0x00000000000079c5 */ /* 0x000fd00000000000 */
[----:B------:R-:W-:Y:S01]  /*b910*/  HGMMA.64x128x16.F32 R24, gdesc[UR4], R24, gsb0 ;  /* 0x01e00000041879f0 */ /* 0x000fe20008000818 */
[----:B------:R-:W-:Y:S02]  /*b920*/  R2UR UR4, R150 ;  /* 0x00000000960472ca */ /* 0x000fe400000e0000 */
[----:B------:R-:W-:Y:S02]  /*b930*/  R2UR UR5, R151 ;  /* 0x00000000970572ca */ /* 0x000fe400000e0000 */
[----:B------:R-:W-:Y:S01]  /*b940*/  R2UR UR6, R8 ;  /* 0x00000000080672ca */ /* 0x000fe200000e0000 */
[----:B------:R-:W-:Y:S01]  /*b950*/  VIADD R8, R4, 0x202 ;  /* 0x0000020204087836 */ /* 0x000fe20000000000 */
[----:B------:R-:W-:Y:S01]  /*b960*/  R2UR UR7, R9 ;  /* 0x00000000090772ca */ /* 0x000fe200000e0000 */
[----:B------:R-:W-:Y:S01]  /*b970*/  IMAD.MOV.U32 R9, RZ, RZ, -0x7fffffe0 ;  /* 0x80000020ff097424 */ /* 0x000fe200078e00ff */
[----:B------:R-:W-:Y:S02]  /*b980*/  WARPGROUP.DEPBAR.LE gsb0, 0x0 ;  /* 0x00008000000079c5 */ /* 0x000fe40000010000 */
[----:B------:R-:W-:-:S09]  /*b990*/  WARPGROUP.ARRIVE ;  /* 0x00000000000079c5 */ /* 0x000fd20000000000 */
[----:B------:R-:W-:Y:S01]  /*b9a0*/  HGMMA.64x128x16.F32 R24, gdesc[UR4], R24, gsb0 ;  /* 0x01e00000041879f0 */ /* 0x000fe20008000818 */
[----:B------:R-:W-:Y:S02]  /*b9b0*/  R2UR UR4, R148 ;  /* 0x00000000940472ca */ /* 0x000fe400000e0000 */
[----:B------:R-:W-:Y:S02]  /*b9c0*/  R2UR UR5, R149 ;  /* 0x00000000950572ca */ /* 0x000fe400000e0000 */
[----:B------:R-:W-:Y:S01]  /*b9d0*/  R2UR UR6, R8 ;  /* 0x00000000080672ca */ /* 0x000fe200000e0000 */
[C---:B------:R-:W-:Y:S01]  /*b9e0*/  VIADD R8, R4.reuse, 0x400 ;  /* 0x0000040004087836 */ /* 0x040fe20000000000 */
[----:B------:R-:W-:Y:S01]  /*b9f0*/  R2UR UR7, R9 ;  /* 0x00000000090772ca */ /* 0x000fe200000e0000 */
[----:B------:R-:W-:Y:S02]  /*ba00*/  IMAD.MOV.U32 R9, RZ, RZ, -0x7fffffe0 ;  /* 0x80000020ff097424 */ /* 0x000fe400078e00ff */
[----:B------:R-:W-:Y:S01]  /*ba10*/  VIADD R4, R4, 0x402 ;  /* 0x0000040204047836 */ /* 0x000fe20000000000 */
[----:B------:R-:W-:-:S02]  /*ba20*/  WARPGROUP.DEPBAR.LE gsb0, 0x0 ;  /* 0x00008000000079c5 */ /* 0x000fc40000010000 */
[----:B------:R-:W-:-:S07]  /*ba30*/  WARPGROUP.ARRIVE ;  /* 0x00000000000079c5 */ /* 0x000fce0000000000 */
        /* <DEDUP_REMOVED lines=12> */
[----:B------:R-:W-:Y:S02]  /*bb00*/  R2UR UR6, R4 ;  /* 0x00000000040672ca */ /* 0x000fe400000e0000 */
[----:B------:R-:W-:Y:S01]  /*bb10*/  R2UR UR7, R5 ;  /* 0x00000000050772ca */ /* 0x000fe200000e0000 */
[----:B------:R-:W-:Y:S02]  /*bb20*/  WARPGROUP.DEPBAR.LE gsb0, 0x0 ;  /* 0x00008000000079c5 */ /* 0x000fe40000010000 */
[----:B------:R-:W-:-:S10]  /*bb30*/  WARPGROUP.ARRIVE ;  /* 0x00000000000079c5 */ /* 0x000fd40000000000 */
[----:B------:R-:W-:Y:S01]  /*bb40*/  HGMMA.64x128x16.F32 R24, gdesc[UR4], R24, gsb0 ;  /* 0x01e00000041879f0 */ /* 0x000fe20008000818 */
[----:B------:R-:W-:Y:S01]  /*bb50*/  ULDC UR4, c[0x0][0x9d8] ;  /* 0x0002760000047ab9 */ /* 0x000fe20000000800 */
[----:B------:R-:W-:Y:S02]  /*bb60*/  ULDC.64 UR6, c[0x0][0x9e0] ;  /* 0x0002780000067ab9 */ /* 0x000fe40000000a00 */
[----:B------:R-:W-:-:S06]  /*bb70*/  UISETP.GE.AND UP0, UPT, UR7, 0x1, UPT ;  /* 0x000000010700788c */ /* 0x000fcc000bf06270 */
[----:B------:R-:W-:Y:S01]  /*bb80*/  PLOP3.LUT P3, PT, PT, PT, UP0, 0x40, 0x0 ;  /* 0x000000000000781c */ /* 0x000fe20003f6e808 */
[----:B------:R-:W-:Y:S02]  /*bb90*/  WARPGROUP.DEPBAR.LE gsb0, 0x0 ;  /* 0x00008000000079c5 */ /* 0x000fe40000010000 */
[----:B------:R-:W-:Y:S01]  /*bba0*/  FMUL.FTZ R21, R34, UR4 ;  /* 0x0000000422157c20 */ /* 0x000fe20008410000 */
[----:B------:R-:W-:Y:S01]  /*bbb0*/  FMUL.FTZ R34, R45, UR4 ;  /* 0x000000042d227c20 */ /* 0x000fe20008410000 */
[----:B------:R-:W-:Y:S01]  /*bbc0*/  FMUL.FTZ R45, R56, UR4 ;  /* 0x00000004382d7c20 */ /* 0x000fe20008410000 */
[----:B------:R-:W-:Y:S01]  /*bbd0*/  FMUL.FTZ R56, R67, UR4 ;  /* 0x0000000443387c20 */ /* 0x000fe20008410000 */
[----:B------:R-:W-:Y:S01]  /*bbe0*/  FMUL.FTZ R14, R31, UR4 ;  /* 0x000000041f0e7c20 */ /* 0x000fe20008410000 */
[----:B------:R-:W0:Y:S01]  /*bbf0*/  LDC R67, c[0x0][0x448] ;  /* 0x00011200ff437b82 */ /* 0x000e220000000800 */
        /* <DEDUP_REMOVED lines=14> */
[----:B--2---:R-:W-:-:S02]  /*bce0*/  IMAD.IADD R72, R90, 0x1, R89 ;  /* 0x000000015a487824 */ /* 0x004fc400078e0259 */
        /* <DEDUP_REMOVED lines=8> */
[----:B0-----:R-:W-:Y:S01]  /*bd70*/  ISETP.NE.AND P2, PT, R67, 0x1, PT ;  /* 0x000000014300780c */ /* 0x001fe20003f45270 */
[----:B------:R-:W-:Y:S01]  /*bd80*/  FMUL.FTZ R52, R63, UR4 ;  /* 0x000000043f347c20 */ /* 0x000fe20008410000 */
[----:B------:R-:W-:-:S02]  /*bd90*/  IMAD.MOV.U32 R77, RZ, RZ, -0x80 ;  /* 0xffffff80ff4d7424 */ /* 0x000fc400078e00ff */
        /* <DEDUP_REMOVED lines=10> */
[----:B------:R-:W0:Y:S01]  /*be40*/  @P2 LDC R75, c[0x0][0x44c] ;  /* 0x00011300ff4b2b82 */ /* 0x000e220000000800 */
[----:B------:R-:W-:Y:S01]  /*be50*/  FMUL.FTZ R26, R37, UR4 ;  /* 0x00000004251a7c20 */ /* 0x000fe20008410000 */
[----:B------:R-:W-:Y:S01]  /*be60*/  FMUL.FTZ R27, R38, UR4 ;  /* 0x00000004261b7c20 */ /* 0x000fe20008410000 */
[----:B------:R-:W-:Y:S01]  /*be70*/  FMUL.FTZ R29, R40, UR4 ;  /* 0x00000004281d7c20 */ /* 0x000fe20008410000 */
[----:B------:R-:W-:Y:S01]  /*be80*/  FMUL.FTZ R46, R57, UR4 ;  /* 0x00000004392e7c20 */ /* 0x000fe20008410000 */
[----:B------:R-:W-:Y:S01]  /*be90*/  FMUL.FTZ R36, R47, UR4 ;  /* 0x000000042f247c20 */ /* 0x000fe20008410000 */
[----:B------:R-:W-:Y:S01]  /*bea0*/  FMUL.FTZ R37, R48, UR4 ;  /* 0x0000000430257c20 */ /* 0x000fe20008410000 */
[----:B------:R-:W-:Y:S01]  /*beb0*/  FMUL.FTZ R38, R49, UR4 ;  /* 0x0000000431267c20 */ /* 0x000fe20008410000 */
[----:B------:R-:W1:Y:S01]  /*bec0*/  @P2 LDC R76, c[0x0][0x450] ;  /* 0x00011400ff4c2b82 */ /* 0x000e620000000800 */
        /* <DEDUP_REMOVED lines=15> */
[----:B0-----:R-:W-:-:S04]  /*bfc0*/  @P2 IMAD.HI.U32 R75, R72, R75, RZ ;  /* 0x0000004b484b2227 */ /* 0x001fc800078e00ff */
[----:B------:R-:W-:Y:S01]  /*bfd0*/  FMUL.FTZ R71, R83, UR4 ;  /* 0x0000000453477c20 */ /* 0x000fe20008410000 */
[----:B------:R-:W-:Y:S01]  /*bfe0*/  FMUL.FTZ R86, R86, UR4 ;  /* 0x0000000456567c20 */ /* 0x000fe20008410000 */
[----:B------:R0:W-:Y:S01]  /*bff0*/  @!P1 SYNCS.ARRIVE.TRANS64.RED.A1T0 RZ, [R0+URZ], RZ ;  /* 0x000000ff00ff99a7 */ /* 0x0001e2000810043f */
[----:B------:R-:W2:Y:S01]  /*c000*/  MUFU.TANH R3, R3 ;  /* 0x0000000300037308 */ /* 0x000ea20000002400 */
[C---:B------:R-:W-:Y:S02]  /*c010*/  LEA R80, R88.reuse, 0xffffff80, 0x7 ;  /* 0xffffff8058507811 */ /* 0x040fe400078e38ff */
[----:B-1----:R-:W-:Y:S01]  /*c020*/  @P2 SHF.R.U32.HI R72, RZ, R76, R75 ;  /* 0x0000004cff482219 */ /* 0x002fe2000001164b */
[----:B------:R-:W-:Y:S02]  /*c030*/  IMAD R76, R88, R77, 0x80 ;  /* 0x00000080584c7424 */ /* 0x000fe400078e024d */
[----:B------:R-:W-:Y:S01]  /*c040*/  FMUL.FTZ R75, R85, UR4 ;  /* 0x00000004554b7c20 */ /* 0x000fe20008410000 */
[----:B------:R-:W-:Y:S01]  /*c050*/  FMUL.FTZ R77, R87, UR4 ;  /* 0x00000004574d7c20 */ /* 0x000fe20008410000 */
[----:B------:R-:W1:Y:S01]  /*c060*/  MUFU.TANH R5, R5 ;  /* 0x0000000500057308 */ /* 0x000e620000002400 */
[----:B------:R-:W3:Y:S01]  /*c070*/  SHFL.IDX PT, R84, R72, RZ, 0x1c1f ;  /* 0x001c1fff48547589 */ /* 0x000ee200000e0000 */
[----:B------:R-:W-:-:S02]  /*c080*/  VIADD R79, R76, 0x1 ;  /* 0x000000014c4f7836 */ /* 0x000fc40000000000 */
[----:B------:R-:W-:Y:S02]  /*c090*/  IMAD.IADD R83, R137, 0x1, R76 ;  /* 0x0000000189537824 */ /* 0x000fe400078e024c */
[C---:B------:R-:W-:Y:S02]  /*c0a0*/  IMAD R79, R138.reuse, -0x2, R79 ;  /* 0xfffffffe8a4f7824 */ /* 0x040fe400078e024f */
[----:B------:R-:W4:Y:S01]  /*c0b0*/  MUFU.TANH R4, R4 ;  /* 0x0000000400047308 */ /* 0x000f220000002400 */
[----:B------:R-:W-:Y:S02]  /*c0c0*/  IMAD R83, R138, -0x2, R83 ;  /* 0xfffffffe8a537824 */ /* 0x000fe400078e0253 */
[----:B------:R-:W-:-:S05]  /*c0d0*/  IADD3 R79, -R136, R79, R137 ;  /* 0x0000004f884f7210 */ /* 0x000fca0007ffe189 */
[----:B------:R-:W0:Y:S01]  /*c0e0*/  MUFU.TANH R10, R10 ;  /* 0x0000000a000a7308 */ /* 0x000e220000002400 */
[C---:B------:R-:W-:Y:S02]  /*c0f0*/  VIADD R82, R79.reuse, UR6 ;  /* 0x000000064f527c36 */ /* 0x040fe40008000000 */
[----:B------:R-:W-:-:S05]  /*c100*/  VIADD R81, R79, UR52 ;  /* 0x000000344f517c36 */ /* 0x000fca0008000000 */
[----:B------:R-:W0:Y:S01]  /*c110*/  MUFU.TANH R11, R11 ;  /* 0x0000000b000b7308 */ /* 0x000e220000002400 */
[----:B---3--:R-:W-:Y:S01]  /*c120*/  VIADDMNMX R79, R84, R82, R83, PT ;  /* 0x00000052544f7246 */ /* 0x008fe20003800153 */
[----:B------:R-:W-:-:S06]  /*c130*/  IMAD.IADD R78, R81, 0x1, R84 ;  /* 0x00000001514e7824 */ /* 0x000fcc00078e0254 */
[----:B------:R-:W3:Y:S08]  /*c140*/  MUFU.TANH R12, R12 ;  /* 0x0000000c000c7308 */ /* 0x000ef00000002400 */
        /* <DEDUP_REMOVED lines=54> */
[----:B------:R-:W1:Y:S08]  /*c4b0*/  MUFU.TANH R74, R74 ;  /* 0x0000004a004a7308 */ /* 0x000e700000002400 */
[----:B------:R-:W1:Y:S08]  /*c4c0*/  MUFU.TANH R75, R75 ;  /* 0x0000004b004b7308 */ /* 0x000e700000002400 */
[----:B0-----:R0:W0:Y:S08]  /*c4d0*/  MUFU.TANH R0, R86 ;  /* 0x0000005600007308 */ /* 0x0010300000002400 */
[----:B------:R-:W0:Y:S01]  /*c4e0*/  MUFU.TANH R77, R77 ;  /* 0x0000004d004d7308 */ /* 0x000e220000002400 */
[----:B-1234-:R-:W-:Y:S05]  /*c4f0*/  @P3 BRA `(.L_x_1492) ;  /* 0x0000000000583947 */ /* 0x01efea0003800000 */
[----:B------:R-:W-:Y:S01]  /*c500*/  IADD3 R85, -R136, R137, R84 ;  /* 0x0000008988557210 */ /* 0x000fe20007ffe154 */
[----:B------:R-:W-:Y:S03]  /*c510*/  BSSY B0, `(.L_x_1493) ;  /* 0x0000010000007945 */ /* 0x000fe60003800000 */
        /* <DEDUP_REMOVED lines=10> */
.L_x_1494:
[----:B------:R-:W-:-:S06]  /*c5c0*/  UISETP.NE.AND UP1, UPT, UR7, 0x1, UPT ;  /* 0x000000010700788c */ /* 0x000fcc000bf25270 */
[----:B------:R-:W-:-:S05]  /*c5d0*/  PLOP3.LUT P3, PT, PT, PT, UP1, 0x80, 0x0 ;  /* 0x000000000000781c */ /* 0x000fca0003f6f018 */
[----:B------:R-:W-:-:S08]  /*c5e0*/  @UP1 ULDC.64 UR4, c[0x0][0x9e8] ;  /* 0x00027a0000041ab9 */ /* 0x000fd00000000a00 */
[----:B------:R-:W-:-:S05]  /*c5f0*/  @P3 IMAD.HI.U32 R84, R85, UR4, RZ ;  /* 0x0000000455543c27 */ /* 0x000fca000f8e00ff */
[----:B------:R-:W-:-:S07]  /*c600*/  @P3 SHF.R.U32.HI R85, RZ, UR5, R84 ;  /* 0x00000005ff553c19 */ /* 0x000fce0008011654 */
.L_x_1495:
[----:B------:R-:W-:Y:S05]  /*c610*/  BSYNC B0 ;  /* 0x0000000000007941 */ /* 0x000fea0003800000 */
.L_x_1493:
[----:B------:R-:W-:-:S04]  /*c620*/  IMAD R85, R85, UR7, -R80 ;  /* 0x0000000755557c24 */ /* 0x000fc8000f8e0a50 */
[----:B------:R-:W-:-:S05]  /*c630*/  IMAD R85, R138, -0x2, R85 ;  /* 0xfffffffe8a557824 */ /* 0x000fca00078e0255 */
[----:B------:R-:W-:Y:S02]  /*c640*/  VIMNMX R78, R78, R85, !PT ;  /* 0x000000554e4e7248 */ /* 0x000fe40007fe0100 */
[----:B------:R-:W-:-:S07]  /*c650*/  VIADDMNMX R79, R85, UR7, R79, PT ;  /* 0x00000007554f7c46 */ /* 0x000fce000b80014f */
.L_x_1492:
[----:B------:R-:W2:Y:S01]  /*c660*/  LDL.LU R85, [R1] ;  /* 0x0000000001557983 */ /* 0x000ea20000300800 */
[C---:B------:R-:W-:Y:S02]  /*c670*/  ISETP.GE.AND P3, PT, R76.reuse, 0x2, PT ;  /* 0x000000024c00780c */ /* 0x040fe40003f66270 */
[----:B------:R-:W-:Y:S01]  /*c680*/  ISETP.GE.AND P5, PT, R76, 0x9, PT ;  /* 0x000000094c00780c */ /* 0x000fe20003fa6270 */
[----:B------:R-:W1:Y:S01]  /*c690*/  SHFL.IDX PT, R72, R72, 0x1, 0x1c1f ;  /* 0x003c1f0048487f89 */ /* 0x000e6200000e0000 */
[----:B------:R-:W-:-:S04]  /*c6a0*/  ISETP.GT.AND P4, PT, R78, 0x1, !P3 ;  /* 0x000000014e00780c */ /* 0x000fc80005f84270 */
[----:B------:R-:W-:-:S04]  /*c6b0*/  ISETP.LT.OR P4, PT, R79, 0x2, P4 ;  /* 0x000000024f00780c */ /* 0x000fc80002781670 */
[----:B------:R-:W-:Y:S02]  /*c6c0*/  FSEL R5, R5, -INF , !P4 ;  /* 0xff80000005057808 */ /* 0x000fe40006000000 */
[----:B------:R-:W-:-:S04]  /*c6d0*/  ISETP.GT.AND P4, PT, R78, 0x8, !P5 ;  /* 0x000000084e00780c */ /* 0x000fc80006f84270 */
[----:B------:R-:W-:-:S04]  /*c6e0*/  ISETP.LT.OR P4, PT, R79, 0x9, P4 ;  /* 0x000000094f00780c */ /* 0x000fc80002781670 */
[----:B------:R-:W-:Y:S02]  /*c6f0*/  FSEL R11, R11, -INF , !P4 ;  /* 0xff8000000b0b7808 */ /* 0x000fe40006000000 */
[----:B-1----:R-:W-:Y:S01]  /*c700*/  VIADDMNMX R82, R72, R82, R83, PT ;  /* 0x0000005248527246 */ /* 0x002fe20003800153 */
[----:B------:R-:W-:Y:S01]  /*c710*/  IMAD.IADD R81, R81, 0x1, R72 ;  /* 0x0000000151517824 */ /* 0x000fe200078e0248 */
[----:B--2---:R-:W-:-:S04]  /*c720*/  LOP3.LUT R85, R85, 0xfffffffd, RZ, 0xc0, !PT ;  /* 0xfffffffd55557812 */ /* 0x004fc800078ec0ff */
[----:B------:R-:W-:Y:S02]  /*c730*/  @P5 LOP3.LUT R85, R85, 0x2, RZ, 0xfc, !PT ;  /* 0x0000000255555812 */ /* 0x000fe400078efcff */
[----:B------:R-:W-:Y:S02]  /*c740*/  ISETP.GE.AND P5, PT, R76, 0xa, PT ;  /* 0x0000000a4c00780c */ /* 0x000fe40003fa6270 */
[----:B------:R-:W-:Y:S02]  /*c750*/  LOP3.LUT R85, R85, 0xfffffffb, RZ, 0xc0, !PT ;  /* 0xfffffffb55557812 */ /* 0x000fe400078ec0ff */
[----:B------:R-:W-:-:S04]  /*c760*/  ISETP.GT.AND P4, PT, R78, 0x9, !P5 ;  /* 0x000000094e00780c */ /* 0x000fc80006f84270 */
[----:B------:R-:W-:-:S04]  /*c770*/  ISETP.LT.OR P4, PT, R79, 0xa, P4 ;  /* 0x0000000a4f00780c */ /* 0x000fc80002781670 */
[----:B------:R-:W-:Y:S02]  /*c780*/  FSEL R84, R12, -INF , !P4 ;  /* 0xff8000000c547808 */ /* 0x000fe40006000000 */
        /* <DEDUP_REMOVED lines=165> */
[----:B0-----:R-:W-:Y:S02]  /*d1e0*/  FSEL R86, R3, -INF , !P6 ;  /* 0xff80000003567808 */ /* 0x001fe40007000000 */
        /* <DEDUP_REMOVED lines=21> */
.L_x_1498:
[----:B------:R-:W-:-:S06]  /*d340*/  UISETP.NE.AND UP1, UPT, UR7, 0x1, UPT ;  /* 0x000000010700788c */ /* 0x000fcc000bf25270 */
[----:B------:R-:W-:-:S05]  /*d350*/  PLOP3.LUT P6, PT, PT, PT, UP1, 0x80, 0x0 ;  /* 0x000000000000781c */ /* 0x000fca0003fcf018 */
[----:B------:R-:W-:-:S08]  /*d360*/  @UP1 ULDC.64 UR4, c[0x0][0x9e8] ;  /* 0x00027a0000041ab9 */ /* 0x000fd00000000a00 */
[----:B------:R-:W-:Y:S01]  /*d370*/  @P6 IMAD.HI.U32 R12, R3, UR4, RZ ;  /* 0x00000004030c6c27 */ /* 0x000fe2000f8e00ff */
[----:B------:R-:W-:-:S13]  /*d380*/  PLOP3.LUT P6, PT, PT, PT, UP1, 0x80, 0x0 ;  /* 0x000000000000781c */ /* 0x000fda0003fcf018 */
[----:B------:R-:W-:-:S07]  /*d390*/  @P6 SHF.R.U32.HI R3, RZ, UR5, R12 ;  /* 0x00000005ff036c19 */ /* 0x000fce000801160c */
.L_x_1499:
[----:B------:R-:W-:Y:S05]  /*d3a0*/  BSYNC B0 ;  /* 0x0000000000007941 */ /* 0x000fea0003800000 */
.L_x_1497:
[----:B------:R-:W-:-:S04]  /*d3b0*/  IMAD R3, R3, UR7, -R80 ;  /* 0x0000000703037c24 */ /* 0x000fc8000f8e0a50 */
[----:B------:R-:W-:-:S05]  /*d3c0*/  IMAD R3, R138, -0x2, R3 ;  /* 0xfffffffe8a037824 */ /* 0x000fca00078e0203 */
[----:B------:R-:W-:Y:S02]  /*d3d0*/  VIMNMX R81, R81, R3, !PT ;  /* 0x0000000351517248 */ /* 0x000fe40007fe0100 */
[----:B------:R-:W-:-:S07]  /*d3e0*/  VIADDMNMX R82, R3, UR7, R82, PT ;  /* 0x0000000703527c46 */ /* 0x000fce000b800152 */
.L_x_1496:
[----:B------:R-:W-:Y:S01]  /*d3f0*/  ISETP.GT.AND P3, PT, R81, 0x1, !P3 ;  /* 0x000000015100780c */ /* 0x000fe20005f64270 */
[----:B------:R-:W-:Y:S01]  /*d400*/  ULDC UR41, c[0x0][0x988] ;  /* 0x0002620000297ab9 */ /* 0x000fe20000000800 */
[C---:B------:R-:W-:Y:S01]  /*d410*/  LOP3.LUT P6, RZ, R85.reuse, 0x2000000, RZ, 0xc0, !PT ;  /* 0x0200000055ff7812 */ /* 0x040fe200078cc0ff */
[----:B------:R-:W2:Y:S01]  /*d420*/  LDL R87, [R1+0x20] ;  /* 0x0000200001577983 */ /* 0x000ea20000100800 */
[----:B------:R-:W-:Y:S02]  /*d430*/  ISETP.LT.OR P3, PT, R82, 0x2, P3 ;  /* 0x000000025200780c */ /* 0x000fe40001f61670 */
[----:B------:R-:W-:Y:S02]  /*d440*/  FMNMX.FTZ R12, R86, R5, !PT ;  /* 0x00000005560c7209 */ /* 0x000fe40007810000 */
[----:B------:R-:W-:Y:S02]  /*d450*/  FSEL R10, R10, -INF , !P3 ;  /* 0xff8000000a0a7808 */ /* 0x000fe40005800000 */
[----:B------:R-:W-:-:S04]  /*d460*/  LOP3.LUT P3, RZ, R85, 0x2, RZ, 0xc0, !PT ;  /* 0x0000000255ff7812 */ /* 0x000fc8000786c0ff */
[----:B------:R-:W-:-:S04]  /*d470*/  ISETP.GT.AND P3, PT, R81, 0x8, !P3 ;  /* 0x000000085100780c */ /* 0x000fc80005f64270 */
[----:B------:R-:W-:-:S04]  /*d480*/  ISETP.LT.OR P3, PT, R82, 0x9, P3 ;  /* 0x000000095200780c */ /* 0x000fc80001f61670 */
        /* <DEDUP_REMOVED lines=22> */
[----:B------:R-:W-:Y:S02]  /*d5f0*/  ISETP.GT.AND P3, PT, R81, 0x18, !P6 ;  /* 0x000000185100780c */ /* 0x000fe40007764270 */
[----:B------:R-:W-:-:S02]  /*d600*/  LOP3.LUT P6, RZ, R85, 0x4000, RZ, 0xc0, !PT ;  /* 0x0000400055ff7812 */ /* 0x000fc400078cc0ff */
        /* <DEDUP_REMOVED lines=49> */
[----:B------:R-:W-:-:S03]  /*d920*/  ISETP.LT.OR P3, PT, R82, 0x32, P3 ;  /* 0x000000325200780c */ /* 0x000fc60001f61670 */
[----:B------:R-:W0:Y:S01]  /*d930*/  SHFL.BFLY PT, R12, R13, 0x2, 0x1f ;  /* 0x0c401f000d0c7f89 */ /* 0x000e2200000e0000 */
[----:B------:R-:W-:Y:S02]  /*d940*/  FSEL R40, R40, -INF , !P3 ;  /* 0xff80000028287808 */ /* 0x000fe40005800000 */
[----:B------:R-:W-:-:S04]  /*d950*/  LOP3.LUT P3, RZ, R85, 0x20000, RZ, 0xc0, !PT ;  /* 0x0002000055ff7812 */ /* 0x000fc8000786c0ff */
[----:B------:R-:W-:-:S04]  /*d960*/  ISETP.GT.AND P3, PT, R81, 0x38, !P3 ;  /* 0x000000385100780c */ /* 0x000fc80005f64270 */
[----:B------:R-:W-:-:S04]  /*d970*/  ISETP.LT.OR P3, PT, R82, 0x39, P3 ;  /* 0x000000395200780c */ /* 0x000fc80001f61670 */
[----:B------:R-:W-:Y:S02]  /*d980*/  FSEL R43, R43, -INF , !P3 ;  /* 0xff8000002b2b7808 */ /* 0x000fe40005800000 */
[----:B------:R-:W-:-:S04]  /*d990*/  LOP3.LUT P3, RZ, R85, 0x10000, RZ, 0xc0, !PT ;  /* 0x0001000055ff7812 */ /* 0x000fc8000786c0ff */
[----:B------:R-:W-:Y:S02]  /*d9a0*/  ISETP.GT.AND P3, PT, R81, 0x39, !P3 ;  /* 0x000000395100780c */ /* 0x000fe40005f64270 */
[----:B0-----:R-:W-:Y:S02]  /*d9b0*/  FMNMX.FTZ R76, R13, R12, !PT ;  /* 0x0000000c0d4c7209 */ /* 0x001fe40007810000 */
[----:B------:R-:W-:-:S03]  /*d9c0*/  ISETP.LT.OR P3, PT, R82, 0x3a, P3 ;  /* 0x0000003a5200780c */ /* 0x000fc60001f61670 */
[----:B------:R-:W0:Y:S01]  /*d9d0*/  SHFL.BFLY PT, R79, R76, 0x1, 0x1f ;  /* 0x0c201f004c4f7f89 */ /* 0x000e2200000e0000 */
[----:B------:R-:W-:Y:S02]  /*d9e0*/  FSEL R44, R44, -INF , !P3 ;  /* 0xff8000002c2c7808 */ /* 0x000fe40005800000 */
[----:B------:R-:W-:-:S04]  /*d9f0*/  LOP3.LUT P3, RZ, R85, 0x8000, RZ, 0xc0, !PT ;  /* 0x0000800055ff7812 */ /* 0x000fc8000786c0ff */
[----:B------:R-:W-:-:S04]  /*da00*/  ISETP.GT.AND P3, PT, R81, 0x40, !P3 ;  /* 0x000000405100780c */ /* 0x000fc80005f64270 */
[----:B------:R-:W-:-:S04]  /*da10*/  ISETP.LT.OR P3, PT, R82, 0x41, P3 ;  /* 0x000000415200780c */ /* 0x000fc80001f61670 */
[----:B------:R-:W-:Y:S02]  /*da20*/  FSEL R47, R47, -INF , !P3 ;  /* 0xff8000002f2f7808 */ /* 0x000fe40005800000 */
[----:B------:R-:W-:Y:S02]  /*da30*/  ISETP.GT.AND P3, PT, R81, 0x41, !P6 ;  /* 0x000000415100780c */ /* 0x000fe40007764270 */
[----:B------:R-:W-:Y:S02]  /*da40*/  LOP3.LUT P6, RZ, R85, 0x8, RZ, 0xc0, !PT ;  /* 0x0000000855ff7812 */ /* 0x000fe400078cc0ff */
[----:B------:R-:W-:Y:S02]  /*da50*/  ISETP.LT.OR P3, PT, R82, 0x42, P3 ;  /* 0x000000425200780c */ /* 0x000fe40001f61670 */
[----:B0-----:R-:W-:Y:S02]  /*da60*/  FMNMX.FTZ R12, R76, R79, !PT ;  /* 0x0000004f4c0c7209 */ /* 0x001fe40007810000 */
[----:B------:R-:W-:-:S02]  /*da70*/  FSEL R48, R48, -INF , !P3 ;  /* 0xff80000030307808 */ /* 0x000fc40005800000 */
[----:B------:R-:W-:Y:S01]  /*da80*/  LOP3.LUT P3, RZ, R85, 0x2000, RZ, 0xc0, !PT ;  /* 0x0000200055ff7812 */ /* 0x000fe2000786c0ff */
[----:B------:R-:W-:-:S03]  /*da90*/  FMUL.FTZ R72, R12, UR41 ;  /* 0x000000290c487c20 */ /* 0x000fc60008410000 */
        /* <DEDUP_REMOVED lines=45> */
[----:B------:R-:W-:Y:S02]  /*dd70*/  ISETP.GT.AND P3, PT, R81, RZ, !P6 ;  /* 0x000000ff5100720c */ /* 0x000fe40007764270 */
[----:B------:R-:W-:Y:S02]  /*dd80*/  LOP3.LUT P6, RZ, R85, 0x10000000, RZ, 0xc0, !PT ;  /* 0x1000000055ff7812 */ /* 0x000fe400078cc0ff */
[----:B------:R-:W-:-:S04]  /*dd90*/  ISETP.LT.OR P3, PT, R82, 0x1, P3 ;  /* 0x000000015200780c */ /* 0x000fc80001f61670 */
[----:B------:R-:W-:Y:S01]  /*dda0*/  FSEL R79, R4, -INF , !P3 ;  /* 0xff800000044f7808 */ /* 0x000fe20005800000 */
[----:B------:R-:W-:-:S03]  /*ddb0*/  FFMA.FTZ R83, R5, UR41, -R72 ;  /* 0x0000002905537c23 */ /* 0x000fc60008010848 */
[----:B------:R-:W-:-:S04]  /*ddc0*/  FMNMX.FTZ R78, R79, R10, !PT ;  /* 0x0000000a4f4e7209 */ /* 0x000fc80007810000 */
[----:B------:R-:W-:-:S04]  /*ddd0*/  FMNMX.FTZ R5, R3, R78, !PT ;  /* 0x0000004e03057209 */ /* 0x000fc80007810000 */
[----:B------:R-:W-:Y:S01]  /*dde0*/  FMNMX.FTZ R80, R14, R5, !PT ;  /* 0x000000050e507209 */ /* 0x000fe20007810000 */
[----:B------:R-:W-:-:S03]  /*ddf0*/  FFMA.FTZ R85, R20, UR41, -R72 ;  /* 0x0000002914557c23 */ /* 0x000fc60008010848 */
        /* <DEDUP_REMOVED lines=21> */
[----:B------:R-:W-:Y:S01]  /*df50*/  FMNMX.FTZ R13, R63, R26, !PT ;  /* 0x0000001a3f0d7209 */ /* 0x000fe20007810000 */
[--C-:B------:R-:W-:Y:S01]  /*df60*/  FFMA.FTZ R76, R84, UR41, -R72.reuse ;  /* 0x00000029544c7c23 */ /* 0x100fe20008010848 */
[--C-:B------:R-:W-:Y:S02]  /*df70*/  FFMA.FTZ R84, R30, UR41, -R72.reuse ;  /* 0x000000291e547c23 */ /* 0x100fe40008010848 */
[----:B------:R-:W-:Y:S01]  /*df80*/  FMNMX.FTZ R26, R64, R13, !PT ;  /* 0x0000000d401a7209 */ /* 0x000fe20007810000 */
[----:B------:R-:W-:Y:S01]  /*df90*/  FFMA.FTZ R30, R38, UR41, -R72 ;  /* 0x00000029261e7c23 */ /* 0x000fe20008010848 */
[----:B------:R-:W-:Y:S02]  /*dfa0*/  ISETP.GT.AND P4, PT, R81, 0x71, !P4 ;  /* 0x000000715100780c */ /* 0x000fe40006784270 */
[----:B------:R-:W-:Y:S01]  /*dfb0*/  FMNMX.FTZ R13, R67, R26, !PT ;  /* 0x0000001a430d7209 */ /* 0x000fe20007810000 */
[----:B------:R0:W-:Y:S01]  /*dfc0*/  MUFU.EX2 R20, R30 ;  /* 0x0000001e00147308 */ /* 0x0001e20000000800 */
[----:B------:R-:W-:-:S02]  /*dfd0*/  ISETP.GT.AND P5, PT, R81, 0x78, !P5 ;  /* 0x000000785100780c */ /* 0x000fc40006fa4270 */
[----:B------:R-:W-:Y:S02]  /*dfe0*/  ISETP.LT.OR P4, PT, R82, 0x72, P4 ;  /* 0x000000725200780c */ /* 0x000fe40002781670 */
[----:B------:R-:W-:Y:S02]  /*dff0*/  ISETP.GT.AND P3, PT, R81, 0x79, !P6 ;  /* 0x000000795100780c */ /* 0x000fe40007764270 */
[----:B0-----:R-:W-:Y:S02]  /*e000*/  FMNMX.FTZ R30, R68, R13, !PT ;  /* 0x0000000d441e7209 */ /* 0x001fe40007810000 */
[----:B------:R-:W-:Y:S02]  /*e010*/  ISETP.LT.OR P5, PT, R82, 0x79, P5 ;  /* 0x000000795200780c */ /* 0x000fe40002fa1670 */
[----:B------:R-:W-:Y:S02]  /*e020*/  FSEL R26, R71, -INF , !P4 ;  /* 0xff800000471a7808 */ /* 0x000fe40006000000 */
[----:B------:R-:W-:-:S02]  /*e030*/  FMNMX.FTZ R13, R73, R30, !PT ;  /* 0x0000001e490d7209 */ /* 0x000fc40007810000 */
[----:B------:R-:W-:Y:S02]  /*e040*/  ISETP.LT.OR P3, PT, R82, 0x7a, P3 ;  /* 0x0000007a5200780c */ /* 0x000fe40001f61670 */
[----:B------:R-:W-:Y:S02]  /*e050*/  FSEL R30, R0, -INF , !P5 ;  /* 0xff800000001e7808 */ /* 0x000fe40006800000 */
[----:B------:R-:W-:Y:S02]  /*e060*/  FMNMX.FTZ R13, R26, R13, !PT ;  /* 0x0000000d1a0d7209 */ /* 0x000fe40007810000 */
[----:B------:R-:W-:Y:S02]  /*e070*/  FSEL R77, R77, -INF , !P3 ;  /* 0xff8000004d4d7808 */ /* 0x000fe40005800000 */
[----:B------:R-:W-:-:S04]  /*e080*/  FMNMX.FTZ R0, R30, R13, !PT ;  /* 0x0000000d1e007209 */ /* 0x000fc80007810000 */
[----:B------:R-:W-:-:S05]  /*e090*/  FMNMX.FTZ R0, R77, R0, !PT ;  /* 0x000000004d007209 */ /* 0x000fca0007810000 */
[----:B------:R-:W0:Y:S01]  /*e0a0*/  SHFL.BFLY PT, R13, R0, 0x2, 0x1f ;  /* 0x0c401f00000d7f89 */ /* 0x000e2200000e0000 */
[----:B------:R-:W-:-:S04]  /*e0b0*/  FFMA.FTZ R15, R15, UR41, -R72 ;  /* 0x000000290f0f7c23 */ /* 0x000fc80008010848 */
[----:B------:R1:W-:Y:S02]  /*e0c0*/  MUFU.EX2 R78, R15 ;  /* 0x0000000f004e7308 */ /* 0x0003e40000000800 */
[----:B-1----:R-:W-:Y:S01]  /*e0d0*/  FFMA.FTZ R15, R42, UR41, -R72 ;  /* 0x000000292a0f7c23 */ /* 0x002fe20008010848 */
[----:B0-----:R-:W-:-:S05]  /*e0e0*/  FMNMX.FTZ R42, R0, R13, !PT ;  /* 0x0000000d002a7209 */ /* 0x001fca0007810000 */
[----:B------:R-:W0:Y:S01]  /*e0f0*/  SHFL.BFLY PT, R13, R42, 0x1, 0x1f ;  /* 0x0c201f002a0d7f89 */ /* 0x000e2200000e0000 */
[--C-:B------:R-:W-:Y:S01]  /*e100*/  FFMA.FTZ R4, R86, UR41, -R72.reuse ;  /* 0x0000002956047c23 */ /* 0x100fe20008010848 */
[--C-:B------:R-:W-:Y:S01]  /*e110*/  FFMA.FTZ R11, R11, UR41, -R72.reuse ;  /* 0x000000290b0b7c23 */ /* 0x100fe20008010848 */
[----:B------:R-:W-:Y:S08]  /*e120*/  MUFU.EX2 R83, R83 ;  /* 0x0000005300537308 */ /* 0x000ff00000000800 */
[----:B------:R-:W1:Y:S01]  /*e130*/  MUFU.EX2 R4, R4 ;  /* 0x0000000400047308 */ /* 0x000e620000000800 */
[----:B------:R-:W-:-:S07]  /*e140*/  FFMA.FTZ R46, R46, UR41, -R72 ;  /* 0x000000292e2e7c23 */ /* 0x000fce0008010848 */
[----:B------:R-:W3:Y:S01]  /*e150*/  MUFU.EX2 R11, R11 ;  /* 0x0000000b000b7308 */ /* 0x000ee20000000800 */
[----:B0-----:R-:W-:Y:S01]  /*e160*/  FMNMX.FTZ R13, R42, R13, !PT ;  /* 0x0000000d2a0d7209 */ /* 0x001fe20007810000 */
[----:B------:R-:W-:-:S06]  /*e170*/  FFMA.FTZ R42, R74, UR41, -R72 ;  /* 0x000000294a2a7c23 */ /* 0x000fcc0008010848 */
[----:B------:R-:W0:Y:S01]  /*e180*/  MUFU.EX2 R76, R76 ;  /* 0x0000004c004c7308 */ /* 0x000e220000000800 */
[C---:B------:R-:W-:Y:S01]  /*e190*/  FSETP.NEU.FTZ.AND P3, PT, R13.reuse, -INF , PT ;  /* 0xff8000000d00780b */ /* 0x040fe20003f7d000 */
[----:B------:R-:W-:Y:S01]  /*e1a0*/  FMUL.FTZ R74, R13, UR41 ;  /* 0x000000290d4a7c20 */ /* 0x000fe20008410000 */
[----:B------:R-:W-:-:S04]  /*e1b0*/  FFMA.FTZ R25, R25, UR41, -R72 ;  /* 0x0000002919197c23 */ /* 0x000fc80008010848 */
[----:B------:R-:W-:Y:S01]  /*e1c0*/  FSEL R74, R74, RZ, P3 ;  /* 0x000000ff4a4a7208 */ /* 0x000fe20001800000 */
[----:B------:R4:W-:Y:S01]  /*e1d0*/  MUFU.EX2 R82, R46 ;  /* 0x0000002e00527308 */ /* 0x0009e20000000800 */
[--C-:B------:R-:W-:Y:S01]  /*e1e0*/  FFMA.FTZ R5, R37, UR41, -R72.reuse ;  /* 0x0000002925057c23 */ /* 0x100fe20008010848 */
[--C-:B------:R-:W-:Y:S01]  /*e1f0*/  FFMA.FTZ R37, R45, UR41, -R72.reuse ;  /* 0x000000292d257c23 */ /* 0x100fe20008010848 */
[--C-:B------:R-:W-:Y:S01]  /*e200*/  FFMA.FTZ R86, R50, UR41, -R72.reuse ;  /* 0x0000002932567c23 */ /* 0x100fe20008010848 */
[--C-:B------:R-:W-:Y:S01]  /*e210*/  FFMA.FTZ R45, R53, UR41, -R72.reuse ;  /* 0x00000029352d7c23 */ /* 0x100fe20008010848 */
[--C-:B----4-:R-:W-:Y:S01]  /*e220*/  FFMA.FTZ R46, R54, UR41, -R72.reuse ;  /* 0x00000029362e7c23 */ /* 0x110fe20008010848 */
[--C-:B------:R-:W-:Y:S01]  /*e230*/  FFMA.FTZ R54, R61, UR41, -R72.reuse ;  /* 0x000000293d367c23 */ /* 0x100fe20008010848 */
[----:B------:R-:W-:Y:S01]  /*e240*/  FFMA.FTZ R61, R66, UR41, -R72 ;  /* 0x00000029423d7c23 */ /* 0x000fe20008010848 */
[----:B------:R-:W4:Y:S01]  /*e250*/  MUFU.EX2 R85, R85 ;  /* 0x0000005500557308 */ /* 0x000f220000000800 */
[----:B------:R-:W-:Y:S01]  /*e260*/  FFMA.FTZ R66, R24, UR41, -R74 ;  /* 0x0000002918427c23 */ /* 0x000fe2000801084a */
[----:B-1----:R-:W-:Y:S01]  /*e270*/  FADD.FTZ R24, R4, R83 ;  /* 0x0000005304187221 */ /* 0x002fe20000010000 */
[--C-:B------:R-:W-:Y:S01]  /*e280*/  FFMA.FTZ R38, R41, UR41, -R72.reuse ;  /* 0x0000002929267c23 */ /* 0x100fe20008010848 */
        /* <DEDUP_REMOVED lines=10> */
[----:B------:R-:W-:Y:S01]  /*e330*/  FFMA.FTZ R49, R75, UR41, -R72 ;  /* 0x000000294b317c23 */ /* 0x000fe20008010848 */
[----:B------:R-:W1:Y:S01]  /*e340*/  MUFU.EX2 R25, R25 ;  /* 0x0000001900197308 */ /* 0x000e620000000800 */
[----:B------:R-:W-:Y:S01]  /*e350*/  FFMA.FTZ R72, R31, UR41, -R74 ;  /* 0x000000291f487c23 */ /* 0x000fe2000801084a */
[----:B---3--:R-:W-:Y:S01]  /*e360*/  FADD.FTZ R31, R11, R24 ;  /* 0x000000180b1f7221 */ /* 0x008fe20000010000 */
[----:B------:R-:W-:-:S03]  /*e370*/  FFMA.FTZ R70, R28, UR41, -R74 ;  /* 0x000000291c467c23 */ /* 0x000fc6000801084a */
[----:B0-----:R-:W-:Y:S02]  /*e380*/  FADD.FTZ R31, R76, R31 ;  /* 0x0000001f4c1f7221 */ /* 0x001fe40000010000 */
[----:B------:R-:W0:Y:S02]  /*e390*/  MUFU.EX2 R80, R80 ;  /* 0x0000005000507308 */ /* 0x000e240000000800 */
[----:B------:R-:W-:Y:S01]  /*e3a0*/  FADD.FTZ R28, R78, R31 ;  /* 0x0000001f4e1c7221 */ /* 0x000fe20000010000 */
[--C-:B------:R-:W-:Y:S01]  /*e3b0*/  FFMA.FTZ R65, R10, UR41, -R74.reuse ;  /* 0x000000290a417c23 */ /* 0x100fe2000801084a */
[----:B------:R-:W-:-:S04]  /*e3c0*/  FFMA.FTZ R62, R79, UR41, -R74 ;  /* 0x000000294f3e7c23 */ /* 0x000fc8000801084a */
[----:B------:R-:W3:Y:S01]  /*e3d0*/  MUFU.EX2 R29, R29 ;  /* 0x0000001d001d7308 */ /* 0x000ee20000000800 */
[--C-:B------:R-:W-:Y:S01]  /*e3e0*/  FFMA.FTZ R10, R39, UR41, -R74.reuse ;  /* 0x00000029270a7c23 */ /* 0x100fe2000801084a */
[----:B------:R-:W-:Y:S01]  /*e3f0*/  FFMA.FTZ R39, R40, UR41, -R74 ;  /* 0x0000002928277c23 */ /* 0x000fe2000801084a */
[----:B----4-:R-:W-:Y:S01]  /*e400*/  FADD.FTZ R28, R85, R28 ;  /* 0x0000001c551c7221 */ /* 0x010fe20000010000 */
[--C-:B------:R-:W-:Y:S01]  /*e410*/  FFMA.FTZ R40, R43, UR41, -R74.reuse ;  /* 0x000000292b287c23 */ /* 0x100fe2000801084a */
[----:B------:R-:W-:-:S03]  /*e420*/  FFMA.FTZ R43, R44, UR41, -R74 ;  /* 0x000000292c2b7c23 */ /* 0x000fc6000801084a */
[----:B------:R-:W4:Y:S01]  /*e430*/  MUFU.EX2 R84, R84 ;  /* 0x0000005400547308 */ /* 0x000f220000000800 */
[--C-:B------:R-:W-:Y:S01]  /*e440*/  FFMA.FTZ R44, R47, UR41, -R74.reuse ;  /* 0x000000292f2c7c23 */ /* 0x100fe2000801084a */
[----:B------:R-:W-:Y:S01]  /*e450*/  FFMA.FTZ R47, R48, UR41, -R74 ;  /* 0x00000029302f7c23 */ /* 0x000fe2000801084a */
[----:B-1----:R-:W-:Y:S01]  /*e460*/  FADD.FTZ R79, R25, R28 ;  /* 0x0000001c194f7221 */ /* 0x002fe20000010000 */
[--C-:B------:R-:W-:Y:S01]  /*e470*/  FFMA.FTZ R69, R27, UR41, -R74.reuse ;  /* 0x000000291b457c23 */ /* 0x100fe2000801084a */
[----:B------:R-:W-:-:S03]  /*e480*/  FFMA.FTZ R48, R51, UR41, -R74 ;  /* 0x0000002933307c23 */ /* 0x000fc6000801084a */
[----:B------:R-:W-:Y:S01]  /*e490*/  MUFU.EX2 R33, R33 ;  /* 0x0000002100217308 */ /* 0x000fe20000000800 */
[--C-:B------:R-:W-:Y:S01]  /*e4a0*/  FFMA.FTZ R51, R52, UR41, -R74.reuse ;  /* 0x0000002934337c23 */ /* 0x100fe2000801084a */
[--C-:B------:R-:W-:Y:S01]  /*e4b0*/  FFMA.FTZ R27, R60, UR41, -R74.reuse ;  /* 0x000000293c1b7c23 */ /* 0x100fe2000801084a */
[--C-:B------:R-:W-:Y:S01]  /*e4c0*/  FFMA.FTZ R52, R55, UR41, -R74.reuse ;  /* 0x0000002937347c23 */ /* 0x100fe2000801084a */
[--C-:B------:R-:W-:Y:S01]  /*e4d0*/  FFMA.FTZ R60, R26, UR41, -R74.reuse ;  /* 0x000000291a3c7c23 */ /* 0x100fe2000801084a */
[----:B------:R-:W-:-:S03]  /*e4e0*/  FFMA.FTZ R55, R56, UR41, -R74 ;  /* 0x0000002938377c23 */ /* 0x000fc6000801084a */
[----:B------:R-:W-:Y:S01]  /*e4f0*/  MUFU.EX2 R62, R62 ;  /* 0x0000003e003e7308 */ /* 0x000fe20000000800 */
[----:B0-----:R-:W-:Y:S01]  /*e500*/  FADD.FTZ R26, R80, R79 ;  /* 0x0000004f501a7221 */ /* 0x001fe20000010000 */
[--C-:B------:R-:W-:Y:S01]  /*e510*/  FFMA.FTZ R56, R59, UR41, -R74.reuse ;  /* 0x000000293b387c23 */ /* 0x100fe2000801084a */
[----:B------:R-:W-:-:S05]  /*e520*/  FFMA.FTZ R3, R3, UR41, -R74 ;  /* 0x0000002903037c23 */ /* 0x000fca000801084a */
        /* <DEDUP_REMOVED lines=13> */
[----:B---3--:R-:W-:-:S04]  /*e600*/  FADD.FTZ R77, R29, R26 ;  /* 0x0000001a1d4d7221 */ /* 0x008fc80000010000 */
[----:B----4-:R-:W-:Y:S01]  /*e610*/  FADD.FTZ R30, R84, R77 ;  /* 0x0000004d541e7221 */ /* 0x010fe20000010000 */
[----:B0-----:R-:W-:-:S03]  /*e620*/  FADD.FTZ R24, R62, R65 ;  /* 0x000000413e187221 */ /* 0x001fc60000010000 */
[----:B------:R-:W-:Y:S01]  /*e630*/  FADD.FTZ R77, R33, R30 ;  /* 0x0000001e214d7221 */ /* 0x000fe20000010000 */
[----:B------:R-:W-:Y:S02]  /*e640*/  F2FP.F16.F32.PACK_AB R30, R80, R25 ;  /* 0x00000019501e723e */ /* 0x000fe400000000ff */
[----:B------:R-:W-:Y:S02]  /*e650*/  F2FP.F16.F32.PACK_AB R25, R65, R62 ;  /* 0x0000003e4119723e */ /* 0x000fe400000000ff */
[----:B------:R-:W3:Y:S01]  /*e660*/  LDL R62, [R1+0x24] ;  /* 0x00002400013e7983 */ /* 0x000ee20000100800 */
[----:B------:R-:W0:Y:S08]  /*e670*/  MUFU.EX2 R3, R3 ;  /* 0x0000000300037308 */ /* 0x000e300000000800 */
[----:B------:R-:W1:Y:S08]  /*e680*/  MUFU.EX2 R14, R14 ;  /* 0x0000000e000e7308 */ /* 0x000e700000000800 */
[----:B------:R-:W4:Y:S01]  /*e690*/  MUFU.EX2 R21, R21 ;  /* 0x0000001500157308 */ /* 0x000f220000000800 */
[----:B0-----:R-:W-:-:S07]  /*e6a0*/  FADD.FTZ R31, R3, R24 ;  /* 0x00000018031f7221 */ /* 0x001fce0000010000 */
[----:B------:R-:W0:Y:S01]  /*e6b0*/  MUFU.EX2 R66, R66 ;  /* 0x0000004200427308 */ /* 0x000e220000000800 */
[----:B-1----:R-:W-:-:S07]  /*e6c0*/  FADD.FTZ R24, R14, R31 ;  /* 0x0000001f0e187221 */ /* 0x002fce0000010000 */
[----:B------:R-:W1:Y:S01]  /*e6d0*/  MUFU.EX2 R69, R69 ;  /* 0x0000004500457308 */ /* 0x000e620000000800 */
[----:B----4-:R-:W-:-:S07]  /*e6e0*/  FADD.FTZ R31, R21, R24 ;  /* 0x00000018151f7221 */ /* 0x010fce0000010000 */
[----:B------:R-:W4:Y:S01]  /*e6f0*/  MUFU.EX2 R70, R70 ;  /* 0x0000004600467308 */ /* 0x000f220000000800 */
[----:B------:R-:W-:Y:S01]  /*e700*/  F2FP.F16.F32.PACK_AB R24, R83, R4 ;  /* 0x000000045318723e */ /* 0x000fe200000000ff */
[----:B0-----:R-:W-:-:S06]  /*e710*/  FADD.FTZ R4, R66, R31 ;  /* 0x0000001f42047221 */ /* 0x001fcc0000010000 */
[----:B------:R-:W0:Y:S08]  /*e720*/  MUFU.EX2 R34, R34 ;  /* 0x0000002200227308 */ /* 0x000e300000000800 */
[----:B------:R-:W5:Y:S01]  /*e730*/  MUFU.EX2 R72, R72 ;  /* 0x0000004800487308 */ /* 0x000f620000000800 */
[----:B-1----:R-:W-:-:S07]  /*e740*/  FADD.FTZ R31, R69, R4 ;  /* 0x00000004451f7221 */ /* 0x002fce0000010000 */
[----:B------:R-:W1:Y:S08]  /*e750*/  MUFU.EX2 R5, R5 ;  /* 0x0000000500057308 */ /* 0x000e700000000800 */
[----:B------:R-:W2:Y:S01]  /*e760*/  MUFU.EX2 R75, R75 ;  /* 0x0000004b004b7308 */ /* 0x000ea20000000800 */
[----:B----4-:R-:W-:-:S07]  /*e770*/  FADD.FTZ R31, R70, R31 ;  /* 0x0000001f461f7221 */ /* 0x010fce0000010000 */
[----:B------:R-:W4:Y:S01]  /*e780*/  MUFU.EX2 R35, R35 ;  /* 0x0000002300237308 */ /* 0x000f220000000800 */
[----:B------:R-:W-:Y:S01]  /*e790*/  F2FP.F16.F32.PACK_AB R26, R76, R11 ;  /* 0x0000000b4c1a723e */ /* 0x000fe200000000ff */
[----:B0-----:R-:W-:-:S06]  /*e7a0*/  FADD.FTZ R76, R34, R77 ;  /* 0x0000004d224c7221 */ /* 0x001fcc0000010000 */
[----:B------:R-:W0:Y:S01]  /*e7b0*/  MUFU.EX2 R38, R38 ;  /* 0x0000002600267308 */ /* 0x000e220000000800 */
[----:B-----5:R-:W-:-:S07]  /*e7c0*/  FADD.FTZ R4, R72, R31 ;  /* 0x0000001f48047221 */ /* 0x020fce0000010000 */
[----:B------:R-:W5:Y:S01]  /*e7d0*/  MUFU.EX2 R36, R36 ;  /* 0x0000002400247308 */ /* 0x000f620000000800 */
[----:B------:R-:W-:Y:S01]  /*e7e0*/  F2FP.F16.F32.PACK_AB R32, R84, R29 ;  /* 0x0000001d5420723e */ /* 0x000fe200000000ff */
[----:B-1----:R-:W-:-:S06]  /*e7f0*/  FADD.FTZ R29, R5, R76 ;  /* 0x0000004c051d7221 */ /* 0x002fcc0000010000 */
[----:B------:R-:W1:Y:S01]  /*e800*/  MUFU.EX2 R15, R15 ;  /* 0x0000000f000f7308 */ /* 0x000e620000000800 */
[----:B--2---:R-:W-:-:S07]  /*e810*/  FADD.FTZ R4, R75, R4 ;  /* 0x000000044b047221 */ /* 0x004fce0000010000 */
[----:B------:R-:W2:Y:S01]  /*e820*/  MUFU.EX2 R10, R10 ;  /* 0x0000000a000a7308 */ /* 0x000ea20000000800 */
[----:B------:R-:W-:-:S07]  /*e830*/  FADD.FTZ R31, R20, R29 ;  /* 0x0000001d141f7221 */ /* 0x000fce0000010000 */
[----:B------:R-:W2:Y:S08]  /*e840*/  MUFU.EX2 R39, R39 ;  /* 0x0000002700277308 */ /* 0x000eb00000000800 */
[----:B------:R4:W-:Y:S08]  /*e850*/  MUFU.EX2 R11, R27 ;  /* 0x0000001b000b7308 */ /* 0x0009f00000000800 */
[----:B------:R-:W2:Y:S01]  /*e860*/  MUFU.EX2 R40, R40 ;  /* 0x0000002800287308 */ /* 0x000ea20000000800 */
[----:B----4-:R-:W-:Y:S01]  /*e870*/  F2FP.F16.F32.PACK_AB R27, R14, R3 ;  /* 0x000000030e1b723e */ /* 0x010fe200000000ff */
[----:B------:R-:W-:Y:S01]  /*e880*/  FADD.FTZ R3, R35, R4 ;  /* 0x0000000423037221 */ /* 0x000fe20000010000 */
[----:B0-----:R-:W-:-:S03]  /*e890*/  FADD.FTZ R4, R38, R31 ;  /* 0x0000001f26047221 */ /* 0x001fc60000010000 */
[----:B-----5:R-:W-:Y:S02]  /*e8a0*/  FADD.FTZ R3, R36, R3 ;  /* 0x0000000324037221 */ /* 0x020fe40000010000 */
[----:B------:R-:W0:Y:S01]  /*e8b0*/  MUFU.EX2 R43, R43 ;  /* 0x0000002b002b7308 */ /* 0x000e220000000800 */
[----:B-1----:R-:W-:Y:S01]  /*e8c0*/  FADD.FTZ R14, R15, R4 ;  /* 0x000000040f0e7221 */ /* 0x002fe20000010000 */
[----:B--2---:R-:W-:-:S06]  /*e8d0*/  FADD.FTZ R4, R10, R3 ;  /* 0x000000030a047221 */ /* 0x004fcc0000010000 */
[----:B------:R-:W1:Y:S01]  /*e8e0*/  MUFU.EX2 R37, R37 ;  /* 0x0000002500257308 */ /* 0x000e620000000800 */
[----:B------:R-:W-:-:S07]  /*e8f0*/  FADD.FTZ R3, R39, R4 ;  /* 0x0000000427037221 */ /* 0x000fce0000010000 */
[----:B------:R-:W2:Y:S01]  /*e900*/  MUFU.EX2 R44, R44 ;  /* 0x0000002c002c7308 */ /* 0x000ea20000000800 */
[----:B------:R-:W-:-:S07]  /*e910*/  FADD.FTZ R4, R40, R3 ;  /* 0x0000000328047221 */ /* 0x000fce0000010000 */
[----:B------:R-:W4:Y:S01]  /*e920*/  MUFU.EX2 R47, R47 ;  /* 0x0000002f002f7308 */ /* 0x000f220000000800 */
[----:B0-----:R-:W-:-:S07]  /*e930*/  FADD.FTZ R3, R43, R4 ;  /* 0x000000042b037221 */ /* 0x001fce0000010000 */
[----:B------:R-:W0:Y:S08]  /*e940*/  MUFU.EX2 R71, R71 ;  /* 0x0000004700477308 */ /* 0x000e300000000800 */
[----:B------:R-:W5:Y:S01]  /*e950*/  MUFU.EX2 R48, R48 ;  /* 0x0000003000307308 */ /* 0x000f620000000800 */
[----:B------:R-:W-:Y:S01]  /*e960*/  F2FP.F16.F32.PACK_AB R29, R66, R21 ;  /* 0x00000015421d723e */ /* 0x000fe200000000ff */
[----:B-1----:R-:W-:Y:S01]  /*e970*/  FADD.FTZ R21, R37, R14 ;  /* 0x0000000e25157221 */ /* 0x002fe20000010000 */
[----:B--2---:R-:W-:-:S05]  /*e980*/  FADD.FTZ R4, R44, R3 ;  /* 0x000000032c047221 */ /* 0x004fca0000010000 */
[----:B------:R-:W1:Y:S08]  /*e990*/  MUFU.EX2 R86, R86 ;  /* 0x0000005600567308 */ /* 0x000e700000000800 */
[----:B------:R-:W2:Y:S01]  /*e9a0*/  MUFU.EX2 R51, R51 ;  /* 0x0000003300337308 */ /* 0x000ea20000000800 */
[----:B------:R-:W-:Y:S01]  /*e9b0*/  FADD.FTZ R14, R82, R21 ;  /* 0x00000015520e7221 */ /* 0x000fe20000010000 */
[----:B----4-:R-:W-:-:S06]  /*e9c0*/  FADD.FTZ R3, R47, R4 ;  /* 0x000000042f037221 */ /* 0x010fcc0000010000 */
[----:B------:R-:W4:Y:S08]  /*e9d0*/  MUFU.EX2 R45, R45 ;  /* 0x0000002d002d7308 */ /* 0x000f300000000800 */
[----:B------:R-:W4:Y:S01]  /*e9e0*/  MUFU.EX2 R52, R52 ;  /* 0x0000003400347308 */ /* 0x000f220000000800 */
[----:B0-----:R-:W-:Y:S01]  /*e9f0*/  FADD.FTZ R21, R71, R14 ;  /* 0x0000000e47157221 */ /* 0x001fe20000010000 */
[----:B-----5:R-:W-:-:S06]  /*ea00*/  FADD.FTZ R4, R48, R3 ;  /* 0x0000000330047221 */ /* 0x020fcc0000010000 */
[----:B------:R-:W0:Y:S08]  /*ea10*/  MUFU.EX2 R46, R46 ;  /* 0x0000002e002e7308 */ /* 0x000e300000000800 */
[----:B------:R-:W5:Y:S01]  /*ea20*/  MUFU.EX2 R55, R55 ;  /* 0x0000003700377308 */ /* 0x000f620000000800 */
[----:B-1----:R-:W-:Y:S01]  /*ea30*/  FADD.FTZ R14, R86, R21 ;  /* 0x00000015560e7221 */ /* 0x002fe20000010000 */
[----:B--2---:R-:W-:-:S06]  /*ea40*/  FADD.FTZ R3, R51, R4 ;  /* 0x0000000433037221 */ /* 0x004fcc0000010000 */
[----:B------:R-:W1:Y:S01]  /*ea50*/  MUFU.EX2 R50, R50 ;  /* 0x0000003200327308 */ /* 0x000e620000000800 */
[----:B------:R-:W-:-:S07]  /*ea60*/  F2FP.F16.F32.PACK_AB R35, R36, R35 ;  /* 0x000000232423723e */ /* 0x000fce00000000ff */
[----:B------:R-:W2:Y:S01]  /*ea70*/  MUFU.EX2 R56, R56 ;  /* 0x0000003800387308 */ /* 0x000ea20000000800 */
[----:B------:R4:W-:Y:S07]  /*ea80*/  STSM.16.M88.4 [R139+0x21800], R24 ;  /* 0x021800188b007844 */ /* 0x0009ee0000000200 */
[----:B------:R-:W2:Y:S01]  /*ea90*/  MUFU.EX2 R53, R53 ;  /* 0x0000003500357308 */ /* 0x000ea20000000800 */
[----:B------:R-:W-:-:S07]  /*eaa0*/  F2FP.F16.F32.PACK_AB R36, R20, R5 ;  /* 0x000000051424723e */ /* 0x000fce00000000ff */
[----:B------:R-:W-:Y:S01]  /*eab0*/  MUFU.EX2 R54, R54 ;  /* 0x0000003600367308 */ /* 0x000fe20000000800 */
[----:B------:R-:W-:-:S07]  /*eac0*/  F2FP.F16.F32.PACK_AB R28, R85, R78 ;  /* 0x0000004e551c723e */ /* 0x000fce00000000ff */
[----:B------:R-:W3:Y:S01]  /*ead0*/  MUFU.EX2 R57, R57 ;  /* 0x0000003900397308 */ /* 0x000ee20000000800 */
[----:B------:R-:W-:-:S07]  /*eae0*/  F2FP.F16.F32.PACK_AB R34, R34, R33 ;  /* 0x000000212222723e */ /* 0x000fce00000000ff */
[----:B------:R-:W-:Y:S01]  /*eaf0*/  MUFU.EX2 R58, R58 ;  /* 0x0000003a003a7308 */ /* 0x000fe20000000800 */
[----:B------:R-:W-:-:S07]  /*eb00*/  F2FP.F16.F32.PACK_AB R31, R70, R69 ;  /* 0x00000045461f723e */ /* 0x000fce00000000ff */
[----:B------:R-:W3:Y:S01]  /*eb10*/  MUFU.EX2 R61, R61 ;  /* 0x0000003d003d7308 */ /* 0x000ee20000000800 */
[----:B----4-:R-:W-:-:S07]  /*eb20*/  F2FP.F16.F32.PACK_AB R24, R82, R37 ;  /* 0x000000255218723e */ /* 0x010fce00000000ff */
[----:B------:R-:W-:Y:S01]  /*eb30*/  MUFU.EX2 R63, R63 ;  /* 0x0000003f003f7308 */ /* 0x000fe20000000800 */
[----:B------:R-:W-:-:S07]  /*eb40*/  FADD.FTZ R5, R45, R14 ;  /* 0x0000000e2d057221 */ /* 0x000fce0000010000 */
[----:B------:R-:W4:Y:S01]  /*eb50*/  MUFU.EX2 R64, R64 ;  /* 0x0000004000407308 */ /* 0x000f220000000800 */
[----:B------:R-:W-:-:S07]  /*eb60*/  FADD.FTZ R4, R52, R3 ;  /* 0x0000000334047221 */ /* 0x000fce0000010000 */
[----:B------:R-:W-:Y:S08]  /*eb70*/  MUFU.EX2 R67, R67 ;  /* 0x0000004300437308 */ /* 0x000ff00000000800 */
[----:B------:R-:W4:Y:S01]  /*eb80*/  MUFU.EX2 R68, R68 ;  /* 0x0000004400447308 */ /* 0x000f220000000800 */
[----:B------:R-:W-:-:S07]  /*eb90*/  F2FP.F16.F32.PACK_AB R33, R75, R72 ;  /* 0x000000484b21723e */ /* 0x000fce00000000ff */
[----:B------:R-:W-:Y:S01]  /*eba0*/  MUFU.EX2 R0, R0 ;  /* 0x0000000000007308 */ /* 0x000fe20000000800 */
[----:B------:R-:W-:-:S07]  /*ebb0*/  F2FP.F16.F32.PACK_AB R37, R39, R10 ;  /* 0x0000000a2725723e */ /* 0x000fce00000000ff */
[----:B------:R-:W4:Y:S08]  /*ebc0*/  MUFU.EX2 R41, R41 ;  /* 0x0000002900297308 */ /* 0x000f300000000800 */
[----:B------:R-:W-:Y:S08]  /*ebd0*/  MUFU.EX2 R42, R42 ;  /* 0x0000002a002a7308 */ /* 0x000ff00000000800 */
[----:B------:R-:W4:Y:S08]  /*ebe0*/  MUFU.EX2 R49, R49 ;  /* 0x0000003100317308 */ /* 0x000f300000000800 */
[----:B------:R-:W-:Y:S08]  /*ebf0*/  MUFU.EX2 R73, R73 ;  /* 0x0000004900497308 */ /* 0x000ff00000000800 */
[----:B------:R-:W4:Y:S08]  /*ec00*/  MUFU.EX2 R60, R60 ;  /* 0x0000003c003c7308 */ /* 0x000f300000000800 */
[----:B------:R-:W-:Y:S08]  /*ec10*/  MUFU.EX2 R59, R59 ;  /* 0x0000003b003b7308 */ /* 0x000ff00000000800 */
[----:B------:R-:W4:Y:S01]  /*ec20*/  MUFU.EX2 R74, R74 ;  /* 0x0000004a004a7308 */ /* 0x000f220000000800 */
[----:B------:R-:W-:-:S02]  /*ec30*/  F2FP.F16.F32.PACK_AB R38, R15, R38 ;  /* 0x000000260f26723e */ /* 0x000fc400000000ff */
[----:B------:R-:W-:Y:S01]  /*ec40*/  F2FP.F16.F32.PACK_AB R26, R86, R71 ;  /* 0x00000047561a723e */ /* 0x000fe200000000ff */
[----:B0-----:R-:W-:Y:S01]  /*ec50*/  FADD.FTZ R5, R46, R5 ;  /* 0x000000052e057221 */ /* 0x001fe20000010000 */
[----:B------:R-:W-:Y:S01]  /*ec60*/  F2FP.F16.F32.PACK_AB R39, R43, R40 ;  /* 0x000000282b27723e */ /* 0x000fe200000000ff */
[----:B-----5:R-:W-:Y:S01]  /*ec70*/  FADD.FTZ R3, R55, R4 ;  /* 0x0000000437037221 */ /* 0x020fe20000010000 */
[----:B------:R-:W-:Y:S02]  /*ec80*/  F2FP.F16.F32.PACK_AB R25, R47, R44 ;  /* 0x0000002c2f19723e */ /* 0x000fe400000000ff */
[----:B------:R-:W-:Y:S01]  /*ec90*/  F2FP.F16.F32.PACK_AB R27, R51, R48 ;  /* 0x00000030331b723e */ /* 0x000fe200000000ff */
[----:B------:R3:W-:Y:S01]  /*eca0*/  STSM.16.M88.4 [R87], R28 ;  /* 0x0000001c57007844 */ /* 0x0007e20000000200 */
[----:B------:R-:W0:Y:S01]  /*ecb0*/  @P2 LDC R14, c[0x0][0x44c] ;  /* 0x00011300ff0e2b82 */ /* 0x000e220000000800 */
[----:B-1----:R-:W-:Y:S02]  /*ecc0*/  FADD.FTZ R10, R50, R5 ;  /* 0x00000005320a7221 */ /* 0x002fe40000010000 */
[----:B------:R1:W-:Y:S01]  /*ecd0*/  STSM.16.M88.4 [R141], R32 ;  /* 0x000000208d007844 */ /* 0x0003e20000000200 */
[----:B--2---:R-:W-:-:S03]  /*ece0*/  FADD.FTZ R4, R56, R3 ;  /* 0x0000000338047221 */ /* 0x004fc60000010000 */
[----:B------:R-:W-:Y:S01]  /*ecf0*/  STSM.16.M88.4 [R140], R36 ;  /* 0x000000248c007844 */ /* 0x000fe20000000200 */
[----:B------:R-:W2:Y:S03]  /*ed00*/  @P2 LDC R15, c[0x0][0x450] ;  /* 0x00011400ff0f2b82 */ /* 0x000ea60000000800 */
[----:B------:R5:W-:Y:S01]  /*ed10*/  STSM.16.M88.4 [R139+0x27800], R24 ;  /* 0x027800188b007844 */ /* 0x000be20000000200 */
[----:B------:R-:W-:Y:S01]  /*ed20*/  FADD.FTZ R5, R53, R10 ;  /* 0x0000000a35057221 */ /* 0x000fe20000010000 */
[----:B------:R-:W-:Y:S01]  /*ed30*/  FADD.FTZ R4, R11, R4 ;  /* 0x000000040b047221 */ /* 0x000fe20000010000 */
[----:B---3--:R-:W-:Y:S02]  /*ed40*/  F2FP.F16.F32.PACK_AB R28, R57, R54 ;  /* 0x00000036391c723e */ /* 0x008fe400000000ff */
[----:B------:R-:W-:Y:S02]  /*ed50*/  F2FP.F16.F32.PACK_AB R30, R61, R58 ;  /* 0x0000003a3d1e723e */ /* 0x000fe400000000ff */
[----:B----4-:R-:W-:-:S02]  /*ed60*/  F2FP.F16.F32.PACK_AB R29, R64, R63 ;  /* 0x0000003f401d723e */ /* 0x010fc400000000ff */
[----:B------:R-:W-:Y:S02]  /*ed70*/  F2FP.F16.F32.PACK_AB R31, R68, R67 ;  /* 0x00000043441f723e */ /* 0x000fe400000000ff */
[----:B-1----:R-:W-:Y:S02]  /*ed80*/  F2FP.F16.F32.PACK_AB R32, R41, R0 ;  /* 0x000000002920723e */ /* 0x002fe400000000ff */
[----:B------:R-:W-:Y:S02]  /*ed90*/  F2FP.F16.F32.PACK_AB R34, R49, R42 ;  /* 0x0000002a3122723e */ /* 0x000fe400000000ff */
[----:B-----5:R-:W-:Y:S02]  /*eda0*/  F2FP.F16.F32.PACK_AB R24, R46, R45 ;  /* 0x0000002d2e18723e */ /* 0x020fe400000000ff */
[----:B------:R-:W-:Y:S02]  /*edb0*/  F2FP.F16.F32.PACK_AB R26, R53, R50 ;  /* 0x00000032351a723e */ /* 0x000fe400000000ff */
[----:B------:R-:W-:-:S02]  /*edc0*/  F2FP.F16.F32.PACK_AB R25, R55, R52 ;  /* 0x000000343719723e */ /* 0x000fc400000000ff */
[----:B------:R-:W-:Y:S02]  /*edd0*/  F2FP.F16.F32.PACK_AB R27, R11, R56 ;  /* 0x000000380b1b723e */ /* 0x000fe400000000ff */
[----:B------:R-:W-:Y:S02]  /*ede0*/  F2FP.F16.F32.PACK_AB R33, R60, R73 ;  /* 0x000000493c21723e */ /* 0x000fe400000000ff */
[----:B------:R-:W-:Y:S01]  /*edf0*/  F2FP.F16.F32.PACK_AB R35, R74, R59 ;  /* 0x0000003b4a23723e */ /* 0x000fe200000000ff */
[----:B------:R1:W-:Y:S01]  /*ee00*/  STSM.16.M88.4 [R62], R24 ;  /* 0x000000183e007844 */ /* 0x0003e20000000200 */
[----:B------:R-:W-:Y:S01]  /*ee10*/  FADD.FTZ R10, R54, R5 ;  /* 0x00000005360a7221 */ /* 0x000fe20000010000 */
[----:B------:R-:W-:Y:S02]  /*ee20*/  FADD.FTZ R3, R63, R4 ;  /* 0x000000043f037221 */ /* 0x000fe40000010000 */
[----:B------:R1:W-:Y:S04]  /*ee30*/  STSM.16.M88.4 [R141+0x6000], R28 ;  /* 0x0060001c8d007844 */ /* 0x0003e80000000200 */
[----:B------:R1:W-:Y:S01]  /*ee40*/  STSM.16.M88.4 [R140+0x6000], R32 ;  /* 0x006000208c007844 */ /* 0x0003e20000000200 */
[----:B------:R-:W-:Y:S01]  /*ee50*/  FADD.FTZ R5, R57, R10 ;  /* 0x0000000a39057221 */ /* 0x000fe20000010000 */
[----:B------:R3:W-:Y:S06]  /*ee60*/  MEMBAR.ALL.CTA ;  /* 0x0000000000007992 */ /* 0x0007ec0000008000 */
[----:B---3--:R-:W3:Y:S01]  /*ee70*/  FENCE.VIEW.ASYNC.S ;  /* 0x00000000000073c6 */ /* 0x008ee20000000000 */
[----:B------:R-:W-:Y:S01]  /*ee80*/  FADD.FTZ R4, R64, R3 ;  /* 0x0000000340047221 */ /* 0x000fe20000010000 */
[----:B------:R-:W-:-:S03]  /*ee90*/  FADD.FTZ R10, R58, R5 ;  /* 0x000000053a0a7221 */ /* 0x000fc60000010000 */
[----:B------:R-:W-:Y:S01]  /*eea0*/  FADD.FTZ R3, R67, R4 ;  /* 0x0000000443037221 */ /* 0x000fe20000010000 */
[----:B------:R-:W-:Y:S01]  /*eeb0*/  FADD.FTZ R5, R61, R10 ;  /* 0x0000000a3d057221 */ /* 0x000fe20000010000 */
[----:B------:R-:W-:Y:S02]  /*eec0*/  PLOP3.LUT P3, PT, PT, PT, UP0, 0x40, 0x0 ;  /* 0x000000000000781c */ /* 0x000fe40003f6e808 */
[----:B------:R-:W-:Y:S01]  /*eed0*/  FADD.FTZ R68, R68, R3 ;  /* 0x0000000344447221 */ /* 0x000fe20000010000 */
[----:B0-----:R-:W-:-:S04]  /*eee0*/  @P2 IMAD.HI.U32 R14, R89, R14, RZ ;  /* 0x0000000e590e2227 */ /* 0x001fc800078e00ff */
[----:B------:R-:W-:Y:S01]  /*eef0*/  FADD.FTZ R0, R0, R5 ;  /* 0x0000000500007221 */ /* 0x000fe20000010000 */
[----:B------:R-:W-:Y:S01]  /*ef00*/  FADD.FTZ R73, R73, R68 ;  /* 0x0000004449497221 */ /* 0x000fe20000010000 */
[----:B------:R-:W-:Y:S01]  /*ef10*/  IMAD.MOV.U32 R5, RZ, RZ, R89 ;  /* 0x000000ffff057224 */ /* 0x000fe200078e0059 */
[----:B--2---:R-:W-:Y:S01]  /*ef20*/  @P2 SHF.R.U32.HI R5, RZ, R15, R14 ;  /* 0x0000000fff052219 */ /* 0x004fe2000001160e */
[----:B------:R-:W-:Y:S01]  /*ef30*/  FADD.FTZ R41, R41, R0 ;  /* 0x0000000029297221 */ /* 0x000fe20000010000 */
[----:B------:R-:W-:-:S03]  /*ef40*/  FADD.FTZ R60, R60, R73 ;  /* 0x000000493c3c7221 */ /* 0x000fc60000010000 */
[----:B------:R-:W-:Y:S01]  /*ef50*/  FADD.FTZ R4, R42, R41 ;  /* 0x000000292a047221 */ /* 0x000fe20000010000 */
[----:B------:R-:W-:Y:S01]  /*ef60*/  FADD.FTZ R3, R59, R60 ;  /* 0x0000003c3b037221 */ /* 0x000fe20000010000 */
[----:B------:R-:W-:Y:S02]  /*ef70*/  IMAD.IADD R114, R114, 0x1, R5 ;  /* 0x0000000172727824 */ /* 0x000fe400078e0205 */
[----:B------:R-:W-:Y:S01]  /*ef80*/  FADD.FTZ R4, R49, R4 ;  /* 0x0000000431047221 */ /* 0x000fe20000010000 */
[----:B------:R-:W-:Y:S01]  /*ef90*/  FADD.FTZ R3, R74, R3 ;  /* 0x000000034a037221 */ /* 0x000fe20000010000 */
[----:B------:R-:W-:Y:S02]  /*efa0*/  VIADD R0, R88, 0xfffffffe ;  /* 0xfffffffe58007836 */ /* 0x000fe40000000000 */
[----:B------:R-:W-:Y:S01]  /*efb0*/  VIADD R5, R114, UR6 ;  /* 0x0000000672057c36 */ /* 0x000fe20008000000 */
[----:B---3--:R-:W-:Y:S01]  /*efc0*/  NOP ;  /* 0x0000000000007918 */ /* 0x008fe20000000000 */
[----:B-1----:R-:W-:Y:S05]  /*efd0*/  @P3 BRA `(.L_x_1500) ;  /* 0x0000000000543947 */ /* 0x002fea0003800000 */
[C---:B------:R-:W-:Y:S01]  /*efe0*/  ISETP.GT.AND P3, PT, R114.reuse, RZ, PT ;  /* 0x000000ff7200720c */ /* 0x040fe20003f64270 */
[----:B------:R-:W-:Y:S01]  /*eff0*/  BSSY B0, `(.L_x_1501) ;  /* 0x0000010000007945 */ /* 0x000fe20003800000 */
[----:B------:R-:W-:-:S11]  /*f000*/  VIADD R10, R114, 0xffffffff ;  /* 0xffffffff720a7836 */ /* 0x000fd60000000000 */
[----:B------:R-:W-:Y:S05]  /*f010*/  @P3 BRA `(.L_x_1502) ;  /* 0x0000000000203947 */ /* 0x000fea0003800000 */
[----:B------:R-:W-:Y:S01]  /*f020*/  UISETP.NE.AND UP1, UPT, UR7, 0x1, UPT ;  /* 0x000000010700788c */ /* 0x000fe2000bf25270 */
[----:B------:R-:W-:-:S05]  /*f030*/  IMAD.MOV R10, RZ, RZ, -R114 ;  /* 0x000000ffff0a7224 */ /* 0x000fca00078e0a72 */
[----:B------:R-:W-:-:S05]  /*f040*/  PLOP3.LUT P3, PT, PT, PT, UP1, 0x80, 0x0 ;  /* 0x000000000000781c */ /* 0x000fca0003f6f018 */
[----:B------:R-:W-:-:S08]  /*f050*/  @UP1 ULDC.64 UR4, c[0x0][0x9e8] ;  /* 0x00027a0000041ab9 */ /* 0x000fd00000000a00 */
[----:B------:R-:W-:-:S05]  /*f060*/  @P3 IMAD.HI.U32 R11, R10, UR4, RZ ;  /* 0x000000040a0b3c27 */ /* 0x000fca000f8e00ff */
[----:B------:R-:W-:-:S04]  /*f070*/  @P3 SHF.R.U32.HI R10, RZ, UR5, R11 ;  /* 0x00000005ff0a3c19 */ /* 0x000fc8000801160b */
[----:B------:R-:W-:Y:S01]  /*f080*/  LOP3.LUT R10, RZ, R10, RZ, 0x33, !PT ;  /* 0x0000000aff0a7212 */ /* 0x000fe200078e33ff */
[----:B------:R-:W-:Y:S06]  /*f090*/  BRA `(.L_x_1503) ;  /* 0x0000000000147947 */ /* 0x000fec0003800000 */
.L_x_1502:
[----:B------:R-:W-:-:S06]  /*f0a0*/  UISETP.NE.AND UP1, UPT, UR7, 0x1, UPT ;  /* 0x000000010700788c */ /* 0x000fcc000bf25270 */
[----:B------:R-:W-:-:S05]  /*f0b0*/  PLOP3.LUT P3, PT, PT, PT, UP1, 0x80, 0x0 ;  /* 0x000000000000781c */ /* 0x000fca0003f6f018 */
[----:B------:R-:W-:-:S08]  /*f0c0*/  @UP1 ULDC.64 UR4, c[0x0][0x9e8] ;  /* 0x00027a0000041ab9 */ /* 0x000fd00000000a00 */
[----:B------:R-:W-:-:S05]  /*f0d0*/  @P3 IMAD.HI.U32 R11, R10, UR4, RZ ;  /* 0x000000040a0b3c27 */ /* 0x000fca000f8e00ff */
[----:B------:R-:W-:-:S07]  /*f0e0*/  @P3 SHF.R.U32.HI R10, RZ, UR5, R11 ;  /* 0x00000005ff0a3c19 */ /* 0x000fce000801160b */
.L_x_1503:
[----:B------:R-:W-:Y:S05]  /*f0f0*/  BSYNC B0 ;  /* 0x0000000000007941 */ /* 0x000fea0003800000 */
.L_x_1501:
[----:B------:R-:W-:-:S04]  /*f100*/  IMAD.U32 R11, RZ, RZ, UR7 ;  /* 0x00000007ff0b7e24 */ /* 0x000fc8000f8e00ff */
[----:B------:R-:W-:-:S05]  /*f110*/  IMAD R10, R10, R11, UR7 ;  /* 0x000000070a0a7e24 */ /* 0x000fca000f8e020b */
[----:B------:R-:W-:-:S07]  /*f120*/  VIMNMX R5, R5, R10, PT ;  /* 0x0000000a05057248 */ /* 0x000fce0003fe0100 */
.L_x_1500:
[----:B------:R-:W2:Y:S01]  /*f130*/  LDL R11, [R1+0x44] ;  /* 0x00004400010b7983 */ /* 0x000ea20000100800 */
[----:B------:R-:W-:Y:S01]  /*f140*/  SHF.R.S32.HI R10, RZ, 0x1f, R5 ;  /* 0x0000001fff0a7819 */ /* 0x000fe20000011405 */
[----:B------:R-:W-:Y:S01]  /*f150*/  ULDC UR42, c[0x0][0x9e4] ;  /* 0x00027900002a7ab9 */ /* 0x000fe20000000800 */
[----:B------:R-:W-:Y:S01]  /*f160*/  ULDC UR5, c[0x0][0x9e4] ;  /* 0x0002790000057ab9 */ /* 0x000fe20000000800 */
[----:B------:R-:W-:Y:S01]  /*f170*/  ULDC UR48, c[0x0][0x9d8] ;  /* 0x0002760000307ab9 */ /* 0x000fe20000000800 */
[----:B------:R-:W-:Y:S01]  /*f180*/  LEA.HI R10, R10, R5, RZ, 0x7 ;  /* 0x000000050a0a7211 */ /* 0x000fe200078f38ff */
[----:B------:R-:W-:Y:S01]  /*f190*/  ULDC UR51, c[0x0][0x9d8] ;  /* 0x0002760000337ab9 */ /* 0x000fe20000000800 */
[----:B------:R-:W-:Y:S01]  /*f1a0*/  ULDC UR49, c[0x0][0x9d8] ;  /* 0x0002760000317ab9 */ /* 0x000fe20000000800 */
[----:B------:R-:W-:Y:S01]  /*f1b0*/  ULDC UR4, c[0x0][0x988] ;  /* 0x0002620000047ab9 */ /* 0x000fe20000000800 */
[----:B------:R-:W-:Y:S01]  /*f1c0*/  SHF.R.S32.HI R10, RZ, 0x7, R10 ;  /* 0x00000007ff0a7819 */ /* 0x000fe2000001140a */
[----:B------:R-:W-:Y:S01]  /*f1d0*/  ULDC UR7, c[0x0][0x988] ;  /* 0x0002620000077ab9 */ /* 0x000fe20000000800 */
[----:B------:R-:W-:Y:S01]  /*f1e0*/  ULDC UR6, c[0x0][0x988] ;  /* 0x0002620000067ab9 */ /* 0x000fe20000000800 */
[----:B------:R-:W-:Y:S01]  /*f1f0*/  ULDC UR50, c[0x0][0x9e0] ;  /* 0x0002780000327ab9 */ /* 0x000fe20000000800 */
[----:B------:R-:W-:Y:S01]  /*f200*/  ULDC UR43, c[0x0][0x9e0] ;  /* 0x00027800002b7ab9 */ /* 0x000fe20000000800 */
        /* <DEDUP_REMOVED lines=24> */
[----:B--2---:R-:W-:-:S04]  /*f390*/  VIMNMX R11, R11, R10, !PT ;  /* 0x0000000a0b0b7248 */ /* 0x004fc80007fe0100 */
[----:B------:R-:W-:Y:S01]  /*f3a0*/  ISETP.GE.AND P3, PT, R0, R11, PT ;  /* 0x0000000b0000720c */ /* 0x000fe20003f66270 */
[----:B------:R0:W-:-:S12]  /*f3b0*/  STL [R1+0x4], R11 ;  /* 0x0000040b01007387 */ /* 0x0001d80000100800 */
[----:B0-----:R-:W-:Y:S05]  /*f3c0*/  @!P3 BRA `(.L_x_1504) ;  /* 0x0000003800e4b947 */ /* 0x001fea0003800000 */
[----:B------:R-:W-:-:S07]  /*f3d0*/  IMAD.MOV.U32 R135, RZ, RZ, RZ ;  /* 0x000000ffff877224 */ /* 0x000fce00078e00ff */
.L_x_1522:
[----:B------:R-:W-:Y:S01]  /*f3e0*/  ISETP.NE.AND P3, PT, R155, RZ, PT ;  /* 0x000000ff9b00720c */ /* 0x000fe20003f65270 */
[----:B------:R-:W-:Y:S01]  /*f3f0*/  VIADD R20, R16, 0x1 ;  /* 0x0000000110147836 */ /* 0x000fe20000000000 */
[----:B------:R-:W-:Y:S05]  /*f400*/  YIELD ;  /* 0x0000000000007946 */ /* 0x000fea0003800000 */
[----:B------:R-:W-:-:S04]  /*f410*/  ISETP.NE.AND P4, PT, R20, 0x2, PT ;  /* 0x000000021400780c */ /* 0x000fc80003f85270 */
[----:B------:R-:W-:Y:S02]  /*f420*/  SEL R5, RZ, 0x1, P4 ;  /* 0x00000001ff057807 */ /* 0x000fe40002000000 */
[----:B------:R-:W-:Y:S02]  /*f430*/  SEL R20, R20, RZ, P4 ;  /* 0x000000ff14147207 */ /* 0x000fe40002000000 */
[----:B------:R-:W-:Y:S01]  /*f440*/  LOP3.LUT R5, R18, R5, RZ, 0x3c, !PT ;  /* 0x0000000512057212 */ /* 0x000fe200078e3cff */
[----:B------:R-:W-:Y:S06]  /*f450*/  @P3 BRA `(.L_x_1505) ;  /* 0x0000000000303947 */ /* 0x000fec0003800000 */
[----:B------:R-:W-:Y:S05]  /*f460*/  @!P0 BRA `(.L_x_1506) ;  /* 0x0000000000048947 */ /* 0x000fea0003800000 */
[----:B------:R-:W-:Y:S01]  /*f470*/  BPT.TRAP 0x1 ;  /* 0x000000040000795c */ /* 0x000fe20000300000 */
.L_x_1506:
[----:B------:R-:W-:Y:S01]  /*f480*/  IMAD R11, R20, 0x8, R2 ;  /* 0x00000008140b7824 */ /* 0x000fe200078e0202 */
[----:B------:R-:W-:-:S04]  /*f490*/  SHF.L.U32 R10, R5, 0x1f, RZ ;  /* 0x0000001f050a7819 */ /* 0x000fc800000006ff */
[----:B------:R0:W1:Y:S01]  /*f4a0*/  SYNCS.PHASECHK.TRANS64.TRYWAIT P4, [R11+URZ+0x2d830], R10 ;  /* 0x02d8300a0b0075a7 */ /* 0x000062000808017f */
[----:B------:R-:W-:Y:S05]  /*f4b0*/  @!P0 BRA `(.L_x_1507) ;  /* 0x0000000000048947 */ /* 0x000fea0003800000 */
[----:B------:R-:W-:Y:S01]  /*f4c0*/  BPT.TRAP 0x1 ;  /* 0x000000040000795c */ /* 0x000fe20000300000 */
.L_x_1507:
[----:B------:R-:W-:Y:S04]  /*f4d0*/  BSSY B0, `(.L_x_1505) ;  /* 0x0000004000007945 */ /* 0x000fe80003800000 */
[----:B-1----:R-:W-:Y:S05]  /*f4e0*/  @P4 BRA `(.L_x_1508) ;  /* 0x0000000000084947 */ /* 0x002fea0003800000 */
[----:B------:R-:W1:Y:S02]  /*f4f0*/  SYNCS.PHASECHK.TRANS64.TRYWAIT P4, [R11+URZ+0x2d830], R10 ;  /* 0x02d8300a0b0075a7 */ /* 0x000e64000808017f */
[----:B-1----:R-:W-:Y:S05]  /*f500*/  @!P4 BRA `(.L_x_1509) ;  /* 0x00000154009cc947 */ /* 0x002fea0003800000 */
.L_x_1508:
[----:B------:R-:W-:Y:S05]  /*f510*/  BSYNC B0 ;  /* 0x0000000000007941 */ /* 0x000fea0003800000 */
.L_x_1505:
[----:B01----:R-:W0:Y:S01]  /*f520*/  S2R R10, SR_TID.X ;  /* 0x00000000000a7919 */ /* 0x003e220000002100 */
[----:B------:R-:W-:Y:S05]  /*f530*/  WARPSYNC.ALL ;  /* 0x0000000000007948 */ /* 0x000fea0003800000 */
[----:B------:R-:W-:Y:S01]  /*f540*/  IMAD.MOV.U32 R11, RZ, RZ, -0x7fffffe0 ;  /* 0x80000020ff0b7424 */ /* 0x000fe200078e00ff */
[----:B------:R-:W-:Y:S01]  /*f550*/  R2UR UR8, R6 ;  /* 0x00000000060872ca */ /* 0x000fe200000e0000 */
[----:B------:R-:W-:Y:S01]  /*f560*/  IMAD.MOV.U32 R25, RZ, RZ, -0x7fffffe0 ;  /* 0x80000020ff197424 */ /* 0x000fe200078e00ff */
[----:B------:R-:W-:Y:S01]  /*f570*/  R2UR UR9, R7 ;  /* 0x00000000070972ca */ /* 0x000fe200000e0000 */
[----:B------:R-:W-:Y:S01]  /*f580*/  IMAD.MOV.U32 R27, RZ, RZ, -0x7fffffe0 ;  /* 0x80000020ff1b7424 */ /* 0x000fe200078e00ff */
[----:B------:R-:W-:Y:S01]  /*f590*/  R2UR UR11, R11 ;  /* 0x000000000b0b72ca */ /* 0x000fe200000e0000 */
[----:B------:R-:W-:Y:S01]  /*f5a0*/  IMAD.MOV.U32 R15, RZ, RZ, -0x7fffffe0 ;  /* 0x80000020ff0f7424 */ /* 0x000fe200078e00ff */
[----:B------:R-:W-:-:S02]  /*f5b0*/  R2UR UR15, R25 ;  /* 0x00000000190f72ca */ /* 0x000fc400000e0000 */
[----:B------:R-:W-:Y:S02]  /*f5c0*/  R2UR UR23, R25 ;  /* 0x00000000191772ca */ /* 0x000fe400000e0000 */
[----:B------:R-:W-:Y:S02]  /*f5d0*/  R2UR UR27, R27 ;  /* 0x000000001b1b72ca */ /* 0x000fe400000e0000 */
[----:B------:R-:W-:Y:S02]  /*f5e0*/  R2UR UR12, R152 ;  /* 0x00000000980c72ca */ /* 0x000fe400000e0000 */
[----:B------:R-:W-:Y:S02]  /*f5f0*/  R2UR UR13, R153 ;  /* 0x00000000990d72ca */ /* 0x000fe400000e0000 */
[----:B------:R-:W-:Y:S02]  /*f600*/  R2UR UR19, R15 ;  /* 0x000000000f1372ca */ /* 0x000fe400000e0000 */
[----:B------:R-:W-:-:S02]  /*f610*/  R2UR UR16, R150 ;  /* 0x00000000961072ca */ /* 0x000fc400000e0000 */
[----:B------:R-:W-:Y:S02]  /*f620*/  R2UR UR17, R151 ;  /* 0x00000000971172ca */ /* 0x000fe400000e0000 */
[----:B------:R-:W-:Y:S02]  /*f630*/  R2UR UR20, R148 ;  /* 0x00000000941472ca */ /* 0x000fe400000e0000 */
[----:B------:R-:W-:Y:S02]  /*f640*/  R2UR UR21, R149 ;  /* 0x00000000951572ca */ /* 0x000fe400000e0000 */
[----:B0-----:R-:W-:Y:S01]  /*f650*/  SHF.R.U32.HI R14, RZ, 0x7, R10 ;  /* 0x00000007ff0e7819 */ /* 0x001fe2000001160a */
[----:B------:R-:W-:Y:S01]  /*f660*/  IMAD R10, R20, 0x600, R156 ;  /* 0x00000600140a7824 */ /* 0x000fe200078e029c */
[----:B------:R-:W-:Y:S02]  /*f670*/  R2UR UR24, R146 ;  /* 0x00000000921872ca */ /* 0x000fe400000e0000 */
[----:B------:R-:W-:Y:S01]  /*f680*/  R2UR UR25, R147 ;  /* 0x00000000931972ca */ /* 0x000fe200000e0000 */
[----:B------:R-:W-:Y:S01]  /*f690*/  VIADD R21, R14, 0x8 ;  /* 0x000000080e157836 */ /* 0x000fe20000000000 */
[C---:B------:R-:W-:Y:S01]  /*f6a0*/  R2UR UR10, R10.reuse ;  /* 0x000000000a0a72ca */ /* 0x040fe200000e0000 */
[C---:B------:R-:W-:Y:S01]  /*f6b0*/  VIADD R24, R10.reuse, 0x2 ;  /* 0x000000020a187836 */ /* 0x040fe20000000000 */
[----:B------:R-:W-:Y:S01]  /*f6c0*/  R2UR UR31, R11 ;  /* 0x000000000b1f72ca */ /* 0x000fe200000e0000 */
[C---:B------:R-:W-:Y:S01]  /*f6d0*/  VIADD R26, R10.reuse, 0x400 ;  /* 0x000004000a1a7836 */ /* 0x040fe20000000000 */
[----:B------:R0:W-:Y:S01]  /*f6e0*/  BAR.SYNC.DEFER_BLOCKING R21, 0x100 ;  /* 0x000400150000751d */ /* 0x0001e20000010000 */
[----:B------:R-:W-:Y:S01]  /*f6f0*/  VIADD R14, R10, 0x200 ;  /* 0x000002000a0e7836 */ /* 0x000fe20000000000 */
[----:B------:R-:W-:Y:S01]  /*f700*/  R2UR UR14, R24 ;  /* 0x00000000180e72ca */ /* 0x000fe200000e0000 */
[----:B------:R-:W-:Y:S01]  /*f710*/  VIADD R24, R10, 0x202 ;  /* 0x000002020a187836 */ /* 0x000fe20000000000 */
[----:B------:R-:W-:Y:S01]  /*f720*/  R2UR UR26, R26 ;  /* 0x000000001a1a72ca */ /* 0x000fe200000e0000 */
[----:B------:R-:W-:Y:S01]  /*f730*/  VIADD R10, R10, 0x402 ;  /* 0x000004020a0a7836 */ /* 0x000fe20000000000 */
[----:B------:R-:W-:-:S02]  /*f740*/  R2UR UR18, R14 ;  /* 0x000000000e1272ca */ /* 0x000fc400000e0000 */
[----:B------:R-:W-:Y:S02]  /*f750*/  R2UR UR22, R24 ;  /* 0x00000000181672ca */ /* 0x000fe400000e0000 */
[----:B------:R-:W-:Y:S02]  /*f760*/  R2UR UR30, R10 ;  /* 0x000000000a1e72ca */ /* 0x000fe400000e0000 */
[----:B------:R-:W-:Y:S02]  /*f770*/  R2UR UR28, R8 ;  /* 0x00000000081c72ca */ /* 0x000fe400000e0000 */
[----:B------:R-:W-:Y:S01]  /*f780*/  R2UR UR29, R9 ;  /* 0x00000000091d72ca */ /* 0x000fe200000e0000 */
        /* <DEDUP_REMOVED lines=21> */
.L_x_1511:
[----:B------:R-:W-:Y:S01]  /*f8e0*/  SHF.L.U32 R10, R18, 0x1f, RZ ;  /* 0x0000001f120a7819 */ /* 0x000fe200000006ff */
[----:B------:R-:W-:-:S04]  /*f8f0*/  IMAD R11, R16, 0x8, R2 ;  /* 0x00000008100b7824 */ /* 0x000fc800078e0202 */
[----:B------:R0:W1:Y:S01]  /*f900*/  SYNCS.PHASECHK.TRANS64.TRYWAIT P3, [R11+URZ+0x2d850], R10 ;  /* 0x02d8500a0b0075a7 */ /* 0x000062000806017f */
[----:B------:R-:W-:Y:S05]  /*f910*/  @!P0 BRA `(.L_x_1512) ;  /* 0x0000000000048947 */ /* 0x000fea0003800000 */
[----:B------:R-:W-:Y:S01]  /*f920*/  BPT.TRAP 0x1 ;  /* 0x000000040000795c */ /* 0x000fe20000300000 */
.L_x_1512:
[----:B-1----:R-:W-:Y:S05]  /*f930*/  @P3 BRA `(.L_x_1510) ;  /* 0x0000000000083947 */ /* 0x002fea0003800000 */
[----:B------:R-:W1:Y:S02]  /*f940*/  SYNCS.PHASECHK.TRANS64.TRYWAIT P3, [R11+URZ+0x2d850], R10 ;  /* 0x02d8500a0b0075a7 */ /* 0x000e64000806017f */
[----:B-1----:R-:W-:Y:S05]  /*f950*/  @!P3 BRA `(.L_x_1513) ;  /* 0x00000150009cb947 */ /* 0x002fea0003800000 */
.L_x_1510:
[----:B------:R-:W2:Y:S01]  /*f960*/  LDL R18, [R1+0x18] ;  /* 0x0000180001127983 */ /* 0x000ea20000100800 */
[----:B01----:R-:W0:Y:S03]  /*f970*/  @P2 LDC R11, c[0x0][0x44c] ;  /* 0x00011300ff0b2b82 */ /* 0x003e260000000800 */
[----:B------:R-:W2:Y:S04]  /*f980*/  LDL R14, [R1+0x40] ;  /* 0x00004000010e7983 */ /* 0x000ea80000100800 */
[----:B------:R-:W3:Y:S01]  /*f990*/  LDL R21, [R1+0x1c] ;  /* 0x00001c0001157983 */ /* 0x000ee20000100800 */
[----:B------:R-:W1:Y:S01]  /*f9a0*/  @P2 LDC R10, c[0x0][0x450] ;  /* 0x00011400ff0a2b82 */ /* 0x000e620000000800 */
[----:B------:R-:W-:Y:S05]  /*f9b0*/  WARPSYNC.ALL ;  /* 0x0000000000007948 */ /* 0x000fea0003800000 */
[----:B------:R-:W-:Y:S01]  /*f9c0*/  WARPGROUP.ARRIVE ;  /* 0x00000000000079c5 */ /* 0x000fe20000000000 */
[----:B------:R-:W-:Y:S01]  /*f9d0*/  UMOV UR9, 0x40000040 ;  /* 0x4000004000097882 */ /* 0x000fe20000000000 */
[----:B------:R-:W-:Y:S01]  /*f9e0*/  IMAD.MOV.U32 R15, RZ, RZ, -0x7fffffe0 ;  /* 0x80000020ff0f7424 */ /* 0x000fe200078e00ff */
[----:B------:R-:W-:Y:S01]  /*f9f0*/  UMOV UR13, 0x40000040 ;  /* 0x40000040000d7882 */ /* 0x000fe20000000000 */
[----:B------:R-:W-:Y:S01]  /*fa00*/  UMOV UR17, 0x40000040 ;  /* 0x4000004000117882 */ /* 0x000fe20000000000 */
[----:B------:R-:W-:Y:S01]  /*fa10*/  UMOV UR21, 0x40000040 ;  /* 0x4000004000157882 */ /* 0x000fe20000000000 */
[----:B------:R-:W-:Y:S01]  /*fa20*/  UMOV UR25, 0x40000040 ;  /* 0x4000004000197882 */ /* 0x000fe20000000000 */
[C---:B------:R-:W-:Y:S01]  /*fa30*/  R2UR UR15, R15.reuse ;  /* 0x000000000f0f72ca */ /* 0x040fe200000e0000 */
[----:B------:R-:W-:Y:S01]  /*fa40*/  UMOV UR29, 0x40000040 ;  /* 0x40000040001d7882 */ /* 0x000fe20000000000 */
[C---:B------:R-:W-:Y:S01]  /*fa50*/  R2UR UR19, R15.reuse ;  /* 0x000000000f1372ca */ /* 0x040fe200000e0000 */
[----:B------:R-:W-:Y:S01]  /*fa60*/  UMOV UR33, 0x40000040 ;  /* 0x4000004000217882 */ /* 0x000fe20000000000 */
[C---:B------:R-:W-:Y:S01]  /*fa70*/  R2UR UR23, R15.reuse ;  /* 0x000000000f1772ca */ /* 0x040fe200000e0000 */
[----:B------:R-:W4:Y:S01]  /*fa80*/  S2R R143, SR_TID.X ;  /* 0x00000000008f7919 */ /* 0x000f220000002100 */
[C---:B------:R-:W-:Y:S01]  /*fa90*/  R2UR UR27, R15.reuse ;  /* 0x000000000f1b72ca */ /* 0x040fe200000e0000 */
[----:B------:R-:W-:Y:S01]  /*faa0*/  FMUL.FTZ R84, R84, UR51 ;  /* 0x0000003354547c20 */ /* 0x000fe20008410000 */
[----:B------:R-:W-:Y:S01]  /*fab0*/  R2UR UR31, R15 ;  /* 0x000000000f1f72ca */ /* 0x000fe200000e0000 */
[----:B------:R-:W-:Y:S01]  /*fac0*/  FMUL.FTZ R85, R85, UR51 ;  /* 0x0000003355557c20 */ /* 0x000fe20008410000 */
        /* <DEDUP_REMOVED lines=18> */
[----:B------:R-:W0:Y:S08]  /*fbf0*/  MUFU.TANH R15, R15 ;  /* 0x0000000f000f7308 */ /* 0x000e300000002400 */
[----:B------:R-:W0:Y:S01]  /*fc00*/  MUFU.TANH R27, R27 ;  /* 0x0000001b001b7308 */ /* 0x000e220000002400 */
[----:B----4-:R-:W-:-:S02]  /*fc10*/  SHF.R.U32.HI R142, RZ, 0x7, R143 ;  /* 0x00000007ff8e7819 */ /* 0x010fc4000001168f */
[----:B------:R-:W-:-:S05]  /*fc20*/  ISETP.GE.U32.AND P3, PT, R143, 0x180, PT ;  /* 0x000001808f00780c */ /* 0x000fca0003f66070 */
        /* <DEDUP_REMOVED lines=17> */
[----:B--2---:R-:W-:-:S04]  /*fd40*/  IMAD.IADD R18, R14, 0x1, R18 ;  /* 0x000000010e127824 */ /* 0x004fc800078e0212 */
[----:B0-----:R-:W-:-:S05]  /*fd50*/  @P2 IMAD.HI.U32 R11, R18, R11, RZ ;  /* 0x0000000b120b2227 */ /* 0x001fca00078e00ff */
[----:B-1----:R-:W-:Y:S01]  /*fd60*/  @P2 SHF.R.U32.HI R18, RZ, R10, R11 ;  /* 0x0000000aff122219 */ /* 0x002fe2000001160b */
[----:B------:R-:W-:Y:S02]  /*fd70*/  IMAD.MOV.U32 R11, RZ, RZ, -0x7fffffe0 ;  /* 0x80000020ff0b7424 */ /* 0x000fe400078e00ff */
[----:B------:R-:W-:Y:S02]  /*fd80*/  VIADD R10, R2, 0x400 ;  /* 0x00000400020a7836 */ /* 0x000fe40000000000 */
[----:B------:R-:W0:Y:S01]  /*fd90*/  SHFL.IDX PT, R144, R18, RZ, 0x1c1f ;  /* 0x001c1fff12907589 */ /* 0x000e2200000e0000 */
[----:B------:R-:W-:Y:S01]  /*fda0*/  R2UR UR11, R11 ;  /* 0x000000000b0b72ca */ /* 0x000fe200000e0000 */
[----:B---3--:R-:W-:Y:S01]  /*fdb0*/  IMAD R11, R21, 0x2000, R2 ;  /* 0x00002000150b7824 */ /* 0x008fe200078e0202 */
[----:B------:R-:W-:Y:S01]  /*fdc0*/  SHF.R.U32.HI R10, RZ, 0x4, R10 ;  /* 0x00000004ff0a7819 */ /* 0x000fe2000001160a */
[----:B------:R-:W-:Y:S01]  /*fdd0*/  FMUL.FTZ R21, R28, UR51 ;  /* 0x000000331c157c20 */ /* 0x000fe20008410000 */
[----:B------:R-:W-:Y:S01]  /*fde0*/  FMUL.FTZ R28, R33, UR51 ;  /* 0x00000033211c7c20 */ /* 0x000fe20008410000 */
[----:B------:R-:W-:Y:S01]  /*fdf0*/  FMUL.FTZ R33, R38, UR51 ;  /* 0x0000003326217c20 */ /* 0x000fe20008410000 */
[----:B------:R-:W-:Y:S01]  /*fe00*/  R2UR UR8, R11 ;  /* 0x000000000b0872ca */ /* 0x000fe200000e0000 */
[----:B------:R-:W-:Y:S01]  /*fe10*/  IMAD.MOV.U32 R11, RZ, RZ, -0x7fffffe0 ;  /* 0x80000020ff0b7424 */ /* 0x000fe200078e00ff */
[----:B------:R-:W-:Y:S01]  /*fe20*/  LOP3.LUT R10, R10, 0x3fff, RZ, 0xc0, !PT ;  /* 0x00003fff0a0a7812 */ /* 0x000fe200078ec0ff */
[----:B------:R-:W-:Y:S01]  /*fe30*/  FMUL.FTZ R38, R43, UR51 ;  /* 0x000000332b267c20 */ /* 0x000fe20008410000 */
[----:B------:R-:W-:Y:S01]  /*fe40*/  FMUL.FTZ R43, R48, UR51 ;  /* 0x00000033302b7c20 */ /* 0x000fe20008410000 */
[----:B------:R-:W-:Y:S01]  /*fe50*/  FMUL.FTZ R48, R53, UR51 ;  /* 0x0000003335307c20 */ /* 0x000fe20008410000 */
[----:B------:R-:W-:Y:S01]  /*fe60*/  LOP3.LUT R10, R10, 0x2000000, RZ, 0xfc, !PT ;  /* 0x020000000a0a7812 */ /* 0x000fe200078efcff */
[----:B------:R-:W-:Y:S01]  /*fe70*/  FMUL.FTZ R53, R56, UR51 ;  /* 0x0000003338357c20 */ /* 0x000fe20008410000 */
[----:B------:R-:W-:Y:S01]  /*fe80*/  FMUL.FTZ R56, R59, UR51 ;  /* 0x000000333b387c20 */ /* 0x000fe20008410000 */
[----:B------:R-:W-:Y:S01]  /*fe90*/  FMUL.FTZ R59, R62, UR51 ;  /* 0x000000333e3b7c20 */ /* 0x000fe20008410000 */
[----:B------:R-:W-:Y:S01]  /*fea0*/  FMUL.FTZ R62, R65, UR51 ;  /* 0x00000033413e7c20 */ /* 0x000fe20008410000 */
[----:B------:R-:W-:-:S02]  /*feb0*/  IMAD R10, R16, 0x600, R10 ;  /* 0x00000600100a7824 */ /* 0x000fc400078e020a */
[----:B------:R-:W-:Y:S01]  /*fec0*/  FMUL.FTZ R65, R68, UR51 ;  /* 0x0000003344417c20 */ /* 0x000fe20008410000 */
[----:B------:R-:W-:Y:S01]  /*fed0*/  UIADD3 UR8, UR8, 0x21800, URZ ;  /* 0x0002180008087890 */ /* 0x000fe2000fffe03f */
[----:B------:R-:W-:Y:S01]  /*fee0*/  FMUL.FTZ R68, R71, UR51 ;  /* 0x0000003347447c20 */ /* 0x000fe20008410000 */
[C---:B------:R-:W-:Y:S01]  /*fef0*/  VIADD R14, R10.reuse, 0x40 ;  /* 0x000000400a0e7836 */ /* 0x040fe20000000000 */
[----:B------:R-:W-:Y:S01]  /*ff00*/  R2UR UR10, R10 ;  /* 0x000000000a0a72ca */ /* 0x000fe200000e0000 */
[----:B------:R-:W-:Y:S01]  /*ff10*/  USHF.R.U32.HI UR8, URZ, 0x4, UR8 ;  /* 0x000000043f087899 */ /* 0x000fe20008011608 */
[----:B------:R-:W-:Y:S01]  /*ff20*/  FMUL.FTZ R71, R74, UR51 ;  /* 0x000000334a477c20 */ /* 0x000fe20008410000 */
[----:B------:R-:W-:Y:S01]  /*ff30*/  FMUL.FTZ R74, R77, UR51 ;  /* 0x000000334d4a7c20 */ /* 0x000fe20008410000 */
[----:B------:R-:W-:Y:S01]  /*ff40*/  R2UR UR14, R14 ;  /* 0x000000000e0e72ca */ /* 0x000fe200000e0000 */
[----:B------:R-:W-:Y:S01]  /*ff50*/  ULOP3.LUT UR8, UR8, 0x3fff, URZ, 0xc0, !UPT ;  /* 0x00003fff08087892 */ /* 0x000fe2000f8ec03f */
[----:B------:R-:W-:-:S02]  /*ff60*/  VIADD R14, R10, 0x80 ;  /* 0x000000800a0e7836 */ /* 0x000fc40000000000 */
[----:B------:R-:W-:Y:S01]  /*ff70*/  FMUL.FTZ R77, R80, UR51 ;  /* 0x00000033504d7c20 */ /* 0x000fe20008410000 */
[----:B------:R-:W-:Y:S01]  /*ff80*/  FMUL.FTZ R80, R82, UR51 ;  /* 0x0000003352507c20 */ /* 0x000fe20008410000 */
[----:B------:R-:W-:Y:S01]  /*ff90*/  ULOP3.LUT UR8, UR8, 0x10000, URZ, 0xfc, !UPT ;  /* 0x0001000008087892 */ /* 0x000fe2000f8efc3f */
[----:B------:R-:W-:Y:S01]  /*ffa0*/  IMAD.SHL.U32 R82, R0, 0x80, RZ ;  /* 0x0000008000527824 */ /* 0x000fe200078e00ff */
[----:B------:R-:W-:Y:S01]  /*ffb0*/  R2UR UR18, R14 ;  /* 0x000000000e1272ca */ /* 0x000fe200000e0000 */
[----:B------:R-:W-:Y:S01]  /*ffc0*/  VIADD R14, R10, 0xc0 ;  /* 0x000000c00a0e7836 */ /* 0x000fe20000000000 */
[----:B------:R-:W-:Y:S01]  /*ffd0*/  UIADD3 UR12, UR8, 0x2, URZ ;  /* 0x00000002080c7890 */ /* 0x000fe2000fffe03f */
[----:B------:R-:W1:Y:S01]  /*ffe0*/  MUFU.TANH R21, R21 ;  /* 0x0000001500157308 */ /* 0x000e620000002400 */
[----:B------:R-:W-:Y:S02]  /*fff0*/  UIADD3 UR16, UR8, 0x4, URZ ;  /* 0x0000000408107890 */ /* 0x000fe4000fffe03f */
[----:B------:R-:W-:Y:S01]  /*10000*/  R2UR UR22, R14 ;  /* 0x000000000e1672ca */ /* 0x000fe200000e0000 */
[----:B------:R-:W-:Y:S01]  /*10010*/  HGMMA.64x96x16.F32 R88, gdesc[UR8].tnspB, R88, gsb0 ;  /* 0x41600000085879f0 */ /* 0x000fe20008000858 */
[----:B------:R-:W-:Y:S01]  /*10020*/  UIADD3 UR20, UR8, 0x6, URZ ;  /* 0x0000000608147890 */ /* 0x000fe2000fffe03f */
[----:B------:R-:W-:Y:S01]  /*10030*/  VIADD R14, R10, 0x100 ;  /* 0x000001000a0e7836 */ /* 0x000fe20000000000 */
[----:B------:R-:W-:Y:S01]  /*10040*/  UIADD3 UR24, UR8, 0x600, URZ ;  /* 0x0000060008187890 */ /* 0x000fe2000fffe03f */
[----:B------:R-:W-:Y:S01]  /*10050*/  R2UR UR11, R11 ;  /* 0x000000000b0b72ca */ /* 0x000fe200000e0000 */
[----:B------:R-:W-:Y:S01]  /*10060*/  UIADD3 UR28, UR8, 0x602, URZ ;  /* 0x00000602081c7890 */ /* 0x000fe2000fffe03f */
[----:B------:R-:W-:Y:S01]  /*10070*/  FMUL.FTZ R11, R25, UR51 ;  /* 0x00000033190b7c20 */ /* 0x000fe20008410000 */
[----:B------:R-:W-:Y:S01]  /*10080*/  R2UR UR26, R14 ;  /* 0x000000000e1a72ca */ /* 0x000fe200000e0000 */
[----:B------:R-:W-:Y:S01]  /*10090*/  VIADD R14, R10, 0x140 ;  /* 0x000001400a0e7836 */ /* 0x000fe20000000000 */
[----:B------:R-:W-:Y:S01]  /*100a0*/  UIADD3 UR32, UR8, 0x604, URZ ;  /* 0x0000060408207890 */ /* 0x000fe2000fffe03f */
[----:B------:R-:W-:Y:S01]  /*100b0*/  FMUL.FTZ R25, R30, UR51 ;  /* 0x000000331e197c20 */ /* 0x000fe20008410000 */
[----:B------:R-:W-:Y:S01]  /*100c0*/  UIADD3 UR8, UR8, 0x606, URZ ;  /* 0x0000060608087890 */ /* 0x000fe2000fffe03f */
[----:B------:R-:W-:Y:S01]  /*100d0*/  FMUL.FTZ R30, R35, UR51 ;  /* 0x00000033231e7c20 */ /* 0x000fe20008410000 */
[----:B------:R-:W-:Y:S01]  /*100e0*/  R2UR UR30, R14 ;  /* 0x000000000e1e72ca */ /* 0x000fe200000e0000 */
[C---:B------:R-:W-:Y:S01]  /*100f0*/  VIADD R14, R10.reuse, 0x180 ;  /* 0x000001800a0e7836 */ /* 0x040fe20000000000 */
[----:B------:R-:W-:Y:S01]  /*10100*/  UMOV UR9, 0x40000040 ;  /* 0x4000004000097882 */ /* 0x000fe20000000000 */
[----:B------:R-:W-:-:S02]  /*10110*/  VIADD R10, R10, 0x1c0 ;  /* 0x000001c00a0a7836 */ /* 0x000fc40000000000 */
[----:B------:R-:W-:Y:S01]  /*10120*/  FMUL.FTZ R35, R40, UR51 ;  /* 0x0000003328237c20 */ /* 0x000fe20008410000 */
[----:B------:R-:W-:Y:S01]  /*10130*/  FMUL.FTZ R40, R45, UR51 ;  /* 0x000000332d287c20 */ /* 0x000fe20008410000 */
[----:B------:R-:W-:Y:S01]  /*10140*/  R2UR UR34, R14 ;  /* 0x000000000e2272ca */ /* 0x000fe200000e0000 */
[----:B------:R-:W-:Y:S01]  /*10150*/  FMUL.FTZ R45, R50, UR51 ;  /* 0x00000033322d7c20 */ /* 0x000fe20008410000 */
[----:B------:R-:W-:Y:S01]  /*10160*/  R2UR UR10, R10 ;  /* 0x000000000a0a72ca */ /* 0x000fe200000e0000 */
[----:B------:R-:W-:Y:S02]  /*10170*/  VIADD R50, R142, 0x9 ;  /* 0x000000098e327836 */ /* 0x000fe40000000000 */
[----:B------:R-:W-:Y:S01]  /*10180*/  FMUL.FTZ R10, R24, UR51 ;  /* 0x00000033180a7c20 */ /* 0x000fe20008410000 */
[----:B------:R-:W-:Y:S01]  /*10190*/  FMUL.FTZ R24, R29, UR51 ;  /* 0x000000331d187c20 */ /* 0x000fe20008410000 */
[----:B------:R-:W-:Y:S01]  /*101a0*/  FMUL.FTZ R29, R34, UR51 ;  /* 0x00000033221d7c20 */ /* 0x000fe20008410000 */
[----:B------:R-:W-:Y:S01]  /*101b0*/  FMUL.FTZ R34, R39, UR51 ;  /* 0x0000003327227c20 */ /* 0x000fe20008410000 */
[----:B------:R-:W-:Y:S01]  /*101c0*/  SEL R50, R50, 0x9, !P3 ;  /* 0x0000000932327807 */ /* 0x000fe20005800000 */
        /* <DEDUP_REMOVED lines=19> */
[----:B------:R-:W-:Y:S01]  /*10300*/  PLOP3.LUT P3, PT, PT, PT, UP0, 0x40, 0x0 ;  /* 0x000000000000781c */ /* 0x000fe20003f6e808 */
[----:B------:R-:W2:Y:S08]  /*10310*/  MUFU.TANH R10, R10 ;  /* 0x0000000a000a7308 */ /* 0x000eb00000002400 */
[----:B------:R-:W3:Y:S08]  /*10320*/  MUFU.TANH R11, R11 ;  /* 0x0000000b000b7308 */ /* 0x000ef00000002400 */
        /* <DEDUP_REMOVED lines=8> */
[----:B------:R-:W-:Y:S07]  /*103b0*/  HGMMA.64x96x16.F32 R88, gdesc[UR12].tnspB, R88, gsb0 ;  /* 0x416000000c5879f0 */ /* 0x000fee0008000858 */
        /* <DEDUP_REMOVED lines=43> */
[----:B------:R-:W-:-:S06]  /*10670*/  WARPGROUP.ARRIVE ;  /* 0x00000000000079c5 */ /* 0x000fcc0000000000 */
[----:B------:R-:W-:Y:S03]  /*10680*/  HGMMA.64x96x16.F32 R88, gdesc[UR24].tnspB, R88, gsb0 ;  /* 0x41600000185879f0 */ /* 0x000fe60008000858 */
[----:B------:R-:W-:Y:S02]  /*10690*/  WARPGROUP.DEPBAR.LE gsb0, 0x0 ;  /* 0x00008000000079c5 */ /* 0x000fe40000010000 */
        /* <DEDUP_REMOVED lines=9> */
[----:B------:R5:W-:Y:S06]  /*10730*/  BAR.ARV R50, 0x100 ;  /* 0x000400320000751d */ /* 0x000bec0000002000 */
[----:B-----5:R-:W-:-:S04]  /*10740*/  @!P1 IMAD R50, R20, 0x8, R2 ;  /* 0x0000000814329824 */ /* 0x020fc800078e0202 */
[----:B------:R-:W-:-:S05]  /*10750*/  @!P1 VIADD R50, R50, 0x2d840 ;  /* 0x0002d84032329836 */ /* 0x000fca0000000000 */
[----:B------:R-:W-:-:S04]  /*10760*/  @!P1 PRMT R50, RZ, 0x654, R50 ;  /* 0x00000654ff329816 */ /* 0x000fc80000000032 */
[----:B------:R5:W-:Y:S02]  /*10770*/  @!P1 SYNCS.ARRIVE.TRANS64.RED.A1T0 RZ, [R50+URZ], RZ ;  /* 0x000000ff32ff99a7 */ /* 0x000be4000810043f */
[----:B-----5:R-:W-:-:S05]  /*10780*/  IADD3 R50, -R82, 0x1, RZ ;  /* 0x0000000152327810 */ /* 0x020fca0007ffe1ff */
[----:B------:R-:W-:-:S05]  /*10790*/  IMAD R50, R138, -0x2, R50 ;  /* 0xfffffffe8a327824 */ /* 0x000fca00078e0232 */
[----:B------:R-:W-:-:S05]  /*107a0*/  IADD3 R50, -R136, R50, R137 ;  /* 0x0000003288327210 */ /* 0x000fca0007ffe189 */
[C---:B------:R-:W-:Y:S02]  /*107b0*/  VIADD R143, R50.reuse, UR50 ;  /* 0x00000032328f7c36 */ /* 0x040fe40008000000 */
[----:B------:R-:W-:Y:S02]  /*107c0*/  VIADD R142, R50, UR52 ;  /* 0x00000034328e7c36 */ /* 0x000fe40008000000 */
[C---:B0-----:R-:W-:Y:S02]  /*107d0*/  IMAD.IADD R87, R144.reuse, 0x1, R143 ;  /* 0x0000000190577824 */ /* 0x041fe400078e028f */
[----:B------:R-:W-:Y:S01]  /*107e0*/  IMAD.IADD R86, R144, 0x1, R142 ;  /* 0x0000000190567824 */ /* 0x000fe200078e028e */
[----:B-1234-:R-:W-:Y:S06]  /*107f0*/  @P3 BRA `(.L_x_1514) ;  /* 0x0000000000583947 */ /* 0x01efec0003800000 */
[----:B------:R-:W-:Y:S01]  /*10800*/  IADD3 R144, -R136, R137, R144 ;  /* 0x0000008988907210 */ /* 0x000fe20007ffe190 */
[----:B------:R-:W-:Y:S03]  /*10810*/  BSSY B0, `(.L_x_1515) ;  /* 0x0000010000007945 */ /* 0x000fe60003800000 */
        /* <DEDUP_REMOVED lines=10> */
.L_x_1516:
[----:B------:R-:W-:-:S05]  /*108c0*/  IMAD.U32 R154, RZ, RZ, UR42 ;  /* 0x0000002aff9a7e24 */ /* 0x000fca000f8e00ff */
[----:B------:R-:W-:-:S13]  /*108d0*/  ISETP.NE.AND P3, PT, R154, 0x1, PT ;  /* 0x000000019a00780c */ /* 0x000fda0003f65270 */
[----:B------:R-:W0:Y:S02]  /*108e0*/  @P3 LDC.64 R50, c[0x0][0x9e8] ;  /* 0x00027a00ff323b82 */ /* 0x000e240000000a00 */
[----:B0-----:R-:W-:-:S05]  /*108f0*/  @P3 IMAD.HI.U32 R50, R144, R50, RZ ;  /* 0x0000003290323227 */ /* 0x001fca00078e00ff */
[----:B------:R-:W-:-:S07]  /*10900*/  @P3 SHF.R.U32.HI R144, RZ, R51, R50 ;  /* 0x00000033ff903219 */ /* 0x000fce0000011632 */
.L_x_1517:
[----:B------:R-:W-:Y:S05]  /*10910*/  BSYNC B0 ;  /* 0x0000000000007941 */ /* 0x000fea0003800000 */
.L_x_1515:
[----:B------:R-:W-:-:S04]  /*10920*/  IMAD R144, R144, R154, -R82 ;  /* 0x0000009a90907224 */ /* 0x000fc800078e0a52 */
[----:B------:R-:W-:-:S05]  /*10930*/  IMAD R144, R138, -0x2, R144 ;  /* 0xfffffffe8a907824 */ /* 0x000fca00078e0290 */
[----:B------:R-:W-:Y:S02]  /*10940*/  VIMNMX R86, R86, R144, !PT ;  /* 0x0000009056567248 */ /* 0x000fe40007fe0100 */
[----:B------:R-:W-:-:S07]  /*10950*/  VIADDMNMX R87, R144, R154, R87, PT ;  /* 0x0000009a90577246 */ /* 0x000fce0003800157 */
.L_x_1514:
[----:B------:R-:W-:Y:S01]  /*10960*/  ISETP.GT.AND P3, PT, R0, -0x1, PT ;  /* 0xffffffff0000780c */ /* 0x000fe20003f64270 */
[----:B------:R-:W0:Y:S03]  /*10970*/  SHFL.IDX PT, R18, R18, 0x1, 0x1c1f ;  /* 0x003c1f0012127f89 */ /* 0x000e2600000e0000 */
[C---:B------:R-:W-:Y:S02]  /*10980*/  ISETP.GT.AND P4, PT, R86.reuse, RZ, P3 ;  /* 0x000000ff5600720c */ /* 0x040fe40001f84270 */
[----:B------:R-:W-:Y:S02]  /*10990*/  ISETP.GT.AND P5, PT, R86, 0x1, P3 ;  /* 0x000000015600780c */ /* 0x000fe40001fa4270 */
[C---:B------:R-:W-:Y:S02]  /*109a0*/  ISETP.LT.OR P4, PT, R87.reuse, 0x1, P4 ;  /* 0x000000015700780c */ /* 0x040fe40002781670 */
[----:B------:R-:W-:-:S02]  /*109b0*/  ISETP.LT.OR P5, PT, R87, 0x2, P5 ;  /* 0x000000025700780c */ /* 0x000fc40002fa1670 */
[----:B------:R-:W-:Y:S02]  /*109c0*/  FSEL R50, R10, -INF , !P4 ;  /* 0xff8000000a327808 */ /* 0x000fe40006000000 */
[C---:B------:R-:W-:Y:S02]  /*109d0*/  ISETP.GT.AND P4, PT, R86.reuse, 0x8, P3 ;  /* 0x000000085600780c */ /* 0x040fe40001f84270 */
[----:B------:R-:W-:Y:S02]  /*109e0*/  FSEL R51, R11, -INF , !P5 ;  /* 0xff8000000b337808 */ /* 0x000fe40006800000 */
[----:B------:R-:W-:Y:S02]  /*109f0*/  ISETP.LT.OR P4, PT, R87, 0x9, P4 ;  /* 0x000000095700780c */ /* 0x000fe40002781670 */
[----:B------:R-:W-:Y:S02]  /*10a00*/  ISETP.GT.AND P5, PT, R86, 0x9, P3 ;  /* 0x000000095600780c */ /* 0x000fe40001fa4270 */
[----:B------:R-:W-:-:S02]  /*10a10*/  FSEL R21, R21, -INF , !P4 ;  /* 0xff80000015157808 */ /* 0x000fc40006000000 */
[----:B------:R-:W-:Y:S01]  /*10a20*/  ISETP.GT.AND P4, PT, R86, 0x10, P3 ;  /* 0x000000105600780c */ /* 0x000fe20001f84270 */
[--C-:B0-----:R-:W-:Y:S01]  /*10a30*/  IMAD.IADD R143, R143, 0x1, R18.reuse ;  /* 0x000000018f8f7824 */ /* 0x101fe200078e0212 */
[C---:B------:R-:W-:Y:S01]  /*10a40*/  ISETP.LT.OR P5, PT, R87.reuse, 0xa, P5 ;  /* 0x0000000a5700780c */ /* 0x040fe20002fa1670 */
[----:B------:R-:W-:Y:S01]  /*10a50*/  IMAD.IADD R142, R142, 0x1, R18 ;  /* 0x000000018e8e7824 */ /* 0x000fe200078e0212 */
[----:B------:R-:W-:Y:S02]  /*10a60*/  ISETP.LT.OR P4, PT, R87, 0x11, P4 ;  /* 0x000000115700780c */ /* 0x000fe40002781670 */
[----:B------:R-:W-:Y:S02]  /*10a70*/  FSEL R24, R24, -INF , !P5 ;  /* 0xff80000018187808 */ /* 0x000fe40006800000 */
[----:B------:R-:W-:Y:S02]  /*10a80*/  FSEL R27, R27, -INF , !P4 ;  /* 0xff8000001b1b7808 */ /* 0x000fe40006000000 */
[----:B------:R-:W-:-:S02]  /*10a90*/  ISETP.GT.AND P4, PT, R86, 0x18, P3 ;  /* 0x000000185600780c */ /* 0x000fc40001f84270 */
[C---:B------:R-:W-:Y:S02]  /*10aa0*/  ISETP.GT.AND P5, PT, R86.reuse, 0x11, P3 ;  /* 0x000000115600780c */ /* 0x040fe40001fa4270 */
[C---:B------:R-:W-:Y:S02]  /*10ab0*/  ISETP.LT.OR P4, PT, R87.reuse, 0x19, P4 ;  /* 0x000000195700780c */ /* 0x040fe40002781670 */
[----:B------:R-:W-:Y:S02]  /*10ac0*/  ISETP.LT.OR P5, PT, R87, 0x12, P5 ;  /* 0x000000125700780c */ /* 0x000fe40002fa1670 */
[----:B------:R-:W-:Y:S02]  /*10ad0*/  FSEL R31, R31, -INF , !P4 ;  /* 0xff8000001f1f7808 */ /* 0x000fe40006000000 */
[----:B------:R-:W-:Y:S02]  /*10ae0*/  ISETP.GT.AND P4, PT, R86, 0x20, P3 ;  /* 0x000000205600780c */ /* 0x000fe40001f84270 */
[----:B------:R-:W-:-:S02]  /*10af0*/  FSEL R28, R28, -INF , !P5 ;  /* 0xff8000001c1c7808 */ /* 0x000fc40006800000 */
[----:B------:R-:W-:Y:S02]  /*10b00*/  ISETP.LT.OR P4, PT, R87, 0x21, P4 ;  /* 0x000000215700780c */ /* 0x000fe40002781670 */
[C---:B------:R-:W-:Y:S02]  /*10b10*/  ISETP.GT.AND P5, PT, R86.reuse, 0x19, P3 ;  /* 0x000000195600780c */ /* 0x040fe40001fa4270 */
[----:B------:R-:W-:Y:S02]  /*10b20*/  FSEL R35, R35, -INF , !P4 ;  /* 0xff80000023237808 */ /* 0x000fe40006000000 */
[----:B------:R-:W-:Y:S02]  /*10b30*/  ISETP.GT.AND P4, PT, R86, 0x28, P3 ;  /* 0x000000285600780c */ /* 0x000fe40001f84270 */
[C---:B------:R-:W-:Y:S02]  /*10b40*/  ISETP.LT.OR P5, PT, R87.reuse, 0x1a, P5 ;  /* 0x0000001a5700780c */ /* 0x040fe40002fa1670 */
[----:B------:R-:W-:-:S02]  /*10b50*/  ISETP.LT.OR P4, PT, R87, 0x29, P4 ;  /* 0x000000295700780c */ /* 0x000fc40002781670 */
[----:B------:R-:W-:Y:S02]  /*10b60*/  FSEL R32, R32, -INF , !P5 ;  /* 0xff80000020207808 */ /* 0x000fe40006800000 */
        /* <DEDUP_REMOVED lines=60> */
[----:B------:R-:W-:Y:S02]  /*10f30*/  ISETP.GT.AND P5, PT, R86, 0x71, P3 ;  /* 0x000000715600780c */ /* 0x000fe40001fa4270 */
[----:B------:R-:W-:Y:S02]  /*10f40*/  FSEL R84, R84, -INF , !P4 ;  /* 0xff80000054547808 */ /* 0x000fe40006000000 */
[----:B------:R-:W-:Y:S02]  /*10f50*/  PLOP3.LUT P4, PT, PT, PT, UP0, 0x40, 0x0 ;  /* 0x000000000000781c */ /* 0x000fe40003f8e808 */
[----:B------:R-:W-:-:S04]  /*10f60*/  ISETP.LT.OR P5, PT, R87, 0x72, P5 ;  /* 0x000000725700780c */ /* 0x000fc80002fa1670 */
[----:B------:R-:W-:Y:S02]  /*10f70*/  FSEL R78, R78, -INF , !P5 ;  /* 0xff8000004e4e7808 */ /* 0x000fe40006800000 */
[----:B------:R-:W-:-:S04]  /*10f80*/  ISETP.GT.AND P5, PT, R86, 0x79, P3 ;  /* 0x000000795600780c */ /* 0x000fc80001fa4270 */
[----:B------:R-:W-:-:S04]  /*10f90*/  ISETP.LT.OR P5, PT, R87, 0x7a, P5 ;  /* 0x0000007a5700780c */ /* 0x000fc80002fa1670 */
[----:B------:R-:W-:Y:S01]  /*10fa0*/  FSEL R85, R85, -INF , !P5 ;  /* 0xff80000055557808 */ /* 0x000fe20006800000 */
[----:B------:R-:W-:Y:S08]  /*10fb0*/  @P4 BRA `(.L_x_1518) ;  /* 0x0000000000584947 */ /* 0x000ff00003800000 */
        /* <DEDUP_REMOVED lines=12> */
.L_x_1520:
[----:B------:R-:W-:-:S05]  /*11080*/  IMAD.U32 R86, RZ, RZ, UR42 ;  /* 0x0000002aff567e24 */ /* 0x000fca000f8e00ff */
[----:B------:R-:W-:-:S13]  /*11090*/  ISETP.NE.AND P4, PT, R86, 0x1, PT ;  /* 0x000000015600780c */ /* 0x000fda0003f85270 */
[----:B------:R-:W0:Y:S02]  /*110a0*/  @P4 LDC.64 R10, c[0x0][0x9e8] ;  /* 0x00027a00ff0a4b82 */ /* 0x000e240000000a00 */
[----:B0-----:R-:W-:-:S05]  /*110b0*/  @P4 IMAD.HI.U32 R10, R18, R10, RZ ;  /* 0x0000000a120a4227 */ /* 0x001fca00078e00ff */
[----:B------:R-:W-:-:S07]  /*110c0*/  @P4 SHF.R.U32.HI R18, RZ, R11, R10 ;  /* 0x0000000bff124219 */ /* 0x000fce000001160a */
.L_x_1521:
[----:B------:R-:W-:Y:S05]  /*110d0*/  BSYNC B0 ;  /* 0x0000000000007941 */ /* 0x000fea0003800000 */
.L_x_1519:
[----:B------:R-:W-:-:S04]  /*110e0*/  IMAD R18, R18, R86, -R82 ;  /* 0x0000005612127224 */ /* 0x000fc800078e0a52 */
[----:B------:R-:W-:-:S05]  /*110f0*/  IMAD R18, R138, -0x2, R18 ;  /* 0xfffffffe8a127824 */ /* 0x000fca00078e0212 */
[----:B------:R-:W-:Y:S02]  /*11100*/  VIMNMX R142, R142, R18, !PT ;  /* 0x000000128e8e7248 */ /* 0x000fe40007fe0100 */
[----:B------:R-:W-:-:S07]  /*11110*/  VIADDMNMX R143, R18, R86, R143, PT ;  /* 0x00000056128f7246 */ /* 0x000fce000380018f */
.L_x_1518:
[----:B------:R-:W-:Y:S01]  /*11120*/  @!P1 IMAD R10, R16, 0x8, R2 ;  /* 0x00000008100a9824 */ /* 0x000fe200078e0202 */
[----:B------:R-:W2:Y:S01]  /*11130*/  LDL R86, [R1+0x20] ;  /* 0x0000200001567983 */ /* 0x000ea20000100800 */
[----:B------:R-:W-:Y:S02]  /*11140*/  UMOV UR41, UR7 ;  /* 0x0000000700297c82 */ /* 0x000fe40008000000 */
[----:B------:R-:W-:-:S05]  /*11150*/  @!P1 VIADD R10, R10, 0x2d860 ;  /* 0x0002d8600a0a9836 */ /* 0x000fca0000000000 */
[----:B------:R-:W-:-:S04]  /*11160*/  @!P1 PRMT R10, RZ, 0x654, R10 ;  /* 0x00000654ff0a9816 */ /* 0x000fc8000000000a */
[----:B------:R0:W-:Y:S02]  /*11170*/  @!P1 SYNCS.ARRIVE.TRANS64.RED.A1T0 RZ, [R10+URZ], RZ ;  /* 0x000000ff0aff99a7 */ /* 0x0001e4000810043f */
[----:B0-----:R-:W-:-:S04]  /*11180*/  FMNMX.FTZ R10, R50, R12, !PT ;  /* 0x0000000c320a7209 */ /* 0x001fc80007810000 */
        /* <DEDUP_REMOVED lines=35> */
[----:B------:R-:W-:-:S04]  /*113c0*/  FSETP.NEU.FTZ.AND P4, PT, R10, -INF , PT ;  /* 0xff8000000a00780b */ /* 0x000fc80003f9d000 */
[----:B------:R-:W-:-:S05]  /*113d0*/  FSEL R11, R10, RZ, P4 ;  /* 0x000000ff0a0b7208 */ /* 0x000fca0002000000 */
[----:B------:R-:W-:Y:S01]  /*113e0*/  FADD.FTZ R12, -R11, R12 ;  /* 0x0000000c0b0c7221 */ /* 0x000fe20000010100 */
[----:B------:R-:W-:-:S03]  /*113f0*/  FMUL.FTZ R11, R10, UR41 ;  /* 0x000000290a0b7c20 */ /* 0x000fc60008410000 */
[----:B------:R-:W-:Y:S02]  /*11400*/  FMUL.FTZ R12, R12, UR41 ;  /* 0x000000290c0c7c20 */ /* 0x000fe40008410000 */
[----:B------:R-:W-:Y:S02]  /*11410*/  FSEL R11, R11, RZ, P4 ;  /* 0x000000ff0b0b7208 */ /* 0x000fe40002000000 */
[----:B------:R-:W-:Y:S02]  /*11420*/  ISETP.GT.AND P4, PT, R142, 0x1, P3 ;  /* 0x000000018e00780c */ /* 0x000fe40001f84270 */
[----:B------:R-:W-:Y:S01]  /*11430*/  MUFU.EX2 R12, R12 ;  /* 0x0000000c000c7308 */ /* 0x000fe20000000800 */
[--C-:B------:R-:W-:Y:S01]  /*11440*/  FFMA.FTZ R50, R50, UR41, -R11.reuse ;  /* 0x0000002932327c23 */ /* 0x100fe2000801080b */
[----:B------:R-:W-:Y:S01]  /*11450*/  ISETP.LT.OR P5, PT, R143, 0x2, P4 ;  /* 0x000000028f00780c */ /* 0x000fe200027a1670 */
[--C-:B------:R-:W-:Y:S01]  /*11460*/  FFMA.FTZ R51, R51, UR41, -R11.reuse ;  /* 0x0000002933337c23 */ /* 0x100fe2000801080b */
[--C-:B------:R-:W-:Y:S01]  /*11470*/  FFMA.FTZ R21, R21, UR41, -R11.reuse ;  /* 0x0000002915157c23 */ /* 0x100fe2000801080b */
[--C-:B------:R-:W-:Y:S01]  /*11480*/  FFMA.FTZ R24, R24, UR41, -R11.reuse ;  /* 0x0000002918187c23 */ /* 0x100fe2000801080b */
[----:B------:R-:W-:Y:S01]  /*11490*/  FSEL R15, R15, -INF , !P5 ;  /* 0xff8000000f0f7808 */ /* 0x000fe20006800000 */
[--C-:B------:R-:W-:Y:S01]  /*114a0*/  FFMA.FTZ R27, R27, UR41, -R11.reuse ;  /* 0x000000291b1b7c23 */ /* 0x100fe2000801080b */
[----:B------:R-:W-:Y:S01]  /*114b0*/  ISETP.GT.AND P5, PT, R142, 0x9, P3 ;  /* 0x000000098e00780c */ /* 0x000fe20001fa4270 */
[--C-:B------:R-:W-:Y:S01]  /*114c0*/  FFMA.FTZ R28, R28, UR41, -R11.reuse ;  /* 0x000000291c1c7c23 */ /* 0x100fe2000801080b */
[--C-:B------:R-:W-:Y:S01]  /*114d0*/  FFMA.FTZ R31, R31, UR41, -R11.reuse ;  /* 0x000000291f1f7c23 */ /* 0x100fe2000801080b */
        /* <DEDUP_REMOVED lines=32> */
[----:B------:R-:W-:Y:S01]  /*116e0*/  FSEL R85, R34, -INF , !P5 ;  /* 0xff80000022557808 */ /* 0x000fe20006800000 */
[----:B------:R-:W0:Y:S01]  /*116f0*/  MUFU.EX2 R32, R50 ;  /* 0x0000003200207308 */ /* 0x000e220000000800 */
[----:B------:R-:W-:-:S02]  /*11700*/  ISETP.GT.AND P5, PT, R142, 0x21, P3 ;  /* 0x000000218e00780c */ /* 0x000fc40001fa4270 */
[----:B------:R-:W-:Y:S02]  /*11710*/  ISETP.GT.AND P4, PT, R142, 0x8, P3 ;  /* 0x000000088e00780c */ /* 0x000fe40001f84270 */
[C---:B------:R-:W-:Y:S02]  /*11720*/  ISETP.LT.OR P5, PT, R143.reuse, 0x22, P5 ;  /* 0x000000228f00780c */ /* 0x040fe40002fa1670 */
[----:B------:R-:W-:Y:S01]  /*11730*/  ISETP.LT.OR P4, PT, R143, 0x9, P4 ;  /* 0x000000098f00780c */ /* 0x000fe20002781670 */
[----:B------:R-:W1:Y:S01]  /*11740*/  MUFU.EX2 R51, R51 ;  /* 0x0000003300337308 */ /* 0x000e620000000800 */
[----:B------:R-:W-:Y:S02]  /*11750*/  FSEL R38, R38, -INF , !P5 ;  /* 0xff80000026267808 */ /* 0x000fe40006800000 */
[----:B------:R-:W-:Y:S02]  /*11760*/  ISETP.GT.AND P5, PT, R142, 0x29, P3 ;  /* 0x000000298e00780c */ /* 0x000fe40001fa4270 */
[----:B------:R-:W-:-:S02]  /*11770*/  FSEL R25, R25, -INF , !P4 ;  /* 0xff80000019197808 */ /* 0x000fc40006000000 */
[C---:B------:R-:W-:Y:S01]  /*11780*/  ISETP.LT.OR P5, PT, R143.reuse, 0x2a, P5 ;  /* 0x0000002a8f00780c */ /* 0x040fe20002fa1670 */
[----:B------:R-:W-:Y:S01]  /*11790*/  MUFU.EX2 R24, R24 ;  /* 0x0000001800187308 */ /* 0x000fe20000000800 */
[----:B------:R-:W-:Y:S01]  /*117a0*/  ISETP.GT.AND P4, PT, R142, 0x10, P3 ;  /* 0x000000108e00780c */ /* 0x000fe20001f84270 */
[----:B0-----:R-:W-:Y:S01]  /*117b0*/  FFMA.FTZ R4, R12, R4, R32 ;  /* 0x000000040c047223 */ /* 0x001fe20000010020 */
[----:B------:R-:W-:Y:S02]  /*117c0*/  FSEL R42, R42, -INF , !P5 ;  /* 0xff8000002a2a7808 */ /* 0x000fe40006800000 */
[----:B------:R-:W-:Y:S02]  /*117d0*/  ISETP.GT.AND P5, PT, R142, 0x31, P3 ;  /* 0x000000318e00780c */ /* 0x000fe40001fa4270 */
[C---:B------:R-:W-:Y:S01]  /*117e0*/  ISETP.LT.OR P4, PT, R143.reuse, 0x11, P4 ;  /* 0x000000118f00780c */ /* 0x040fe20002781670 */
[----:B------:R-:W-:Y:S01]  /*117f0*/  MUFU.EX2 R27, R27 ;  /* 0x0000001b001b7308 */ /* 0x000fe20000000800 */
[----:B------:R-:W-:Y:S01]  /*11800*/  ISETP.LT.OR P5, PT, R143, 0x32, P5 ;  /* 0x000000328f00780c */ /* 0x000fe20002fa1670 */
[----:B-1----:R-:W-:Y:S01]  /*11810*/  FADD.FTZ R4, R51, R4 ;  /* 0x0000000433047221 */ /* 0x002fe20000010000 */
[----:B------:R-:W-:-:S02]  /*11820*/  FSEL R29, R29, -INF , !P4 ;  /* 0xff8000001d1d7808 */ /* 0x000fc40006000000 */
[----:B------:R-:W-:Y:S02]  /*11830*/  FSEL R46, R46, -INF , !P5 ;  /* 0xff8000002e2e7808 */ /* 0x000fe40006800000 */
[C---:B------:R-:W-:Y:S01]  /*11840*/  ISETP.GT.AND P5, PT, R142.reuse, 0x39, P3 ;  /* 0x000000398e00780c */ /* 0x040fe20001fa4270 */
[----:B------:R-:W-:Y:S01]  /*11850*/  MUFU.EX2 R28, R28 ;  /* 0x0000001c001c7308 */ /* 0x000fe20000000800 */
[----:B------:R-:W-:Y:S02]  /*11860*/  ISETP.GT.AND P4, PT, R142, 0x18, P3 ;  /* 0x000000188e00780c */ /* 0x000fe40001f84270 */
[C---:B------:R-:W-:Y:S02]  /*11870*/  ISETP.LT.OR P5, PT, R143.reuse, 0x3a, P5 ;  /* 0x0000003a8f00780c */ /* 0x040fe40002fa1670 */
[----:B------:R-:W-:Y:S02]  /*11880*/  ISETP.LT.OR P4, PT, R143, 0x19, P4 ;  /* 0x000000198f00780c */ /* 0x000fe40002781670 */
[----:B------:R-:W-:Y:S01]  /*11890*/  FSEL R52, R52, -INF , !P5 ;  /* 0xff80000034347808 */ /* 0x000fe20006800000 */
[----:B------:R-:W-:Y:S01]  /*118a0*/  MUFU.EX2 R31, R31 ;  /* 0x0000001f001f7308 */ /* 0x000fe20000000800 */
[----:B------:R-:W-:-:S02]  /*118b0*/  ISETP.GT.AND P5, PT, R142, 0x41, P3 ;  /* 0x000000418e00780c */ /* 0x000fc40001fa4270 */
[----:B------:R-:W-:Y:S02]  /*118c0*/  FSEL R82, R33, -INF , !P4 ;  /* 0xff80000021527808 */ /* 0x000fe40006000000 */
[C---:B------:R-:W-:Y:S02]  /*118d0*/  ISETP.LT.OR P5, PT, R143.reuse, 0x42, P5 ;  /* 0x000000428f00780c */ /* 0x040fe40002fa1670 */
[----:B------:R-:W-:Y:S01]  /*118e0*/  ISETP.GT.AND P4, PT, R142, 0x20, P3 ;  /* 0x000000208e00780c */ /* 0x000fe20001f84270 */
[----:B------:R-:W-:Y:S01]  /*118f0*/  MUFU.EX2 R16, R16 ;  /* 0x0000001000107308 */ /* 0x000fe20000000800 */
[----:B------:R-:W-:Y:S02]  /*11900*/  FSEL R56, R56, -INF , !P5 ;  /* 0xff80000038387808 */ /* 0x000fe40006800000 */
[----:B------:R-:W-:Y:S02]  /*11910*/  ISETP.GT.AND P5, PT, R142, 0x49, P3 ;  /* 0x000000498e00780c */ /* 0x000fe40001fa4270 */
[----:B------:R-:W-:-:S02]  /*11920*/  ISETP.LT.OR P4, PT, R143, 0x21, P4 ;  /* 0x000000218f00780c */ /* 0x000fc40002781670 */
[----:B------:R-:W-:Y:S01]  /*11930*/  ISETP.LT.OR P5, PT, R143, 0x4a, P5 ;  /* 0x0000004a8f00780c */ /* 0x000fe20002fa1670 */
[----:B------:R-:W-:Y:S01]  /*11940*/  MUFU.EX2 R18, R18 ;  /* 0x0000001200127308 */ /* 0x000fe20000000800 */
[----:B------:R-:W-:Y:S02]  /*11950*/  FSEL R37, R37, -INF , !P4 ;  /* 0xff80000025257808 */ /* 0x000fe40006000000 */
[----:B------:R-:W-:Y:S02]  /*11960*/  FSEL R60, R60, -INF , !P5 ;  /* 0xff8000003c3c7808 */ /* 0x000fe40006800000 */
[C---:B------:R-:W-:Y:S02]  /*11970*/  ISETP.GT.AND P5, PT, R142.reuse, 0x51, P3 ;  /* 0x000000518e00780c */ /* 0x040fe40001fa4270 */
[----:B------:R-:W-:Y:S01]  /*11980*/  ISETP.GT.AND P4, PT, R142, 0x28, P3 ;  /* 0x000000288e00780c */ /* 0x000fe20001f84270 */
[----:B------:R-:W-:Y:S01]  /*11990*/  MUFU.EX2 R36, R36 ;  /* 0x0000002400247308 */ /* 0x000fe20000000800 */
[----:B------:R-:W-:-:S02]  /*119a0*/  ISETP.LT.OR P5, PT, R143, 0x52, P5 ;  /* 0x000000528f00780c */ /* 0x000fc40002fa1670 */
[----:B------:R-:W-:Y:S02]  /*119b0*/  ISETP.LT.OR P4, PT, R143, 0x29, P4 ;  /* 0x000000298f00780c */ /* 0x000fe40002781670 */
[----:B------:R-:W-:Y:S02]  /*119c0*/  FSEL R64, R64, -INF , !P5 ;  /* 0xff80000040407808 */ /* 0x000fe40006800000 */
[C---:B------:R-:W-:Y:S01]  /*119d0*/  ISETP.GT.AND P5, PT, R142.reuse, 0x59, P3 ;  /* 0x000000598e00780c */ /* 0x040fe20001fa4270 */
[----:B------:R-:W-:Y:S01]  /*119e0*/  MUFU.EX2 R39, R39 ;  /* 0x0000002700277308 */ /* 0x000fe20000000800 */
[----:B------:R-:W-:Y:S02]  /*119f0*/  FSEL R41, R41, -INF , !P4 ;  /* 0xff80000029297808 */ /* 0x000fe40006000000 */
[----:B------:R-:W-:Y:S02]  /*11a00*/  ISETP.LT.OR P5, PT, R143, 0x5a, P5 ;  /* 0x0000005a8f00780c */ /* 0x000fe40002fa1670 */
[----:B------:R-:W-:-:S02]  /*11a10*/  ISETP.GT.AND P4, PT, R142, 0x30, P3 ;  /* 0x000000308e00780c */ /* 0x000fc40001f84270 */
[----:B------:R-:W-:Y:S01]  /*11a20*/  FSEL R68, R68, -INF , !P5 ;  /* 0xff80000044447808 */ /* 0x000fe20006800000 */
[----:B------:R-:W-:Y:S01]  /*11a30*/  MUFU.EX2 R40, R40 ;  /* 0x0000002800287308 */ /* 0x000fe20000000800 */
[----:B------:R-:W-:Y:S02]  /*11a40*/  ISETP.GT.AND P5, PT, R142, 0x61, P3 ;  /* 0x000000618e00780c */ /* 0x000fe40001fa4270 */
[C---:B------:R-:W-:Y:S02]  /*11a50*/  ISETP.LT.OR P4, PT, R143.reuse, 0x31, P4 ;  /* 0x000000318f00780c */ /* 0x040fe40002781670 */
[----:B------:R-:W-:Y:S02]  /*11a60*/  ISETP.LT.OR P5, PT, R143, 0x62, P5 ;  /* 0x000000628f00780c */ /* 0x000fe40002fa1670 */
[----:B------:R-:W-:Y:S01]  /*11a70*/  FSEL R45, R45, -INF , !P4 ;  /* 0xff8000002d2d7808 */ /* 0x000fe20006000000 */
[----:B------:R-:W-:Y:S01]  /*11a80*/  MUFU.EX2 R43, R43 ;  /* 0x0000002b002b7308 */ /* 0x000fe20000000800 */
[----:B------:R-:W-:-:S02]  /*11a90*/  FSEL R72, R72, -INF , !P5 ;  /* 0xff80000048487808 */ /* 0x000fc40006800000 */
[C---:B------:R-:W-:Y:S02]  /*11aa0*/  ISETP.GT.AND P5, PT, R142.reuse, 0x69, P3 ;  /* 0x000000698e00780c */ /* 0x040fe40001fa4270 */
[----:B------:R-:W-:Y:S02]  /*11ab0*/  ISETP.GT.AND P4, PT, R142, 0x38, P3 ;  /* 0x000000388e00780c */ /* 0x000fe40001f84270 */
[C---:B------:R-:W-:Y:S01]  /*11ac0*/  ISETP.LT.OR P5, PT, R143.reuse, 0x6a, P5 ;  /* 0x0000006a8f00780c */ /* 0x040fe20002fa1670 */
[----:B------:R-:W-:Y:S01]  /*11ad0*/  MUFU.EX2 R44, R44 ;  /* 0x0000002c002c7308 */ /* 0x000fe20000000800 */
[----:B------:R-:W-:Y:S02]  /*11ae0*/  ISETP.LT.OR P4, PT, R143, 0x39, P4 ;  /* 0x000000398f00780c */ /* 0x000fe40002781670 */
[----:B------:R-:W-:Y:S02]  /*11af0*/  FSEL R76, R76, -INF , !P5 ;  /* 0xff8000004c4c7808 */ /* 0x000fe40006800000 */
[----:B------:R-:W-:-:S02]  /*11b00*/  ISETP.GT.AND P5, PT, R142, RZ, P3 ;  /* 0x000000ff8e00720c */ /* 0x000fc40001fa4270 */
[----:B------:R-:W-:Y:S01]  /*11b10*/  FSEL R49, R49, -INF , !P4 ;  /* 0xff80000031317808 */ /* 0x000fe20006000000 */
[----:B------:R-:W-:Y:S01]  /*11b20*/  MUFU.EX2 R47, R47 ;  /* 0x0000002f002f7308 */ /* 0x000fe20000000800 */
[C---:B------:R-:W-:Y:S02]  /*11b30*/  ISETP.LT.OR P5, PT, R143.reuse, 0x1, P5 ;  /* 0x000000018f00780c */ /* 0x040fe40002fa1670 */
[----:B------:R-:W-:Y:S02]  /*11b40*/  ISETP.GT.AND P4, PT, R142, 0x40, P3 ;  /* 0x000000408e00780c */ /* 0x000fe40001f84270 */
[----:B------:R-:W-:Y:S02]  /*11b50*/  FSEL R33, R14, -INF , !P5 ;  /* 0xff8000000e217808 */ /* 0x000fe40006800000 */
        /* <DEDUP_REMOVED lines=50> */
[C---:B------:R-:W-:Y:S01]  /*11e80*/  ISETP.GT.AND P4, PT, R142.reuse, 0x71, P3 ;  /* 0x000000718e00780c */ /* 0x040fe20001f84270 */
[----:B------:R-:W-:Y:S01]  /*11e90*/  MUFU.EX2 R70, R70 ;  /* 0x0000004600467308 */ /* 0x000fe20000000800 */
[----:B------:R-:W-:Y:S02]  /*11ea0*/  FMNMX.FTZ R14, R63, R14, !PT ;  /* 0x0000000e3f0e7209 */ /* 0x000fe40007810000 */
[----:B------:R-:W-:Y:S02]  /*11eb0*/  ISETP.GT.AND P5, PT, R142, 0x78, P3 ;  /* 0x000000788e00780c */ /* 0x000fe40001fa4270 */
[----:B------:R-:W-:-:S02]  /*11ec0*/  FMNMX.FTZ R14, R64, R14, !PT ;  /* 0x0000000e400e7209 */ /* 0x000fc40007810000 */
[----:B------:R-:W-:Y:S01]  /*11ed0*/  ISETP.LT.OR P4, PT, R143, 0x72, P4 ;  /* 0x000000728f00780c */ /* 0x000fe20002781670 */
        /* <DEDUP_REMOVED lines=9> */
[----:B------:R-:W-:Y:S01]  /*11f70*/  ISETP.LT.OR P3, PT, R143, 0x7a, P3 ;  /* 0x0000007a8f00780c */ /* 0x000fe20001f61670 */
[----:B------:R-:W-:Y:S01]  /*11f80*/  MUFU.EX2 R77, R77 ;  /* 0x0000004d004d7308 */ /* 0x000fe20000000800 */
[----:B------:R-:W-:Y:S02]  /*11f90*/  FMNMX.FTZ R14, R75, R14, !PT ;  /* 0x0000000e4b0e7209 */ /* 0x000fe40007810000 */
[----:B------:R-:W-:Y:S02]  /*11fa0*/  FSEL R81, R81, -INF , !P5 ;  /* 0xff80000051517808 */ /* 0x000fe40006800000 */
[----:B------:R-:W-:-:S02]  /*11fb0*/  FMNMX.FTZ R14, R76, R14, !PT ;  /* 0x0000000e4c0e7209 */ /* 0x000fc40007810000 */
[----:B------:R-:W-:Y:S01]  /*11fc0*/  FSEL R83, R83, -INF , !P3 ;  /* 0xff80000053537808 */ /* 0x000fe20005800000 */
[----:B------:R-:W-:Y:S01]  /*11fd0*/  MUFU.EX2 R78, R78 ;  /* 0x0000004e004e7308 */ /* 0x000fe20000000800 */
[----:B------:R-:W-:Y:S02]  /*11fe0*/  FMNMX.FTZ R14, R80, R14, !PT ;  /* 0x0000000e500e7209 */ /* 0x000fe40007810000 */
[----:B------:R-:W-:Y:S02]  /*11ff0*/  F2FP.F16.F32.PACK_AB R32, R51, R32 ;  /* 0x000000203320723e */ /* 0x000fe400000000ff */
[----:B------:R-:W-:-:S03]  /*12000*/  FMNMX.FTZ R14, R79, R14, !PT ;  /* 0x0000000e4f0e7209 */ /* 0x000fc60007810000 */
[----:B------:R-:W-:Y:S01]  /*12010*/  MUFU.EX2 R84, R84 ;  /* 0x0000005400547308 */ /* 0x000fe20000000800 */
[----:B------:R-:W-:-:S04]  /*12020*/  FMNMX.FTZ R14, R81, R14, !PT ;  /* 0x0000000e510e7209 */ /* 0x000fc80007810000 */
[----:B------:R-:W-:-:S03]  /*12030*/  FMNMX.FTZ R14, R83, R14, !PT ;  /* 0x0000000e530e7209 */ /* 0x000fc60007810000 */
[----:B------:R-:W-:Y:S02]  /*12040*/  MUFU.EX2 R11, R11 ;  /* 0x0000000b000b7308 */ /* 0x000fe40000000800 */
[----:B------:R-:W0:Y:S02]  /*12050*/  SHFL.BFLY PT, R34, R14, 0x2, 0x1f ;  /* 0x0c401f000e227f89 */ /* 0x000e2400000e0000 */
[----:B0-----:R-:W-:-:S04]  /*12060*/  FMNMX.FTZ R14, R14, R34, !PT ;  /* 0x000000220e0e7209 */ /* 0x001fc80007810000 */
[----:B------:R0:W1:Y:S02]  /*12070*/  MUFU.EX2 R34, R21 ;  /* 0x0000001500227308 */ /* 0x0000640000000800 */
[----:B0-----:R-:W0:Y:S01]  /*12080*/  SHFL.BFLY PT, R21, R14, 0x1, 0x1f ;  /* 0x0c201f000e157f89 */ /* 0x001e2200000e0000 */
[----:B-1----:R-:W-:Y:S01]  /*12090*/  FADD.FTZ R4, R34, R4 ;  /* 0x0000000422047221 */ /* 0x002fe20000010000 */
[----:B------:R-:W-:Y:S02]  /*120a0*/  F2FP.F16.F32.PACK_AB R34, R24, R34 ;  /* 0x000000221822723e */ /* 0x000fe400000000ff */
[----:B0-----:R-:W-:Y:S01]  /*120b0*/  FMNMX.FTZ R14, R14, R21, !PT ;  /* 0x000000150e0e7209 */ /* 0x001fe20007810000 */
[----:B------:R-:W-:-:S03]  /*120c0*/  FADD.FTZ R21, R24, R4 ;  /* 0x0000000418157221 */ /* 0x000fc60000010000 */
[C---:B------:R-:W-:Y:S01]  /*120d0*/  FSETP.NEU.FTZ.AND P3, PT, R14.reuse, -INF , PT ;  /* 0xff8000000e00780b */ /* 0x040fe20003f7d000 */
[----:B------:R-:W-:Y:S01]  /*120e0*/  FMUL.FTZ R4, R14, UR41 ;  /* 0x000000290e047c20 */ /* 0x000fe20008410000 */
[----:B------:R-:W-:-:S04]  /*120f0*/  FADD.FTZ R21, R27, R21 ;  /* 0x000000151b157221 */ /* 0x000fc80000010000 */
[----:B------:R-:W-:Y:S01]  /*12100*/  FSEL R4, R4, RZ, P3 ;  /* 0x000000ff04047208 */ /* 0x000fe20001800000 */
[C---:B------:R-:W-:Y:S01]  /*12110*/  FADD.FTZ R21, R28.reuse, R21 ;  /* 0x000000151c157221 */ /* 0x040fe20000010000 */
[----:B------:R-:W-:-:S03]  /*12120*/  F2FP.F16.F32.PACK_AB R28, R28, R27 ;  /* 0x0000001b1c1c723e */ /* 0x000fc600000000ff */
[--C-:B------:R-:W-:Y:S01]  /*12130*/  FFMA.FTZ R24, R33, UR41, -R4.reuse ;  /* 0x0000002921187c23 */ /* 0x100fe20008010804 */
[--C-:B------:R-:W-:Y:S01]  /*12140*/  FFMA.FTZ R15, R15, UR41, -R4.reuse ;  /* 0x000000290f0f7c23 */ /* 0x100fe20008010804 */
[--C-:B------:R-:W-:Y:S01]  /*12150*/  FFMA.FTZ R25, R25, UR41, -R4.reuse ;  /* 0x0000002919197c23 */ /* 0x100fe20008010804 */
        /* <DEDUP_REMOVED lines=23> */
[----:B------:R-:W-:Y:S01]  /*122d0*/  FFMA.FTZ R81, R81, UR41, -R4 ;  /* 0x0000002951517c23 */ /* 0x000fe20008010804 */
[----:B------:R-:W-:-:S03]  /*122e0*/  F2FP.F16.F32.PACK_AB R38, R40, R39 ;  /* 0x000000272826723e */ /* 0x000fc600000000ff */
[----:B------:R-:W1:Y:S01]  /*122f0*/  MUFU.EX2 R26, R26 ;  /* 0x0000001a001a7308 */ /* 0x000e620000000800 */
[----:B0-----:R-:W-:-:S07]  /*12300*/  F2FP.F16.F32.PACK_AB R33, R15, R24 ;  /* 0x000000180f21723e */ /* 0x001fce00000000ff */
[----:B------:R-:W-:Y:S08]  /*12310*/  MUFU.EX2 R29, R29 ;  /* 0x0000001d001d7308 */ /* 0x000ff00000000800 */
[----:B------:R-:W-:Y:S01]  /*12320*/  MUFU.EX2 R37, R37 ;  /* 0x0000002500257308 */ /* 0x000fe20000000800 */
[----:B-1----:R-:W-:-:S05]  /*12330*/  F2FP.F16.F32.PACK_AB R35, R26, R25 ;  /* 0x000000191a23723e */ /* 0x002fca00000000ff */
[----:B------:R0:W-:Y:S02]  /*12340*/  STSM.16.M88.4 [R139+0x21800], R32 ;  /* 0x021800208b007844 */ /* 0x0001e40000000200 */
[----:B------:R-:W-:Y:S08]  /*12350*/  MUFU.EX2 R50, R50 ;  /* 0x0000003200327308 */ /* 0x000ff00000000800 */
[----:B------:R-:W-:Y:S01]  /*12360*/  MUFU.EX2 R51, R51 ;  /* 0x0000003300337308 */ /* 0x000fe20000000800 */
[--C-:B0-----:R-:W-:Y:S01]  /*12370*/  FFMA.FTZ R32, R30, UR41, -R4.reuse ;  /* 0x000000291e207c23 */ /* 0x101fe20008010804 */
[----:B------:R-:W-:Y:S01]  /*12380*/  FSEL R30, R14, RZ, P3 ;  /* 0x000000ff0e1e7208 */ /* 0x000fe20001800000 */
[--C-:B------:R-:W-:Y:S01]  /*12390*/  FFMA.FTZ R33, R82, UR41, -R4.reuse ;  /* 0x0000002952217c23 */ /* 0x100fe20008010804 */
[----:B------:R-:W-:-:S04]  /*123a0*/  FFMA.FTZ R34, R85, UR41, -R4 ;  /* 0x0000002955227c23 */ /* 0x000fc80008010804 */
[----:B------:R-:W-:Y:S01]  /*123b0*/  MUFU.EX2 R42, R42 ;  /* 0x0000002a002a7308 */ /* 0x000fe20000000800 */
[----:B------:R-:W-:Y:S01]  /*123c0*/  FFMA.FTZ R35, R46, UR41, -R4 ;  /* 0x000000292e237c23 */ /* 0x000fe20008010804 */
[----:B------:R-:W-:-:S04]  /*123d0*/  FADD.FTZ R30, -R30, R13 ;  /* 0x0000000d1e1e7221 */ /* 0x000fc80000010100 */
[----:B------:R-:W-:Y:S01]  /*123e0*/  FMUL.FTZ R13, R30, UR41 ;  /* 0x000000291e0d7c20 */ /* 0x000fe20008410000 */
[----:B------:R-:W-:Y:S01]  /*123f0*/  F2FP.F16.F32.PACK_AB R30, R16, R31 ;  /* 0x0000001f101e723e */ /* 0x000fe200000000ff */
[----:B------:R-:W-:Y:S08]  /*12400*/  MUFU.EX2 R32, R32 ;  /* 0x0000002000207308 */ /* 0x000ff00000000800 */
[----:B------:R-:W0:Y:S08]  /*12410*/  MUFU.EX2 R13, R13 ;  /* 0x0000000d000d7308 */ /* 0x000e300000000800 */
[----:B------:R-:W-:Y:S08]  /*12420*/  MUFU.EX2 R33, R33 ;  /* 0x0000002100217308 */ /* 0x000ff00000000800 */
[----:B------:R-:W1:Y:S01]  /*12430*/  MUFU.EX2 R34, R34 ;  /* 0x0000002200227308 */ /* 0x000e620000000800 */
[----:B0-----:R-:W-:Y:S01]  /*12440*/  FFMA.FTZ R24, R13, R3, R24 ;  /* 0x000000030d187223 */ /* 0x001fe20000010018 */
[--C-:B------:R-:W-:Y:S01]  /*12450*/  FFMA.FTZ R3, R52, UR41, -R4.reuse ;  /* 0x0000002934037c23 */ /* 0x100fe20008010804 */
[----:B------:R-:W-:-:S02]  /*12460*/  FFMA.FTZ R52, R60, UR41, -R4 ;  /* 0x000000293c347c23 */ /* 0x000fc40008010804 */
[----:B------:R-:W-:Y:S01]  /*12470*/  FADD.FTZ R24, R15, R24 ;  /* 0x000000180f187221 */ /* 0x000fe20000010000 */
[----:B------:R-:W-:Y:S02]  /*12480*/  FFMA.FTZ R15, R56, UR41, -R4 ;  /* 0x00000029380f7c23 */ /* 0x000fe40008010804 */
[----:B------:R-:W0:Y:S01]  /*12490*/  MUFU.EX2 R45, R45 ;  /* 0x0000002d002d7308 */ /* 0x000e220000000800 */
[----:B------:R-:W-:-:S07]  /*124a0*/  FADD.FTZ R24, R25, R24 ;  /* 0x0000001819187221 */ /* 0x000fce0000010000 */
[----:B------:R-:W-:Y:S01]  /*124b0*/  MUFU.EX2 R41, R41 ;  /* 0x0000002900297308 */ /* 0x000fe20000000800 */
[----:B------:R-:W-:Y:S01]  /*124c0*/  FADD.FTZ R24, R26, R24 ;  /* 0x000000181a187221 */ /* 0x000fe20000010000 */
[----:B------:R-:W-:Y:S01]  /*124d0*/  FADD.FTZ R26, R31, R21 ;  /* 0x000000151f1a7221 */ /* 0x000fe20000010000 */
[----:B-1----:R-:W-:Y:S01]  /*124e0*/  F2FP.F16.F32.PACK_AB R31, R34, R33 ;  /* 0x00000021221f723e */ /* 0x002fe200000000ff */
[----:B------:R-:W-:Y:S01]  /*124f0*/  FFMA.FTZ R4, R83, UR41, -R4 ;  /* 0x0000002953047c23 */ /* 0x000fe20008010804 */
[----:B------:R-:W-:Y:S01]  /*12500*/  FADD.FTZ R24, R29, R24 ;  /* 0x000000181d187221 */ /* 0x000fe20000010000 */
[----:B------:R-:W-:Y:S01]  /*12510*/  FADD.FTZ R26, R16, R26 ;  /* 0x0000001a101a7221 */ /* 0x000fe20000010000 */
[C---:B------:R-:W-:Y:S01]  /*12520*/  F2FP.F16.F32.PACK_AB R29, R32.reuse, R29 ;  /* 0x0000001d201d723e */ /* 0x040fe200000000ff */
[----:B------:R-:W1:Y:S01]  /*12530*/  MUFU.EX2 R35, R35 ;  /* 0x0000002300237308 */ /* 0x000e620000000800 */
[----:B------:R-:W-:Y:S01]  /*12540*/  FADD.FTZ R24, R32, R24 ;  /* 0x0000001820187221 */ /* 0x000fe20000010000 */
[----:B------:R-:W-:-:S02]  /*12550*/  FADD.FTZ R26, R18, R26 ;  /* 0x0000001a121a7221 */ /* 0x000fc40000010000 */
[----:B--2---:R2:W-:Y:S01]  /*12560*/  STSM.16.M88.4 [R86], R28 ;  /* 0x0000001c56007844 */ /* 0x0045e20000000200 */
[----:B------:R-:W-:Y:S01]  /*12570*/  FADD.FTZ R24, R33, R24 ;  /* 0x0000001821187221 */ /* 0x000fe20000010000 */
[C---:B------:R-:W-:Y:S01]  /*12580*/  FADD.FTZ R26, R36.reuse, R26 ;  /* 0x0000001a241a7221 */ /* 0x040fe20000010000 */
[----:B------:R-:W-:Y:S01]  /*12590*/  F2FP.F16.F32.PACK_AB R36, R36, R18 ;  /* 0x000000122424723e */ /* 0x000fe200000000ff */
[----:B------:R-:W3:Y:S01]  /*125a0*/  MUFU.EX2 R3, R3 ;  /* 0x0000000300037308 */ /* 0x000ee20000000800 */
[----:B------:R-:W-:Y:S01]  /*125b0*/  FADD.FTZ R24, R34, R24 ;  /* 0x0000001822187221 */ /* 0x000fe20000010000 */
[----:B------:R-:W-:Y:S01]  /*125c0*/  FADD.FTZ R26, R39, R26 ;  /* 0x0000001a271a7221 */ /* 0x000fe20000010000 */
[----:B------:R-:W4:Y:S05]  /*125d0*/  LDL R34, [R1+0x24] ;  /* 0x0000240001227983 */ /* 0x000f2a0000100800 */
[----:B------:R-:W-:Y:S01]  /*125e0*/  MUFU.EX2 R49, R49 ;  /* 0x0000003100317308 */ /* 0x000fe20000000800 */
[----:B------:R-:W-:Y:S01]  /*125f0*/  FADD.FTZ R24, R37, R24 ;  /* 0x0000001825187221 */ /* 0x000fe20000010000 */
[----:B------:R-:W-:-:S06]  /*12600*/  FADD.FTZ R26, R40, R26 ;  /* 0x0000001a281a7221 */ /* 0x000fcc0000010000 */
        /* <DEDUP_REMOVED lines=8> */
[----:B------:R-:W-:Y:S01]  /*12690*/  FADD.FTZ R18, R47, R18 ;  /* 0x000000122f127221 */ /* 0x000fe20000010000 */
[C---:B------:R-:W-:Y:S02]  /*126a0*/  F2FP.F16.F32.PACK_AB R46, R48.reuse, R47 ;  /* 0x0000002f302e723e */ /* 0x040fe400000000ff */
[----:B0-----:R-:W-:Y:S01]  /*126b0*/  FADD.FTZ R24, R45, R24 ;  /* 0x000000182d187221 */ /* 0x001fe20000010000 */
[----:B------:R-:W-:Y:S01]  /*126c0*/  FADD.FTZ R26, R48, R18 ;  /* 0x00000012301a7221 */ /* 0x000fe20000010000 */
[----:B------:R-:W-:Y:S01]  /*126d0*/  F2FP.F16.F32.PACK_AB R37, R50, R37 ;  /* 0x000000253225723e */ /* 0x000fe200000000ff */
[----:B------:R-:W0:Y:S01]  /*126e0*/  MUFU.EX2 R25, R55 ;  /* 0x0000003700197308 */ /* 0x000e220000000800 */
[----:B-1----:R-:W-:Y:S01]  /*126f0*/  FADD.FTZ R24, R35, R24 ;  /* 0x0000001823187221 */ /* 0x002fe20000010000 */
[----:B------:R-:W-:Y:S01]  /*12700*/  FADD.FTZ R26, R53, R26 ;  /* 0x0000001a351a7221 */ /* 0x000fe20000010000 */
[----:B------:R-:W-:-:S02]  /*12710*/  F2FP.F16.F32.PACK_AB R39, R42, R51 ;  /* 0x000000332a27723e */ /* 0x000fc400000000ff */
[----:B------:R-:W-:Y:S01]  /*12720*/  FADD.FTZ R24, R41, R24 ;  /* 0x0000001829187221 */ /* 0x000fe20000010000 */
[----:B------:R-:W-:Y:S02]  /*12730*/  FADD.FTZ R26, R54, R26 ;  /* 0x0000001a361a7221 */ /* 0x000fe40000010000 */
[----:B------:R-:W1:Y:S01]  /*12740*/  MUFU.EX2 R15, R15 ;  /* 0x0000000f000f7308 */ /* 0x000e620000000800 */
[----:B---3--:R-:W-:Y:S01]  /*12750*/  FADD.FTZ R24, R3, R24 ;  /* 0x0000001803187221 */ /* 0x008fe20000010000 */
[----:B------:R-:W-:-:S06]  /*12760*/  FADD.FTZ R26, R57, R26 ;  /* 0x0000001a391a7221 */ /* 0x000fcc0000010000 */
[----:B------:R-:W3:Y:S01]  /*12770*/  MUFU.EX2 R52, R52 ;  /* 0x0000003400347308 */ /* 0x000ee20000000800 */
[----:B0-----:R-:W-:Y:S01]  /*12780*/  FADD.FTZ R24, R25, R24 ;  /* 0x0000001819187221 */ /* 0x001fe20000010000 */
[----:B------:R-:W-:-:S06]  /*12790*/  FADD.FTZ R26, R58, R26 ;  /* 0x0000001a3a1a7221 */ /* 0x000fcc0000010000 */
[----:B------:R-:W0:Y:S01]  /*127a0*/  MUFU.EX2 R21, R63 ;  /* 0x0000003f00157308 */ /* 0x000e220000000800 */
[----:B-1----:R-:W-:Y:S01]  /*127b0*/  FADD.FTZ R24, R15, R24 ;  /* 0x000000180f187221 */ /* 0x002fe20000010000 */
[----:B------:R-:W-:-:S06]  /*127c0*/  FADD.FTZ R33, R61, R26 ;  /* 0x0000001a3d217221 */ /* 0x000fcc0000010000 */
[----:B------:R-:W1:Y:S01]  /*127d0*/  MUFU.EX2 R16, R64 ;  /* 0x0000004000107308 */ /* 0x000e620000000800 */
[----:B------:R-:W-:Y:S01]  /*127e0*/  FADD.FTZ R27, R49, R24 ;  /* 0x00000018311b7221 */ /* 0x000fe20000010000 */
[----:B------:R-:W-:-:S03]  /*127f0*/  FADD.FTZ R32, R62, R33 ;  /* 0x000000213e207221 */ /* 0x000fc60000010000 */
[----:B---3--:R-:W-:Y:S01]  /*12800*/  FADD.FTZ R26, R52, R27 ;  /* 0x0000001b341a7221 */ /* 0x008fe20000010000 */
[----:B--2---:R-:W-:Y:S02]  /*12810*/  FADD.FTZ R29, R65, R32 ;  /* 0x00000020411d7221 */ /* 0x004fe40000010000 */
[----:B------:R-:W2:Y:S01]  /*12820*/  MUFU.EX2 R18, R72 ;  /* 0x0000004800127308 */ /* 0x000ea20000000800 */
[----:B0-----:R-:W-:Y:S01]  /*12830*/  FADD.FTZ R27, R21, R26 ;  /* 0x0000001a151b7221 */ /* 0x001fe20000010000 */
[----:B------:R-:W-:Y:S01]  /*12840*/  FADD.FTZ R30, R66, R29 ;  /* 0x0000001d421e7221 */ /* 0x000fe20000010000 */
[----:B------:R-:W-:-:S03]  /*12850*/  F2FP.F16.F32.PACK_AB R47, R3, R41 ;  /* 0x00000029032f723e */ /* 0x000fc600000000ff */
[----:B------:R-:W-:Y:S02]  /*12860*/  FADD.FTZ R29, R69, R30 ;  /* 0x0000001e451d7221 */ /* 0x000fe40000010000 */
[----:B------:R-:W0:Y:S01]  /*12870*/  MUFU.EX2 R75, R75 ;  /* 0x0000004b004b7308 */ /* 0x000e220000000800 */
[----:B-1----:R-:W-:Y:S01]  /*12880*/  FADD.FTZ R28, R16, R27 ;  /* 0x0000001b101c7221 */ /* 0x002fe20000010000 */
[----:B------:R-:W-:-:S03]  /*12890*/  FADD.FTZ R30, R70, R29 ;  /* 0x0000001d461e7221 */ /* 0x000fc60000010000 */
[----:B------:R-:W-:Y:S01]  /*128a0*/  FADD.FTZ R3, R67, R28 ;  /* 0x0000001c43037221 */ /* 0x000fe20000010000 */
[----:B------:R-:W-:Y:S01]  /*128b0*/  F2FP.F16.F32.PACK_AB R25, R15, R25 ;  /* 0x000000190f19723e */ /* 0x000fe200000000ff */
[----:B------:R-:W-:Y:S02]  /*128c0*/  FADD.FTZ R15, R73, R30 ;  /* 0x0000001e490f7221 */ /* 0x000fe40000010000 */
[----:B------:R-:W-:Y:S02]  /*128d0*/  FADD.FTZ R28, R68, R3 ;  /* 0x00000003441c7221 */ /* 0x000fe40000010000 */
[C---:B------:R-:W-:Y:S02]  /*128e0*/  FADD.FTZ R30, R74.reuse, R15 ;  /* 0x0000000f4a1e7221 */ /* 0x040fe40000010000 */
[----:B------:R-:W-:Y:S01]  /*128f0*/  FADD.FTZ R3, R71, R28 ;  /* 0x0000001c47037221 */ /* 0x000fe20000010000 */
[----:B------:R-:W-:Y:S02]  /*12900*/  F2FP.F16.F32.PACK_AB R74, R74, R73 ;  /* 0x000000494a4a723e */ /* 0x000fe400000000ff */
[C---:B--2---:R-:W-:Y:S01]  /*12910*/  F2FP.F16.F32.PACK_AB R73, R18.reuse, R71 ;  /* 0x000000471249723e */ /* 0x044fe200000000ff */
[----:B------:R-:W-:-:S02]  /*12920*/  FADD.FTZ R28, R18, R3 ;  /* 0x00000003121c7221 */ /* 0x000fc40000010000 */
[----:B------:R-:W2:Y:S01]  /*12930*/  LDL R18, [R1+0x4] ;  /* 0x0000040001127983 */ /* 0x000ea20000100800 */
[----:B------:R-:W1:Y:S08]  /*12940*/  MUFU.EX2 R76, R76 ;  /* 0x0000004c004c7308 */ /* 0x000e700000000800 */
[----:B------:R-:W-:Y:S08]  /*12950*/  MUFU.EX2 R80, R80 ;  /* 0x0000005000507308 */ /* 0x000ff00000000800 */
[----:B------:R-:W3:Y:S08]  /*12960*/  MUFU.EX2 R79, R79 ;  /* 0x0000004f004f7308 */ /* 0x000ef00000000800 */
[----:B------:R-:W-:Y:S08]  /*12970*/  MUFU.EX2 R81, R81 ;  /* 0x0000005100517308 */ /* 0x000ff00000000800 */
[----:B------:R-:W5:Y:S01]  /*12980*/  MUFU.EX2 R29, R4 ;  /* 0x00000004001d7308 */ /* 0x000f620000000800 */
[----:B------:R-:W-:-:S02]  /*12990*/  F2FP.F16.F32.PACK_AB R44, R44, R43 ;  /* 0x0000002b2c2c723e */ /* 0x000fc400000000ff */
[----:B------:R-:W-:Y:S02]  /*129a0*/  F2FP.F16.F32.PACK_AB R45, R35, R45 ;  /* 0x0000002d232d723e */ /* 0x000fe400000000ff */
[----:B------:R-:W-:Y:S02]  /*129b0*/  F2FP.F16.F32.PACK_AB R24, R54, R53 ;  /* 0x000000353618723e */ /* 0x000fe400000000ff */
[----:B------:R-:W-:Y:S02]  /*129c0*/  F2FP.F16.F32.PACK_AB R26, R58, R57 ;  /* 0x000000393a1a723e */ /* 0x000fe400000000ff */
[----:B------:R-:W-:Y:S01]  /*129d0*/  F2FP.F16.F32.PACK_AB R27, R52, R49 ;  /* 0x00000031341b723e */ /* 0x000fe200000000ff */
[----:B------:R-:W-:Y:S01]  /*129e0*/  STSM.16.M88.4 [R141], R36 ;  /* 0x000000248d007844 */ /* 0x000fe20000000200 */
[----:B------:R-:W-:Y:S01]  /*129f0*/  F2FP.F16.F32.PACK_AB R66, R66, R65 ;  /* 0x000000414242723e */ /* 0x000fe200000000ff */
[----:B0-----:R-:W-:Y:S01]  /*12a00*/  FADD.FTZ R3, R75, R28 ;  /* 0x0000001c4b037221 */ /* 0x001fe20000010000 */
[----:B------:R-:W-:Y:S01]  /*12a10*/  F2FP.F16.F32.PACK_AB R64, R62, R61 ;  /* 0x0000003d3e40723e */ /* 0x000fe200000000ff */
[----:B------:R-:W-:Y:S01]  /*12a20*/  STSM.16.M88.4 [R140], R44 ;  /* 0x0000002c8c007844 */ /* 0x000fe20000000200 */
[----:B------:R-:W-:-:S02]  /*12a30*/  F2FP.F16.F32.PACK_AB R65, R16, R21 ;  /* 0x000000151041723e */ /* 0x000fc400000000ff */
[----:B------:R-:W-:Y:S01]  /*12a40*/  F2FP.F16.F32.PACK_AB R67, R68, R67 ;  /* 0x000000434443723e */ /* 0x000fe200000000ff */
[----:B------:R0:W-:Y:S01]  /*12a50*/  STSM.16.M88.4 [R139+0x27800], R24 ;  /* 0x027800188b007844 */ /* 0x0001e20000000200 */
[----:B------:R-:W-:Y:S02]  /*12a60*/  F2FP.F16.F32.PACK_AB R72, R70, R69 ;  /* 0x000000454648723e */ /* 0x000fe400000000ff */
[----:B-1----:R-:W-:Y:S02]  /*12a70*/  F2FP.F16.F32.PACK_AB R75, R76, R75 ;  /* 0x0000004b4c4b723e */ /* 0x002fe400000000ff */
[----:B0-----:R-:W-:Y:S02]  /*12a80*/  F2FP.F16.F32.PACK_AB R24, R78, R77 ;  /* 0x0000004d4e18723e */ /* 0x001fe400000000ff */
[----:B---3--:R-:W-:Y:S02]  /*12a90*/  F2FP.F16.F32.PACK_AB R25, R79, R80 ;  /* 0x000000504f19723e */ /* 0x008fe400000000ff */
[----:B------:R-:W-:-:S02]  /*12aa0*/  F2FP.F16.F32.PACK_AB R26, R11, R84 ;  /* 0x000000540b1a723e */ /* 0x000fc400000000ff */
[----:B-----5:R-:W-:Y:S01]  /*12ab0*/  F2FP.F16.F32.PACK_AB R27, R29, R81 ;  /* 0x000000511d1b723e */ /* 0x020fe200000000ff */
[----:B------:R-:W-:Y:S01]  /*12ac0*/  FADD.FTZ R3, R76, R3 ;  /* 0x000000034c037221 */ /* 0x000fe20000010000 */
[----:B------:R-:W-:-:S03]  /*12ad0*/  FADD.FTZ R15, R77, R30 ;  /* 0x0000001e4d0f7221 */ /* 0x000fc60000010000 */
[----:B------:R-:W-:Y:S01]  /*12ae0*/  FADD.FTZ R16, R80, R3 ;  /* 0x0000000350107221 */ /* 0x000fe20000010000 */
[----:B------:R-:W-:-:S03]  /*12af0*/  FADD.FTZ R15, R78, R15 ;  /* 0x0000000f4e0f7221 */ /* 0x000fc60000010000 */
[----:B------:R-:W-:Y:S01]  /*12b00*/  FADD.FTZ R16, R79, R16 ;  /* 0x000000104f107221 */ /* 0x000fe20000010000 */
[----:B------:R-:W-:-:S03]  /*12b10*/  FADD.FTZ R4, R84, R15 ;  /* 0x0000000f54047221 */ /* 0x000fc60000010000 */
[----:B------:R-:W-:Y:S01]  /*12b20*/  FADD.FTZ R16, R81, R16 ;  /* 0x0000001051107221 */ /* 0x000fe20000010000 */
[-C--:B------:R-:W-:Y:S01]  /*12b30*/  FMUL.FTZ R88, R88, R12.reuse ;  /* 0x0000000c58587220 */ /* 0x080fe20000410000 */
[-C--:B------:R-:W-:Y:S01]  /*12b40*/  FMUL.FTZ R89, R89, R12.reuse ;  /* 0x0000000c59597220 */ /* 0x080fe20000410000 */
[-C--:B------:R-:W-:Y:S01]  /*12b50*/  FMUL.FTZ R92, R92, R12.reuse ;  /* 0x0000000c5c5c7220 */ /* 0x080fe20000410000 */
[----:B------:R-:W-:Y:S01]  /*12b60*/  FADD.FTZ R3, R29, R16 ;  /* 0x000000101d037221 */ /* 0x000fe20000010000 */
        /* <DEDUP_REMOVED lines=45> */
[----:B------:R-:W-:Y:S01]  /*12e40*/  FADD.FTZ R4, R11, R4 ;  /* 0x000000040b047221 */ /* 0x000fe20000010000 */
[----:B------:R-:W-:-:S02]  /*12e50*/  IMAD.MOV.U32 R16, RZ, RZ, R20 ;  /* 0x000000ffff107224 */ /* 0x000fc400078e0014 */
[----:B------:R-:W-:Y:S02]  /*12e60*/  IMAD.MOV.U32 R12, RZ, RZ, R10 ;  /* 0x000000ffff0c7224 */ /* 0x000fe400078e000a */
[----:B------:R-:W-:Y:S01]  /*12e70*/  IMAD.MOV.U32 R13, RZ, RZ, R14 ;  /* 0x000000ffff0d7224 */ /* 0x000fe200078e000e */
[----:B----4-:R0:W-:Y:S04]  /*12e80*/  STSM.16.M88.4 [R34], R64 ;  /* 0x0000004022007844 */ /* 0x0101e80000000200 */
[----:B------:R0:W-:Y:S04]  /*12e90*/  STSM.16.M88.4 [R141+0x6000], R72 ;  /* 0x006000488d007844 */ /* 0x0001e80000000200 */
[----:B------:R0:W-:Y:S01]  /*12ea0*/  STSM.16.M88.4 [R140+0x6000], R24 ;  /* 0x006000188c007844 */ /* 0x0001e20000000200 */
[----:B------:R1:W-:Y:S06]  /*12eb0*/  MEMBAR.ALL.CTA ;  /* 0x0000000000007992 */ /* 0x0003ec0000008000 */
[----:B-1----:R-:W1:Y:S01]  /*12ec0*/  FENCE.VIEW.ASYNC.S ;  /* 0x00000000000073c6 */ /* 0x002e620000000000 */
[C---:B--2---:R-:W-:Y:S01]  /*12ed0*/  ISETP.GT.AND P3, PT, R0.reuse, R18, PT ;  /* 0x000000120000720c */ /* 0x044fe20003f64270 */
[----:B------:R-:W-:-:S02]  /*12ee0*/  VIADD R0, R0, 0xffffffff ;  /* 0xffffffff00007836 */ /* 0x000fc40000000000 */
[----:B------:R-:W-:Y:S01]  /*12ef0*/  IMAD.MOV.U32 R18, RZ, RZ, R5 ;  /* 0x000000ffff127224 */ /* 0x000fe200078e0005 */
[----:B-1----:R-:W-:-:S09]  /*12f00*/  NOP ;  /* 0x0000000000007918 */ /* 0x002fd20000000000 */
[----:B0-----:R-:W-:Y:S05]  /*12f10*/  @P3 BRA `(.L_x_1522) ;  /* 0xffffffc400303947 */ /* 0x001fea000383ffff */
[----:B------:R-:W-:Y:S02]  /*12f20*/  IMAD.MOV.U32 R13, RZ, RZ, R14 ;  /* 0x000000ffff0d7224 */ /* 0x000fe400078e000e */
[----:B------:R-:W-:Y:S02]  /*12f30*/  IMAD.MOV.U32 R12, RZ, RZ, R10 ;  /* 0x000000ffff0c7224 */ /* 0x000fe400078e000a */
[----:B------:R-:W-:Y:S02]  /*12f40*/  IMAD.MOV.U32 R16, RZ, RZ, R20 ;  /* 0x000000ffff107224 */ /* 0x000fe400078e0014 */
[----:B------:R-:W-:-:S07]  /*12f50*/  IMAD.MOV.U32 R18, RZ, RZ, R5 ;  /* 0x000000ffff127224 */ /* 0x000fce00078e0005 */
.L_x_1504:
[----:B------:R-:W2:Y:S01]  /*12f60*/  LDL R14, [R1+0x18] ;  /* 0x00001800010e7983 */ /* 0x000ea20000100800 */
[----:B------:R-:W0:Y:S01]  /*12f70*/  LDC R5, c[0x0][0x448] ;  /* 0x00011200ff057b82 */ /* 0x000e220000000800 */
[----:B------:R-:W-:-:S07]  /*12f80*/  ULDC UR8, c[0x0][0x9dc] ;  /* 0x0002770000087ab9 */ /* 0x000fce0000000800 */
[----:B------:R-:W1:Y:S01]  /*12f90*/  LDC R20, c[0x0][0x9e4] ;  /* 0x00027900ff147b82 */ /* 0x000e620000000800 */
[----:B0-----:R-:W-:Y:S02]  /*12fa0*/  ISETP.NE.AND P5, PT, R5, 0x1, PT ;  /* 0x000000010500780c */ /* 0x001fe40003fa5270 */
[----:B-1----:R-:W-:-:S11]  /*12fb0*/  ISETP.GE.AND P4, PT, R20, 0x1, PT ;  /* 0x000000011400780c */ /* 0x002fd60003f86270 */
[----:B------:R-:W0:Y:S08]  /*12fc0*/  @P5 LDC R10, c[0x0][0x44c] ;  /* 0x00011300ff0a5b82 */ /* 0x000e300000000800 */
[----:B------:R-:W1:Y:S01]  /*12fd0*/  @P5 LDC R11, c[0x0][0x450] ;  /* 0x00011400ff0b5b82 */ /* 0x000e620000000800 */
[----:B--2---:R-:W-:Y:S01]  /*12fe0*/  VIADD R5, R14, 0xbf ;  /* 0x000000bf0e057836 */ /* 0x004fe20000000000 */
[----:B------:R-:W-:-:S03]  /*12ff0*/  IADD3 R14, R137, 0x1, -R136 ;  /* 0x00000001890e7810 */ /* 0x000fc60007ffe888 */
        /* <DEDUP_REMOVED lines=15> */
.L_x_1525:
[----:B------:R-:W-:-:S13]  /*130f0*/  ISETP.NE.AND P2, PT, R20, 0x1, PT ;  /* 0x000000011400780c */ /* 0x000fda0003f45270 */
[----:B------:R-:W0:Y:S02]  /*13100*/  @P2 LDC.64 R10, c[0x0][0x9e8] ;  /* 0x00027a00ff0a2b82 */ /* 0x000e240000000a00 */
[----:B0-----:R-:W-:-:S05]  /*13110*/  @P2 IMAD.HI.U32 R10, R5, R10, RZ ;  /* 0x0000000a050a2227 */ /* 0x001fca00078e00ff */
[----:B------:R-:W-:-:S07]  /*13120*/  @P2 SHF.R.U32.HI R5, RZ, R11, R10 ;  /* 0x0000000bff052219 */ /* 0x000fce000001160a */
.L_x_1526:
[----:B------:R-:W-:Y:S05]  /*13130*/  BSYNC B0 ;  /* 0x0000000000007941 */ /* 0x000fea0003800000 */
.L_x_1524:
[----:B------:R-:W-:-:S05]  /*13140*/  IMAD R5, R5, R20, RZ ;  /* 0x0000001405057224 */ /* 0x000fca00078e02ff */
[----:B------:R-:W-:-:S07]  /*13150*/  VIMNMX R14, R14, R5, !PT ;  /* 0x000000050e0e7248 */ /* 0x000fce0007fe0100 */
.L_x_1523:
[----:B------:R-:W2:Y:S01]  /*13160*/  LDL R10, [R1+0x44] ;  /* 0x00004400010a7983 */ /* 0x000ea20000100800 */
[----:B------:R-:W-:-:S05]  /*13170*/  VIADD R14, R14, 0x7f ;  /* 0x0000007f0e0e7836 */ /* 0x000fca0000000000 */
[----:B------:R-:W-:-:S04]  /*13180*/  SHF.R.S32.HI R5, RZ, 0x1f, R14 ;  /* 0x0000001fff057819 */ /* 0x000fc8000001140e */
[----:B------:R-:W-:-:S04]  /*13190*/  LEA.HI R5, R5, R14, RZ, 0x7 ;  /* 0x0000000e05057211 */ /* 0x000fc800078f38ff */
[----:B------:R-:W-:-:S04]  /*131a0*/  SHF.R.S32.HI R5, RZ, 0x7, R5 ;  /* 0x00000007ff057819 */ /* 0x000fc80000011405 */
[----:B--2---:R-:W-:-:S04]  /*131b0*/  VIMNMX R154, R10, R5, !PT ;  /* 0x000000050a9a7248 */ /* 0x004fc80007fe0100 */
[----:B------:R-:W-:-:S13]  /*131c0*/  ISETP.GE.AND P2, PT, R0, R154, PT ;  /* 0x0000009a0000720c */ /* 0x000fda0003f46270 */
[----:B------:R-:W-:Y:S05]  /*131d0*/  @!P2 BRA `(.L_x_1527) ;  /* 0x0000002800eca947 */ /* 0x000fea0003800000 */
[----:B------:R-:W-:Y:S02]  /*131e0*/  IMAD.MOV.U32 R5, RZ, RZ, R13 ;  /* 0x000000ffff057224 */ /* 0x000fe400078e000d */
[----:B------:R-:W-:Y:S02]  /*131f0*/  IMAD.MOV.U32 R11, RZ, RZ, R12 ;  /* 0x000000ffff0b7224 */ /* 0x000fe400078e000c */
[----:B------:R-:W-:Y:S02]  /*13200*/  IMAD.MOV.U32 R14, RZ, RZ, R18 ;  /* 0x000000ffff0e7224 */ /* 0x000fe400078e0012 */
[----:B------:R-:W-:-:S07]  /*13210*/  IMAD.MOV.U32 R10, RZ, RZ, R16 ;  /* 0x000000ffff0a7224 */ /* 0x000fce00078e0010 */
.L_x_1537:
[----:B------:R-:W-:Y:S01]  /*13220*/  VIADD R16, R10, 0x1 ;  /* 0x000000010a107836 */ /* 0x000fe20000000000 */
[----:B------:R-:W-:Y:S05]  /*13230*/  YIELD ;  /* 0x0000000000007946 */ /* 0x000fea0003800000 */
[----:B------:R-:W-:-:S04]  /*13240*/  ISETP.NE.AND P2, PT, R16, 0x2, PT ;  /* 0x000000021000780c */ /* 0x000fc80003f45270 */
[----:B------:R-:W-:Y:S02]  /*13250*/  SEL R13, RZ, 0x1, P2 ;  /* 0x00000001ff0d7807 */ /* 0x000fe40001000000 */
[----:B------:R-:W-:Y:S02]  /*13260*/  SEL R16, R16, RZ, P2 ;  /* 0x000000ff10107207 */ /* 0x000fe40001000000 */
[----:B------:R-:W-:Y:S02]  /*13270*/  ISETP.NE.AND P2, PT, R155, RZ, PT ;  /* 0x000000ff9b00720c */ /* 0x000fe40003f45270 */
[----:B------:R-:W-:-:S11]  /*13280*/  LOP3.LUT R18, R14, R13, RZ, 0x3c, !PT ;  /* 0x0000000d0e127212 */ /* 0x000fd600078e3cff */
[----:B------:R-:W-:Y:S05]  /*13290*/  @P2 BRA `(.L_x_1528) ;  /* 0x0000000000302947 */ /* 0x000fea0003800000 */
[----:B------:R-:W-:Y:S05]  /*132a0*/  @!P0 BRA `(.L_x_1529) ;  /* 0x0000000000048947 */ /* 0x000fea0003800000 */
[----:B------:R-:W-:Y:S01]  /*132b0*/  BPT.TRAP 0x1 ;  /* 0x000000040000795c */ /* 0x000fe20000300000 */
.L_x_1529:
[----:B------:R-:W-:Y:S01]  /*132c0*/  IMAD R12, R16, 0x8, R2 ;  /* 0x00000008100c7824 */ /* 0x000fe200078e0202 */
[----:B------:R-:W-:-:S04]  /*132d0*/  SHF.L.U32 R13, R18, 0x1f, RZ ;  /* 0x0000001f120d7819 */ /* 0x000fc800000006ff */
[----:B------:R0:W1:Y:S01]  /*132e0*/  SYNCS.PHASECHK.TRANS64.TRYWAIT P3, [R12+URZ+0x2d830], R13 ;  /* 0x02d8300d0c0075a7 */ /* 0x000062000806017f */
[----:B------:R-:W-:Y:S05]  /*132f0*/  @!P0 BRA `(.L_x_1530) ;  /* 0x0000000000048947 */ /* 0x000fea0003800000 */
[----:B------:R-:W-:Y:S01]  /*13300*/  BPT.TRAP 0x1 ;  /* 0x000000040000795c */ /* 0x000fe20000300000 */
.L_x_1530:
[----:B------:R-:W-:Y:S04]  /*13310*/  BSSY B0, `(.L_x_1528) ;  /* 0x0000004000007945 */ /* 0x000fe80003800000 */
[----:B-1----:R-:W-:Y:S05]  /*13320*/  @P3 BRA `(.L_x_1531) ;  /* 0x0000000000083947 */ /* 0x002fea0003800000 */
[----:B------:R-:W1:Y:S02]  /*13330*/  SYNCS.PHASECHK.TRANS64.TRYWAIT P3, [R12+URZ+0x2d830], R13 ;  /* 0x02d8300d0c0075a7 */ /* 0x000e64000806017f */
[----:B-1----:R-:W-:Y:S05]  /*13340*/  @!P3 BRA `(.L_x_1532) ;  /* 0x000001180034b947 */ /* 0x002fea0003800000 */
.L_x_1531:
[----:B------:R-:W-:Y:S05]  /*13350*/  BSYNC B0 ;  /* 0x0000000000007941 */ /* 0x000fea0003800000 */
.L_x_1528:
        /* <DEDUP_REMOVED lines=60> */
.L_x_1534:
[----:B------:R-:W-:Y:S01]  /*13720*/  SHF.L.U32 R12, R14, 0x1f, RZ ;  /* 0x0000001f0e0c7819 */ /* 0x000fe200000006ff */
[----:B------:R-:W-:-:S04]  /*13730*/  IMAD R13, R10, 0x8, R2 ;  /* 0x000000080a0d7824 */ /* 0x000fc800078e0202 */
[----:B------:R0:W1:Y:S01]  /*13740*/  SYNCS.PHASECHK.TRANS64.TRYWAIT P2, [R13+URZ+0x2d850], R12 ;  /* 0x02d8500c0d0075a7 */ /* 0x000062000804017f */
[----:B------:R-:W-:Y:S05]  /*13750*/  @!P0 BRA `(.L_x_1535) ;  /* 0x0000000000048947 */ /* 0x000fea0003800000 */
[----:B------:R-:W-:Y:S01]  /*13760*/  BPT.TRAP 0x1 ;  /* 0x000000040000795c */ /* 0x000fe20000300000 */
.L_x_1535:
[----:B-1----:R-:W-:Y:S05]  /*13770*/  @P2 BRA `(.L_x_1533) ;  /* 0x0000000000082947 */ /* 0x002fea0003800000 */
[----:B------:R-:W1:Y:S02]  /*13780*/  SYNCS.PHASECHK.TRANS64.TRYWAIT P2, [R13+URZ+0x2d850], R12 ;  /* 0x02d8500c0d0075a7 */ /* 0x000e64000804017f */
[----:B-1----:R-:W-:Y:S05]  /*13790*/  @!P2 BRA `(.L_x_1536) ;  /* 0x000001140034a947 */ /* 0x002fea0003800000 */
.L_x_1533:
[----:B01----:R-:W-:Y:S01]  /*137a0*/  VIADD R12, R2, 0x400 ;  /* 0x00000400020c7836 */ /* 0x003fe20000000000 */
[----:B------:R-:W-:Y:S05]  /*137b0*/  WARPSYNC.ALL ;  /* 0x0000000000007948 */ /* 0x000fea0003800000 */
[----:B------:R-:W-:-:S04]  /*137c0*/  SHF.R.U32.HI R12, RZ, 0x4, R12 ;  /* 0x00000004ff0c7819 */ /* 0x000fc8000001160c */
[----:B------:R-:W-:-:S04]  /*137d0*/  LOP3.LUT R12, R12, 0x3fff, RZ, 0xc0, !PT ;  /* 0x00003fff0c0c7812 */ /* 0x000fc800078ec0ff */
[----:B------:R-:W-:-:S05]  /*137e0*/  LOP3.LUT R12, R12, 0x2000000, RZ, 0xfc, !PT ;  /* 0x020000000c0c7812 */ /* 0x000fca00078efcff */
[----:B------:R-:W-:Y:S02]  /*137f0*/  IMAD R12, R10, 0x600, R12 ;  /* 0x000006000a0c7824 */ /* 0x000fe400078e020c */
[----:B------:R-:W-:Y:S01]  /*13800*/  FMUL.FTZ R20, R29, UR49 ;  /* 0x000000311d147c20 */ /* 0x000fe20008410000 */
[----:B------:R-:W-:Y:S02]  /*13810*/  IMAD.MOV.U32 R13, RZ, RZ, -0x7fffffe0 ;  /* 0x80000020ff0d7424 */ /* 0x000fe400078e00ff */
[----:B------:R-:W-:Y:S01]  /*13820*/  FMUL.FTZ R21, R32, UR49 ;  /* 0x0000003120157c20 */ /* 0x000fe20008410000 */
[C---:B------:R-:W-:Y:S01]  /*13830*/  VIADD R14, R12.reuse, 0x40 ;  /* 0x000000400c0e7836 */ /* 0x040fe20000000000 */
[----:B------:R-:W-:Y:S01]  /*13840*/  R2UR UR10, R12 ;  /* 0x000000000c0a72ca */ /* 0x000fe200000e0000 */
[----:B------:R-:W-:Y:S01]  /*13850*/  IMAD.MOV.U32 R15, RZ, RZ, -0x7fffffe0 ;  /* 0x80000020ff0f7424 */ /* 0x000fe200078e00ff */
[C---:B------:R-:W-:Y:S01]  /*13860*/  R2UR UR11, R13.reuse ;  /* 0x000000000d0b72ca */ /* 0x040fe200000e0000 */
[----:B------:R-:W-:Y:S01]  /*13870*/  MUFU.TANH R20, R20 ;  /* 0x0000001400147308 */ /* 0x000fe20000002400 */
[----:B------:R-:W-:Y:S01]  /*13880*/  R2UR UR14, R14 ;  /* 0x000000000e0e72ca */ /* 0x000fe200000e0000 */
[----:B------:R-:W-:Y:S01]  /*13890*/  VIADD R14, R12, 0x80 ;  /* 0x000000800c0e7836 */ /* 0x000fe20000000000 */
[----:B------:R-:W-:Y:S01]  /*138a0*/  R2UR UR47, R13 ;  /* 0x000000000d2f72ca */ /* 0x000fe200000e0000 */
[----:B------:R-:W-:Y:S01]  /*138b0*/  FMUL.FTZ R13, R24, UR49 ;  /* 0x00000031180d7c20 */ /* 0x000fe20008410000 */
[----:B------:R-:W-:Y:S01]  /*138c0*/  R2UR UR15, R15 ;  /* 0x000000000f0f72ca */ /* 0x000fe200000e0000 */
[----:B------:R-:W-:Y:S01]  /*138d0*/  FMUL.FTZ R24, R33, UR49 ;  /* 0x0000003121187c20 */ /* 0x000fe20008410000 */
[----:B------:R-:W-:Y:S01]  /*138e0*/  R2UR UR18, R14 ;  /* 0x000000000e1272ca */ /* 0x000fe200000e0000 */
[----:B------:R-:W-:Y:S01]  /*138f0*/  VIADD R14, R12, 0xc0 ;  /* 0x000000c00c0e7836 */ /* 0x000fe20000000000 */
[C---:B------:R-:W-:Y:S01]  /*13900*/  R2UR UR19, R15.reuse ;  /* 0x000000000f1372ca */ /* 0x040fe200000e0000 */
[----:B------:R-:W0:Y:S01]  /*13910*/  MUFU.TANH R13, R13 ;  /* 0x0000000d000d7308 */ /* 0x000e220000002400 */
[C---:B------:R-:W-:Y:S01]  /*13920*/  R2UR UR23, R15.reuse ;  /* 0x000000000f1772ca */ /* 0x040fe200000e0000 */
[----:B------:R-:W-:Y:S01]  /*13930*/  FMUL.FTZ R29, R40, UR49 ;  /* 0x00000031281d7c20 */ /* 0x000fe20008410000 */
[----:B------:R-:W-:Y:S01]  /*13940*/  R2UR UR22, R14 ;  /* 0x000000000e1672ca */ /* 0x000fe200000e0000 */
[----:B------:R-:W-:Y:S01]  /*13950*/  VIADD R14, R12, 0x100 ;  /* 0x000001000c0e7836 */ /* 0x000fe20000000000 */
[----:B------:R-:W-:Y:S01]  /*13960*/  R2UR UR27, R15 ;  /* 0x000000000f1b72ca */ /* 0x000fe200000e0000 */
[----:B------:R-:W-:Y:S01]  /*13970*/  FMUL.FTZ R32, R41, UR49 ;  /* 0x0000003129207c20 */ /* 0x000fe20008410000 */
[C---:B------:R-:W-:Y:S01]  /*13980*/  R2UR UR31, R15.reuse ;  /* 0x000000000f1f72ca */ /* 0x040fe200000e0000 */
[----:B------:R-:W-:Y:S01]  /*13990*/  MUFU.TANH R21, R21 ;  /* 0x0000001500157308 */ /* 0x000fe20000002400 */
[----:B------:R-:W-:Y:S01]  /*139a0*/  R2UR UR26, R14 ;  /* 0x000000000e1a72ca */ /* 0x000fe200000e0000 */
[----:B------:R-:W-:Y:S01]  /*139b0*/  VIADD R14, R12, 0x140 ;  /* 0x000001400c0e7836 */ /* 0x000fe20000000000 */
[----:B------:R-:W-:Y:S01]  /*139c0*/  R2UR UR35, R15 ;  /* 0x000000000f2372ca */ /* 0x000fe200000e0000 */
[----:B------:R-:W-:Y:S01]  /*139d0*/  FMUL.FTZ R15, R28, UR49 ;  /* 0x000000311c0f7c20 */ /* 0x000fe20008410000 */
[----:B------:R-:W-:Y:S01]  /*139e0*/  FMUL.FTZ R28, R37, UR49 ;  /* 0x00000031251c7c20 */ /* 0x000fe20008410000 */
[----:B------:R-:W-:Y:S01]  /*139f0*/  FMUL.FTZ R33, R44, UR49 ;  /* 0x000000312c217c20 */ /* 0x000fe20008410000 */
[----:B------:R-:W-:Y:S01]  /*13a00*/  R2UR UR30, R14 ;  /* 0x000000000e1e72ca */ /* 0x000fe200000e0000 */
[C---:B------:R-:W-:Y:S01]  /*13a10*/  VIADD R14, R12.reuse, 0x180 ;  /* 0x000001800c0e7836 */ /* 0x040fe20000000000 */
[----:B------:R-:W-:Y:S01]  /*13a20*/  MUFU.TANH R24, R24 ;  /* 0x0000001800187308 */ /* 0x000fe20000002400 */
[----:B------:R-:W-:-:S02]  /*13a30*/  VIADD R12, R12, 0x1c0 ;  /* 0x000001c00c0c7836 */ /* 0x000fc40000000000 */
[----:B------:R-:W-:Y:S01]  /*13a40*/  FMUL.FTZ R37, R48, UR49 ;  /* 0x0000003130257c20 */ /* 0x000fe20008410000 */
[----:B------:R-:W-:Y:S01]  /*13a50*/  FMUL.FTZ R40, R49, UR49 ;  /* 0x0000003131287c20 */ /* 0x000fe20008410000 */
[----:B------:R-:W-:Y:S01]  /*13a60*/  R2UR UR34, R14 ;  /* 0x000000000e2272ca */ /* 0x000fe200000e0000 */
[----:B------:R-:W-:Y:S01]  /*13a70*/  FMUL.FTZ R14, R25, UR49 ;  /* 0x00000031190e7c20 */ /* 0x000fe20008410000 */
[----:B------:R-:W-:Y:S01]  /*13a80*/  R2UR UR46, R12 ;  /* 0x000000000c2e72ca */ /* 0x000fe200000e0000 */
[----:B------:R-:W-:Y:S01]  /*13a90*/  FMUL.FTZ R25, R36, UR49 ;  /* 0x0000003124197c20 */ /* 0x000fe20008410000 */
[----:B------:R-:W-:Y:S01]  /*13aa0*/  MUFU.TANH R15, R15 ;  /* 0x0000000f000f7308 */ /* 0x000fe20000002400 */
        /* <DEDUP_REMOVED lines=8> */
[----:B------:R-:W-:Y:S01]  /*13b30*/  FMUL.FTZ R52, R61, UR49 ;  /* 0x000000313d347c20 */ /* 0x000fe20008410000 */
[----:B------:R-:W-:Y:S01]  /*13b40*/  FMUL.FTZ R53, R64, UR49 ;  /* 0x0000003140357c20 */ /* 0x000fe20008410000 */
[----:B------:R-:W-:Y:S01]  /*13b50*/  FMUL.FTZ R56, R65, UR49 ;  /* 0x0000003141387c20 */ /* 0x000fe20008410000 */
[----:B------:R-:W-:Y:S01]  /*13b60*/  FMUL.FTZ R57, R68, UR49 ;  /* 0x0000003144397c20 */ /* 0x000fe20008410000 */
[----:B------:R-:W-:Y:S01]  /*13b70*/  FMUL.FTZ R60, R69, UR49 ;  /* 0x00000031453c7c20 */ /* 0x000fe20008410000 */
[----:B------:R-:W-:Y:S01]  /*13b80*/  FMUL.FTZ R61, R72, UR49 ;  /* 0x00000031483d7c20 */ /* 0x000fe20008410000 */
[----:B------:R-:W-:Y:S01]  /*13b90*/  FMUL.FTZ R64, R73, UR49 ;  /* 0x0000003149407c20 */ /* 0x000fe20008410000 */
[----:B------:R-:W1:Y:S01]  /*13ba0*/  MUFU.TANH R25, R25 ;  /* 0x0000001900197308 */ /* 0x000e620000002400 */
[----:B------:R-:W-:Y:S01]  /*13bb0*/  FMUL.FTZ R65, R76, UR49 ;  /* 0x000000314c417c20 */ /* 0x000fe20008410000 */
        /* <DEDUP_REMOVED lines=10> */
[----:B------:R-:W-:Y:S01]  /*13c60*/  UMOV UR41, UR6 ;  /* 0x0000000600297c82 */ /* 0x000fe20008000000 */
[----:B------:R-:W-:Y:S01]  /*13c70*/  FMNMX.FTZ R12, R15, R12, !PT ;  /* 0x0000000c0f0c7209 */ /* 0x000fe20007810000 */
[----:B------:R-:W-:Y:S01]  /*13c80*/  FMUL.FTZ R143, R31, UR49 ;  /* 0x000000311f8f7c20 */ /* 0x000fe20008410000 */
[----:B------:R-:W-:Y:S01]  /*13c90*/  FMUL.FTZ R84, R27, UR49 ;  /* 0x000000311b547c20 */ /* 0x000fe20008410000 */
[----:B------:R-:W0:Y:S01]  /*13ca0*/  MUFU.TANH R29, R29 ;  /* 0x0000001d001d7308 */ /* 0x000e220000002400 */
[----:B------:R-:W-:Y:S01]  /*13cb0*/  FMNMX.FTZ R12, R20, R12, !PT ;  /* 0x0000000c140c7209 */ /* 0x000fe20007810000 */
[----:B------:R-:W-:Y:S01]  /*13cc0*/  FMUL.FTZ R85, R30, UR49 ;  /* 0x000000311e557c20 */ /* 0x000fe20008410000 */
[----:B------:R-:W-:Y:S01]  /*13cd0*/  FMUL.FTZ R81, R35, UR49 ;  /* 0x0000003123517c20 */ /* 0x000fe20008410000 */
[----:B------:R-:W-:Y:S01]  /*13ce0*/  FMUL.FTZ R142, R38, UR49 ;  /* 0x00000031268e7c20 */ /* 0x000fe20008410000 */
[----:B------:R-:W-:Y:S01]  /*13cf0*/  FMNMX.FTZ R12, R21, R12, !PT ;  /* 0x0000000c150c7209 */ /* 0x000fe20007810000 */
[----:B------:R-:W-:Y:S01]  /*13d00*/  FMUL.FTZ R39, R39, UR49 ;  /* 0x0000003127277c20 */ /* 0x000fe20008410000 */
[----:B------:R-:W-:Y:S01]  /*13d10*/  FMUL.FTZ R38, R42, UR49 ;  /* 0x000000312a267c20 */ /* 0x000fe20008410000 */
[----:B------:R-:W3:Y:S01]  /*13d20*/  MUFU.TANH R32, R32 ;  /* 0x0000002000207308 */ /* 0x000ee20000002400 */
[----:B------:R-:W-:Y:S01]  /*13d30*/  FMNMX.FTZ R12, R24, R12, !PT ;  /* 0x0000000c180c7209 */ /* 0x000fe20007810000 */
[----:B------:R-:W-:Y:S01]  /*13d40*/  FMUL.FTZ R35, R43, UR49 ;  /* 0x000000312b237c20 */ /* 0x000fe20008410000 */
[----:B------:R-:W-:Y:S01]  /*13d50*/  FMUL.FTZ R42, R46, UR49 ;  /* 0x000000312e2a7c20 */ /* 0x000fe20008410000 */
[----:B------:R-:W-:Y:S01]  /*13d60*/  FMUL.FTZ R27, R47, UR49 ;  /* 0x000000312f1b7c20 */ /* 0x000fe20008410000 */
[----:B-1----:R-:W-:Y:S01]  /*13d70*/  FMNMX.FTZ R12, R25, R12, !PT ;  /* 0x0000000c190c7209 */ /* 0x002fe20007810000 */
[----:B------:R-:W-:Y:S01]  /*13d80*/  FMUL.FTZ R46, R51, UR49 ;  /* 0x00000031332e7c20 */ /* 0x000fe20008410000 */
[----:B------:R-:W-:Y:S01]  /*13d90*/  FMUL.FTZ R47, R54, UR49 ;  /* 0x00000031362f7c20 */ /* 0x000fe20008410000 */
[----:B------:R-:W1:Y:S01]  /*13da0*/  MUFU.TANH R33, R33 ;  /* 0x0000002100217308 */ /* 0x000e620000002400 */
[----:B--2---:R-:W-:Y:S01]  /*13db0*/  FMNMX.FTZ R12, R28, R12, !PT ;  /* 0x0000000c1c0c7209 */ /* 0x004fe20007810000 */
[----:B------:R-:W-:Y:S01]  /*13dc0*/  FMUL.FTZ R51, R58, UR49 ;  /* 0x000000313a337c20 */ /* 0x000fe20008410000 */
[----:B------:R-:W-:Y:S01]  /*13dd0*/  FMUL.FTZ R54, R59, UR49 ;  /* 0x000000313b367c20 */ /* 0x000fe20008410000 */
[----:B------:R-:W-:Y:S01]  /*13de0*/  FMUL.FTZ R58, R63, UR49 ;  /* 0x000000313f3a7c20 */ /* 0x000fe20008410000 */
[----:B0-----:R-:W-:Y:S01]  /*13df0*/  FMNMX.FTZ R12, R29, R12, !PT ;  /* 0x0000000c1d0c7209 */ /* 0x001fe20007810000 */
        /* <DEDUP_REMOVED lines=50> */
[----:B------:R-:W-:Y:S01]  /*14120*/  MUFU.TANH R144, R144 ;  /* 0x0000009000907308 */ /* 0x000fe20000002400 */
[----:B--2---:R-:W-:-:S07]  /*14130*/  FMNMX.FTZ R12, R73, R12, !PT ;  /* 0x0000000c490c7209 */ /* 0x004fce0007810000 */
[----:B------:R-:W-:Y:S01]  /*14140*/  MUFU.TANH R84, R84 ;  /* 0x0000005400547308 */ /* 0x000fe20000002400 */
[----:B-1----:R-:W-:-:S05]  /*14150*/  FMNMX.FTZ R12, R76, R12, !PT ;  /* 0x0000000c4c0c7209 */ /* 0x002fca0007810000 */
[----:B------:R-:W0:Y:S02]  /*14160*/  SHFL.BFLY PT, R26, R12, 0x2, 0x1f ;  /* 0x0c401f000c1a7f89 */ /* 0x000e2400000e0000 */
[----:B------:R-:W-:Y:S08]  /*14170*/  MUFU.TANH R85, R85 ;  /* 0x0000005500557308 */ /* 0x000ff00000002400 */
[----:B------:R-:W-:Y:S08]  /*14180*/  MUFU.TANH R143, R143 ;  /* 0x0000008f008f7308 */ /* 0x000ff00000002400 */
[----:B------:R-:W-:Y:S01]  /*14190*/  MUFU.TANH R80, R80 ;  /* 0x0000005000507308 */ /* 0x000fe20000002400 */
[----:B0-----:R-:W-:-:S07]  /*141a0*/  FMNMX.FTZ R12, R12, R26, !PT ;  /* 0x0000001a0c0c7209 */ /* 0x001fce0007810000 */
[----:B------:R-:W-:Y:S01]  /*141b0*/  MUFU.TANH R81, R81 ;  /* 0x0000005100517308 */ /* 0x000fe20000002400 */
[----:B------:R-:W0:Y:S07]  /*141c0*/  SHFL.BFLY PT, R26, R12, 0x1, 0x1f ;  /* 0x0c201f000c1a7f89 */ /* 0x000e2e00000e0000 */
[----:B------:R-:W-:Y:S08]  /*141d0*/  MUFU.TANH R142, R142 ;  /* 0x0000008e008e7308 */ /* 0x000ff00000002400 */
[----:B------:R-:W-:Y:S08]  /*141e0*/  MUFU.TANH R39, R39 ;  /* 0x0000002700277308 */ /* 0x000ff00000002400 */
[----:B------:R-:W-:Y:S01]  /*141f0*/  MUFU.TANH R38, R38 ;  /* 0x0000002600267308 */ /* 0x000fe20000002400 */
[----:B0-----:R-:W-:-:S05]  /*14200*/  FMNMX.FTZ R12, R12, R26, !PT ;  /* 0x0000001a0c0c7209 */ /* 0x001fca0007810000 */
[C---:B------:R-:W-:Y:S01]  /*14210*/  FADD.FTZ R34, -R12.reuse, R11 ;  /* 0x0000000b0c227221 */ /* 0x040fe20000010100 */
[----:B------:R-:W-:Y:S01]  /*14220*/  FMUL.FTZ R26, R12, UR41 ;  /* 0x000000290c1a7c20 */ /* 0x000fe20008410000 */
[----:B------:R0:W-:Y:S02]  /*14230*/  MUFU.TANH R11, R50 ;  /* 0x00000032000b7308 */ /* 0x0001e40000002400 */
[----:B------:R-:W-:Y:S01]  /*14240*/  FMUL.FTZ R34, R34, UR41 ;  /* 0x0000002922227c20 */ /* 0x000fe20008410000 */
[--C-:B------:R-:W-:Y:S01]  /*14250*/  FFMA.FTZ R13, R13, UR41, -R26.reuse ;  /* 0x000000290d0d7c23 */ /* 0x100fe2000801081a */
[--C-:B------:R-:W-:Y:S01]  /*14260*/  FFMA.FTZ R31, R14, UR41, -R26.reuse ;  /* 0x000000290e1f7c23 */ /* 0x100fe2000801081a */
[--C-:B------:R-:W-:Y:S01]  /*14270*/  FFMA.FTZ R14, R24, UR41, -R26.reuse ;  /* 0x00000029180e7c23 */ /* 0x100fe2000801081a */
[--C-:B------:R-:W-:Y:S01]  /*14280*/  FFMA.FTZ R30, R15, UR41, -R26.reuse ;  /* 0x000000290f1e7c23 */ /* 0x100fe2000801081a */
[--C-:B------:R-:W-:Y:S01]  /*14290*/  FFMA.FTZ R20, R20, UR41, -R26.reuse ;  /* 0x0000002914147c23 */ /* 0x100fe2000801081a */
[----:B------:R-:W-:Y:S01]  /*142a0*/  MUFU.EX2 R34, R34 ;  /* 0x0000002200227308 */ /* 0x000fe20000000800 */
[----:B0-----:R-:W-:Y:S01]  /*142b0*/  FMUL.FTZ R50, R55, UR49 ;  /* 0x0000003137327c20 */ /* 0x001fe20008410000 */
[----:B------:R-:W-:Y:S01]  /*142c0*/  FMUL.FTZ R55, R62, UR49 ;  /* 0x000000313e377c20 */ /* 0x000fe20008410000 */
[----:B------:R-:W-:Y:S01]  /*142d0*/  FMUL.FTZ R62, R67, UR49 ;  /* 0x00000031433e7c20 */ /* 0x000fe20008410000 */
[----:B------:R-:W-:Y:S01]  /*142e0*/  FMUL.FTZ R67, R74, UR49 ;  /* 0x000000314a437c20 */ /* 0x000fe20008410000 */
[----:B------:R-:W-:Y:S01]  /*142f0*/  FMUL.FTZ R74, R79, UR49 ;  /* 0x000000314f4a7c20 */ /* 0x000fe20008410000 */
[----:B------:R-:W-:Y:S01]  /*14300*/  FMUL.FTZ R79, R87, UR49 ;  /* 0x00000031574f7c20 */ /* 0x000fe20008410000 */
[--C-:B------:R-:W-:Y:S01]  /*14310*/  FFMA.FTZ R21, R21, UR41, -R26.reuse ;  /* 0x0000002915157c23 */ /* 0x100fe2000801081a */
[----:B------:R-:W2:Y:S01]  /*14320*/  LDL R87, [R1+0x3c] ;  /* 0x00003c0001577983 */ /* 0x000ea20000100800 */
        /* <DEDUP_REMOVED lines=8> */
[----:B------:R-:W1:Y:S01]  /*143b0*/  MUFU.EX2 R24, R31 ;  /* 0x0000001f00187308 */ /* 0x000e620000000800 */
[--C-:B------:R-:W-:Y:S01]  /*143c0*/  FFMA.FTZ R40, R40, UR41, -R26.reuse ;  /* 0x0000002928287c23 */ /* 0x100fe2000801081a */
[--C-:B------:R-:W-:Y:S01]  /*143d0*/  FFMA.FTZ R41, R41, UR41, -R26.reuse ;  /* 0x0000002929297c23 */ /* 0x100fe2000801081a */
[--C-:B------:R-:W-:Y:S01]  /*143e0*/  FFMA.FTZ R44, R44, UR41, -R26.reuse ;  /* 0x000000292c2c7c23 */ /* 0x100fe2000801081a */
[--C-:B------:R-:W-:Y:S01]  /*143f0*/  FFMA.FTZ R45, R45, UR41, -R26.reuse ;  /* 0x000000292d2d7c23 */ /* 0x100fe2000801081a */
[--C-:B------:R-:W-:Y:S01]  /*14400*/  FFMA.FTZ R48, R48, UR41, -R26.reuse ;  /* 0x0000002930307c23 */ /* 0x100fe2000801081a */
[--C-:B------:R-:W-:Y:S01]  /*14410*/  FFMA.FTZ R49, R49, UR41, -R26.reuse ;  /* 0x0000002931317c23 */ /* 0x100fe2000801081a */
[--C-:B------:R-:W-:Y:S01]  /*14420*/  FFMA.FTZ R52, R52, UR41, -R26.reuse ;  /* 0x0000002934347c23 */ /* 0x100fe2000801081a */
[----:B------:R-:W3:Y:S01]  /*14430*/  MUFU.TANH R35, R35 ;  /* 0x0000002300237308 */ /* 0x000ee20000002400 */
[----:B0-----:R-:W-:Y:S01]  /*14440*/  FFMA.FTZ R4, R34, R4, R13 ;  /* 0x0000000422047223 */ /* 0x001fe2000001000d */
[--C-:B------:R-:W-:Y:S01]  /*14450*/  FFMA.FTZ R53, R53, UR41, -R26.reuse ;  /* 0x0000002935357c23 */ /* 0x100fe2000801081a */
[--C-:B------:R-:W-:Y:S01]  /*14460*/  FFMA.FTZ R56, R56, UR41, -R26.reuse ;  /* 0x0000002938387c23 */ /* 0x100fe2000801081a */
[--C-:B------:R-:W-:Y:S01]  /*14470*/  FFMA.FTZ R57, R57, UR41, -R26.reuse ;  /* 0x0000002939397c23 */ /* 0x100fe2000801081a */
[--C-:B------:R-:W-:Y:S01]  /*14480*/  FFMA.FTZ R60, R60, UR41, -R26.reuse ;  /* 0x000000293c3c7c23 */ /* 0x100fe2000801081a */
[--C-:B------:R-:W-:Y:S01]  /*14490*/  FFMA.FTZ R61, R61, UR41, -R26.reuse ;  /* 0x000000293d3d7c23 */ /* 0x100fe2000801081a */
[----:B------:R-:W-:Y:S01]  /*144a0*/  FFMA.FTZ R64, R64, UR41, -R26 ;  /* 0x0000002940407c23 */ /* 0x000fe2000801081a */
[----:B------:R-:W0:Y:S01]  /*144b0*/  MUFU.TANH R42, R42 ;  /* 0x0000002a002a7308 */ /* 0x000e220000002400 */
[C---:B-1----:R-:W-:Y:S01]  /*144c0*/  FADD.FTZ R4, R24.reuse, R4 ;  /* 0x0000000418047221 */ /* 0x042fe20000010000 */
[----:B------:R-:W-:Y:S01]  /*144d0*/  F2FP.F16.F32.PACK_AB R24, R24, R13 ;  /* 0x0000000d1818723e */ /* 0x000fe200000000ff */
[--C-:B------:R-:W-:Y:S01]  /*144e0*/  FFMA.FTZ R65, R65, UR41, -R26.reuse ;  /* 0x0000002941417c23 */ /* 0x100fe2000801081a */
[----:B------:R-:W-:Y:S01]  /*144f0*/  FMNMX.FTZ R13, R144, R5, !PT ;  /* 0x00000005900d7209 */ /* 0x000fe20007810000 */
[--C-:B------:R-:W-:Y:S01]  /*14500*/  FFMA.FTZ R68, R68, UR41, -R26.reuse ;  /* 0x0000002944447c23 */ /* 0x100fe2000801081a */
[--C-:B------:R-:W-:Y:S01]  /*14510*/  FFMA.FTZ R69, R69, UR41, -R26.reuse ;  /* 0x0000002945457c23 */ /* 0x100fe2000801081a */
[--C-:B------:R-:W-:Y:S01]  /*14520*/  FFMA.FTZ R72, R72, UR41, -R26.reuse ;  /* 0x0000002948487c23 */ /* 0x100fe2000801081a */
[----:B------:R-:W-:Y:S01]  /*14530*/  FMNMX.FTZ R13, R84, R13, !PT ;  /* 0x0000000d540d7209 */ /* 0x000fe20007810000 */
[----:B------:R-:W1:Y:S01]  /*14540*/  MUFU.TANH R27, R27 ;  /* 0x0000001b001b7308 */ /* 0x000e620000002400 */
[--C-:B------:R-:W-:Y:S01]  /*14550*/  FFMA.FTZ R73, R73, UR41, -R26.reuse ;  /* 0x0000002949497c23 */ /* 0x100fe2000801081a */
[----:B------:R-:W-:Y:S01]  /*14560*/  FFMA.FTZ R76, R76, UR41, -R26 ;  /* 0x000000294c4c7c23 */ /* 0x000fe2000801081a */
[----:B------:R-:W-:-:S04]  /*14570*/  FMNMX.FTZ R13, R85, R13, !PT ;  /* 0x0000000d550d7209 */ /* 0x000fc80007810000 */
[----:B------:R-:W-:Y:S01]  /*14580*/  FMNMX.FTZ R13, R143, R13, !PT ;  /* 0x0000000d8f0d7209 */ /* 0x000fe20007810000 */
[----:B------:R-:W4:Y:S03]  /*14590*/  MUFU.TANH R46, R46 ;  /* 0x0000002e002e7308 */ /* 0x000f260000002400 */
[----:B------:R-:W-:-:S04]  /*145a0*/  FMNMX.FTZ R13, R80, R13, !PT ;  /* 0x0000000d500d7209 */ /* 0x000fc80007810000 */
[----:B------:R-:W-:Y:S01]  /*145b0*/  FMNMX.FTZ R13, R81, R13, !PT ;  /* 0x0000000d510d7209 */ /* 0x000fe20007810000 */
[----:B------:R-:W5:Y:S03]  /*145c0*/  MUFU.TANH R47, R47 ;  /* 0x0000002f002f7308 */ /* 0x000f660000002400 */
[----:B------:R-:W-:-:S04]  /*145d0*/  FMNMX.FTZ R13, R142, R13, !PT ;  /* 0x0000000d8e0d7209 */ /* 0x000fc80007810000 */
[----:B------:R-:W-:Y:S01]  /*145e0*/  FMNMX.FTZ R13, R39, R13, !PT ;  /* 0x0000000d270d7209 */ /* 0x000fe20007810000 */
[----:B------:R-:W5:Y:S03]  /*145f0*/  MUFU.TANH R50, R50 ;  /* 0x0000003200327308 */ /* 0x000f660000002400 */
[----:B------:R-:W-:-:S04]  /*14600*/  FMNMX.FTZ R13, R38, R13, !PT ;  /* 0x0000000d260d7209 */ /* 0x000fc80007810000 */
[----:B---3--:R-:W-:Y:S01]  /*14610*/  FMNMX.FTZ R13, R35, R13, !PT ;  /* 0x0000000d230d7209 */ /* 0x008fe20007810000 */
[----:B------:R-:W3:Y:S03]  /*14620*/  MUFU.TANH R51, R51 ;  /* 0x0000003300337308 */ /* 0x000ee60000002400 */
[----:B0-----:R-:W-:-:S04]  /*14630*/  FMNMX.FTZ R13, R42, R13, !PT ;  /* 0x0000000d2a0d7209 */ /* 0x001fc80007810000 */
[----:B-1----:R-:W-:Y:S01]  /*14640*/  FMNMX.FTZ R13, R27, R13, !PT ;  /* 0x0000000d1b0d7209 */ /* 0x002fe20007810000 */
[----:B------:R-:W0:Y:S03]  /*14650*/  MUFU.TANH R54, R54 ;  /* 0x0000003600367308 */ /* 0x000e260000002400 */
[----:B------:R-:W-:-:S04]  /*14660*/  FMNMX.FTZ R13, R11, R13, !PT ;  /* 0x0000000d0b0d7209 */ /* 0x000fc80007810000 */
[----:B----4-:R-:W-:Y:S01]  /*14670*/  FMNMX.FTZ R13, R46, R13, !PT ;  /* 0x0000000d2e0d7209 */ /* 0x010fe20007810000 */
[----:B------:R-:W1:Y:S03]  /*14680*/  MUFU.TANH R55, R55 ;  /* 0x0000003700377308 */ /* 0x000e660000002400 */
[----:B-----5:R-:W-:-:S04]  /*14690*/  FMNMX.FTZ R13, R47, R13, !PT ;  /* 0x0000000d2f0d7209 */ /* 0x020fc80007810000 */
[----:B------:R-:W-:Y:S01]  /*146a0*/  FMNMX.FTZ R13, R50, R13, !PT ;  /* 0x0000000d320d7209 */ /* 0x000fe20007810000 */
[----:B------:R-:W4:Y:S03]  /*146b0*/  MUFU.TANH R58, R58 ;  /* 0x0000003a003a7308 */ /* 0x000f260000002400 */
[----:B---3--:R-:W-:-:S04]  /*146c0*/  FMNMX.FTZ R13, R51, R13, !PT ;  /* 0x0000000d330d7209 */ /* 0x008fc80007810000 */
[----:B0-----:R-:W-:Y:S01]  /*146d0*/  FMNMX.FTZ R13, R54, R13, !PT ;  /* 0x0000000d360d7209 */ /* 0x001fe20007810000 */
[----:B------:R-:W0:Y:S03]  /*146e0*/  MUFU.TANH R59, R59 ;  /* 0x0000003b003b7308 */ /* 0x000e260000002400 */
[----:B-1----:R-:W-:-:S05]  /*146f0*/  FMNMX.FTZ R13, R55, R13, !PT ;  /* 0x0000000d370d7209 */ /* 0x002fca0007810000 */
[----:B------:R-:W1:Y:S01]  /*14700*/  MUFU.TANH R62, R62 ;  /* 0x0000003e003e7308 */ /* 0x000e620000002400 */
[----:B----4-:R-:W-:-:S07]  /*14710*/  FMNMX.FTZ R13, R58, R13, !PT ;  /* 0x0000000d3a0d7209 */ /* 0x010fce0007810000 */
[----:B------:R-:W3:Y:S01]  /*14720*/  MUFU.TANH R63, R63 ;  /* 0x0000003f003f7308 */ /* 0x000ee20000002400 */
[----:B0-----:R-:W-:-:S07]  /*14730*/  FMNMX.FTZ R13, R59, R13, !PT ;  /* 0x0000000d3b0d7209 */ /* 0x001fce0007810000 */
[----:B------:R-:W0:Y:S01]  /*14740*/  MUFU.TANH R66, R66 ;  /* 0x0000004200427308 */ /* 0x000e220000002400 */
[----:B-1----:R-:W-:-:S07]  /*14750*/  FMNMX.FTZ R13, R62, R13, !PT ;  /* 0x0000000d3e0d7209 */ /* 0x002fce0007810000 */
[----:B------:R-:W1:Y:S01]  /*14760*/  MUFU.TANH R67, R67 ;  /* 0x0000004300437308 */ /* 0x000e620000002400 */
[----:B---3--:R-:W-:-:S07]  /*14770*/  FMNMX.FTZ R13, R63, R13, !PT ;  /* 0x0000000d3f0d7209 */ /* 0x008fce0007810000 */
        /* <DEDUP_REMOVED lines=12> */
[----:B------:R-:W3:Y:S08]  /*14840*/  MUFU.EX2 R26, R30 ;  /* 0x0000001e001a7308 */ /* 0x000ef00000000800 */
[----:B------:R-:W4:Y:S01]  /*14850*/  MUFU.TANH R79, R79 ;  /* 0x0000004f004f7308 */ /* 0x000f220000002400 */
[----:B0-----:R-:W-:-:S07]  /*14860*/  FMNMX.FTZ R13, R77, R13, !PT ;  /* 0x0000000d4d0d7209 */ /* 0x001fce0007810000 */
[----:B------:R-:W0:Y:S01]  /*14870*/  MUFU.EX2 R20, R20 ;  /* 0x0000001400147308 */ /* 0x000e220000000800 */
[----:B-1----:R-:W-:Y:S01]  /*14880*/  FMNMX.FTZ R13, R78, R13, !PT ;  /* 0x0000000d4e0d7209 */ /* 0x002fe20007810000 */
[----:B---3--:R-:W-:-:S03]  /*14890*/  FADD.FTZ R4, R26, R4 ;  /* 0x000000041a047221 */ /* 0x008fc60000010000 */
[----:B----4-:R-:W-:Y:S01]  /*148a0*/  FMNMX.FTZ R13, R79, R13, !PT ;  /* 0x0000000d4f0d7209 */ /* 0x010fe20007810000 */
[C---:B0-----:R-:W-:Y:S01]  /*148b0*/  FADD.FTZ R4, R20.reuse, R4 ;  /* 0x0000000414047221 */ /* 0x041fe20000010000 */
[----:B------:R-:W-:-:S03]  /*148c0*/  F2FP.F16.F32.PACK_AB R26, R20, R26 ;  /* 0x0000001a141a723e */ /* 0x000fc600000000ff */
[----:B------:R-:W0:Y:S02]  /*148d0*/  SHFL.BFLY PT, R20, R13, 0x2, 0x1f ;  /* 0x0c401f000d147f89 */ /* 0x000e2400000e0000 */
[----:B0-----:R-:W-:-:S05]  /*148e0*/  FMNMX.FTZ R13, R13, R20, !PT ;  /* 0x000000140d0d7209 */ /* 0x001fca0007810000 */
[----:B------:R-:W0:Y:S01]  /*148f0*/  SHFL.BFLY PT, R20, R13, 0x1, 0x1f ;  /* 0x0c201f000d147f89 */ /* 0x000e2200000e0000 */
[----:B------:R-:W-:-:S05]  /*14900*/  IMAD.MOV.U32 R31, RZ, RZ, 0x40000040 ;  /* 0x40000040ff1f7424 */ /* 0x000fca00078e00ff */
[----:B------:R-:W-:Y:S02]  /*14910*/  R2UR UR9, R31 ;  /* 0x000000001f0972ca */ /* 0x000fe400000e0000 */
[----:B0-----:R-:W-:-:S05]  /*14920*/  FMNMX.FTZ R13, R13, R20, !PT ;  /* 0x000000140d0d7209 */ /* 0x001fca0007810000 */
[----:B------:R-:W-:-:S04]  /*14930*/  FMUL.FTZ R30, R13, UR41 ;  /* 0x000000290d1e7c20 */ /* 0x000fc80008410000 */
        /* <DEDUP_REMOVED lines=32> */
[----:B--2---:R-:W-:-:S04]  /*14b40*/  LOP3.LUT R30, R87, 0x10000, RZ, 0xfc, !PT ;  /* 0x00010000571e7812 */ /* 0x004fc800078efcff */
[----:B------:R-:W-:Y:S01]  /*14b50*/  R2UR UR8, R30 ;  /* 0x000000001e0872ca */ /* 0x000fe200000e0000 */
[----:B------:R-:W-:-:S12]  /*14b60*/  WARPGROUP.ARRIVE ;  /* 0x00000000000079c5 */ /* 0x000fd80000000000 */
[----:B------:R-:W-:Y:S01]  /*14b70*/  HGMMA.64x96x16.F32 R88, gdesc[UR8].tnspB, R88, gsb0 ;  /* 0x41600000085879f0 */ /* 0x000fe20008000858 */
[----:B------:R-:W-:Y:S02]  /*14b80*/  VIADD R38, R30, 0x2 ;  /* 0x000000021e267836 */ /* 0x000fe40000000000 */
[----:B------:R-:W-:-:S03]  /*14b90*/  IMAD.MOV.U32 R39, RZ, RZ, 0x40000040 ;  /* 0x40000040ff277424 */ /* 0x000fc600078e00ff */
[----:B------:R-:W-:Y:S02]  /*14ba0*/  R2UR UR12, R38 ;  /* 0x00000000260c72ca */ /* 0x000fe400000e0000 */
[----:B------:R-:W-:Y:S01]  /*14bb0*/  R2UR UR13, R39 ;  /* 0x00000000270d72ca */ /* 0x000fe200000e0000 */
[----:B------:R-:W-:Y:S02]  /*14bc0*/  VIADD R38, R30, 0x4 ;  /* 0x000000041e267836 */ /* 0x000fe40000000000 */
[----:B------:R-:W-:Y:S01]  /*14bd0*/  IMAD.MOV.U32 R39, RZ, RZ, 0x40000040 ;  /* 0x40000040ff277424 */ /* 0x000fe200078e00ff */
[----:B------:R-:W-:Y:S02]  /*14be0*/  WARPGROUP.DEPBAR.LE gsb0, 0x0 ;  /* 0x00008000000079c5 */ /* 0x000fe40000010000 */
[----:B------:R-:W-:-:S07]  /*14bf0*/  WARPGROUP.ARRIVE ;  /* 0x00000000000079c5 */ /* 0x000fce0000000000 */
[----:B------:R-:W-:Y:S01]  /*14c00*/  HGMMA.64x96x16.F32 R88, gdesc[UR12].tnspB, R88, gsb0 ;  /* 0x416000000c5879f0 */ /* 0x000fe20008000858 */
[----:B------:R-:W-:Y:S02]  /*14c10*/  R2UR UR16, R38 ;  /* 0x00000000261072ca */ /* 0x000fe400000e0000 */
[----:B------:R-:W-:Y:S01]  /*14c20*/  R2UR UR17, R39 ;  /* 0x00000000271172ca */ /* 0x000fe200000e0000 */
[----:B------:R-:W-:Y:S02]  /*14c30*/  VIADD R38, R30, 0x6 ;  /* 0x000000061e267836 */ /* 0x000fe40000000000 */
[----:B------:R-:W-:-:S03]  /*14c40*/  IMAD.MOV.U32 R39, RZ, RZ, 0x40000040 ;  /* 0x40000040ff277424 */ /* 0x000fc600078e00ff */
[----:B------:R-:W-:Y:S01]  /*14c50*/  R2UR UR20, R38 ;  /* 0x00000000261472ca */ /* 0x000fe200000e0000 */
[----:B------:R-:W-:Y:S02]  /*14c60*/  WARPGROUP.DEPBAR.LE gsb0, 0x0 ;  /* 0x00008000000079c5 */ /* 0x000fe40000010000 */
[----:B------:R-:W-:-:S06]  /*14c70*/  WARPGROUP.ARRIVE ;  /* 0x00000000000079c5 */ /* 0x000fcc0000000000 */
[----:B------:R-:W-:Y:S01]  /*14c80*/  HGMMA.64x96x16.F32 R88, gdesc[UR16].tnspB, R88, gsb0 ;  /* 0x41600000105879f0 */ /* 0x000fe20008000858 */
[----:B------:R-:W-:Y:S01]  /*14c90*/  R2UR UR21, R39 ;  /* 0x00000000271572ca */ /* 0x000fe200000e0000 */
[----:B------:R-:W-:Y:S02]  /*14ca0*/  VIADD R38, R30, 0x600 ;  /* 0x000006001e267836 */ /* 0x000fe40000000000 */
[----:B------:R-:W-:-:S03]  /*14cb0*/  IMAD.MOV.U32 R39, RZ, RZ, 0x40000040 ;  /* 0x40000040ff277424 */ /* 0x000fc600078e00ff */
[----:B------:R-:W-:Y:S02]  /*14cc0*/  R2UR UR24, R38 ;  /* 0x00000000261872ca */ /* 0x000fe400000e0000 */
[----:B------:R-:W-:Y:S01]  /*14cd0*/  R2UR UR25, R39 ;  /* 0x00000000271972ca */ /* 0x000fe200000e0000 */
[----:B------:R-:W-:Y:S02]  /*14ce0*/  WARPGROUP.DEPBAR.LE gsb0, 0x0 ;  /* 0x00008000000079c5 */ /* 0x000fe40000010000 */
[----:B------:R-:W-:-:S06]  /*14cf0*/  WARPGROUP.ARRIVE ;  /* 0x00000000000079c5 */ /* 0x000fcc0000000000 */
[----:B------:R-:W-:Y:S01]  /*14d00*/  HGMMA.64x96x16.F32 R88, gdesc[UR20].tnspB, R88, gsb0 ;  /* 0x41600000145879f0 */ /* 0x000fe20008000858 */
        /* <DEDUP_REMOVED lines=18> */
[----:B------:R-:W2:Y:S01]  /*14e30*/  LDL R30, [R1+0x20] ;  /* 0x00002000011e7983 */ /* 0x000ea20000100800 */
[----:B------:R-:W-:Y:S02]  /*14e40*/  WARPGROUP.DEPBAR.LE gsb0, 0x0 ;  /* 0x00008000000079c5 */ /* 0x000fe40000010000 */
[----:B------:R-:W-:-:S06]  /*14e50*/  WARPGROUP.ARRIVE ;  /* 0x00000000000079c5 */ /* 0x000fcc0000000000 */
[----:B------:R-:W-:Y:S03]  /*14e60*/  HGMMA.64x96x16.F32 R88, gdesc[UR32].tnspB, R88, gsb0 ;  /* 0x41600000205879f0 */ /* 0x000fe60008000858 */
[----:B------:R-:W0:Y:S01]  /*14e70*/  S2R R87, SR_TID.X ;  /* 0x0000000000577919 */ /* 0x000e220000002100 */
[----:B------:R-:W-:-:S04]  /*14e80*/  FADD.FTZ R5, -R13, R5 ;  /* 0x000000050d057221 */ /* 0x000fc80000010100 */
[----:B------:R-:W-:Y:S01]  /*14e90*/  FMUL.FTZ R5, R5, UR41 ;  /* 0x0000002905057c20 */ /* 0x000fe20008410000 */
[----:B------:R-:W-:Y:S02]  /*14ea0*/  WARPGROUP.DEPBAR.LE gsb0, 0x0 ;  /* 0x00008000000079c5 */ /* 0x000fe40000010000 */
[----:B------:R-:W-:-:S06]  /*14eb0*/  WARPGROUP.ARRIVE ;  /* 0x00000000000079c5 */ /* 0x000fcc0000000000 */
[----:B------:R-:W-:Y:S01]  /*14ec0*/  HGMMA.64x96x16.F32 R88, gdesc[UR44].tnspB, R88, gsb0 ;  /* 0x416000002c5879f0 */ /* 0x000fe20008000858 */
[----:B0-----:R-:W-:Y:S02]  /*14ed0*/  SHF.R.U32.HI R27, RZ, 0x7, R87 ;  /* 0x00000007ff1b7819 */ /* 0x001fe40000011657 */
[----:B------:R-:W-:-:S03]  /*14ee0*/  ISETP.GE.U32.AND P2, PT, R87, 0x180, PT ;  /* 0x000001805700780c */ /* 0x000fc60003f46070 */
[----:B------:R-:W-:Y:S01]  /*14ef0*/  VIADD R27, R27, 0x9 ;  /* 0x000000091b1b7836 */ /* 0x000fe20000000000 */
[----:B------:R-:W-:Y:S04]  /*14f00*/  MUFU.EX2 R5, R5 ;  /* 0x0000000500057308 */ /* 0x000fe80000000800 */
[----:B------:R-:W-:-:S04]  /*14f10*/  SEL R27, R27, 0x9, !P2 ;  /* 0x000000091b1b7807 */ /* 0x000fc80005000000 */
[----:B------:R-:W0:Y:S08]  /*14f20*/  MUFU.EX2 R25, R25 ;  /* 0x0000001900197308 */ /* 0x000e300000000800 */
[----:B------:R-:W1:Y:S08]  /*14f30*/  MUFU.EX2 R84, R84 ;  /* 0x0000005400547308 */ /* 0x000e700000000800 */
[----:B------:R-:W-:Y:S08]  /*14f40*/  MUFU.EX2 R85, R85 ;  /* 0x0000005500557308 */ /* 0x000ff00000000800 */
[----:B------:R-:W-:Y:S01]  /*14f50*/  MUFU.EX2 R86, R86 ;  /* 0x0000005600567308 */ /* 0x000fe20000000800 */
[----:B------:R-:W-:-:S07]  /*14f60*/  @!P1 IMAD R10, R10, 0x8, R2 ;  /* 0x000000080a0a9824 */ /* 0x000fce00078e0202 */
[----:B------:R-:W3:Y:S01]  /*14f70*/  MUFU.EX2 R21, R21 ;  /* 0x0000001500157308 */ /* 0x000ee20000000800 */
[----:B------:R-:W-:-:S07]  /*14f80*/  @!P1 VIADD R10, R10, 0x2d860 ;  /* 0x0002d8600a0a9836 */ /* 0x000fce0000000000 */
[----:B------:R-:W4:Y:S01]  /*14f90*/  MUFU.EX2 R14, R14 ;  /* 0x0000000e000e7308 */ /* 0x000f220000000800 */
[----:B0-----:R-:W-:Y:S01]  /*14fa0*/  FFMA.FTZ R3, R5, R3, R25 ;  /* 0x0000000305037223 */ /* 0x001fe20000010019 */
[----:B------:R-:W-:Y:S02]  /*14fb0*/  @!P1 PRMT R10, RZ, 0x654, R10 ;  /* 0x00000654ff0a9816 */ /* 0x000fe4000000000a */
[----:B-1----:R-:W-:Y:S01]  /*14fc0*/  F2FP.F16.F32.PACK_AB R25, R84, R25 ;  /* 0x000000195419723e */ /* 0x002fe200000000ff */
[----:B---3--:R-:W-:Y:S01]  /*14fd0*/  FADD.FTZ R4, R21, R4 ;  /* 0x0000000415047221 */ /* 0x008fe20000010000 */
[----:B------:R-:W-:Y:S02]  /*14fe0*/  WARPGROUP.DEPBAR.LE gsb0, 0x0 ;  /* 0x00008000000079c5 */ /* 0x000fe40000010000 */
[----:B------:R0:W-:Y:S06]  /*14ff0*/  BAR.ARV R27, 0x100 ;  /* 0x0004001b0000751d */ /* 0x0001ec0000002000 */
[----:B0-----:R-:W-:-:S04]  /*15000*/  @!P1 IMAD R27, R16, 0x8, R2 ;  /* 0x00000008101b9824 */ /* 0x001fc800078e0202 */
[----:B------:R-:W-:-:S05]  /*15010*/  @!P1 VIADD R27, R27, 0x2d840 ;  /* 0x0002d8401b1b9836 */ /* 0x000fca0000000000 */
[----:B------:R-:W-:-:S04]  /*15020*/  @!P1 PRMT R27, RZ, 0x654, R27 ;  /* 0x00000654ff1b9816 */ /* 0x000fc8000000001b */
[----:B------:R0:W-:Y:S02]  /*15030*/  @!P1 SYNCS.ARRIVE.TRANS64.RED.A1T0 RZ, [R27+URZ], RZ ;  /* 0x000000ff1bff99a7 */ /* 0x0001e4000810043f */
[----:B0-----:R-:W-:Y:S01]  /*15040*/  F2FP.F16.F32.PACK_AB R27, R86, R85 ;  /* 0x00000055561b723e */ /* 0x001fe200000000ff */
[----:B------:R0:W-:Y:S04]  /*15050*/  @!P1 SYNCS.ARRIVE.TRANS64.RED.A1T0 RZ, [R10+URZ], RZ ;  /* 0x000000ff0aff99a7 */ /* 0x0001e8000810043f */
[----:B------:R4:W-:Y:S02]  /*15060*/  STSM.16.M88.4 [R139+0x21800], R24 ;  /* 0x021800188b007844 */ /* 0x0009e40000000200 */
[C---:B----4-:R-:W-:Y:S02]  /*15070*/  F2FP.F16.F32.PACK_AB R24, R14.reuse, R21 ;  /* 0x000000150e18723e */ /* 0x050fe400000000ff */
[----:B------:R-:W3:Y:S01]  /*15080*/  LDL R21, [R1+0x24] ;  /* 0x0000240001157983 */ /* 0x000ee20000100800 */
[----:B------:R-:W1:Y:S08]  /*15090*/  MUFU.EX2 R15, R15 ;  /* 0x0000000f000f7308 */ /* 0x000e700000000800 */
[----:B------:R-:W-:Y:S08]  /*150a0*/  MUFU.EX2 R26, R28 ;  /* 0x0000001c001a7308 */ /* 0x000ff00000000800 */
[----:B------:R-:W-:Y:S08]  /*150b0*/  MUFU.EX2 R80, R80 ;  /* 0x0000005000507308 */ /* 0x000ff00000000800 */
[----:B------:R-:W4:Y:S08]  /*150c0*/  MUFU.EX2 R81, R81 ;  /* 0x0000005100517308 */ /* 0x000f300000000800 */
[----:B------:R-:W-:Y:S08]  /*150d0*/  MUFU.EX2 R82, R82 ;  /* 0x0000005200527308 */ /* 0x000ff00000000800 */
[----:B------:R-:W5:Y:S01]  /*150e0*/  MUFU.EX2 R83, R83 ;  /* 0x0000005300537308 */ /* 0x000f620000000800 */
[----:B------:R-:W-:-:S04]  /*150f0*/  FADD.FTZ R4, R14, R4 ;  /* 0x000000040e047221 */ /* 0x000fc80000010000 */
[----:B-1----:R-:W-:Y:S01]  /*15100*/  FADD.FTZ R4, R15, R4 ;  /* 0x000000040f047221 */ /* 0x002fe20000010000 */
[----:B------:R-:W-:Y:S01]  /*15110*/  FADD.FTZ R3, R84, R3 ;  /* 0x0000000354037221 */ /* 0x000fe20000010000 */
[----:B----4-:R-:W-:Y:S02]  /*15120*/  F2FP.F16.F32.PACK_AB R25, R81, R80 ;  /* 0x000000505119723e */ /* 0x010fe400000000ff */
[C---:B------:R-:W-:Y:S01]  /*15130*/  FADD.FTZ R4, R26.reuse, R4 ;  /* 0x000000041a047221 */ /* 0x040fe20000010000 */
[----:B------:R-:W-:Y:S01]  /*15140*/  F2FP.F16.F32.PACK_AB R26, R26, R15 ;  /* 0x0000000f1a1a723e */ /* 0x000fe200000000ff */
[----:B------:R-:W-:Y:S01]  /*15150*/  FADD.FTZ R3, R85, R3 ;  /* 0x0000000355037221 */ /* 0x000fe20000010000 */
[----:B-----5:R-:W-:-:S03]  /*15160*/  F2FP.F16.F32.PACK_AB R27, R83, R82 ;  /* 0x00000052531b723e */ /* 0x020fc600000000ff */
[----:B------:R-:W-:Y:S02]  /*15170*/  FADD.FTZ R3, R86, R3 ;  /* 0x0000000356037221 */ /* 0x000fe40000010000 */
[----:B--2---:R1:W-:Y:S01]  /*15180*/  STSM.16.M88.4 [R30], R24 ;  /* 0x000000181e007844 */ /* 0x0043e20000000200 */
[----:B------:R-:W-:Y:S01]  /*15190*/  MUFU.EX2 R32, R32 ;  /* 0x0000002000207308 */ /* 0x000fe20000000800 */
[----:B------:R-:W-:-:S07]  /*151a0*/  FADD.FTZ R3, R80, R3 ;  /* 0x0000000350037221 */ /* 0x000fce0000010000 */
[----:B------:R-:W-:Y:S08]  /*151b0*/  MUFU.EX2 R20, R20 ;  /* 0x0000001400147308 */ /* 0x000ff00000000800 */
[----:B-1----:R-:W1:Y:S01]  /*151c0*/  MUFU.EX2 R24, R29 ;  /* 0x0000001d00187308 */ /* 0x002e620000000800 */
[----:B------:R-:W-:-:S07]  /*151d0*/  FADD.FTZ R3, R81, R3 ;  /* 0x0000000351037221 */ /* 0x000fce0000010000 */
[----:B------:R-:W2:Y:S01]  /*151e0*/  MUFU.EX2 R26, R33 ;  /* 0x00000021001a7308 */ /* 0x000ea20000000800 */
[----:B------:R-:W-:-:S07]  /*151f0*/  FADD.FTZ R3, R82, R3 ;  /* 0x0000000352037221 */ /* 0x000fce0000010000 */
[----:B------:R-:W4:Y:S01]  /*15200*/  MUFU.EX2 R25, R35 ;  /* 0x0000002300197308 */ /* 0x000f220000000800 */
[----:B-1----:R-:W-:Y:S01]  /*15210*/  FADD.FTZ R4, R24, R4 ;  /* 0x0000000418047221 */ /* 0x002fe20000010000 */
[----:B------:R-:W-:-:S06]  /*15220*/  FADD.FTZ R3, R83, R3 ;  /* 0x0000000353037221 */ /* 0x000fcc0000010000 */
[----:B0-----:R-:W0:Y:S08]  /*15230*/  MUFU.EX2 R10, R36 ;  /* 0x00000024000a7308 */ /* 0x001e300000000800 */
[----:B------:R-:W1:Y:S01]  /*15240*/  MUFU.EX2 R27, R42 ;  /* 0x0000002a001b7308 */ /* 0x000e620000000800 */
[----:B------:R-:W-:Y:S01]  /*15250*/  FADD.FTZ R4, R32, R4 ;  /* 0x0000000420047221 */ /* 0x000fe20000010000 */
[----:B------:R-:W-:-:S06]  /*15260*/  FADD.FTZ R3, R20, R3 ;  /* 0x0000000314037221 */ /* 0x000fcc0000010000 */
[----:B------:R-:W5:Y:S08]  /*15270*/  MUFU.EX2 R28, R37 ;  /* 0x00000025001c7308 */ /* 0x000f700000000800 */
[----:B------:R-:W5:Y:S01]  /*15280*/  MUFU.EX2 R43, R43 ;  /* 0x0000002b002b7308 */ /* 0x000f620000000800 */
[----:B--2---:R-:W-:Y:S01]  /*15290*/  FADD.FTZ R4, R26, R4 ;  /* 0x000000041a047221 */ /* 0x004fe20000010000 */
[----:B----4-:R-:W-:-:S06]  /*152a0*/  FADD.FTZ R3, R25, R3 ;  /* 0x0000000319037221 */ /* 0x010fcc0000010000 */
[----:B------:R-:W2:Y:S08]  /*152b0*/  MUFU.EX2 R14, R40 ;  /* 0x00000028000e7308 */ /* 0x000eb00000000800 */
[----:B------:R-:W4:Y:S01]  /*152c0*/  MUFU.EX2 R11, R11 ;  /* 0x0000000b000b7308 */ /* 0x000f220000000800 */
[----:B0-----:R-:W-:Y:S01]  /*152d0*/  FADD.FTZ R4, R10, R4 ;  /* 0x000000040a047221 */ /* 0x001fe20000010000 */
[----:B-1----:R-:W-:-:S06]  /*152e0*/  FADD.FTZ R3, R27, R3 ;  /* 0x000000031b037221 */ /* 0x002fcc0000010000 */
[----:B------:R-:W0:Y:S08]  /*152f0*/  MUFU.EX2 R30, R41 ;  /* 0x00000029001e7308 */ /* 0x000e300000000800 */
[----:B------:R-:W1:Y:S01]  /*15300*/  MUFU.EX2 R29, R46 ;  /* 0x0000002e001d7308 */ /* 0x000e620000000800 */
[----:B-----5:R-:W-:Y:S01]  /*15310*/  FADD.FTZ R4, R28, R4 ;  /* 0x000000041c047221 */ /* 0x020fe20000010000 */
        /* <DEDUP_REMOVED lines=14> */
[----:B------:R-:W3:Y:S01]  /*15400*/  MUFU.EX2 R54, R54 ;  /* 0x0000003600367308 */ /* 0x000ee20000000800 */
        /* <DEDUP_REMOVED lines=9> */
[----:B---3--:R-:W-:-:S06]  /*154a0*/  FADD.FTZ R4, R54, R4 ;  /* 0x0000000436047221 */ /* 0x008fcc0000010000 */
[----:B------:R-:W3:Y:S08]  /*154b0*/  MUFU.EX2 R56, R56 ;  /* 0x0000003800387308 */ /* 0x000ef00000000800 */
[----:B------:R-:W5:Y:S01]  /*154c0*/  MUFU.EX2 R59, R59 ;  /* 0x0000003b003b7308 */ /* 0x000f620000000800 */
[----:B--2---:R-:W-:Y:S01]  /*154d0*/  FADD.FTZ R3, R52, R3 ;  /* 0x0000000334037221 */ /* 0x004fe20000010000 */
[----:B----4-:R-:W-:-:S06]  /*154e0*/  FADD.FTZ R4, R39, R4 ;  /* 0x0000000427047221 */ /* 0x010fcc0000010000 */
[----:B------:R-:W2:Y:S08]  /*154f0*/  MUFU.EX2 R57, R57 ;  /* 0x0000003900397308 */ /* 0x000eb00000000800 */
[----:B------:R-:W4:Y:S01]  /*15500*/  MUFU.EX2 R62, R62 ;  /* 0x0000003e003e7308 */ /* 0x000f220000000800 */
[----:B0-----:R-:W-:Y:S01]  /*15510*/  FADD.FTZ R3, R53, R3 ;  /* 0x0000000335037221 */ /* 0x001fe20000010000 */
[----:B-1----:R-:W-:-:S06]  /*15520*/  FADD.FTZ R4, R58, R4 ;  /* 0x000000043a047221 */ /* 0x002fcc0000010000 */
[----:B------:R-:W0:Y:S01]  /*15530*/  MUFU.EX2 R63, R63 ;  /* 0x0000003f003f7308 */ /* 0x000e220000000800 */
[----:B------:R-:W-:Y:S01]  /*15540*/  F2FP.F16.F32.PACK_AB R26, R10, R26 ;  /* 0x0000001a0a1a723e */ /* 0x000fe200000000ff */
[----:B---3--:R-:W-:Y:S01]  /*15550*/  FADD.FTZ R10, R56, R3 ;  /* 0x00000003380a7221 */ /* 0x008fe20000010000 */
[----:B-----5:R-:W-:-:S05]  /*15560*/  FADD.FTZ R3, R59, R4 ;  /* 0x000000043b037221 */ /* 0x020fca0000010000 */
[----:B------:R-:W1:Y:S01]  /*15570*/  MUFU.EX2 R60, R60 ;  /* 0x0000003c003c7308 */ /* 0x000e620000000800 */
[----:B------:R-:W-:-:S07]  /*15580*/  F2FP.F16.F32.PACK_AB R29, R29, R11 ;  /* 0x0000000b1d1d723e */ /* 0x000fce00000000ff */
[----:B------:R-:W3:Y:S01]  /*15590*/  MUFU.EX2 R66, R66 ;  /* 0x0000004200427308 */ /* 0x000ee20000000800 */
[----:B--2---:R-:W-:Y:S01]  /*155a0*/  FADD.FTZ R11, R57, R10 ;  /* 0x0000000a390b7221 */ /* 0x004fe20000010000 */
[----:B----4-:R-:W-:-:S06]  /*155b0*/  FADD.FTZ R10, R62, R3 ;  /* 0x000000033e0a7221 */ /* 0x010fcc0000010000 */
[----:B------:R-:W2:Y:S08]  /*155c0*/  MUFU.EX2 R61, R61 ;  /* 0x0000003d003d7308 */ /* 0x000eb00000000800 */
[----:B------:R-:W4:Y:S01]  /*155d0*/  MUFU.EX2 R67, R67 ;  /* 0x0000004300437308 */ /* 0x000f220000000800 */
[----:B0-----:R-:W-:-:S07]  /*155e0*/  FADD.FTZ R3, R63, R10 ;  /* 0x0000000a3f037221 */ /* 0x001fce0000010000 */
[----:B------:R-:W0:Y:S08]  /*155f0*/  MUFU.EX2 R64, R64 ;  /* 0x0000004000407308 */ /* 0x000e300000000800 */
[----:B------:R-:W5:Y:S01]  /*15600*/  MUFU.EX2 R70, R70 ;  /* 0x0000004600467308 */ /* 0x000f620000000800 */
[----:B------:R-:W-:Y:S01]  /*15610*/  F2FP.F16.F32.PACK_AB R28, R14, R28 ;  /* 0x0000001c0e1c723e */ /* 0x000fe200000000ff */
[----:B-1----:R-:W-:Y:S01]  /*15620*/  FADD.FTZ R14, R60, R11 ;  /* 0x0000000b3c0e7221 */ /* 0x002fe20000010000 */
[----:B---3--:R-:W-:-:S05]  /*15630*/  FADD.FTZ R10, R66, R3 ;  /* 0x00000003420a7221 */ /* 0x008fca0000010000 */
[----:B------:R-:W1:Y:S08]  /*15640*/  MUFU.EX2 R65, R65 ;  /* 0x0000004100417308 */ /* 0x000e700000000800 */
[----:B------:R-:W3:Y:S01]  /*15650*/  MUFU.EX2 R71, R71 ;  /* 0x0000004700477308 */ /* 0x000ee20000000800 */
[----:B--2---:R-:W-:Y:S01]  /*15660*/  FADD.FTZ R11, R61, R14 ;  /* 0x0000000e3d0b7221 */ /* 0x004fe20000010000 */
[----:B----4-:R-:W-:-:S06]  /*15670*/  FADD.FTZ R3, R67, R10 ;  /* 0x0000000a43037221 */ /* 0x010fcc0000010000 */
[----:B------:R-:W2:Y:S08]  /*15680*/  MUFU.EX2 R68, R68 ;  /* 0x0000004400447308 */ /* 0x000eb00000000800 */
[----:B------:R-:W4:Y:S01]  /*15690*/  MUFU.EX2 R74, R74 ;  /* 0x0000004a004a7308 */ /* 0x000f220000000800 */
[----:B0-----:R-:W-:Y:S01]  /*156a0*/  FADD.FTZ R14, R64, R11 ;  /* 0x0000000b400e7221 */ /* 0x001fe20000010000 */
[----:B-----5:R-:W-:-:S06]  /*156b0*/  FADD.FTZ R10, R70, R3 ;  /* 0x00000003460a7221 */ /* 0x020fcc0000010000 */
[----:B------:R-:W0:Y:S08]  /*156c0*/  MUFU.EX2 R40, R69 ;  /* 0x0000004500287308 */ /* 0x000e300000000800 */
[----:B------:R-:W5:Y:S08]  /*156d0*/  MUFU.EX2 R41, R75 ;  /* 0x0000004b00297308 */ /* 0x000f700000000800 */
[----:B------:R-:W5:Y:S08]  /*156e0*/  MUFU.EX2 R72, R72 ;  /* 0x0000004800487308 */ /* 0x000f700000000800 */
[----:B------:R-:W-:Y:S08]  /*156f0*/  MUFU.EX2 R73, R73 ;  /* 0x0000004900497308 */ /* 0x000ff00000000800 */
[----:B------:R-:W-:Y:S08]  /*15700*/  MUFU.EX2 R76, R76 ;  /* 0x0000004c004c7308 */ /* 0x000ff00000000800 */
[----:B------:R-:W5:Y:S08]  /*15710*/  MUFU.EX2 R4, R77 ;  /* 0x0000004d00047308 */ /* 0x000f700000000800 */
[----:B------:R-:W-:Y:S08]  /*15720*/  MUFU.EX2 R78, R78 ;  /* 0x0000004e004e7308 */ /* 0x000ff00000000800 */
[----:B------:R-:W5:Y:S01]  /*15730*/  MUFU.EX2 R79, R79 ;  /* 0x0000004f004f7308 */ /* 0x000f620000000800 */
[----:B-1----:R-:W-:Y:S01]  /*15740*/  FADD.FTZ R11, R65, R14 ;  /* 0x0000000e410b7221 */ /* 0x002fe20000010000 */
[----:B---3--:R-:W-:Y:S01]  /*15750*/  FADD.FTZ R3, R71, R10 ;  /* 0x0000000a47037221 */ /* 0x008fe20000010000 */
[----:B------:R-:W-:-:S02]  /*15760*/  F2FP.F16.F32.PACK_AB R24, R32, R24 ;  /* 0x000000182018723e */ /* 0x000fc400000000ff */
[----:B------:R-:W-:Y:S02]  /*15770*/  F2FP.F16.F32.PACK_AB R25, R25, R20 ;  /* 0x000000141919723e */ /* 0x000fe400000000ff */
[----:B------:R-:W-:Y:S02]  /*15780*/  F2FP.F16.F32.PACK_AB R27, R43, R27 ;  /* 0x0000001b2b1b723e */ /* 0x000fe400000000ff */
[----:B------:R-:W-:Y:S02]  /*15790*/  F2FP.F16.F32.PACK_AB R30, R44, R30 ;  /* 0x0000001e2c1e723e */ /* 0x000fe400000000ff */
[----:B------:R-:W-:Y:S01]  /*157a0*/  F2FP.F16.F32.PACK_AB R31, R50, R31 ;  /* 0x0000001f321f723e */ /* 0x000fe200000000ff */
[----:B--2---:R-:W-:Y:S01]  /*157b0*/  FADD.FTZ R11, R68, R11 ;  /* 0x0000000b440b7221 */ /* 0x004fe20000010000 */
[----:B----4-:R-:W-:Y:S01]  /*157c0*/  FADD.FTZ R10, R74, R3 ;  /* 0x000000034a0a7221 */ /* 0x010fe20000010000 */
[----:B------:R1:W-:Y:S01]  /*157d0*/  STSM.16.M88.4 [R141], R24 ;  /* 0x000000188d007844 */ /* 0x0003e20000000200 */
[----:B------:R-:W-:-:S02]  /*157e0*/  F2FP.F16.F32.PACK_AB R36, R48, R36 ;  /* 0x000000243024723e */ /* 0x000fc400000000ff */
[----:B------:R-:W-:Y:S01]  /*157f0*/  F2FP.F16.F32.PACK_AB R37, R54, R37 ;  /* 0x000000253625723e */ /* 0x000fe200000000ff */
[----:B------:R2:W-:Y:S01]  /*15800*/  STSM.16.M88.4 [R140], R28 ;  /* 0x0000001c8c007844 */ /* 0x0005e20000000200 */
[----:B------:R-:W-:Y:S02]  /*15810*/  F2FP.F16.F32.PACK_AB R38, R52, R38 ;  /* 0x000000263426723e */ /* 0x000fe400000000ff */
[----:B------:R-:W-:Y:S01]  /*15820*/  F2FP.F16.F32.PACK_AB R39, R58, R39 ;  /* 0x000000273a27723e */ /* 0x000fe200000000ff */
[----:B0-----:R-:W-:Y:S01]  /*15830*/  FADD.FTZ R11, R40, R11 ;  /* 0x0000000b280b7221 */ /* 0x001fe20000010000 */
[----:B-----5:R-:W-:Y:S01]  /*15840*/  FADD.FTZ R3, R41, R10 ;  /* 0x0000000a29037221 */ /* 0x020fe20000010000 */
[----:B------:R-:W-:Y:S02]  /*15850*/  F2FP.F16.F32.PACK_AB R40, R72, R40 ;  /* 0x000000284828723e */ /* 0x000fe400000000ff */
[----:B------:R-:W-:Y:S02]  /*15860*/  F2FP.F16.F32.PACK_AB R41, R4, R41 ;  /* 0x000000290429723e */ /* 0x000fe400000000ff */
[----:B------:R-:W-:-:S02]  /*15870*/  F2FP.F16.F32.PACK_AB R42, R76, R73 ;  /* 0x000000494c2a723e */ /* 0x000fc400000000ff */
[----:B-1----:R-:W-:Y:S02]  /*15880*/  F2FP.F16.F32.PACK_AB R24, R56, R53 ;  /* 0x000000353818723e */ /* 0x002fe400000000ff */
[----:B------:R-:W-:Y:S02]  /*15890*/  F2FP.F16.F32.PACK_AB R25, R62, R59 ;  /* 0x0000003b3e19723e */ /* 0x000fe400000000ff */
[----:B------:R-:W-:Y:S02]  /*158a0*/  F2FP.F16.F32.PACK_AB R26, R60, R57 ;  /* 0x000000393c1a723e */ /* 0x000fe400000000ff */
[----:B------:R-:W-:Y:S02]  /*158b0*/  F2FP.F16.F32.PACK_AB R27, R66, R63 ;  /* 0x0000003f421b723e */ /* 0x000fe400000000ff */
[----:B--2---:R-:W-:Y:S02]  /*158c0*/  F2FP.F16.F32.PACK_AB R28, R64, R61 ;  /* 0x0000003d401c723e */ /* 0x004fe400000000ff */
[----:B------:R-:W-:-:S02]  /*158d0*/  F2FP.F16.F32.PACK_AB R29, R70, R67 ;  /* 0x00000043461d723e */ /* 0x000fc400000000ff */
[----:B------:R-:W-:Y:S02]  /*158e0*/  F2FP.F16.F32.PACK_AB R30, R68, R65 ;  /* 0x00000041441e723e */ /* 0x000fe400000000ff */
[----:B------:R-:W-:Y:S02]  /*158f0*/  F2FP.F16.F32.PACK_AB R31, R74, R71 ;  /* 0x000000474a1f723e */ /* 0x000fe400000000ff */
[----:B------:R-:W-:Y:S01]  /*15900*/  F2FP.F16.F32.PACK_AB R43, R79, R78 ;  /* 0x0000004e4f2b723e */ /* 0x000fe200000000ff */
[----:B------:R0:W-:Y:S04]  /*15910*/  STSM.16.M88.4 [R139+0x27800], R36 ;  /* 0x027800248b007844 */ /* 0x0001e80000000200 */
[----:B------:R0:W-:Y:S04]  /*15920*/  STSM.16.M88.4 [R21], R24 ;  /* 0x0000001815007844 */ /* 0x0001e80000000200 */
[----:B------:R0:W-:Y:S04]  /*15930*/  STSM.16.M88.4 [R141+0x6000], R28 ;  /* 0x0060001c8d007844 */ /* 0x0001e80000000200 */
[----:B------:R0:W-:Y:S01]  /*15940*/  STSM.16.M88.4 [R140+0x6000], R40 ;  /* 0x006000288c007844 */ /* 0x0001e20000000200 */
[----:B------:R-:W-:Y:S01]  /*15950*/  @!PT LDS RZ, [RZ] ;  /* 0x00000000fffff984 */ /* 0x000fe20000000800 */
[----:B------:R-:W-:Y:S01]  /*15960*/  @!PT LDS RZ, [RZ] ;  /* 0x00000000fffff984 */ /* 0x000fe20000000800 */
[----:B------:R-:W-:Y:S01]  /*15970*/  @!PT LDS RZ, [RZ] ;  /* 0x00000000fffff984 */ /* 0x000fe20000000800 */
[----:B------:R-:W-:Y:S01]  /*15980*/  @!PT LDS RZ, [RZ] ;  /* 0x00000000fffff984 */ /* 0x000fe20000000800 */
[----:B------:R1:W-:Y:S06]  /*15990*/  MEMBAR.ALL.CTA ;  /* 0x0000000000007992 */ /* 0x0003ec0000008000 */
[----:B-1----:R-:W1:Y:S01]  /*159a0*/  FENCE.VIEW.ASYNC.S ;  /* 0x00000000000073c6 */ /* 0x002e620000000000 */
[----:B------:R-:W-:Y:S01]  /*159b0*/  ISETP.GT.AND P2, PT, R0, R154, PT ;  /* 0x0000009a0000720c */ /* 0x000fe20003f44270 */
[----:B------:R-:W-:Y:S01]  /*159c0*/  FADD.FTZ R14, R72, R11 ;  /* 0x0000000b480e7221 */ /* 0x000fe20000010000 */
[----:B------:R-:W-:-:S03]  /*159d0*/  FADD.FTZ R3, R4, R3 ;  /* 0x0000000304037221 */ /* 0x000fc60000010000 */
[----:B------:R-:W-:Y:S01]  /*159e0*/  FADD.FTZ R11, R73, R14 ;  /* 0x0000000e490b7221 */ /* 0x000fe20000010000 */
[----:B------:R-:W-:Y:S01]  /*159f0*/  FADD.FTZ R3, R78, R3 ;  /* 0x000000034e037221 */ /* 0x000fe20000010000 */
        /* <DEDUP_REMOVED lines=50> */
[----:B------:R-:W-:-:S02]  /*15d20*/  VIADD R0, R0, 0xffffffff ;  /* 0xffffffff00007836 */ /* 0x000fc40000000000 */
[----:B------:R-:W-:Y:S02]  /*15d30*/  IMAD.MOV.U32 R14, RZ, RZ, R18 ;  /* 0x000000ffff0e7224 */ /* 0x000fe400078e0012 */
[----:B------:R-:W-:Y:S02]  /*15d40*/  IMAD.MOV.U32 R10, RZ, RZ, R16 ;  /* 0x000000ffff0a7224 */ /* 0x000fe400078e0010 */
[----:B------:R-:W-:Y:S02]  /*15d50*/  IMAD.MOV.U32 R5, RZ, RZ, R13 ;  /* 0x000000ffff057224 */ /* 0x000fe400078e000d */
[----:B------:R-:W-:Y:S01]  /*15d60*/  IMAD.MOV.U32 R11, RZ, RZ, R12 ;  /* 0x000000ffff0b7224 */ /* 0x000fe200078e000c */
[----:B-1----:R-:W-:Y:S01]  /*15d70*/  NOP ;  /* 0x0000000000007918 */ /* 0x002fe20000000000 */
[----:B0-----:R-:W-:Y:S05]  /*15d80*/  @P2 BRA `(.L_x_1537) ;  /* 0xffffffd400242947 */ /* 0x001fea000383ffff */
.L_x_1527:
[----:B------:R-:W2:Y:S02]  /*15d90*/  LDL R5, [R1+0x44] ;  /* 0x0000440001057983 */ /* 0x000ea40000100800 */
[----:B--2---:R-:W-:-:S13]  /*15da0*/  ISETP.GE.AND P2, PT, R0, R5, PT ;  /* 0x000000050000720c */ /* 0x004fda0003f46270 */
[----:B------:R-:W-:Y:S05]  /*15db0*/  @!P2 BRA `(.L_x_1538) ;  /* 0x0000003c0000a947 */ /* 0x000fea0003800000 */
[----:B------:R-:W-:Y:S02]  /*15dc0*/  IMAD.MOV.U32 R5, RZ, RZ, R13 ;  /* 0x000000ffff057224 */ /* 0x000fe400078e000d */
[----:B------:R-:W-:Y:S02]  /*15dd0*/  IMAD.MOV.U32 R10, RZ, RZ, R12 ;  /* 0x000000ffff0a7224 */ /* 0x000fe400078e000c */
[----:B------:R-:W-:Y:S02]  /*15de0*/  IMAD.MOV.U32 R14, RZ, RZ, R18 ;  /* 0x000000ffff0e7224 */ /* 0x000fe400078e0012 */
[----:B------:R-:W-:-:S07]  /*15df0*/  IMAD.MOV.U32 R11, RZ, RZ, R16 ;  /* 0x000000ffff0b7224 */ /* 0x000fce00078e0010 */
.L_x_1556:
        /* <DEDUP_REMOVED lines=10> */
.L_x_1540:
[----:B------:R-:W-:Y:S01]  /*15ea0*/  IMAD R12, R16, 0x8, R2 ;  /* 0x00000008100c7824 */ /* 0x000fe200078e0202 */
[----:B------:R-:W-:-:S04]  /*15eb0*/  SHF.L.U32 R13, R18, 0x1f, RZ ;  /* 0x0000001f120d7819 */ /* 0x000fc800000006ff */
[----:B------:R0:W1:Y:S01]  /*15ec0*/  SYNCS.PHASECHK.TRANS64.TRYWAIT P3, [R12+URZ+0x2d830], R13 ;  /* 0x02d8300d0c0075a7 */ /* 0x000062000806017f */
[----:B------:R-:W-:Y:S05]  /*15ed0*/  @!P0 BRA `(.L_x_1541) ;  /* 0x0000000000048947 */ /* 0x000fea0003800000 */
[----:B------:R-:W-:Y:S01]  /*15ee0*/  BPT.TRAP 0x1 ;  /* 0x000000040000795c */ /* 0x000fe20000300000 */
.L_x_1541:
[----:B------:R-:W-:Y:S04]  /*15ef0*/  BSSY B0, `(.L_x_1539) ;  /* 0x0000004000007945 */ /* 0x000fe80003800000 */
[----:B-1----:R-:W-:Y:S05]  /*15f00*/  @P3 BRA `(.L_x_1542) ;  /* 0x0000000000083947 */ /* 0x002fea0003800000 */
[----:B------:R-:W1:Y:S02]  /*15f10*/  SYNCS.PHASECHK.TRANS64.TRYWAIT P3, [R12+URZ+0x2d830], R13 ;  /* 0x02d8300d0c0075a7 */ /* 0x000e64000806017f */
[----:B-1----:R-:W-:Y:S05]  /*15f20*/  @!P3 BRA `(.L_x_1543) ;  /* 0x000000ec0064b947 */ /* 0x002fea0003800000 */
.L_x_1542:
[----:B------:R-:W-:Y:S05]  /*15f30*/  BSYNC B0 ;  /* 0x0000000000007941 */ /* 0x000fea0003800000 */
.L_x_1539:
        /* <DEDUP_REMOVED lines=60> */
.L_x_1545:
[----:B------:R-:W-:Y:S01]  /*16300*/  SHF.L.U32 R12, R14, 0x1f, RZ ;  /* 0x0000001f0e0c7819 */ /* 0x000fe200000006ff */
[----:B------:R-:W-:-:S04]  /*16310*/  IMAD R13, R11, 0x8, R2 ;  /* 0x000000080b0d7824 */ /* 0x000fc800078e0202 */
[----:B------:R0:W1:Y:S01]  /*16320*/  SYNCS.PHASECHK.TRANS64.TRYWAIT P2, [R13+URZ+0x2d850], R12 ;  /* 0x02d8500c0d0075a7 */ /* 0x000062000804017f */
[----:B------:R-:W-:Y:S05]  /*16330*/  @!P0 BRA `(.L_x_1546) ;  /* 0x0000000000048947 */ /* 0x000fea0003800000 */
[----:B------:R-:W-:Y:S01]  /*16340*/  BPT.TRAP 0x1 ;  /* 0x000000040000795c */ /* 0x000fe20000300000 */
.L_x_1546:
[----:B-1----:R-:W-:Y:S05]  /*16350*/  @P2 BRA `(.L_x_1544) ;  /* 0x0000000000082947 */ /* 0x002fea0003800000 */
[----:B------:R-:W1:Y:S02]  /*16360*/  SYNCS.PHASECHK.TRANS64.TRYWAIT P2, [R13+URZ+0x2d850], R12 ;  /* 0x02d8500c0d0075a7 */ /* 0x000e64000804017f */
[----:B-1----:R-:W-:Y:S05]  /*16370*/  @!P2 BRA `(.L_x_1547) ;  /* 0x000000e80064a947 */ /* 0x002fea0003800000 */
.L_x_1544:
[----:B------:R-:W2:Y:S01]  /*16380*/  LDL R142, [R1+0x18] ;  /* 0x00001800018e7983 */ /* 0x000ea20000100800 */
[----:B------:R-:W3:Y:S03]  /*16390*/  @P5 LDC R14, c[0x0][0x44c] ;  /* 0x00011300ff0e5b82 */ /* 0x000ee60000000800 */
[----:B------:R-:W2:Y:S05]  /*163a0*/  LDL R20, [R1+0x40] ;  /* 0x0000400001147983 */ /* 0x000eaa0000100800 */
[----:B01----:R-:W0:Y:S01]  /*163b0*/  @P5 LDC R13, c[0x0][0x450] ;  /* 0x00011400ff0d5b82 */ /* 0x003e220000000800 */
[----:B------:R-:W-:Y:S05]  /*163c0*/  WARPSYNC.ALL ;  /* 0x0000000000007948 */ /* 0x000fea0003800000 */
[----:B--2---:R-:W-:-:S02]  /*163d0*/  IMAD.IADD R12, R20, 0x1, R142 ;  /* 0x00000001140c7824 */ /* 0x004fc400078e028e */
[----:B------:R-:W2:Y:S01]  /*163e0*/  LDL R142, [R1+0x3c] ;  /* 0x00003c00018e7983 */ /* 0x000ea20000100800 */
[----:B------:R-:W-:Y:S01]  /*163f0*/  IMAD.MOV.U32 R15, RZ, RZ, -0x7fffffe0 ;  /* 0x80000020ff0f7424 */ /* 0x000fe200078e00ff */
[----:B------:R-:W-:Y:S01]  /*16400*/  WARPGROUP.ARRIVE ;  /* 0x00000000000079c5 */ /* 0x000fe20000000000 */
[----:B---3--:R-:W-:-:S05]  /*16410*/  @P5 IMAD.HI.U32 R14, R12, R14, RZ ;  /* 0x0000000e0c0e5227 */ /* 0x008fca00078e00ff */
[----:B------:R-:W1:Y:S01]  /*16420*/  S2R R144, SR_TID.X ;  /* 0x0000000000907919 */ /* 0x000e620000002100 */
[C---:B------:R-:W-:Y:S01]  /*16430*/  R2UR UR11, R15.reuse ;  /* 0x000000000f0b72ca */ /* 0x040fe200000e0000 */
[----:B------:R-:W-:Y:S01]  /*16440*/  IMAD.MOV.U32 R21, RZ, RZ, -0x7fffffe0 ;  /* 0x80000020ff157424 */ /* 0x000fe200078e00ff */
[----:B0-----:R-:W-:Y:S01]  /*16450*/  @P5 SHF.R.U32.HI R12, RZ, R13, R14 ;  /* 0x0000000dff0c5219 */ /* 0x001fe2000001160e */
[----:B------:R-:W-:Y:S01]  /*16460*/  VIADD R13, R2, 0x400 ;  /* 0x00000400020d7836 */ /* 0x000fe20000000000 */
[----:B------:R-:W-:Y:S01]  /*16470*/  R2UR UR47, R15 ;  /* 0x000000000f2f72ca */ /* 0x000fe200000e0000 */
[----:B------:R-:W-:Y:S01]  /*16480*/  IMAD.MOV.U32 R15, RZ, RZ, 0x40000040 ;  /* 0x40000040ff0f7424 */ /* 0x000fe200078e00ff */
[----:B------:R-:W-:Y:S02]  /*16490*/  R2UR UR15, R21 ;  /* 0x00000000150f72ca */ /* 0x000fe400000e0000 */
[----:B------:R-:W-:Y:S02]  /*164a0*/  SHF.R.U32.HI R13, RZ, 0x4, R13 ;  /* 0x00000004ff0d7819 */ /* 0x000fe4000001160d */
[----:B------:R-:W-:Y:S01]  /*164b0*/  R2UR UR9, R15 ;  /* 0x000000000f0972ca */ /* 0x000fe200000e0000 */
[----:B------:R-:W-:Y:S01]  /*164c0*/  IMAD.MOV.U32 R15, RZ, RZ, 0x40000040 ;  /* 0x40000040ff0f7424 */ /* 0x000fe200078e00ff */
[----:B------:R-:W-:-:S02]  /*164d0*/  LOP3.LUT R13, R13, 0x3fff, RZ, 0xc0, !PT ;  /* 0x00003fff0d0d7812 */ /* 0x000fc400078ec0ff */
[----:B------:R-:W-:Y:S02]  /*164e0*/  R2UR UR19, R21 ;  /* 0x00000000151372ca */ /* 0x000fe400000e0000 */
[----:B------:R-:W-:Y:S02]  /*164f0*/  LOP3.LUT R13, R13, 0x2000000, RZ, 0xfc, !PT ;  /* 0x020000000d0d7812 */ /* 0x000fe400078efcff */
[C---:B------:R-:W-:Y:S02]  /*16500*/  R2UR UR23, R21.reuse ;  /* 0x00000000151772ca */ /* 0x040fe400000e0000 */
[----:B------:R-:W-:Y:S01]  /*16510*/  R2UR UR27, R21 ;  /* 0x00000000151b72ca */ /* 0x000fe200000e0000 */
[----:B------:R-:W-:Y:S01]  /*16520*/  IMAD R14, R11, 0x600, R13 ;  /* 0x000006000b0e7824 */ /* 0x000fe200078e020d */
[C---:B------:R-:W-:Y:S01]  /*16530*/  R2UR UR31, R21.reuse ;  /* 0x00000000151f72ca */ /* 0x040fe200000e0000 */
[----:B------:R-:W-:Y:S01]  /*16540*/  FMUL.FTZ R13, R24, UR48 ;  /* 0x00000030180d7c20 */ /* 0x000fe20008410000 */
[----:B------:R-:W-:Y:S01]  /*16550*/  R2UR UR35, R21 ;  /* 0x00000000152372ca */ /* 0x000fe200000e0000 */
[C---:B------:R-:W-:Y:S01]  /*16560*/  VIADD R20, R14.reuse, 0x40 ;  /* 0x000000400e147836 */ /* 0x040fe20000000000 */
[----:B------:R-:W-:Y:S01]  /*16570*/  R2UR UR10, R14 ;  /* 0x000000000e0a72ca */ /* 0x000fe200000e0000 */
[----:B------:R-:W-:Y:S01]  /*16580*/  IMAD.MOV.U32 R21, RZ, RZ, 0x40000040 ;  /* 0x40000040ff157424 */ /* 0x000fe200078e00ff */
[----:B------:R-:W-:Y:S01]  /*16590*/  R2UR UR45, R15 ;  /* 0x000000000f2d72ca */ /* 0x000fe200000e0000 */
[----:B------:R-:W-:Y:S01]  /*165a0*/  FMUL.FTZ R15, R25, UR48 ;  /* 0x00000030190f7c20 */ /* 0x000fe20008410000 */
[----:B------:R-:W-:Y:S01]  /*165b0*/  R2UR UR14, R20 ;  /* 0x00000000140e72ca */ /* 0x000fe200000e0000 */
[----:B------:R-:W-:Y:S01]  /*165c0*/  VIADD R20, R14, 0x80 ;  /* 0x000000800e147836 */ /* 0x000fe20000000000 */
[----:B------:R-:W-:Y:S01]  /*165d0*/  R2UR UR13, R21 ;  /* 0x00000000150d72ca */ /* 0x000fe200000e0000 */
[----:B------:R-:W-:Y:S01]  /*165e0*/  IMAD.MOV.U32 R21, RZ, RZ, 0x40000040 ;  /* 0x40000040ff157424 */ /* 0x000fe200078e00ff */
[----:B-1----:R-:W-:Y:S01]  /*165f0*/  SHF.R.U32.HI R143, RZ, 0x7, R144 ;  /* 0x00000007ff8f7819 */ /* 0x002fe20000011690 */
[----:B------:R-:W-:Y:S01]  /*16600*/  FMUL.FTZ R25, R29, UR48 ;  /* 0x000000301d197c20 */ /* 0x000fe20008410000 */
[----:B------:R-:W-:Y:S01]  /*16610*/  R2UR UR18, R20 ;  /* 0x00000000141272ca */ /* 0x000fe200000e0000 */
[----:B------:R-:W-:Y:S01]  /*16620*/  VIADD R20, R14, 0xc0 ;  /* 0x000000c00e147836 */ /* 0x000fe20000000000 */
[----:B------:R-:W-:Y:S01]  /*16630*/  R2UR UR17, R21 ;  /* 0x00000000151172ca */ /* 0x000fe200000e0000 */
[----:B------:R-:W-:Y:S01]  /*16640*/  IMAD.MOV.U32 R21, RZ, RZ, 0x40000040 ;  /* 0x40000040ff157424 */ /* 0x000fe200078e00ff */
[----:B------:R-:W-:Y:S01]  /*16650*/  ISETP.GE.U32.AND P2, PT, R144, 0x180, PT ;  /* 0x000001809000780c */ /* 0x000fe20003f46070 */
[----:B------:R-:W-:Y:S01]  /*16660*/  FMUL.FTZ R29, R33, UR48 ;  /* 0x00000030211d7c20 */ /* 0x000fe20008410000 */
[----:B------:R-:W-:Y:S01]  /*16670*/  R2UR UR22, R20 ;  /* 0x00000000141672ca */ /* 0x000fe200000e0000 */
[----:B------:R-:W-:Y:S01]  /*16680*/  VIADD R20, R14, 0x100 ;  /* 0x000001000e147836 */ /* 0x000fe20000000000 */
[----:B------:R-:W-:Y:S01]  /*16690*/  R2UR UR21, R21 ;  /* 0x00000000151572ca */ /* 0x000fe200000e0000 */
[----:B------:R-:W-:-:S02]  /*166a0*/  IMAD.MOV.U32 R21, RZ, RZ, 0x40000040 ;  /* 0x40000040ff157424 */ /* 0x000fc400078e00ff */
[----:B------:R-:W-:Y:S01]  /*166b0*/  FMUL.FTZ R33, R38, UR48 ;  /* 0x0000003026217c20 */ /* 0x000fe20008410000 */
[----:B------:R-:W-:Y:S01]  /*166c0*/  FMUL.FTZ R38, R43, UR48 ;  /* 0x000000302b267c20 */ /* 0x000fe20008410000 */
[----:B------:R-:W-:Y:S01]  /*166d0*/  R2UR UR26, R20 ;  /* 0x00000000141a72ca */ /* 0x000fe200000e0000 */
[----:B------:R-:W-:Y:S01]  /*166e0*/  VIADD R20, R14, 0x140 ;  /* 0x000001400e147836 */ /* 0x000fe20000000000 */
[----:B------:R-:W-:Y:S01]  /*166f0*/  R2UR UR25, R21 ;  /* 0x00000000151972ca */ /* 0x000fe200000e0000 */
[----:B------:R-:W-:Y:S02]  /*16700*/  IMAD.MOV.U32 R21, RZ, RZ, 0x40000040 ;  /* 0x40000040ff157424 */ /* 0x000fe400078e00ff */
[----:B------:R-:W-:Y:S01]  /*16710*/  FMUL.FTZ R43, R48, UR48 ;  /* 0x00000030302b7c20 */ /* 0x000fe20008410000 */
[----:B------:R-:W-:Y:S01]  /*16720*/  FMUL.FTZ R48, R54, UR48 ;  /* 0x0000003036307c20 */ /* 0x000fe20008410000 */
[----:B------:R-:W-:Y:S01]  /*16730*/  R2UR UR30, R20 ;  /* 0x00000000141e72ca */ /* 0x000fe200000e0000 */
[C---:B------:R-:W-:Y:S01]  /*16740*/  VIADD R20, R14.reuse, 0x180 ;  /* 0x000001800e147836 */ /* 0x040fe20000000000 */
[----:B------:R-:W-:Y:S01]  /*16750*/  R2UR UR29, R21 ;  /* 0x00000000151d72ca */ /* 0x000fe200000e0000 */
[----:B------:R-:W-:-:S02]  /*16760*/  VIADD R14, R14, 0x1c0 ;  /* 0x000001c00e0e7836 */ /* 0x000fc40000000000 */
[----:B------:R-:W-:Y:S01]  /*16770*/  FMUL.FTZ R54, R58, UR48 ;  /* 0x000000303a367c20 */ /* 0x000fe20008410000 */
[----:B------:R-:W-:Y:S01]  /*16780*/  IMAD.MOV.U32 R21, RZ, RZ, 0x40000040 ;  /* 0x40000040ff157424 */ /* 0x000fe200078e00ff */
[----:B------:R-:W-:Y:S01]  /*16790*/  R2UR UR34, R20 ;  /* 0x00000000142272ca */ /* 0x000fe200000e0000 */
[----:B------:R-:W-:Y:S01]  /*167a0*/  FMUL.FTZ R58, R62, UR48 ;  /* 0x000000303e3a7c20 */ /* 0x000fe20008410000 */
[----:B------:R-:W-:Y:S01]  /*167b0*/  R2UR UR46, R14 ;  /* 0x000000000e2e72ca */ /* 0x000fe200000e0000 */
[----:B------:R-:W0:Y:S01]  /*167c0*/  SHFL.IDX PT, R144, R12, RZ, 0x1c1f ;  /* 0x001c1fff0c907589 */ /* 0x000e2200000e0000 */
[----:B------:R-:W-:Y:S01]  /*167d0*/  R2UR UR33, R21 ;  /* 0x00000000152172ca */ /* 0x000fe200000e0000 */
        /* <DEDUP_REMOVED lines=18> */
[----:B------:R-:W1:Y:S08]  /*16900*/  MUFU.TANH R13, R13 ;  /* 0x0000000d000d7308 */ /* 0x000e700000002400 */
[----:B------:R-:W3:Y:S08]  /*16910*/  MUFU.TANH R15, R15 ;  /* 0x0000000f000f7308 */ /* 0x000ef00000002400 */
        /* <DEDUP_REMOVED lines=24> */
[----:B--2---:R-:W-:Y:S01]  /*16aa0*/  LOP3.LUT R14, R142, 0x10000, RZ, 0xfc, !PT ;  /* 0x000100008e0e7812 */ /* 0x004fe200078efcff */
[----:B------:R-:W-:Y:S01]  /*16ab0*/  FMUL.FTZ R142, R81, UR48 ;  /* 0x00000030518e7c20 */ /* 0x000fe20008410000 */
[----:B------:R-:W-:-:S02]  /*16ac0*/  IMAD.SHL.U32 R81, R0, 0x80, RZ ;  /* 0x0000008000517824 */ /* 0x000fc400078e00ff */
[C---:B------:R-:W-:Y:S01]  /*16ad0*/  R2UR UR8, R14.reuse ;  /* 0x000000000e0872ca */ /* 0x040fe200000e0000 */
[----:B------:R-:W-:Y:S02]  /*16ae0*/  VIADD R20, R14, 0x2 ;  /* 0x000000020e147836 */ /* 0x000fe40000000000 */
[----:B------:R-:W2:Y:S03]  /*16af0*/  MUFU.TANH R142, R142 ;  /* 0x0000008e008e7308 */ /* 0x000ea60000002400 */
[----:B------:R-:W-:Y:S01]  /*16b00*/  R2UR UR12, R20 ;  /* 0x00000000140c72ca */ /* 0x000fe200000e0000 */
[----:B------:R-:W-:-:S05]  /*16b10*/  VIADD R20, R14, 0x4 ;  /* 0x000000040e147836 */ /* 0x000fca0000000000 */
[----:B------:R-:W-:Y:S01]  /*16b20*/  R2UR UR16, R20 ;  /* 0x00000000141072ca */ /* 0x000fe200000e0000 */
[----:B------:R-:W-:Y:S01]  /*16b30*/  HGMMA.64x96x16.F32 R88, gdesc[UR8].tnspB, R88, gsb0 ;  /* 0x41600000085879f0 */ /* 0x000fe20008000858 */
[----:B------:R-:W-:-:S05]  /*16b40*/  VIADD R20, R14, 0x6 ;  /* 0x000000060e147836 */ /* 0x000fca0000000000 */
[----:B------:R-:W-:Y:S01]  /*16b50*/  R2UR UR20, R20 ;  /* 0x00000000141472ca */ /* 0x000fe200000e0000 */
[----:B------:R-:W-:-:S05]  /*16b60*/  VIADD R20, R14, 0x600 ;  /* 0x000006000e147836 */ /* 0x000fca0000000000 */
[----:B------:R-:W-:Y:S01]  /*16b70*/  R2UR UR24, R20 ;  /* 0x00000000141872ca */ /* 0x000fe200000e0000 */
[----:B------:R-:W-:-:S05]  /*16b80*/  VIADD R20, R14, 0x602 ;  /* 0x000006020e147836 */ /* 0x000fca0000000000 */
[----:B------:R-:W-:Y:S01]  /*16b90*/  R2UR UR28, R20 ;  /* 0x00000000141c72ca */ /* 0x000fe200000e0000 */
[C---:B------:R-:W-:Y:S02]  /*16ba0*/  VIADD R20, R14.reuse, 0x604 ;  /* 0x000006040e147836 */ /* 0x040fe40000000000 */
[----:B------:R-:W-:-:S03]  /*16bb0*/  VIADD R14, R14, 0x606 ;  /* 0x000006060e0e7836 */ /* 0x000fc60000000000 */
        /* <DEDUP_REMOVED lines=110> */
[----:B-1234-:R-:W-:Y:S06]  /*172a0*/  @!P4 BRA `(.L_x_1548) ;  /* 0x000000000058c947 */ /* 0x01efec0003800000 */
        /* <DEDUP_REMOVED lines=12> */
.L_x_1550:
[----:B------:R-:W-:-:S05]  /*17370*/  IMAD.U32 R154, RZ, RZ, UR5 ;  /* 0x00000005ff9a7e24 */ /* 0x000fca000f8e00ff */
[----:B------:R-:W-:-:S13]  /*17380*/  ISETP.NE.AND P2, PT, R154, 0x1, PT ;  /* 0x000000019a00780c */ /* 0x000fda0003f45270 */
[----:B------:R-:W0:Y:S02]  /*17390*/  @P2 LDC.64 R50, c[0x0][0x9e8] ;  /* 0x00027a00ff322b82 */ /* 0x000e240000000a00 */
[----:B0-----:R-:W-:-:S05]  /*173a0*/  @P2 IMAD.HI.U32 R50, R144, R50, RZ ;  /* 0x0000003290322227 */ /* 0x001fca00078e00ff */
[----:B------:R-:W-:-:S07]  /*173b0*/  @P2 SHF.R.U32.HI R144, RZ, R51, R50 ;  /* 0x00000033ff902219 */ /* 0x000fce0000011632 */
.L_x_1551:
[----:B------:R-:W-:Y:S05]  /*173c0*/  BSYNC B0 ;  /* 0x0000000000007941 */ /* 0x000fea0003800000 */
.L_x_1549:
[----:B------:R-:W-:-:S04]  /*173d0*/  IMAD R144, R144, R154, -R81 ;  /* 0x0000009a90907224 */ /* 0x000fc800078e0a51 */
[----:B------:R-:W-:-:S05]  /*173e0*/  IMAD R144, R138, -0x2, R144 ;  /* 0xfffffffe8a907824 */ /* 0x000fca00078e0290 */
[----:B------:R-:W-:Y:S02]  /*173f0*/  VIMNMX R85, R85, R144, !PT ;  /* 0x0000009055557248 */ /* 0x000fe40007fe0100 */
[----:B------:R-:W-:-:S07]  /*17400*/  VIADDMNMX R86, R144, R154, R86, PT ;  /* 0x0000009a90567246 */ /* 0x000fce0003800156 */
.L_x_1548:
[----:B------:R-:W-:Y:S01]  /*17410*/  ISETP.GT.AND P3, PT, R0, -0x1, PT ;  /* 0xffffffff0000780c */ /* 0x000fe20003f64270 */
[----:B------:R-:W0:Y:S03]  /*17420*/  SHFL.IDX PT, R12, R12, 0x1, 0x1c1f ;  /* 0x003c1f000c0c7f89 */ /* 0x000e2600000e0000 */
[----:B------:R-:W-:-:S04]  /*17430*/  ISETP.GT.AND P2, PT, R85, RZ, P3 ;  /* 0x000000ff5500720c */ /* 0x000fc80001f44270 */
[----:B------:R-:W-:-:S04]  /*17440*/  ISETP.LT.OR P2, PT, R86, 0x1, P2 ;  /* 0x000000015600780c */ /* 0x000fc80001741670 */
[----:B------:R-:W-:Y:S02]  /*17450*/  FSEL R50, R13, -INF , !P2 ;  /* 0xff8000000d327808 */ /* 0x000fe40005000000 */
[----:B------:R-:W-:-:S04]  /*17460*/  ISETP.GT.AND P2, PT, R85, 0x1, P3 ;  /* 0x000000015500780c */ /* 0x000fc80001f44270 */
[----:B------:R-:W-:-:S04]  /*17470*/  ISETP.LT.OR P2, PT, R86, 0x2, P2 ;  /* 0x000000025600780c */ /* 0x000fc80001741670 */
[----:B------:R-:W-:Y:S02]  /*17480*/  FSEL R15, R15, -INF , !P2 ;  /* 0xff8000000f0f7808 */ /* 0x000fe40005000000 */
[----:B------:R-:W-:Y:S01]  /*17490*/  ISETP.GT.AND P2, PT, R85, 0x8, P3 ;  /* 0x000000085500780c */ /* 0x000fe20001f44270 */
[--C-:B0-----:R-:W-:Y:S02]  /*174a0*/  IMAD.IADD R143, R143, 0x1, R12.reuse ;  /* 0x000000018f8f7824 */ /* 0x101fe400078e020c */
[----:B------:R-:W-:Y:S01]  /*174b0*/  IMAD.IADD R87, R87, 0x1, R12 ;  /* 0x0000000157577824 */ /* 0x000fe200078e020c */
[----:B------:R-:W-:-:S04]  /*174c0*/  ISETP.LT.OR P2, PT, R86, 0x9, P2 ;  /* 0x000000095600780c */ /* 0x000fc80001741670 */
[----:B------:R-:W-:Y:S02]  /*174d0*/  FSEL R21, R21, -INF , !P2 ;  /* 0xff80000015157808 */ /* 0x000fe40005000000 */
[----:B------:R-:W-:-:S04]  /*174e0*/  ISETP.GT.AND P2, PT, R85, 0x9, P3 ;  /* 0x000000095500780c */ /* 0x000fc80001f44270 */
        /* <DEDUP_REMOVED lines=85> */
[----:B------:R-:W-:Y:S01]  /*17a40*/  FSEL R84, R84, -INF , !P2 ;  /* 0xff80000054547808 */ /* 0x000fe20005000000 */
[----:B------:R-:W-:Y:S08]  /*17a50*/  @!P4 BRA `(.L_x_1552) ;  /* 0x000000000058c947 */ /* 0x000ff00003800000 */
        /* <DEDUP_REMOVED lines=12> */
.L_x_1554:
[----:B------:R-:W-:-:S05]  /*17b20*/  IMAD.U32 R85, RZ, RZ, UR5 ;  /* 0x00000005ff557e24 */ /* 0x000fca000f8e00ff */
[----:B------:R-:W-:-:S13]  /*17b30*/  ISETP.NE.AND P2, PT, R85, 0x1, PT ;  /* 0x000000015500780c */ /* 0x000fda0003f45270 */
[----:B------:R-:W0:Y:S02]  /*17b40*/  @P2 LDC.64 R12, c[0x0][0x9e8] ;  /* 0x00027a00ff0c2b82 */ /* 0x000e240000000a00 */
[----:B0-----:R-:W-:-:S05]  /*17b50*/  @P2 IMAD.HI.U32 R12, R51, R12, RZ ;  /* 0x0000000c330c2227 */ /* 0x001fca00078e00ff */
[----:B------:R-:W-:-:S07]  /*17b60*/  @P2 SHF.R.U32.HI R51, RZ, R13, R12 ;  /* 0x0000000dff332219 */ /* 0x000fce000001160c */
.L_x_1555:
[----:B------:R-:W-:Y:S05]  /*17b70*/  BSYNC B0 ;  /* 0x0000000000007941 */ /* 0x000fea0003800000 */
.L_x_1553:
[----:B------:R-:W-:-:S04]  /*17b80*/  IMAD R51, R51, R85, -R81 ;  /* 0x0000005533337224 */ /* 0x000fc800078e0a51 */
[----:B------:R-:W-:-:S05]  /*17b90*/  IMAD R51, R138, -0x2, R51 ;  /* 0xfffffffe8a337824 */ /* 0x000fca00078e0233 */
[----:B------:R-:W-:Y:S02]  /*17ba0*/  VIMNMX R87, R87, R51, !PT ;  /* 0x0000003357577248 */ /* 0x000fe40007fe0100 */
[----:B------:R-:W-:-:S07]  /*17bb0*/  VIADDMNMX R143, R51, R85, R143, PT ;  /* 0x00000055338f7246 */ /* 0x000fce000380018f */
.L_x_1552:
        /* <DEDUP_REMOVED lines=94> */
[----:B------:R-:W-:Y:S01]  /*181a0*/  FFMA.FTZ R10, R84, UR41, -R10 ;  /* 0x00000029540a7c23 */ /* 0x000fe2000801080a */
[----:B------:R-:W-:Y:S01]  /*181b0*/  FSEL R30, R30, -INF , !P2 ;  /* 0xff8000001e1e7808 */ /* 0x000fe20005000000 */
[----:B------:R-:W0:Y:S01]  /*181c0*/  MUFU.EX2 R32, R50 ;  /* 0x0000003200207308 */ /* 0x000e220000000800 */
[----:B------:R-:W-:-:S04]  /*181d0*/  ISETP.GT.AND P2, PT, R87, 0x18, P3 ;  /* 0x000000185700780c */ /* 0x000fc80001f44270 */
[----:B------:R-:W-:-:S03]  /*181e0*/  ISETP.LT.OR P2, PT, R143, 0x19, P2 ;  /* 0x000000198f00780c */ /* 0x000fc60001741670 */
[----:B------:R-:W1:Y:S01]  /*181f0*/  MUFU.EX2 R15, R15 ;  /* 0x0000000f000f7308 */ /* 0x000e620000000800 */
[----:B------:R-:W-:Y:S02]  /*18200*/  FSEL R84, R33, -INF , !P2 ;  /* 0xff80000021547808 */ /* 0x000fe40005000000 */
[----:B------:R-:W-:-:S04]  /*18210*/  ISETP.GT.AND P2, PT, R87, 0x19, P3 ;  /* 0x000000195700780c */ /* 0x000fc80001f44270 */
[----:B------:R-:W-:Y:S01]  /*18220*/  ISETP.LT.OR P2, PT, R143, 0x1a, P2 ;  /* 0x0000001a8f00780c */ /* 0x000fe20001741670 */
[----:B------:R-:W3:Y:S01]  /*18230*/  MUFU.EX2 R21, R21 ;  /* 0x0000001500157308 */ /* 0x000ee20000000800 */
[----:B0-----:R-:W-:Y:S02]  /*18240*/  FFMA.FTZ R4, R11, R4, R32 ;  /* 0x000000040b047223 */ /* 0x001fe40000010020 */
[----:B------:R-:W-:Y:S02]  /*18250*/  FSEL R85, R34, -INF , !P2 ;  /* 0xff80000022557808 */ /* 0x000fe40005000000 */
[----:B------:R-:W-:-:S03]  /*18260*/  ISETP.GT.AND P2, PT, R87, 0x20, P3 ;  /* 0x000000205700780c */ /* 0x000fc60001f44270 */
[----:B------:R-:W0:Y:S01]  /*18270*/  MUFU.EX2 R25, R25 ;  /* 0x0000001900197308 */ /* 0x000e220000000800 */
[----:B------:R-:W-:Y:S01]  /*18280*/  ISETP.LT.OR P2, PT, R143, 0x21, P2 ;  /* 0x000000218f00780c */ /* 0x000fe20001741670 */
[C---:B-1----:R-:W-:Y:S01]  /*18290*/  FADD.FTZ R4, R15.reuse, R4 ;  /* 0x000000040f047221 */ /* 0x042fe20000010000 */
[----:B------:R-:W-:Y:S02]  /*182a0*/  F2FP.F16.F32.PACK_AB R32, R15, R32 ;  /* 0x000000200f20723e */ /* 0x000fe400000000ff */
[----:B------:R-:W-:Y:S02]  /*182b0*/  FSEL R36, R36, -INF , !P2 ;  /* 0xff80000024247808 */ /* 0x000fe40005000000 */
[----:B------:R-:W-:Y:S01]  /*182c0*/  ISETP.GT.AND P2, PT, R87, 0x21, P3 ;  /* 0x000000215700780c */ /* 0x000fe20001f44270 */
[----:B------:R-:W1:Y:S01]  /*182d0*/  MUFU.EX2 R27, R27 ;  /* 0x0000001b001b7308 */ /* 0x000e620000000800 */
[----:B---3--:R-:W-:Y:S02]  /*182e0*/  FADD.FTZ R4, R21, R4 ;  /* 0x0000000415047221 */ /* 0x008fe40000010000 */
[----:B------:R-:W-:-:S04]  /*182f0*/  ISETP.LT.OR P2, PT, R143, 0x22, P2 ;  /* 0x000000228f00780c */ /* 0x000fc80001741670 */
[----:B------:R-:W-:Y:S01]  /*18300*/  FSEL R38, R38, -INF , !P2 ;  /* 0xff80000026267808 */ /* 0x000fe20005000000 */
[----:B------:R-:W3:Y:S01]  /*18310*/  MUFU.EX2 R29, R29 ;  /* 0x0000001d001d7308 */ /* 0x000ee20000000800 */
[----:B------:R-:W-:Y:S01]  /*18320*/  ISETP.GT.AND P2, PT, R87, 0x28, P3 ;  /* 0x000000285700780c */ /* 0x000fe20001f44270 */
[C---:B0-----:R-:W-:Y:S01]  /*18330*/  FADD.FTZ R4, R25.reuse, R4 ;  /* 0x0000000419047221 */ /* 0x041fe20000010000 */
[----:B------:R-:W-:Y:S02]  /*18340*/  F2FP.F16.F32.PACK_AB R34, R25, R21 ;  /* 0x000000151922723e */ /* 0x000fe400000000ff */
[----:B------:R-:W-:-:S03]  /*18350*/  ISETP.LT.OR P2, PT, R143, 0x29, P2 ;  /* 0x000000298f00780c */ /* 0x000fc60001741670 */
[----:B------:R-:W-:Y:S01]  /*18360*/  MUFU.EX2 R31, R31 ;  /* 0x0000001f001f7308 */ /* 0x000fe20000000800 */
[----:B------:R-:W-:Y:S01]  /*18370*/  FSEL R40, R40, -INF , !P2 ;  /* 0xff80000028287808 */ /* 0x000fe20005000000 */
[----:B-1----:R-:W-:Y:S01]  /*18380*/  FADD.FTZ R4, R27, R4 ;  /* 0x000000041b047221 */ /* 0x002fe20000010000 */
[----:B------:R-:W-:-:S04]  /*18390*/  ISETP.GT.AND P2, PT, R87, 0x29, P3 ;  /* 0x000000295700780c */ /* 0x000fc80001f44270 */
[----:B------:R-:W-:Y:S01]  /*183a0*/  ISETP.LT.OR P2, PT, R143, 0x2a, P2 ;  /* 0x0000002a8f00780c */ /* 0x000fe20001741670 */
[----:B------:R-:W-:Y:S01]  /*183b0*/  MUFU.EX2 R51, R51 ;  /* 0x0000003300337308 */ /* 0x000fe20000000800 */
[----:B---3--:R-:W-:Y:S02]  /*183c0*/  FADD.FTZ R4, R29, R4 ;  /* 0x000000041d047221 */ /* 0x008fe40000010000 */
[----:B------:R-:W-:Y:S02]  /*183d0*/  FSEL R42, R42, -INF , !P2 ;  /* 0xff8000002a2a7808 */ /* 0x000fe40005000000 */
[----:B------:R-:W-:-:S03]  /*183e0*/  ISETP.GT.AND P2, PT, R87, 0x30, P3 ;  /* 0x000000305700780c */ /* 0x000fc60001f44270 */
[----:B------:R-:W-:Y:S01]  /*183f0*/  MUFU.EX2 R81, R81 ;  /* 0x0000005100517308 */ /* 0x000fe20000000800 */
[----:B------:R-:W-:-:S04]  /*18400*/  ISETP.LT.OR P2, PT, R143, 0x31, P2 ;  /* 0x000000318f00780c */ /* 0x000fc80001741670 */
[----:B------:R-:W-:Y:S02]  /*18410*/  FSEL R44, R44, -INF , !P2 ;  /* 0xff8000002c2c7808 */ /* 0x000fe40005000000 */
[----:B------:R-:W-:Y:S01]  /*18420*/  ISETP.GT.AND P2, PT, R87, 0x31, P3 ;  /* 0x000000315700780c */ /* 0x000fe20001f44270 */
[----:B------:R-:W-:Y:S03]  /*18430*/  MUFU.EX2 R37, R37 ;  /* 0x0000002500257308 */ /* 0x000fe60000000800 */
[----:B------:R-:W-:-:S04]  /*18440*/  ISETP.LT.OR P2, PT, R143, 0x32, P2 ;  /* 0x000000328f00780c */ /* 0x000fc80001741670 */
[----:B------:R-:W-:Y:S01]  /*18450*/  FSEL R46, R46, -INF , !P2 ;  /* 0xff8000002e2e7808 */ /* 0x000fe20005000000 */
[----:B------:R-:W-:Y:S01]  /*18460*/  MUFU.EX2 R39, R39 ;  /* 0x0000002700277308 */ /* 0x000fe20000000800 */
[----:B------:R-:W-:-:S04]  /*18470*/  ISETP.GT.AND P2, PT, R87, 0x38, P3 ;  /* 0x000000385700780c */ /* 0x000fc80001f44270 */
[----:B------:R-:W-:-:S03]  /*18480*/  ISETP.LT.OR P2, PT, R143, 0x39, P2 ;  /* 0x000000398f00780c */ /* 0x000fc60001741670 */
[----:B------:R-:W-:Y:S01]  /*18490*/  MUFU.EX2 R41, R41 ;  /* 0x0000002900297308 */ /* 0x000fe20000000800 */
[----:B------:R-:W-:Y:S02]  /*184a0*/  FSEL R48, R48, -INF , !P2 ;  /* 0xff80000030307808 */ /* 0x000fe40005000000 */
[----:B------:R-:W-:-:S04]  /*184b0*/  ISETP.GT.AND P2, PT, R87, 0x39, P3 ;  /* 0x000000395700780c */ /* 0x000fc80001f44270 */
[----:B------:R-:W-:Y:S01]  /*184c0*/  ISETP.LT.OR P2, PT, R143, 0x3a, P2 ;  /* 0x0000003a8f00780c */ /* 0x000fe20001741670 */
[----:B------:R-:W-:Y:S03]  /*184d0*/  MUFU.EX2 R43, R43 ;  /* 0x0000002b002b7308 */ /* 0x000fe60000000800 */
        /* <DEDUP_REMOVED lines=61> */
[----:B------:R-:W-:-:S04]  /*188b0*/  ISETP.GT.AND P2, PT, R87, RZ, P3 ;  /* 0x000000ff5700720c */ /* 0x000fc80001f44270 */
[----:B------:R-:W-:-:S03]  /*188c0*/  ISETP.LT.OR P2, PT, R143, 0x1, P2 ;  /* 0x000000018f00780c */ /* 0x000fc60001741670 */
[----:B------:R-:W-:Y:S01]  /*188d0*/  MUFU.EX2 R10, R10 ;  /* 0x0000000a000a7308 */ /* 0x000fe20000000800 */
[----:B------:R-:W-:Y:S02]  /*188e0*/  FSEL R14, R14, -INF , !P2 ;  /* 0xff8000000e0e7808 */ /* 0x000fe40005000000 */
        /* <DEDUP_REMOVED lines=10> */
[----:B------:R-:W-:-:S02]  /*18990*/  FSEL R82, R82, -INF , !P3 ;  /* 0xff80000052527808 */ /* 0x000fc40005800000 */
        /* <DEDUP_REMOVED lines=36> */
[--C-:B------:R-:W-:Y:S01]  /*18be0*/  FFMA.FTZ R14, R14, UR41, -R15.reuse ;  /* 0x000000290e0e7c23 */ /* 0x100fe2000801080f */
[--C-:B------:R-:W-:Y:S01]  /*18bf0*/  FFMA.FTZ R20, R20, UR41, -R15.reuse ;  /* 0x0000002914147c23 */ /* 0x100fe2000801080f */
[----:B------:R-:W-:Y:S01]  /*18c00*/  FSEL R26, R13, RZ, P2 ;  /* 0x000000ff0d1a7208 */ /* 0x000fe20001000000 */
[--C-:B------:R-:W-:Y:S01]  /*18c10*/  FFMA.FTZ R25, R28, UR41, -R15.reuse ;  /* 0x000000291c197c23 */ /* 0x100fe2000801080f */
[----:B------:R-:W-:Y:S01]  /*18c20*/  MUFU.EX2 R21, R21 ;  /* 0x0000001500157308 */ /* 0x000fe20000000800 */
[--C-:B------:R-:W-:Y:S01]  /*18c30*/  FFMA.FTZ R36, R36, UR41, -R15.reuse ;  /* 0x0000002924247c23 */ /* 0x100fe2000801080f */
[----:B------:R-:W-:Y:S01]  /*18c40*/  FFMA.FTZ R50, R38, UR41, -R15 ;  /* 0x0000002926327c23 */ /* 0x000fe2000801080f */
[----:B------:R-:W-:Y:S01]  /*18c50*/  FADD.FTZ R26, -R26, R5 ;  /* 0x000000051a1a7221 */ /* 0x000fe20000010100 */
[--C-:B------:R-:W-:Y:S01]  /*18c60*/  FFMA.FTZ R42, R42, UR41, -R15.reuse ;  /* 0x000000292a2a7c23 */ /* 0x100fe2000801080f */
[--C-:B------:R-:W-:Y:S01]  /*18c70*/  FFMA.FTZ R38, R46, UR41, -R15.reuse ;  /* 0x000000292e267c23 */ /* 0x100fe2000801080f */
[--C-:B------:R-:W-:Y:S01]  /*18c80*/  FFMA.FTZ R54, R54, UR41, -R15.reuse ;  /* 0x0000002936367c23 */ /* 0x100fe2000801080f */
[----:B------:R-:W-:Y:S01]  /*18c90*/  FMUL.FTZ R5, R26, UR41 ;  /* 0x000000291a057c20 */ /* 0x000fe20008410000 */
        /* <DEDUP_REMOVED lines=10> */
[----:B------:R-:W-:-:S06]  /*18d40*/  FFMA.FTZ R80, R80, UR41, -R15 ;  /* 0x0000002950507c23 */ /* 0x000fcc000801080f */
[----:B------:R-:W1:Y:S08]  /*18d50*/  MUFU.EX2 R24, R24 ;  /* 0x0000001800187308 */ /* 0x000e700000000800 */
[----:B------:R-:W3:Y:S01]  /*18d60*/  MUFU.EX2 R5, R5 ;  /* 0x0000000500057308 */ /* 0x000ee20000000800 */
[----:B0-----:R-:W-:-:S07]  /*18d70*/  F2FP.F16.F32.PACK_AB R33, R20, R14 ;  /* 0x0000000e1421723e */ /* 0x001fce00000000ff */
[----:B------:R-:W0:Y:S01]  /*18d80*/  MUFU.EX2 R25, R25 ;  /* 0x0000001900197308 */ /* 0x000e220000000800 */
[----:B-1----:R-:W-:-:S05]  /*18d90*/  F2FP.F16.F32.PACK_AB R35, R24, R21 ;  /* 0x000000151823723e */ /* 0x002fca00000000ff */
[----:B------:R1:W-:Y:S02]  /*18da0*/  STSM.16.M88.4 [R139+0x21800], R32 ;  /* 0x021800208b007844 */ /* 0x0003e40000000200 */
[----:B------:R-:W-:Y:S01]  /*18db0*/  MUFU.EX2 R36, R36 ;  /* 0x0000002400247308 */ /* 0x000fe20000000800 */
[----:B---3--:R-:W-:Y:S01]  /*18dc0*/  FFMA.FTZ R14, R5, R3, R14 ;  /* 0x00000003050e7223 */ /* 0x008fe2000001000e */
[--C-:B------:R-:W-:Y:S01]  /*18dd0*/  FFMA.FTZ R3, R52, UR41, -R15.reuse ;  /* 0x0000002934037c23 */ /* 0x100fe2000801080f */
[--C-:B------:R-:W-:Y:S02]  /*18de0*/  FFMA.FTZ R52, R60, UR41, -R15.reuse ;  /* 0x000000293c347c23 */ /* 0x100fe4000801080f */
[----:B------:R-:W-:Y:S01]  /*18df0*/  FADD.FTZ R14, R20, R14 ;  /* 0x0000000e140e7221 */ /* 0x000fe20000010000 */
[--C-:B------:R-:W-:Y:S02]  /*18e00*/  FFMA.FTZ R20, R56, UR41, -R15.reuse ;  /* 0x0000002938147c23 */ /* 0x100fe4000801080f */
[----:B------:R-:W-:Y:S01]  /*18e10*/  MUFU.EX2 R50, R50 ;  /* 0x0000003200327308 */ /* 0x000fe20000000800 */
[----:B------:R-:W-:Y:S01]  /*18e20*/  FADD.FTZ R26, R21, R14 ;  /* 0x0000000e151a7221 */ /* 0x000fe20000010000 */
[----:B------:R-:W-:-:S03]  /*18e30*/  FFMA.FTZ R21, R58, UR41, -R15 ;  /* 0x000000293a157c23 */ /* 0x000fc6000801080f */
[----:B------:R-:W-:Y:S01]  /*18e40*/  FADD.FTZ R26, R24, R26 ;  /* 0x0000001a181a7221 */ /* 0x000fe20000010000 */
[--C-:B-1----:R-:W-:Y:S01]  /*18e50*/  FFMA.FTZ R32, R30, UR41, -R15.reuse ;  /* 0x000000291e207c23 */ /* 0x102fe2000801080f */
[--C-:B------:R-:W-:Y:S01]  /*18e60*/  FFMA.FTZ R33, R84, UR41, -R15.reuse ;  /* 0x0000002954217c23 */ /* 0x100fe2000801080f */
[--C-:B------:R-:W-:Y:S01]  /*18e70*/  FFMA.FTZ R35, R85, UR41, -R15.reuse ;  /* 0x0000002955237c23 */ /* 0x100fe2000801080f */
[----:B0-----:R-:W-:Y:S01]  /*18e80*/  FADD.FTZ R28, R25, R26 ;  /* 0x0000001a191c7221 */ /* 0x001fe20000010000 */
[--C-:B------:R-:W-:Y:S01]  /*18e90*/  FFMA.FTZ R84, R40, UR41, -R15.reuse ;  /* 0x0000002928547c23 */ /* 0x100fe2000801080f */
[----:B------:R-:W-:Y:S01]  /*18ea0*/  F2FP.F16.F32.PACK_AB R24, R29, R27 ;  /* 0x0000001b1d18723e */ /* 0x000fe200000000ff */
[----:B------:R-:W0:Y:S01]  /*18eb0*/  MUFU.EX2 R32, R32 ;  /* 0x0000002000207308 */ /* 0x000e220000000800 */
[----:B------:R-:W-:Y:S01]  /*18ec0*/  FADD.FTZ R27, R31, R4 ;  /* 0x000000041f1b7221 */ /* 0x000fe20000010000 */
[--C-:B------:R-:W-:Y:S01]  /*18ed0*/  FFMA.FTZ R34, R44, UR41, -R15.reuse ;  /* 0x000000292c227c23 */ /* 0x100fe2000801080f */
[----:B------:R-:W-:Y:S01]  /*18ee0*/  FFMA.FTZ R40, R48, UR41, -R15 ;  /* 0x0000002930287c23 */ /* 0x000fe2000801080f */
[C---:B------:R-:W-:Y:S01]  /*18ef0*/  F2FP.F16.F32.PACK_AB R26, R51.reuse, R31 ;  /* 0x0000001f331a723e */ /* 0x040fe200000000ff */
[----:B------:R-:W-:Y:S01]  /*18f00*/  FADD.FTZ R27, R51, R27 ;  /* 0x0000001b331b7221 */ /* 0x000fe20000010000 */
[--C-:B------:R-:W-:Y:S01]  /*18f10*/  FFMA.FTZ R44, R64, UR41, -R15.reuse ;  /* 0x00000029402c7c23 */ /* 0x100fe2000801080f */
[----:B------:R-:W-:Y:S01]  /*18f20*/  FFMA.FTZ R48, R68, UR41, -R15 ;  /* 0x0000002944307c23 */ /* 0x000fe2000801080f */
[----:B------:R-:W1:Y:S01]  /*18f30*/  MUFU.EX2 R33, R33 ;  /* 0x0000002100217308 */ /* 0x000e620000000800 */
[----:B------:R-:W-:Y:S01]  /*18f40*/  FADD.FTZ R27, R81, R27 ;  /* 0x0000001b511b7221 */ /* 0x000fe20000010000 */
[----:B------:R-:W-:-:S03]  /*18f50*/  FFMA.FTZ R15, R82, UR41, -R15 ;  /* 0x00000029520f7c23 */ /* 0x000fc6000801080f */
[----:B------:R-:W-:-:S03]  /*18f60*/  FADD.FTZ R27, R37, R27 ;  /* 0x0000001b251b7221 */ /* 0x000fc60000010000 */
[----:B------:R-:W3:Y:S01]  /*18f70*/  MUFU.EX2 R35, R35 ;  /* 0x0000002300237308 */ /* 0x000ee20000000800 */
[C---:B0-----:R-:W-:Y:S01]  /*18f80*/  FADD.FTZ R28, R32.reuse, R28 ;  /* 0x0000001c201c7221 */ /* 0x041fe20000010000 */
[----:B------:R-:W-:Y:S01]  /*18f90*/  FADD.FTZ R30, R39, R27 ;  /* 0x0000001b271e7221 */ /* 0x000fe20000010000 */
[----:B------:R-:W-:-:S05]  /*18fa0*/  F2FP.F16.F32.PACK_AB R25, R32, R25 ;  /* 0x000000192019723e */ /* 0x000fca00000000ff */
[----:B------:R-:W0:Y:S01]  /*18fb0*/  MUFU.EX2 R84, R84 ;  /* 0x0000005400547308 */ /* 0x000e220000000800 */
[----:B-1----:R-:W-:Y:S01]  /*18fc0*/  FADD.FTZ R29, R33, R28 ;  /* 0x0000001c211d7221 */ /* 0x002fe20000010000 */
[----:B------:R-:W-:-:S06]  /*18fd0*/  F2FP.F16.F32.PACK_AB R28, R37, R81 ;  /* 0x00000051251c723e */ /* 0x000fcc00000000ff */
[----:B------:R-:W1:Y:S01]  /*18fe0*/  MUFU.EX2 R42, R42 ;  /* 0x0000002a002a7308 */ /* 0x000e620000000800 */
[----:B---3--:R-:W-:-:S04]  /*18ff0*/  FADD.FTZ R29, R35, R29 ;  /* 0x0000001d231d7221 */ /* 0x008fc80000010000 */
[----:B------:R-:W-:-:S03]  /*19000*/  FADD.FTZ R29, R36, R29 ;  /* 0x0000001d241d7221 */ /* 0x000fc60000010000 */
[----:B------:R-:W3:Y:S01]  /*19010*/  MUFU.EX2 R34, R34 ;  /* 0x0000002200227308 */ /* 0x000ee20000000800 */
[----:B------:R-:W-:Y:S01]  /*19020*/  FADD.FTZ R27, R50, R29 ;  /* 0x0000001d321b7221 */ /* 0x000fe20000010000 */
[----:B------:R-:W-:-:S03]  /*19030*/  FADD.FTZ R29, R41, R30 ;  /* 0x0000001e291d7221 */ /* 0x000fc60000010000 */
[----:B0-----:R-:W-:Y:S01]  /*19040*/  FADD.FTZ R27, R84, R27 ;  /* 0x0000001b541b7221 */ /* 0x001fe20000010000 */
[----:B------:R-:W-:Y:S02]  /*19050*/  FADD.FTZ R30, R43, R29 ;  /* 0x0000001d2b1e7221 */ /* 0x000fe40000010000 */
[----:B------:R-:W0:Y:S01]  /*19060*/  MUFU.EX2 R38, R38 ;  /* 0x0000002600267308 */ /* 0x000e220000000800 */
[----:B-1----:R-:W-:Y:S01]  /*19070*/  FADD.FTZ R29, R42, R27 ;  /* 0x0000001b2a1d7221 */ /* 0x002fe20000010000 */
[----:B------:R-:W-:Y:S01]  /*19080*/  FADD.FTZ R27, R45, R30 ;  /* 0x0000001e2d1b7221 */ /* 0x000fe20000010000 */
[----:B------:R-:W-:Y:S02]  /*19090*/  F2FP.F16.F32.PACK_AB R30, R41, R39 ;  /* 0x00000027291e723e */ /* 0x000fe400000000ff */
[----:B------:R-:W4:Y:S01]  /*190a0*/  LDL R39, [R1+0x24] ;  /* 0x0000240001277983 */ /* 0x000f220000100800 */
[----:B------:R-:W-:Y:S02]  /*190b0*/  FADD.FTZ R27, R47, R27 ;  /* 0x0000001b2f1b7221 */ /* 0x000fe40000010000 */
[----:B------:R-:W1:Y:S01]  /*190c0*/  MUFU.EX2 R40, R40 ;  /* 0x0000002800287308 */ /* 0x000e620000000800 */
[----:B---3--:R-:W-:Y:S01]  /*190d0*/  FADD.FTZ R29, R34, R29 ;  /* 0x0000001d221d7221 */ /* 0x008fe20000010000 */
[----:B------:R-:W-:-:S04]  /*190e0*/  FADD.FTZ R27, R49, R27 ;  /* 0x0000001b311b7221 */ /* 0x000fc80000010000 */
[----:B------:R-:W-:Y:S01]  /*190f0*/  FADD.FTZ R31, R53, R27 ;  /* 0x0000001b351f7221 */ /* 0x000fe20000010000 */
[----:B------:R-:W-:Y:S01]  /*19100*/  F2FP.F16.F32.PACK_AB R27, R35, R33 ;  /* 0x00000021231b723e */ /* 0x000fe200000000ff */
[----:B------:R-:W3:Y:S01]  /*19110*/  MUFU.EX2 R3, R3 ;  /* 0x0000000300037308 */ /* 0x000ee20000000800 */
[----:B0-----:R-:W-:Y:S01]  /*19120*/  FADD.FTZ R29, R38, R29 ;  /* 0x0000001d261d7221 */ /* 0x001fe20000010000 */
[----:B------:R-:W-:Y:S02]  /*19130*/  FADD.FTZ R31, R55, R31 ;  /* 0x0000001f371f7221 */ /* 0x000fe40000010000 */
[----:B--2---:R0:W-:Y:S02]  /*19140*/  STSM.16.M88.4 [R86], R24 ;  /* 0x0000001856007844 */ /* 0x0041e40000000200 */
[----:B------:R-:W-:Y:S01]  /*19150*/  FADD.FTZ R33, R57, R31 ;  /* 0x0000001f39217221 */ /* 0x000fe20000010000 */
[----:B------:R-:W-:Y:S01]  /*19160*/  F2FP.F16.F32.PACK_AB R31, R42, R84 ;  /* 0x000000542a1f723e */ /* 0x000fe200000000ff */
[----:B------:R-:W2:Y:S01]  /*19170*/  MUFU.EX2 R14, R54 ;  /* 0x00000036000e7308 */ /* 0x000ea20000000800 */
[----:B-1----:R-:W-:-:S07]  /*19180*/  FADD.FTZ R29, R40, R29 ;  /* 0x0000001d281d7221 */ /* 0x002fce0000010000 */
[----:B------:R-:W1:Y:S01]  /*19190*/  MUFU.EX2 R20, R20 ;  /* 0x0000001400147308 */ /* 0x000e620000000800 */
[----:B---3--:R-:W-:Y:S01]  /*191a0*/  FADD.FTZ R32, R3, R29 ;  /* 0x0000001d03207221 */ /* 0x008fe20000010000 */
[----:B------:R-:W-:-:S06]  /*191b0*/  F2FP.F16.F32.PACK_AB R29, R50, R36 ;  /* 0x00000024321d723e */ /* 0x000fcc00000000ff */
[----:B------:R-:W3:Y:S01]  /*191c0*/  MUFU.EX2 R21, R21 ;  /* 0x0000001500157308 */ /* 0x000ee20000000800 */
[----:B--2---:R-:W-:-:S07]  /*191d0*/  FADD.FTZ R32, R14, R32 ;  /* 0x000000200e207221 */ /* 0x004fce0000010000 */
[----:B------:R-:W2:Y:S01]  /*191e0*/  MUFU.EX2 R52, R52 ;  /* 0x0000003400347308 */ /* 0x000ea20000000800 */
[----:B-1----:R-:W-:-:S07]  /*191f0*/  FADD.FTZ R32, R20, R32 ;  /* 0x0000002014207221 */ /* 0x002fce0000010000 */
[----:B------:R-:W1:Y:S01]  /*19200*/  MUFU.EX2 R4, R62 ;  /* 0x0000003e00047308 */ /* 0x000e620000000800 */
[----:B------:R-:W-:Y:S01]  /*19210*/  FADD.FTZ R36, R59, R33 ;  /* 0x000000213b247221 */ /* 0x000fe20000010000 */
[----:B---3--:R-:W-:-:S06]  /*19220*/  FADD.FTZ R33, R21, R32 ;  /* 0x0000002015217221 */ /* 0x008fcc0000010000 */
[----:B------:R-:W3:Y:S01]  /*19230*/  MUFU.EX2 R44, R44 ;  /* 0x0000002c002c7308 */ /* 0x000ee20000000800 */
[----:B--2---:R-:W-:-:S07]  /*19240*/  FADD.FTZ R35, R52, R33 ;  /* 0x0000002134237221 */ /* 0x004fce0000010000 */
[----:B------:R-:W2:Y:S01]  /*19250*/  MUFU.EX2 R46, R46 ;  /* 0x0000002e002e7308 */ /* 0x000ea20000000800 */
[----:B-1----:R-:W-:-:S07]  /*19260*/  FADD.FTZ R35, R4, R35 ;  /* 0x0000002304237221 */ /* 0x002fce0000010000 */
[----:B------:R-:W1:Y:S01]  /*19270*/  MUFU.EX2 R48, R48 ;  /* 0x0000003000307308 */ /* 0x000e620000000800 */
[----:B---3--:R-:W-:-:S07]  /*19280*/  FADD.FTZ R35, R44, R35 ;  /* 0x000000232c237221 */ /* 0x008fce0000010000 */
[----:B------:R-:W3:Y:S01]  /*19290*/  MUFU.EX2 R37, R70 ;  /* 0x0000004600257308 */ /* 0x000ee20000000800 */
[----:B--2---:R-:W-:-:S07]  /*192a0*/  FADD.FTZ R35, R46, R35 ;  /* 0x000000232e237221 */ /* 0x004fce0000010000 */
[----:B------:R-:W2:Y:S01]  /*192b0*/  MUFU.EX2 R72, R72 ;  /* 0x0000004800487308 */ /* 0x000ea20000000800 */
[----:B------:R5:W-:Y:S07]  /*192c0*/  STSM.16.M88.4 [R141], R28 ;  /* 0x0000001c8d007844 */ /* 0x000bee0000000200 */
[----:B------:R-:W2:Y:S01]  /*192d0*/  MUFU.EX2 R74, R74 ;  /* 0x0000004a004a7308 */ /* 0x000ea20000000800 */
[----:B0-----:R-:W-:-:S07]  /*192e0*/  F2FP.F16.F32.PACK_AB R27, R3, R40 ;  /* 0x00000028031b723e */ /* 0x001fce00000000ff */
[----:B------:R-:W0:Y:S01]  /*192f0*/  MUFU.EX2 R76, R76 ;  /* 0x0000004c004c7308 */ /* 0x000e220000000800 */
[----:B-----5:R-:W-:Y:S01]  /*19300*/  F2FP.F16.F32.PACK_AB R29, R20, R14 ;  /* 0x0000000e141d723e */ /* 0x020fe200000000ff */
[----:B-1----:R-:W-:-:S04]  /*19310*/  FADD.FTZ R14, R48, R35 ;  /* 0x00000023300e7221 */ /* 0x002fc80000010000 */
[----:B---3--:R-:W-:Y:S02]  /*19320*/  FADD.FTZ R3, R37, R14 ;  /* 0x0000000e25037221 */ /* 0x008fe40000010000 */
[----:B------:R-:W1:Y:S02]  /*19330*/  MUFU.EX2 R33, R78 ;  /* 0x0000004e00217308 */ /* 0x000e640000000800 */
[----:B--2---:R-:W-:-:S04]  /*19340*/  FADD.FTZ R3, R72, R3 ;  /* 0x0000000348037221 */ /* 0x004fc80000010000 */
[----:B------:R-:W-:-:S04]  /*19350*/  FADD.FTZ R3, R74, R3 ;  /* 0x000000034a037221 */ /* 0x000fc80000010000 */
[----:B0-----:R-:W-:-:S04]  /*19360*/  FADD.FTZ R14, R76, R3 ;  /* 0x000000034c0e7221 */ /* 0x001fc80000010000 */
[----:B-1----:R-:W-:Y:S02]  /*19370*/  FADD.FTZ R3, R33, R14 ;  /* 0x0000000e21037221 */ /* 0x002fe40000010000 */
[----:B------:R-:W2:Y:S01]  /*19380*/  LDL R14, [R1+0x44] ;  /* 0x00004400010e7983 */ /* 0x000ea20000100800 */
[----:B------:R-:W-:Y:S01]  /*19390*/  F2FP.F16.F32.PACK_AB R25, R38, R34 ;  /* 0x000000222619723e */ /* 0x000fe200000000ff */
[----:B------:R-:W-:Y:S01]  /*193a0*/  MUFU.EX2 R80, R80 ;  /* 0x0000005000507308 */ /* 0x000fe20000000800 */
[----:B------:R-:W-:-:S07]  /*193b0*/  FADD.FTZ R36, R61, R36 ;  /* 0x000000243d247221 */ /* 0x000fce0000010000 */
[----:B------:R-:W0:Y:S08]  /*193c0*/  MUFU.EX2 R34, R79 ;  /* 0x0000004f00227308 */ /* 0x000e300000000800 */
[----:B------:R-:W1:Y:S01]  /*193d0*/  MUFU.EX2 R15, R15 ;  /* 0x0000000f000f7308 */ /* 0x000e620000000800 */
[----:B------:R-:W-:Y:S01]  /*193e0*/  F2FP.F16.F32.PACK_AB R24, R45, R43 ;  /* 0x0000002b2d18723e */ /* 0x000fe200000000ff */
[----:B------:R-:W-:Y:S01]  /*193f0*/  FADD.FTZ R36, R63, R36 ;  /* 0x000000243f247221 */ /* 0x000fe20000010000 */
[----:B------:R-:W-:-:S02]  /*19400*/  F2FP.F16.F32.PACK_AB R26, R49, R47 ;  /* 0x0000002f311a723e */ /* 0x000fc400000000ff */
[----:B------:R-:W-:Y:S02]  /*19410*/  F2FP.F16.F32.PACK_AB R28, R55, R53 ;  /* 0x00000035371c723e */ /* 0x000fe400000000ff */
[----:B------:R-:W-:Y:S02]  /*19420*/  F2FP.F16.F32.PACK_AB R30, R59, R57 ;  /* 0x000000393b1e723e */ /* 0x000fe400000000ff */
[----:B------:R-:W-:Y:S01]  /*19430*/  F2FP.F16.F32.PACK_AB R31, R52, R21 ;  /* 0x00000015341f723e */ /* 0x000fe200000000ff */
[----:B------:R-:W-:Y:S01]  /*19440*/  FADD.FTZ R36, R65, R36 ;  /* 0x0000002441247221 */ /* 0x000fe20000010000 */
[----:B------:R3:W-:Y:S01]  /*19450*/  STSM.16.M88.4 [R140], R24 ;  /* 0x000000188c007844 */ /* 0x0007e20000000200 */
[C---:B0-----:R-:W-:Y:S01]  /*19460*/  FADD.FTZ R3, R34.reuse, R3 ;  /* 0x0000000322037221 */ /* 0x041fe20000010000 */
[----:B------:R-:W-:Y:S02]  /*19470*/  F2FP.F16.F32.PACK_AB R33, R34, R33 ;  /* 0x000000212221723e */ /* 0x000fe400000000ff */
[----:B------:R0:W-:Y:S01]  /*19480*/  STSM.16.M88.4 [R139+0x27800], R28 ;  /* 0x0278001c8b007844 */ /* 0x0001e20000000200 */
[----:B------:R-:W-:Y:S01]  /*19490*/  FADD.FTZ R36, R67, R36 ;  /* 0x0000002443247221 */ /* 0x000fe20000010000 */
[----:B------:R-:W-:-:S02]  /*194a0*/  F2FP.F16.F32.PACK_AB R32, R142, R77 ;  /* 0x0000004d8e20723e */ /* 0x000fc400000000ff */
[----:B------:R-:W-:Y:S02]  /*194b0*/  F2FP.F16.F32.PACK_AB R34, R10, R83 ;  /* 0x000000530a22723e */ /* 0x000fe400000000ff */
[----:B-1----:R-:W-:Y:S02]  /*194c0*/  F2FP.F16.F32.PACK_AB R35, R15, R80 ;  /* 0x000000500f23723e */ /* 0x002fe400000000ff */
[----:B---3--:R-:W-:Y:S02]  /*194d0*/  F2FP.F16.F32.PACK_AB R24, R63, R61 ;  /* 0x0000003d3f18723e */ /* 0x008fe400000000ff */
[----:B------:R-:W-:Y:S02]  /*194e0*/  F2FP.F16.F32.PACK_AB R26, R67, R65 ;  /* 0x00000041431a723e */ /* 0x000fe400000000ff */
[----:B------:R-:W-:Y:S02]  /*194f0*/  F2FP.F16.F32.PACK_AB R25, R44, R4 ;  /* 0x000000042c19723e */ /* 0x000fe400000000ff */
[----:B------:R-:W-:-:S02]  /*19500*/  F2FP.F16.F32.PACK_AB R27, R48, R46 ;  /* 0x0000002e301b723e */ /* 0x000fc400000000ff */
[----:B0-----:R-:W-:Y:S02]  /*19510*/  F2FP.F16.F32.PACK_AB R28, R71, R69 ;  /* 0x00000045471c723e */ /* 0x001fe400000000ff */
[----:B------:R-:W-:Y:S02]  /*19520*/  F2FP.F16.F32.PACK_AB R30, R75, R73 ;  /* 0x000000494b1e723e */ /* 0x000fe400000000ff */
[----:B------:R-:W-:Y:S02]  /*19530*/  F2FP.F16.F32.PACK_AB R29, R72, R37 ;  /* 0x00000025481d723e */ /* 0x000fe400000000ff */
[----:B------:R-:W-:Y:S01]  /*19540*/  F2FP.F16.F32.PACK_AB R31, R76, R74 ;  /* 0x0000004a4c1f723e */ /* 0x000fe200000000ff */
[----:B------:R-:W-:-:S04]  /*19550*/  FADD.FTZ R36, R69, R36 ;  /* 0x0000002445247221 */ /* 0x000fc80000010000 */
[----:B------:R-:W-:-:S04]  /*19560*/  FADD.FTZ R36, R71, R36 ;  /* 0x0000002447247221 */ /* 0x000fc80000010000 */
[----:B------:R-:W-:-:S04]  /*19570*/  FADD.FTZ R36, R73, R36 ;  /* 0x0000002449247221 */ /* 0x000fc80000010000 */
[----:B------:R-:W-:-:S04]  /*19580*/  FADD.FTZ R36, R75, R36 ;  /* 0x000000244b247221 */ /* 0x000fc80000010000 */
[----:B------:R-:W-:-:S04]  /*19590*/  FADD.FTZ R21, R77, R36 ;  /* 0x000000244d157221 */ /* 0x000fc80000010000 */
        /* <DEDUP_REMOVED lines=53> */
[----:B------:R-:W-:Y:S01]  /*198f0*/  IMAD.MOV.U32 R11, RZ, RZ, R16 ;  /* 0x000000ffff0b7224 */ /* 0x000fe200078e0010 */
[----:B----4-:R0:W-:Y:S04]  /*19900*/  STSM.16.M88.4 [R39], R24 ;  /* 0x0000001827007844 */ /* 0x0101e80000000200 */
[----:B------:R0:W-:Y:S04]  /*19910*/  STSM.16.M88.4 [R141+0x6000], R28 ;  /* 0x0060001c8d007844 */ /* 0x0001e80000000200 */
[----:B------:R0:W-:Y:S01]  /*19920*/  STSM.16.M88.4 [R140+0x6000], R32 ;  /* 0x006000208c007844 */ /* 0x0001e20000000200 */
[----:B------:R1:W-:Y:S06]  /*19930*/  MEMBAR.ALL.CTA ;  /* 0x0000000000007992 */ /* 0x0003ec0000008000 */
[----:B-1----:R-:W1:Y:S01]  /*19940*/  FENCE.VIEW.ASYNC.S ;  /* 0x00000000000073c6 */ /* 0x002e620000000000 */
[----:B------:R-:W-:-:S02]  /*19950*/  IMAD.MOV.U32 R10, RZ, RZ, R12 ;  /* 0x000000ffff0a7224 */ /* 0x000fc400078e000c */
[----:B------:R-:W-:Y:S01]  /*19960*/  IMAD.MOV.U32 R5, RZ, RZ, R13 ;  /* 0x000000ffff057224 */ /* 0x000fe200078e000d */
[C---:B--2---:R-:W-:Y:S01]  /*19970*/  ISETP.GT.AND P2, PT, R0.reuse, R14, PT ;  /* 0x0000000e0000720c */ /* 0x044fe20003f44270 */
[----:B------:R-:W-:Y:S02]  /*19980*/  VIADD R0, R0, 0xffffffff ;  /* 0xffffffff00007836 */ /* 0x000fe40000000000 */
[----:B------:R-:W-:Y:S01]  /*19990*/  IMAD.MOV.U32 R14, RZ, RZ, R18 ;  /* 0x000000ffff0e7224 */ /* 0x000fe200078e0012 */
[----:B-1----:R-:W-:-:S09]  /*199a0*/  NOP ;  /* 0x0000000000007918 */ /* 0x002fd20000000000 */
[----:B0-----:R-:W-:Y:S05]  /*199b0*/  @P2 BRA `(.L_x_1556) ;  /* 0xffffffc400102947 */ /* 0x001fea000383ffff */
.L_x_1538:
[----:B------:R-:W-:Y:S05]  /*199c0*/  WARPSYNC.ALL ;  /* 0x0000000000007948 */ /* 0x000fea0003800000 */
[----:B------:R-:W-:Y:S06]  /*199d0*/  BAR.ARV 0x8, 0x200 ;  /* 0x0208000000007b1d */ /* 0x000fec0000002000 */
[----:B------:R-:W-:Y:S05]  /*199e0*/  @!P0 BRA `(.L_x_1557) ;  /* 0x0000000000048947 */ /* 0x000fea0003800000 */
[----:B------:R-:W-:Y:S01]  /*199f0*/  BPT.TRAP 0x1 ;  /* 0x000000040000795c */ /* 0x000fe20000300000 */
.L_x_1557:
[----:B------:R-:W-:Y:S01]  /*19a00*/  IMAD R11, R16, 0x8, R2 ;  /* 0x00000008100b7824 */ /* 0x000fe200078e0202 */
[----:B------:R-:W-:-:S04]  /*19a10*/  SHF.L.U32 R0, R18, 0x1f, RZ ;  /* 0x0000001f12007819 */ /* 0x000fc800000006ff */
[----:B------:R0:W1:Y:S01]  /*19a20*/  SYNCS.PHASECHK.TRANS64.TRYWAIT P2, [R11+URZ+0x2d850], R0 ;  /* 0x02d850000b0075a7 */ /* 0x000062000804017f */
[----:B------:R-:W-:Y:S05]  /*19a30*/  @!P0 BRA `(.L_x_1558) ;  /* 0x0000000000048947 */ /* 0x000fea0003800000 */
[----:B------:R-:W-:Y:S01]  /*19a40*/  BPT.TRAP 0x1 ;  /* 0x000000040000795c */ /* 0x000fe20000300000 */
.L_x_1558:
[----:B------:R-:W2:Y:S01]  /*19a50*/  LDL.LU R5, [R1+0x3c] ;  /* 0x00003c0001057983 */ /* 0x000ea20000300800 */
[----:B------:R-:W-:Y:S02]  /*19a60*/  VIADD R2, R2, 0x400 ;  /* 0x0000040002027836 */ /* 0x000fe40000000000 */
[----:B------:R-:W-:-:S03]  /*19a70*/  IMAD.MOV.U32 R7, RZ, RZ, 0x40000040 ;  /* 0x40000040ff077424 */ /* 0x000fc600078e00ff */
[----:B------:R-:W-:-:S04]  /*19a80*/  SHF.R.U32.HI R2, RZ, 0x4, R2 ;  /* 0x00000004ff027819 */ /* 0x000fc80000011602 */
[----:B------:R-:W-:-:S04]  /*19a90*/  LOP3.LUT R2, R2, 0x3fff, RZ, 0xc0, !PT ;  /* 0x00003fff02027812 */ /* 0x000fc800078ec0ff */
[----:B------:R-:W-:Y:S02]  /*19aa0*/  LOP3.LUT R9, R2, 0x2000000, RZ, 0xfc, !PT ;  /* 0x0200000002097812 */ /* 0x000fe400078efcff */
[----:B--2---:R-:W-:Y:S01]  /*19ab0*/  LOP3.LUT R6, R5, 0x10000, RZ, 0xfc, !PT ;  /* 0x0001000005067812 */ /* 0x004fe200078efcff */
[----:B-1----:R-:W-:Y:S06]  /*19ac0*/  @P2 BRA `(.L_x_1559) ;  /* 0x0000000000082947 */ /* 0x002fec0003800000 */
[----:B------:R-:W1:Y:S02]  /*19ad0*/  SYNCS.PHASECHK.TRANS64.TRYWAIT P0, [R11+URZ+0x2d850], R0 ;  /* 0x02d850000b0075a7 */ /* 0x000e64000800017f */
[----:B-1----:R-:W-:Y:S05]  /*19ae0*/  @!P0 BRA `(.L_x_1560) ;  /* 0x000000b0009c8947 */ /* 0x002fea0003800000 */
.L_x_1559:
[----:B------:R-:W-:Y:S01]  /*19af0*/  IMAD R8, R16, 0x600, R9 ;  /* 0x0000060010087824 */ /* 0x000fe200078e0209 */
[----:B------:R-:W2:Y:S01]  /*19b00*/  LDL.LU R24, [R1+0x54] ;  /* 0x0000540001187983 */ /* 0x000ea20000300800 */
[----:B------:R-:W-:Y:S01]  /*19b10*/  IMAD.MOV.U32 R9, RZ, RZ, -0x7fffffe0 ;  /* 0x80000020ff097424 */ /* 0x000fe200078e00ff */
[----:B------:R-:W-:Y:S05]  /*19b20*/  WARPSYNC.ALL ;  /* 0x0000000000007948 */ /* 0x000fea0003800000 */
[C---:B------:R-:W-:Y:S01]  /*19b30*/  R2UR UR4, R6.reuse ;  /* 0x00000000060472ca */ /* 0x040fe200000e0000 */
[----:B------:R-:W-:Y:S01]  /*19b40*/  WARPGROUP.ARRIVE ;  /* 0x00000000000079c5 */ /* 0x000fe20000000000 */
[----:B------:R-:W-:Y:S01]  /*19b50*/  R2UR UR5, R7 ;  /* 0x00000000070572ca */ /* 0x000fe200000e0000 */
[----:B------:R-:W-:Y:S01]  /*19b60*/  VIADD R20, R6, 0x2 ;  /* 0x0000000206147836 */ /* 0x000fe20000000000 */
[C---:B------:R-:W-:Y:S01]  /*19b70*/  R2UR UR6, R8.reuse ;  /* 0x00000000080672ca */ /* 0x040fe200000e0000 */
[----:B------:R-:W-:Y:S01]  /*19b80*/  VIADD R14, R8, 0x40 ;  /* 0x00000040080e7836 */ /* 0x000fe20000000000 */
[----:B------:R-:W-:Y:S01]  /*19b90*/  R2UR UR7, R9 ;  /* 0x00000000090772ca */ /* 0x000fe200000e0000 */
[----:B------:R-:W-:Y:S01]  /*19ba0*/  IMAD.MOV.U32 R21, RZ, RZ, 0x40000040 ;  /* 0x40000040ff157424 */ /* 0x000fe200078e00ff */
[----:B------:R-:W3:Y:S01]  /*19bb0*/  SHFL.BFLY PT, R5, R4, 0x2, 0x1f ;  /* 0x0c401f0004057f89 */ /* 0x000ee200000e0000 */
[----:B------:R-:W-:-:S02]  /*19bc0*/  IMAD.MOV.U32 R15, RZ, RZ, -0x7fffffe0 ;  /* 0x80000020ff0f7424 */ /* 0x000fc400078e00ff */
[----:B------:R-:W-:Y:S01]  /*19bd0*/  IMAD.MOV.U32 R7, RZ, RZ, 0x40000040 ;  /* 0x40000040ff077424 */ /* 0x000fe200078e00ff */
[----:B01----:R-:W0:Y:S01]  /*19be0*/  SHFL.BFLY PT, R0, R3, 0x2, 0x1f ;  /* 0x0c401f0003007f89 */ /* 0x003e2200000e0000 */
[----:B------:R-:W-:Y:S02]  /*19bf0*/  IMAD.MOV.U32 R9, RZ, RZ, -0x7fffffe0 ;  /* 0x80000020ff097424 */ /* 0x000fe400078e00ff */
[----:B------:R-:W-:-:S04]  /*19c00*/  VIADD R16, R16, 0x1 ;  /* 0x0000000110107836 */ /* 0x000fc80000000000 */
[----:B------:R-:W-:Y:S01]  /*19c10*/  HGMMA.64x96x16.F32 R88, gdesc[UR4].tnspB, R88, gsb0 ;  /* 0x41600000045879f0 */ /* 0x000fe20008000858 */
[----:B------:R-:W-:Y:S01]  /*19c20*/  R2UR UR4, R20 ;  /* 0x00000000140472ca */ /* 0x000fe200000e0000 */
[----:B------:R-:W-:Y:S01]  /*19c30*/  VIADD R20, R6, 0x4 ;  /* 0x0000000406147836 */ /* 0x000fe20000000000 */
[----:B------:R-:W-:Y:S01]  /*19c40*/  R2UR UR5, R21 ;  /* 0x00000000150572ca */ /* 0x000fe200000e0000 */
[----:B------:R-:W-:Y:S01]  /*19c50*/  IMAD.MOV.U32 R21, RZ, RZ, 0x40000040 ;  /* 0x40000040ff157424 */ /* 0x000fe200078e00ff */
[----:B------:R-:W-:Y:S01]  /*19c60*/  R2UR UR6, R14 ;  /* 0x000000000e0672ca */ /* 0x000fe200000e0000 */
[----:B------:R-:W-:Y:S01]  /*19c70*/  VIADD R14, R8, 0x80 ;  /* 0x00000080080e7836 */ /* 0x000fe20000000000 */
[----:B------:R-:W-:Y:S01]  /*19c80*/  R2UR UR7, R15 ;  /* 0x000000000f0772ca */ /* 0x000fe200000e0000 */
[----:B------:R-:W-:Y:S01]  /*19c90*/  IMAD.MOV.U32 R15, RZ, RZ, -0x7fffffe0 ;  /* 0x80000020ff0f7424 */ /* 0x000fe200078e00ff */
[----:B------:R-:W-:Y:S01]  /*19ca0*/  ISETP.NE.AND P2, PT, R16, 0x2, PT ;  /* 0x000000021000780c */ /* 0x000fe20003f45270 */
[----:B---3--:R-:W-:Y:S01]  /*19cb0*/  FADD.FTZ R5, R5, R4 ;  /* 0x0000000405057221 */ /* 0x008fe20000010000 */
[----:B------:R-:W-:-:S02]  /*19cc0*/  IMAD.MOV.U32 R4, RZ, RZ, RZ ;  /* 0x000000ffff047224 */ /* 0x000fc400078e00ff */
[----:B------:R-:W-:Y:S01]  /*19cd0*/  SEL R16, R16, RZ, P2 ;  /* 0x000000ff10107207 */ /* 0x000fe20001000000 */
[----:B0-----:R-:W-:Y:S01]  /*19ce0*/  FADD.FTZ R2, R0, R3 ;  /* 0x0000000300027221 */ /* 0x001fe20000010000 */
[----:B------:R-:W-:Y:S01]  /*19cf0*/  SEL R3, RZ, 0x1, P2 ;  /* 0x00000001ff037807 */ /* 0x000fe20001000000 */
[----:B------:R-:W0:Y:S03]  /*19d00*/  SHFL.BFLY PT, R0, R5, 0x1, 0x1f ;  /* 0x0c201f0005007f89 */ /* 0x000e2600000e0000 */
[----:B------:R-:W-:Y:S01]  /*19d10*/  LOP3.LUT R18, R18, R3, RZ, 0x3c, !PT ;  /* 0x0000000312127212 */ /* 0x000fe200078e3cff */
[----:B------:R-:W-:Y:S01]  /*19d20*/  IMAD.MOV.U32 R3, RZ, RZ, -0x800000 ;  /* 0xff800000ff037424 */ /* 0x000fe200078e00ff */
[----:B------:R-:W-:Y:S02]  /*19d30*/  WARPGROUP.DEPBAR.LE gsb0, 0x0 ;  /* 0x00008000000079c5 */ /* 0x000fe40000010000 */
[----:B------:R-:W-:-:S06]  /*19d40*/  WARPGROUP.ARRIVE ;  /* 0x00000000000079c5 */ /* 0x000fcc0000000000 */
        /* <DEDUP_REMOVED lines=19> */
[----:B------:R-:W-:Y:S02]  /*19e80*/  IMAD.MOV.U32 R15, RZ, RZ, -0x7fffffe0 ;  /* 0x80000020ff0f7424 */ /* 0x000fe400078e00ff */
[----:B--2---:R-:W-:-:S05]  /*19e90*/  VIADD R24, R24, 0x1 ;  /* 0x0000000118187836 */ /* 0x004fca0000000000 */
[----:B------:R-:W-:Y:S01]  /*19ea0*/  STL [R1+0x54], R24 ;  /* 0x0000541801007387 */ /* 0x000fe20000100800 */
        /* <DEDUP_REMOVED lines=35> */
[----:B------:R-:W-:Y:S02]  /*1a0e0*/  R2UR UR5, R7 ;  /* 0x00000000070572ca */ /* 0x000fe400000e0000 */
[----:B------:R-:W-:Y:S01]  /*1a0f0*/  R2UR UR6, R8 ;  /* 0x00000000080672ca */ /* 0x000fe200000e0000 */
[----:B------:R-:W1:Y:S01]  /*1a100*/  SHFL.BFLY PT, R7, R2, 0x1, 0x1f ;  /* 0x0c201f0002077f89 */ /* 0x000e6200000e0000 */
[----:B------:R-:W-:Y:S01]  /*1a110*/  R2UR UR7, R9 ;  /* 0x00000000090772ca */ /* 0x000fe200000e0000 */
[----:B0-----:R-:W-:Y:S01]  /*1a120*/  FADD.FTZ R8, R5, R0 ;  /* 0x0000000005087221 */ /* 0x001fe20000010000 */
[----:B------:R-:W-:Y:S02]  /*1a130*/  @!P1 VIADD R9, R11, 0x2d860 ;  /* 0x0002d8600b099836 */ /* 0x000fe40000000000 */
[----:B------:R-:W-:-:S02]  /*1a140*/  IMAD.U32 R5, RZ, RZ, UR41 ;  /* 0x00000029ff057e24 */ /* 0x000fc4000f8e00ff */
[----:B------:R-:W-:Y:S01]  /*1a150*/  FSETP.NE.FTZ.AND P0, PT, R8, RZ, PT ;  /* 0x000000ff0800720b */ /* 0x000fe20003f15000 */
[----:B------:R-:W-:Y:S01]  /*1a160*/  IMAD.U32 R11, RZ, RZ, UR41 ;  /* 0x00000029ff0b7e24 */ /* 0x000fe2000f8e00ff */
[----:B------:R-:W-:Y:S01]  /*1a170*/  @!P1 PRMT R9, RZ, 0x654, R9 ;  /* 0x00000654ff099816 */ /* 0x000fe20000000009 */
[----:B------:R-:W-:-:S10]  /*1a180*/  IMAD.MOV.U32 R0, RZ, RZ, -0x800000 ;  /* 0xff800000ff007424 */ /* 0x000fd400078e00ff */
[----:B------:R-:W0:Y:S01]  /*1a190*/  @P0 MUFU.LG2 R6, R8 ;  /* 0x0000000800060308 */ /* 0x000e220000000c00 */
[----:B------:R-:W-:Y:S01]  /*1a1a0*/  @P0 FMUL.FTZ R5, R5, 0.69314718246459960938 ;  /* 0x3f31721805050820 */ /* 0x000fe20000410000 */
[----:B-1----:R-:W-:Y:S01]  /*1a1b0*/  FADD.FTZ R10, R2, R7 ;  /* 0x00000007020a7221 */ /* 0x002fe20000010000 */
[----:B------:R-:W-:-:S05]  /*1a1c0*/  IMAD.MOV.U32 R2, RZ, RZ, RZ ;  /* 0x000000ffff027224 */ /* 0x000fca00078e00ff */
[----:B------:R-:W-:Y:S01]  /*1a1d0*/  @P0 MUFU.RCP R4, R8 ;  /* 0x0000000800040308 */ /* 0x000fe20000001000 */
[----:B------:R-:W-:Y:S01]  /*1a1e0*/  FSETP.NE.FTZ.AND P3, PT, R10, RZ, PT ;  /* 0x000000ff0a00720b */ /* 0x000fe20003f75000 */
[----:B0-----:R-:W-:-:S04]  /*1a1f0*/  @P0 FMUL.FTZ R6, R6, 0.69314718246459960938 ;  /* 0x3f31721806060820 */ /* 0x001fc80000410000 */
[----:B------:R-:W-:-:S08]  /*1a200*/  @P0 FFMA.FTZ R0, R5, R12, R6 ;  /* 0x0000000c05000223 */ /* 0x000fd00000010006 */
[----:B------:R-:W0:Y:S01]  /*1a210*/  @P3 MUFU.LG2 R7, R10 ;  /* 0x0000000a00073308 */ /* 0x000e220000000c00 */
[----:B------:R-:W-:Y:S01]  /*1a220*/  @P3 FMUL.FTZ R11, R11, 0.69314718246459960938 ;  /* 0x3f3172180b0b3820 */ /* 0x000fe20000410000 */
[----:B------:R-:W-:-:S06]  /*1a230*/  PLOP3.LUT P0, PT, PT, PT, PT, 0x8, 0x0 ;  /* 0x000000000000781c */ /* 0x000fcc0003f0e170 */
[----:B------:R-:W1:Y:S01]  /*1a240*/  @P3 MUFU.RCP R2, R10 ;  /* 0x0000000a00023308 */ /* 0x000e620000001000 */
[----:B0-----:R-:W-:-:S04]  /*1a250*/  @P3 FMUL.FTZ R8, R7, 0.69314718246459960938 ;  /* 0x3f31721807083820 */ /* 0x001fc80000410000 */
[----:B------:R-:W-:Y:S01]  /*1a260*/  @P3 FFMA.FTZ R3, R11, R13, R8 ;  /* 0x0000000d0b033223 */ /* 0x000fe20000010008 */
[----:B------:R-:W-:Y:S02]  /*1a270*/  WARPGROUP.DEPBAR.LE gsb0, 0x0 ;  /* 0x00008000000079c5 */ /* 0x000fe40000010000 */
[----:B------:R-:W-:-:S06]  /*1a280*/  WARPGROUP.ARRIVE ;  /* 0x00000000000079c5 */ /* 0x000fcc0000000000 */
[----:B------:R-:W-:Y:S03]  /*1a290*/  HGMMA.64x96x16.F32 R88, gdesc[UR4].tnspB, R88, gsb0 ;  /* 0x41600000045879f0 */ /* 0x000fe60008000858 */
        /* <DEDUP_REMOVED lines=49> */
[----:B0-----:R-:W-:-:S07]  /*1a5b0*/  FMUL.FTZ R135, R135, R2 ;  /* 0x0000000287877220 */ /* 0x001fce0000410000 */
.L_x_1451:
[----:B------:R-:W0:Y:S01]  /*1a5c0*/  S2R R2, SR_TID.X ;  /* 0x0000000000027919 */ /* 0x000e220000002100 */
[----:B------:R-:W-:Y:S05]  /*1a5d0*/  WARPSYNC.ALL ;  /* 0x0000000000007948 */ /* 0x000fea0003800000 */
[----:B------:R-:W1:Y:S08]  /*1a5e0*/  S2UR UR5, SR_CgaCtaId ;  /* 0x00000000000579c3 */ /* 0x000e700000008800 */
[----:B------:R-:W-:Y:S06]  /*1a5f0*/  BAR.SYNC.DEFER_BLOCKING 0x5, 0x200 ;  /* 0x0148000000007b1d */ /* 0x000fec0000010000 */
[----:B------:R-:W-:Y:S01]  /*1a600*/  UMOV UR4, 0x400 ;  /* 0x0000040000047882 */ /* 0x000fe20000000000 */
[----:B------:R-:W-:Y:S01]  /*1a610*/  BSSY B0, `(.L_x_1561) ;  /* 0x00001cc000007945 */ /* 0x000fe20003800000 */
[----:B-1----:R-:W-:Y:S01]  /*1a620*/  ULEA UR4, UR5, UR4, 0x18 ;  /* 0x0000000405047291 */ /* 0x002fe2000f8ec03f */
[----:B0-----:R-:W-:-:S05]  /*1a630*/  VIADD R52, R2, 0xffffff80 ;  /* 0xffffff8002347836 */ /* 0x001fca0000000000 */
[----:B------:R-:W-:Y:S01]  /*1a640*/  IMAD.U32 R2, RZ, RZ, UR4 ;  /* 0x00000004ff027e24 */ /* 0x000fe2000f8e00ff */
[----:B------:R-:W-:-:S04]  /*1a650*/  SHF.R.S32.HI R4, RZ, 0x1f, R52 ;  /* 0x0000001fff047819 */ /* 0x000fc80000011434 */
[----:B------:R-:W-:Y:S01]  /*1a660*/  LEA.HI R30, R4, R52, RZ, 0x2 ;  /* 0x00000034041e7211 */ /* 0x000fe200078f10ff */
[----:B------:R0:W1:Y:S03]  /*1a670*/  LDS.128 R72, [R2+0x2d8d0] ;  /* 0x02d8d00002487984 */ /* 0x0000660000000c00 */
[----:B------:R-:W-:-:S05]  /*1a680*/  LOP3.LUT R39, R30, 0xfffffffc, RZ, 0xc0, !PT ;  /* 0xfffffffc1e277812 */ /* 0x000fca00078ec0ff */
[----:B------:R-:W-:-:S04]  /*1a690*/  IMAD.IADD R39, R52, 0x1, -R39 ;  /* 0x0000000134277824 */ /* 0x000fc800078e0a27 */
[----:B------:R-:W-:-:S04]  /*1a6a0*/  IMAD.SHL.U32 R36, R39, 0x8, RZ ;  /* 0x0000000827247824 */ /* 0x000fc800078e00ff */
[C---:B------:R-:W-:Y:S02]  /*1a6b0*/  VIADD R37, R36.reuse, 0x20 ;  /* 0x0000002024257836 */ /* 0x040fe40000000000 */
[----:B------:R-:W-:Y:S01]  /*1a6c0*/  VIADD R38, R36, 0x40 ;  /* 0x0000004024267836 */ /* 0x000fe20000000000 */
[----:B------:R-:W-:Y:S06]  /*1a6d0*/  BAR.ARV 0x4, 0x200 ;  /* 0x0108000000007b1d */ /* 0x000fec0000002000 */
[----:B0-----:R-:W-:Y:S05]  /*1a6e0*/  @P0 BRA `(.L_x_1562) ;  /* 0x0000001000800947 */ /* 0x001fea0003800000 */
[----:B------:R-:W2:Y:S01]  /*1a6f0*/  LDL R46, [R1+0x50] ;  /* 0x00005000012e7983 */ /* 0x000ea20000100800 */
[----:B------:R-:W0:Y:S01]  /*1a700*/  S2R R5, SR_SWINHI ;  /* 0x0000000000057919 */ /* 0x000e220000002f00 */
[-C--:B------:R-:W-:Y:S02]  /*1a710*/  LEA.HI R8, R4, R52.reuse, RZ, 0x4 ;  /* 0x0000003404087211 */ /* 0x080fe400078f20ff */
[----:B------:R-:W3:Y:S02]  /*1a720*/  LDL R54, [R1+0x4c] ;  /* 0x00004c0001367983 */ /* 0x000ee40000100800 */
[----:B------:R-:W-:Y:S01]  /*1a730*/  SHF.R.S32.HI R9, RZ, 0x4, R8 ;  /* 0x00000004ff097819 */ /* 0x000fe20000011408 */
[----:B------:R-:W-:Y:S05]  /*1a740*/  WARPSYNC.ALL ;  /* 0x0000000000007948 */ /* 0x000fea0003800000 */
[----:B------:R-:W-:Y:S01]  /*1a750*/  LEA.HI R10, R8, R9, RZ, 0x1 ;  /* 0x00000009080a7211 */ /* 0x000fe200078f08ff */
[----:B------:R-:W-:Y:S01]  /*1a760*/  ULDC.64 UR4, c[0x0][0xc00] ;  /* 0x0003000000047ab9 */ /* 0x000fe20000000a00 */
[----:B------:R-:W-:-:S02]  /*1a770*/  LEA.HI R4, R4, R52, RZ, 0x5 ;  /* 0x0000003404047211 */ /* 0x000fc400078f28ff */
[----:B------:R-:W-:Y:S02]  /*1a780*/  LOP3.LUT R8, R8, 0xfffffff0, RZ, 0xc0, !PT ;  /* 0xfffffff008087812 */ /* 0x000fe400078ec0ff */
[----:B------:R-:W-:Y:S02]  /*1a790*/  LOP3.LUT R10, R10, 0x1ffffffe, RZ, 0xc0, !PT ;  /* 0x1ffffffe0a0a7812 */ /* 0x000fe400078ec0ff */
[----:B------:R-:W-:Y:S01]  /*1a7a0*/  SHF.R.S32.HI R11, RZ, 0x5, R4 ;  /* 0x00000005ff0b7819 */ /* 0x000fe20000011404 */
[----:B------:R-:W-:Y:S01]  /*1a7b0*/  IMAD.IADD R8, R52, 0x1, -R8 ;  /* 0x0000000134087824 */ /* 0x000fe200078e0a08 */
[----:B------:R-:W-:Y:S01]  /*1a7c0*/  F2FP.F16.F32.PACK_AB R6, R93, R6 ;  /* 0x000000065d06723e */ /* 0x000fe200000000ff */
[----:B------:R-:W-:Y:S01]  /*1a7d0*/  IMAD.IADD R10, R9, 0x1, -R10 ;  /* 0x00000001090a7824 */ /* 0x000fe200078e0a0a */
[----:B------:R-:W-:Y:S01]  /*1a7e0*/  F2FP.F16.F32.PACK_AB R26, R109, R26 ;  /* 0x0000001a6d1a723e */ /* 0x000fe200000000ff */
[----:B------:R-:W-:Y:S02]  /*1a7f0*/  IMAD R11, R11, 0x10, R8 ;  /* 0x000000100b0b7824 */ /* 0x000fe400078e0208 */
[----:B------:R-:W-:Y:S01]  /*1a800*/  IMAD.SHL.U32 R10, R10, 0x8, RZ ;  /* 0x000000080a0a7824 */ /* 0x000fe200078e00ff */
[----:B------:R-:W-:-:S02]  /*1a810*/  MOV R20, R2 ;  /* 0x0000000200147202 */ /* 0x000fc40000000f00 */
[----:B0-----:R-:W-:Y:S01]  /*1a820*/  MOV R21, R5 ;  /* 0x0000000500157202 */ /* 0x001fe20000000f00 */
[----:B------:R-:W-:-:S04]  /*1a830*/  IMAD.U32 R5, R11, 0x20, R10 ;  /* 0x000000200b057824 */ /* 0x000fc800078e000a */
[----:B------:R-:W-:-:S03]  /*1a840*/  IMAD.WIDE R4, R5, 0x2, R20 ;  /* 0x0000000205047825 */ /* 0x000fc600078e0214 */
[C---:B------:R-:W-:Y:S01]  /*1a850*/  LOP3.LUT R9, R4.reuse, 0x180, RZ, 0xc0, !PT ;  /* 0x0000018004097812 */ /* 0x040fe200078ec0ff */
[----:B------:R-:W-:Y:S01]  /*1a860*/  BAR.SYNC.DEFER_BLOCKING 0x1, 0x180 ;  /* 0x0046000000007b1d */ /* 0x000fe20000010000 */
[C---:B------:R-:W-:Y:S02]  /*1a870*/  IADD3 R29, P4, R4.reuse, 0x20, RZ ;  /* 0x00000020041d7810 */ /* 0x040fe40007f9e0ff */
[C---:B------:R-:W-:Y:S02]  /*1a880*/  IADD3 R40, P0, R4.reuse, 0x6020, RZ ;  /* 0x0000602004287810 */ /* 0x040fe40007f1e0ff */
[----:B------:R-:W-:Y:S01]  /*1a890*/  SHF.R.U64 R9, R9, 0x3, RZ ;  /* 0x0000000309097819 */ /* 0x000fe200000012ff */
[----:B------:R-:W-:Y:S01]  /*1a8a0*/  IMAD.X R11, RZ, RZ, R5, P4 ;  /* 0x000000ffff0b7224 */ /* 0x000fe200020e0605 */
[----:B------:R-:W-:Y:S02]  /*1a8b0*/  LOP3.LUT R8, R29, 0x180, RZ, 0xc0, !PT ;  /* 0x000001801d087812 */ /* 0x000fe400078ec0ff */
[----:B------:R-:W-:-:S02]  /*1a8c0*/  IADD3 R33, P3, R4, 0x3000, RZ ;  /* 0x0000300004217810 */ /* 0x000fc40007f7e0ff */
[C---:B------:R-:W-:Y:S02]  /*1a8d0*/  IADD3 R35, P2, R4.reuse, 0x3020, RZ ;  /* 0x0000302004237810 */ /* 0x040fe40007f5e0ff */
[----:B------:R-:W-:Y:S01]  /*1a8e0*/  IADD3 R41, P1, R4, 0x6000, RZ ;  /* 0x0000600004297810 */ /* 0x000fe20007f3e0ff */
[--C-:B------:R-:W-:Y:S01]  /*1a8f0*/  IMAD.X R13, RZ, RZ, R5.reuse, P3 ;  /* 0x000000ffff0d7224 */ /* 0x100fe200018e0605 */
[----:B------:R-:W-:Y:S01]  /*1a900*/  LOP3.LUT R4, R9, R4, RZ, 0x3c, !PT ;  /* 0x0000000409047212 */ /* 0x000fe200078e3cff */
[--C-:B------:R-:W-:Y:S01]  /*1a910*/  IMAD.X R9, RZ, RZ, R5.reuse, P0 ;  /* 0x000000ffff097224 */ /* 0x100fe200000e0605 */
[----:B------:R-:W-:Y:S01]  /*1a920*/  SHF.R.U64 R8, R8, 0x3, RZ ;  /* 0x0000000308087819 */ /* 0x000fe200000012ff */
[--C-:B------:R-:W-:Y:S01]  /*1a930*/  IMAD.X R15, RZ, RZ, R5.reuse, P2 ;  /* 0x000000ffff0f7224 */ /* 0x100fe200010e0605 */
[----:B------:R-:W-:Y:S01]  /*1a940*/  ISETP.NE.U32.AND P0, PT, RZ, UR4, PT ;  /* 0x00000004ff007c0c */ /* 0x000fe2000bf05070 */
[----:B------:R-:W-:Y:S01]  /*1a950*/  IMAD.X R25, RZ, RZ, R5, P1 ;  /* 0x000000ffff197224 */ /* 0x000fe200008e0605 */
[----:B------:R-:W-:-:S02]  /*1a960*/  LOP3.LUT R10, R8, R29, RZ, 0x3c, !PT ;  /* 0x0000001d080a7212 */ /* 0x000fc400078e3cff */
[----:B------:R-:W-:Y:S02]  /*1a970*/  LOP3.LUT R8, R33, 0x180, RZ, 0xc0, !PT ;  /* 0x0000018021087812 */ /* 0x000fe400078ec0ff */
[----:B------:R-:W-:Y:S02]  /*1a980*/  LOP3.LUT R14, R35, 0x180, RZ, 0xc0, !PT ;  /* 0x00000180230e7812 */ /* 0x000fe400078ec0ff */
[----:B------:R-:W-:Y:S02]  /*1a990*/  LOP3.LUT R24, R41, 0x180, RZ, 0xc0, !PT ;  /* 0x0000018029187812 */ /* 0x000fe400078ec0ff */
[----:B------:R-:W-:Y:S01]  /*1a9a0*/  ISETP.NE.AND.EX P0, PT, RZ, UR5, PT, P0 ;  /* 0x00000005ff007c0c */ /* 0x000fe2000bf05300 */
[----:B------:R-:W-:Y:S01]  /*1a9b0*/  ULDC.64 UR4, c[0x0][0xc08] ;  /* 0x0003020000047ab9 */ /* 0x000fe20000000a00 */
[----:B------:R-:W-:Y:S02]  /*1a9c0*/  LOP3.LUT R29, R40, 0x180, RZ, 0xc0, !PT ;  /* 0x00000180281d7812 */ /* 0x000fe400078ec0ff */
[----:B------:R-:W-:-:S02]  /*1a9d0*/  ISETP.NE.U32.AND P2, PT, RZ, UR4, PT ;  /* 0x00000004ff007c0c */ /* 0x000fc4000bf45070 */
[----:B------:R-:W-:Y:S02]  /*1a9e0*/  SHF.R.U64 R8, R8, 0x3, RZ ;  /* 0x0000000308087819 */ /* 0x000fe400000012ff */
[----:B------:R-:W-:Y:S02]  /*1a9f0*/  SHF.R.U64 R14, R14, 0x3, RZ ;  /* 0x000000030e0e7819 */ /* 0x000fe400000012ff */
[----:B------:R-:W-:Y:S02]  /*1aa00*/  SHF.R.U64 R24, R24, 0x3, RZ ;  /* 0x0000000318187819 */ /* 0x000fe400000012ff */
[----:B------:R-:W-:Y:S02]  /*1aa10*/  SHF.R.U64 R29, R29, 0x3, RZ ;  /* 0x000000031d1d7819 */ /* 0x000fe400000012ff */
[----:B------:R-:W-:Y:S02]  /*1aa20*/  ISETP.NE.AND.EX P2, PT, RZ, UR5, PT, P2 ;  /* 0x00000005ff007c0c */ /* 0x000fe4000bf45320 */
[----:B------:R-:W-:-:S02]  /*1aa30*/  LOP3.LUT R12, R8, R33, RZ, 0x3c, !PT ;  /* 0x00000021080c7212 */ /* 0x000fc400078e3cff */
[----:B------:R-:W-:Y:S02]  /*1aa40*/  LOP3.LUT R14, R14, R35, RZ, 0x3c, !PT ;  /* 0x000000230e0e7212 */ /* 0x000fe400078e3cff */
[----:B------:R-:W-:Y:S02]  /*1aa50*/  LOP3.LUT R24, R24, R41, RZ, 0x3c, !PT ;  /* 0x0000002918187212 */ /* 0x000fe400078e3cff */
[----:B------:R-:W-:Y:S02]  /*1aa60*/  MOV R33, R4 ;  /* 0x0000000400217202 */ /* 0x000fe40000000f00 */
[----:B------:R-:W-:Y:S02]  /*1aa70*/  F2FP.F16.F32.PACK_AB R4, R28, R7 ;  /* 0x000000071c04723e */ /* 0x000fe400000000ff */
[----:B------:R-:W-:Y:S02]  /*1aa80*/  LOP3.LUT R8, R29, R40, RZ, 0x3c, !PT ;  /* 0x000000281d087212 */ /* 0x000fe400078e3cff */
[----:B------:R-:W-:Y:S01]  /*1aa90*/  F2FP.F16.F32.PACK_AB R5, R91, R90 ;  /* 0x0000005a5b05723e */ /* 0x000fe200000000ff */
[----:B------:R-:W2:Y:S01]  /*1aaa0*/  LDC.64 R28, c[0x0][0xc00] ;  /* 0x00030000ff1c7b82 */ /* 0x000ea20000000a00 */
[----:B------:R-:W-:-:S02]  /*1aab0*/  F2FP.F16.F32.PACK_AB R7, R95, R94 ;  /* 0x0000005e5f07723e */ /* 0x000fc400000000ff */
[----:B------:R-:W-:Y:S02]  /*1aac0*/  MOV R40, R12 ;  /* 0x0000000c00287202 */ /* 0x000fe40000000f00 */
[----:B------:R-:W-:Y:S01]  /*1aad0*/  MOV R41, R14 ;  /* 0x0000000e00297202 */ /* 0x000fe20000000f00 */
[----:B------:R0:W-:Y:S01]  /*1aae0*/  STSM.16.M88.4 [R33], R4 ;  /* 0x0000000421007844 */ /* 0x0001e20000000200 */
[----:B------:R-:W-:Y:S02]  /*1aaf0*/  MOV R35, R24 ;  /* 0x0000001800237202 */ /* 0x000fe40000000f00 */
[----:B------:R-:W-:Y:S02]  /*1ab00*/  MOV R42, R10 ;  /* 0x0000000a002a7202 */ /* 0x000fe40000000f00 */
        /* <DEDUP_REMOVED lines=8> */
[----:B0-----:R-:W-:-:S02]  /*1ab90*/  MOV R33, R8 ;  /* 0x0000000800217202 */ /* 0x001fc40000000f00 */
[----:B------:R-:W-:Y:S01]  /*1aba0*/  F2FP.F16.F32.PACK_AB R4, R113, R112 ;  /* 0x000000707104723e */ /* 0x000fe200000000ff */
[----:B------:R0:W-:Y:S01]  /*1abb0*/  STSM.16.M88.4 [R40], R24 ;  /* 0x0000001828007844 */ /* 0x0001e20000000200 */
[----:B------:R-:W-:Y:S02]  /*1abc0*/  F2FP.F16.F32.PACK_AB R5, R32, R31 ;  /* 0x0000001f2005723e */ /* 0x000fe400000000ff */
[----:B------:R-:W-:Y:S02]  /*1abd0*/  F2FP.F16.F32.PACK_AB R6, R117, R116 ;  /* 0x000000747506723e */ /* 0x000fe400000000ff */
[----:B------:R-:W-:Y:S02]  /*1abe0*/  F2FP.F16.F32.PACK_AB R7, R119, R118 ;  /* 0x000000767707723e */ /* 0x000fe400000000ff */
[----:B------:R-:W-:Y:S02]  /*1abf0*/  F2FP.F16.F32.PACK_AB R8, R121, R120 ;  /* 0x000000787908723e */ /* 0x000fe400000000ff */
[----:B------:R-:W-:Y:S01]  /*1ac00*/  F2FP.F16.F32.PACK_AB R9, R123, R122 ;  /* 0x0000007a7b09723e */ /* 0x000fe200000000ff */
[----:B------:R1:W-:Y:S01]  /*1ac10*/  STSM.16.M88.4 [R41], R4 ;  /* 0x0000000429007844 */ /* 0x0003e20000000200 */
[----:B------:R-:W-:Y:S01]  /*1ac20*/  F2FP.F16.F32.PACK_AB R10, R125, R124 ;  /* 0x0000007c7d0a723e */ /* 0x000fe200000000ff */
[----:B------:R-:W-:Y:S01]  /*1ac30*/  ULDC UR4, c[0x0][0xa88] ;  /* 0x0002a20000047ab9 */ /* 0x000fe20000000800 */
[----:B------:R-:W-:Y:S01]  /*1ac40*/  F2FP.F16.F32.PACK_AB R11, R127, R126 ;  /* 0x0000007e7f0b723e */ /* 0x000fe200000000ff */
[----:B----4-:R-:W4:Y:S01]  /*1ac50*/  LDC R42, c[0x0][0xbe8] ;  /* 0x0002fa00ff2a7b82 */ /* 0x010f220000000800 */
[----:B------:R-:W-:Y:S01]  /*1ac60*/  F2FP.F16.F32.PACK_AB R12, R129, R128 ;  /* 0x00000080810c723e */ /* 0x000fe200000000ff */
[----:B0-----:R-:W-:Y:S01]  /*1ac70*/  IMAD.MOV.U32 R40, RZ, RZ, RZ ;  /* 0x000000ffff287224 */ /* 0x001fe200078e00ff */
[----:B------:R-:W-:Y:S01]  /*1ac80*/  F2FP.F16.F32.PACK_AB R13, R131, R130 ;  /* 0x00000082830d723e */ /* 0x000fe200000000ff */
[----:B------:R0:W-:Y:S01]  /*1ac90*/  STSM.16.M88.4 [R35], R8 ;  /* 0x0000000823007844 */ /* 0x0001e20000000200 */
[----:B------:R-:W-:-:S02]  /*1aca0*/  F2FP.F16.F32.PACK_AB R14, R133, R132 ;  /* 0x00000084850e723e */ /* 0x000fc400000000ff */
[----:B------:R-:W-:Y:S01]  /*1acb0*/  F2FP.F16.F32.PACK_AB R15, R135, R134 ;  /* 0x00000086870f723e */ /* 0x000fe200000000ff */
[----:B------:R-:W1:Y:S04]  /*1acc0*/  @P2 LDC.64 R24, c[0x0][0xc08] ;  /* 0x00030200ff182b82 */ /* 0x000e680000000a00 */
[----:B------:R0:W-:Y:S01]  /*1acd0*/  STSM.16.M88.4 [R33], R12 ;  /* 0x0000000c21007844 */ /* 0x0001e20000000200 */
[----:B------:R-:W-:Y:S02]  /*1ace0*/  IMAD.U32 R45, RZ, RZ, UR4 ;  /* 0x00000004ff2d7e24 */ /* 0x000fe4000f8e00ff */
[C---:B--2---:R-:W-:Y:S01]  /*1acf0*/  IMAD.WIDE R28, R46.reuse, 0x4, R28 ;  /* 0x000000042e1c7825 */ /* 0x044fe200078e021c */
[----:B------:R-:W-:Y:S03]  /*1ad00*/  BAR.SYNC.DEFER_BLOCKING 0x1, 0x180 ;  /* 0x0046000000007b1d */ /* 0x000fe60000010000 */
[----:B-1----:R-:W-:-:S03]  /*1ad10*/  @P2 IMAD.WIDE R4, R46, 0x4, R24 ;  /* 0x000000042e042825 */ /* 0x002fc600078e0218 */
[----:B------:R1:W5:Y:S01]  /*1ad20*/  @P0 LDG.E R40, desc[UR38][R28.64] ;  /* 0x000000261c280981 */ /* 0x000362000c1e1900 */
[----:B----4-:R-:W-:Y:S02]  /*1ad30*/  ISETP.NE.AND P1, PT, R42, 0x1, PT ;  /* 0x000000012a00780c */ /* 0x010fe40003f25270 */
[----:B---3--:R-:W-:Y:S01]  /*1ad40*/  SHF.R.S32.HI R44, RZ, 0x1f, R54 ;  /* 0x0000001fff2c7819 */ /* 0x008fe20000011436 */
[----:B------:R1:W5:Y:S10]  /*1ad50*/  @P2 LDG.E R45, desc[UR38][R4.64] ;  /* 0x00000026042d2981 */ /* 0x000374000c1e1900 */
[----:B------:R-:W2:Y:S08]  /*1ad60*/  @P1 LDC R6, c[0x0][0xbec] ;  /* 0x0002fb00ff061b82 */ /* 0x000eb00000000800 */
[----:B0-----:R-:W0:Y:S01]  /*1ad70*/  @P1 LDC R9, c[0x0][0xbf0] ;  /* 0x0002fc00ff091b82 */ /* 0x001e220000000800 */
[----:B-1----:R-:W-:Y:S05]  /*1ad80*/  @P2 BRA `(.L_x_1563) ;  /* 0x0000000000102947 */ /* 0x002fea0003800000 */
[----:B------:R-:W-:Y:S05]  /*1ad90*/  @!P0 BRA `(.L_x_1563) ;  /* 0x00000000000c8947 */ /* 0x000fea0003800000 */
[----:B------:R-:W3:Y:S04]  /*1ada0*/  LDG.E R4, desc[UR38][R28.64] ;  /* 0x000000261c047981 */ /* 0x000ee8000c1e1900 */
[----:B-----5:R-:W3:Y:S02]  /*1adb0*/  LDG.E R45, desc[UR38][R28.64+0x4] ;  /* 0x000004261c2d7981 */ /* 0x020ee4000c1e1900 */
[----:B---3--:R-:W-:-:S07]  /*1adc0*/  IMAD.IADD R45, R45, 0x1, -R4 ;  /* 0x000000012d2d7824 */ /* 0x008fce00078e0a04 */
.L_x_1563:
[----:B------:R-:W3:Y:S01]  /*1add0*/  LDL R5, [R1+0x40] ;  /* 0x0000400001057983 */ /* 0x000ee20000100800 */
[----:B------:R-:W-:Y:S01]  /*1ade0*/  ULDC.64 UR4, c[0x0][0xb90] ;  /* 0x0002e40000047ab9 */ /* 0x000fe20000000a00 */
[----:B------:R-:W1:Y:S01]  /*1adf0*/  S2R R10, SR_TID.X ;  /* 0x00000000000a7919 */ /* 0x000e620000002100 */
[----:B-----5:R-:W-:Y:S02]  /*1ae00*/  SHF.R.S32.HI R41, RZ, 0x1f, R40 ;  /* 0x0000001fff297819 */ /* 0x020fe40000011428 */
[----:B------:R-:W-:Y:S01]  /*1ae10*/  SHF.R.S32.HI R43, RZ, 0x2, R30 ;  /* 0x00000002ff2b7819 */ /* 0x000fe2000001141e */
[----:B------:R-:W3:Y:S01]  /*1ae20*/  LDL.LU R52, [R1+0x18] ;  /* 0x0000180001347983 */ /* 0x000ee20000300800 */
[----:B------:R-:W-:Y:S01]  /*1ae30*/  IMAD R4, R44, UR4, RZ ;  /* 0x000000042c047c24 */ /* 0x000fe2000f8e02ff */
[----:B------:R-:W-:Y:S01]  /*1ae40*/  SHF.R.S32.HI R47, RZ, 0x1f, R46 ;  /* 0x0000001fff2f7819 */ /* 0x000fe2000001142e */
[----:B------:R-:W-:Y:S01]  /*1ae50*/  IMAD R45, R45, R42, RZ ;  /* 0x0000002a2d2d7224 */ /* 0x000fe200078e02ff */
[----:B------:R-:W4:Y:S01]  /*1ae60*/  LDL R14, [R1+0x58] ;  /* 0x00005800010e7983 */ /* 0x000f220000100800 */
[----:B------:R-:W-:Y:S01]  /*1ae70*/  IMAD R11, R54, UR5, R4 ;  /* 0x00000005360b7c24 */ /* 0x000fe2000f8e0204 */
[----:B------:R-:W-:Y:S01]  /*1ae80*/  SEL R47, R47, RZ, !P0 ;  /* 0x000000ff2f2f7207 */ /* 0x000fe20004000000 */
[----:B------:R-:W4:Y:S01]  /*1ae90*/  @P1 LDC R53, c[0x0][0xbec] ;  /* 0x0002fb00ff351b82 */ /* 0x000f220000000800 */
[----:B------:R-:W-:Y:S01]  /*1aea0*/  SEL R46, R46, RZ, !P0 ;  /* 0x000000ff2e2e7207 */ /* 0x000fe20004000000 */
[----:B-1----:R-:W-:-:S05]  /*1aeb0*/  VIADD R10, R10, 0xffffff80 ;  /* 0xffffff800a0a7836 */ /* 0x002fca0000000000 */
[----:B------:R-:W-:-:S04]  /*1aec0*/  SHF.R.S32.HI R26, RZ, 0x1f, R10 ;  /* 0x0000001fff1a7819 */ /* 0x000fc8000001140a */
[----:B------:R-:W-:-:S04]  /*1aed0*/  LEA.HI R26, R26, R10, RZ, 0x7 ;  /* 0x0000000a1a1a7211 */ /* 0x000fc800078f38ff */
[----:B------:R-:W-:-:S05]  /*1aee0*/  LOP3.LUT R26, R26, 0xffffff80, RZ, 0xc0, !PT ;  /* 0xffffff801a1a7812 */ /* 0x000fca00078ec0ff */
[----:B------:R-:W-:Y:S02]  /*1aef0*/  IMAD.IADD R26, R10, 0x1, -R26 ;  /* 0x000000010a1a7824 */ /* 0x000fe400078e0a1a */
[----:B------:R-:W-:Y:S01]  /*1af00*/  IMAD R39, R39, 0x60, R43 ;  /* 0x0000006027277824 */ /* 0x000fe200078e022b */
[----:B------:R-:W-:Y:S01]  /*1af10*/  BSSY B1, `(.L_x_1564) ;  /* 0x000008a000017945 */ /* 0x000fe20003800000 */
[----:B---3--:R-:W-:Y:S02]  /*1af20*/  IMAD.IADD R15, R5, 0x1, R52 ;  /* 0x00000001050f7824 */ /* 0x008fe400078e0234 */
[----:B------:R-:W-:Y:S01]  /*1af30*/  IMAD.WIDE.U32 R4, R54, UR4, R40 ;  /* 0x0000000436047c25 */ /* 0x000fe2000f8e0028 */
[----:B------:R-:W-:-:S03]  /*1af40*/  ULDC.64 UR4, c[0x0][0xb98] ;  /* 0x0002e60000047ab9 */ /* 0x000fc60000000a00 */
[----:B--2---:R-:W-:-:S04]  /*1af50*/  @P1 IMAD.HI.U32 R6, R15, R6, RZ ;  /* 0x000000060f061227 */ /* 0x004fc800078e00ff */
[----:B------:R-:W-:Y:S01]  /*1af60*/  IMAD.MOV.U32 R7, RZ, RZ, R15 ;  /* 0x000000ffff077224 */ /* 0x000fe200078e000f */
[----:B0-----:R-:W-:Y:S01]  /*1af70*/  @P1 SHF.R.U32.HI R7, RZ, R9, R6 ;  /* 0x00000009ff071219 */ /* 0x001fe20000011606 */
[----:B------:R-:W-:Y:S02]  /*1af80*/  IMAD R9, R43, 0x20, R36 ;  /* 0x000000202b097824 */ /* 0x000fe400078e0224 */
[----:B------:R-:W-:Y:S02]  /*1af90*/  IMAD.IADD R5, R5, 0x1, R11 ;  /* 0x0000000105057824 */ /* 0x000fe400078e020b */
[----:B------:R-:W-:Y:S02]  /*1afa0*/  IMAD.MOV R13, RZ, RZ, -R7 ;  /* 0x000000ffff0d7224 */ /* 0x000fe400078e0a07 */
[----:B------:R-:W-:-:S04]  /*1afb0*/  IMAD.WIDE R20, R9, 0x2, R20 ;  /* 0x0000000209147825 */ /* 0x000fc800078e0214 */
        /* <DEDUP_REMOVED lines=18> */
[----:B----4-:R-:W-:Y:S01]  /*1b0e0*/  IMAD.IADD R4, R14, 0x1, R52 ;  /* 0x000000010e047824 */ /* 0x010fe200078e0234 */
[----:B------:R-:W-:Y:S01]  /*1b0f0*/  IADD3 R13, P3, R20, 0x3000, RZ ;  /* 0x00003000140d7810 */ /* 0x000fe20007f7e0ff */
[----:B------:R-:W0:Y:S01]  /*1b100*/  SHFL.IDX PT, R49, R10, RZ, 0x1c1f ;  /* 0x001c1fff0a317589 */ /* 0x000e2200000e0000 */
[----:B------:R-:W-:Y:S01]  /*1b110*/  LOP3.LUT P0, RZ, R26, 0x3, RZ, 0xc0, !PT ;  /* 0x000000031aff7812 */ /* 0x000fe2000780c0ff */
[----:B------:R-:W-:Y:S02]  /*1b120*/  ULDC.64 UR4, c[0x0][0xaa0] ;  /* 0x0002a80000047ab9 */ /* 0x000fe40000000a00 */
[----:B------:R-:W-:Y:S04]  /*1b130*/  SHFL.IDX PT, R50, R6, 0x1, 0x1c1f ;  /* 0x003c1f0006327f89 */ /* 0x000fe800000e0000 */
[----:B------:R-:W1:Y:S01]  /*1b140*/  SHFL.IDX PT, R51, R10, 0x1, 0x1c1f ;  /* 0x003c1f000a337f89 */ /* 0x000e6200000e0000 */
[----:B------:R-:W-:Y:S01]  /*1b150*/  IMAD.X R9, RZ, RZ, R21, P2 ;  /* 0x000000ffff097224 */ /* 0x000fe200010e0615 */
[C---:B------:R-:W-:Y:S01]  /*1b160*/  ISETP.GE.OR P2, PT, R4.reuse, R45, P0 ;  /* 0x0000002d0400720c */ /* 0x040fe20000746670 */
[----:B------:R-:W-:Y:S01]  /*1b170*/  VIADD R4, R4, 0x8 ;  /* 0x0000000804047836 */ /* 0x000fe20000000000 */
[----:B------:R-:W-:-:S04]  /*1b180*/  LOP3.LUT R12, R13, 0x180, RZ, 0xc0, !PT ;  /* 0x000001800d0c7812 */ /* 0x000fc800078ec0ff */
[----:B------:R-:W-:Y:S02]  /*1b190*/  ISETP.GE.OR P0, PT, R4, R45, P0 ;  /* 0x0000002d0400720c */ /* 0x000fe40000706670 */
[----:B------:R-:W-:Y:S02]  /*1b1a0*/  LOP3.LUT R8, R7, 0x180, RZ, 0xc0, !PT ;  /* 0x0000018007087812 */ /* 0x000fe400078ec0ff */
[----:B------:R-:W-:Y:S02]  /*1b1b0*/  SHF.R.U64 R12, R12, 0x3, RZ ;  /* 0x000000030c0c7819 */ /* 0x000fe400000012ff */
[----:B------:R-:W-:Y:S02]  /*1b1c0*/  SHF.R.U64 R8, R8, 0x3, RZ ;  /* 0x0000000308087819 */ /* 0x000fe400000012ff */
[----:B------:R-:W-:Y:S01]  /*1b1d0*/  LOP3.LUT R12, R12, R13, RZ, 0x3c, !PT ;  /* 0x0000000d0c0c7212 */ /* 0x000fe200078e3cff */
[----:B------:R-:W-:Y:S01]  /*1b1e0*/  IMAD.X R13, RZ, RZ, R21, P3 ;  /* 0x000000ffff0d7224 */ /* 0x000fe200018e0615 */
[----:B0-----:R-:W-:Y:S01]  /*1b1f0*/  @!P2 ST.E desc[UR38][R48.64], R0 ;  /* 0x000000003000a985 */ /* 0x001fe2000c101926 */
[----:B------:R-:W-:-:S02]  /*1b200*/  LOP3.LUT R8, R8, R7, RZ, 0x3c, !PT ;  /* 0x0000000708087212 */ /* 0x000fc400078e3cff */
[C---:B------:R-:W-:Y:S02]  /*1b210*/  IADD3 R5, P3, R20.reuse, 0x7800, RZ ;  /* 0x0000780014057810 */ /* 0x040fe40007f7e0ff */
[C---:B------:R-:W-:Y:S01]  /*1b220*/  IADD3 R25, P5, R20.reuse, 0x4800, RZ ;  /* 0x0000480014197810 */ /* 0x040fe20007fbe0ff */
[----:B-1----:R0:W-:Y:S01]  /*1b230*/  @!P0 ST.E desc[UR38][R50.64], R3 ;  /* 0x0000000332008985 */ /* 0x0021e2000c101926 */
[C---:B------:R-:W-:Y:S02]  /*1b240*/  IADD3 R29, P4, R20.reuse, 0x6000, RZ ;  /* 0x00006000141d7810 */ /* 0x040fe40007f9e0ff */
[----:B------:R-:W-:Y:S01]  /*1b250*/  LOP3.LUT R7, R20, 0x180, RZ, 0xc0, !PT ;  /* 0x0000018014077812 */ /* 0x000fe200078ec0ff */
[----:B------:R-:W-:Y:S01]  /*1b260*/  IMAD R41, R41, UR4, RZ ;  /* 0x0000000429297c24 */ /* 0x000fe2000f8e02ff */
[----:B------:R-:W-:Y:S01]  /*1b270*/  LOP3.LUT R4, R5, 0x180, RZ, 0xc0, !PT ;  /* 0x0000018005047812 */ /* 0x000fe200078ec0ff */
[----:B------:R-:W-:Y:S01]  /*1b280*/  IMAD.X R33, RZ, RZ, R21, P3 ;  /* 0x000000ffff217224 */ /* 0x000fe200018e0615 */
[----:B------:R-:W-:Y:S01]  /*1b290*/  LOP3.LUT R24, R25, 0x180, RZ, 0xc0, !PT ;  /* 0x0000018019187812 */ /* 0x000fe200078ec0ff */
[----:B------:R-:W5:Y:S01]  /*1b2a0*/  LD.E.128 R8, desc[UR38][R8.64] ;  /* 0x0000002608087980 */ /* 0x000f62000c101d00 */
[----:B0-----:R-:W0:Y:S01]  /*1b2b0*/  @P1 LDC R51, c[0x0][0xbf0] ;  /* 0x0002fc00ff331b82 */ /* 0x001e220000000800 */
[----:B------:R-:W-:-:S02]  /*1b2c0*/  LOP3.LUT R28, R29, 0x180, RZ, 0xc0, !PT ;  /* 0x000001801d1c7812 */ /* 0x000fc400078ec0ff */
[----:B------:R-:W5:Y:S01]  /*1b2d0*/  LD.E.128 R12, desc[UR38][R12.64] ;  /* 0x000000260c0c7980 */ /* 0x000f62000c101d00 */
[----:B------:R-:W-:Y:S02]  /*1b2e0*/  SHF.R.U64 R7, R7, 0x3, RZ ;  /* 0x0000000307077819 */ /* 0x000fe400000012ff */
[----:B------:R-:W-:Y:S01]  /*1b2f0*/  SHF.R.U64 R4, R4, 0x3, RZ ;  /* 0x0000000304047819 */ /* 0x000fe200000012ff */
[----:B------:R-:W-:Y:S01]  /*1b300*/  IMAD R49, R40, UR5, R41 ;  /* 0x0000000528317c24 */ /* 0x000fe2000f8e0229 */
[----:B------:R-:W-:Y:S02]  /*1b310*/  SHF.R.U64 R24, R24, 0x3, RZ ;  /* 0x0000000318187819 */ /* 0x000fe400000012ff */
[----:B------:R-:W-:Y:S02]  /*1b320*/  SHF.R.U64 R28, R28, 0x3, RZ ;  /* 0x000000031c1c7819 */ /* 0x000fe400000012ff */
        /* <DEDUP_REMOVED lines=8> */
[----:B------:R1:W5:Y:S01]  /*1b3b0*/  LD.E.128 R4, desc[UR38][R20.64] ;  /* 0x0000002614047980 */ /* 0x000362000c101d00 */
[----:B------:R-:W-:-:S03]  /*1b3c0*/  IMAD R44, R44, UR4, RZ ;  /* 0x000000042c2c7c24 */ /* 0x000fc6000f8e02ff */
[----:B------:R-:W5:Y:S01]  /*1b3d0*/  LD.E.128 R24, desc[UR38][R24.64] ;  /* 0x0000002618187980 */ /* 0x000f62000c101d00 */
[----:B------:R-:W-:-:S03]  /*1b3e0*/  IMAD R3, R54, UR5, R44 ;  /* 0x0000000536037c24 */ /* 0x000fc6000f8e022c */
[----:B------:R-:W5:Y:S01]  /*1b3f0*/  LD.E.128 R28, desc[UR38][R28.64] ;  /* 0x000000261c1c7980 */ /* 0x000f62000c101d00 */
[----:B-1----:R-:W-:Y:S02]  /*1b400*/  IMAD.IADD R21, R41, 0x1, R49 ;  /* 0x0000000129157824 */ /* 0x002fe400078e0231 */
[----:B------:R-:W-:Y:S01]  /*1b410*/  IMAD.MOV.U32 R20, RZ, RZ, R40 ;  /* 0x000000ffff147224 */ /* 0x000fe200078e0028 */
[----:B------:R-:W5:Y:S01]  /*1b420*/  LD.E.128 R32, desc[UR38][R32.64] ;  /* 0x0000002620207980 */ /* 0x000f62000c101d00 */
[----:B------:R-:W-:Y:S02]  /*1b430*/  IMAD.IADD R40, R52, 0x1, R39 ;  /* 0x0000000134287824 */ /* 0x000fe400078e0227 */
[----:B------:R-:W-:Y:S01]  /*1b440*/  IMAD.WIDE.U32 R20, R54, UR4, R20 ;  /* 0x0000000436147c25 */ /* 0x000fe2000f8e0014 */
[----:B------:R-:W-:Y:S01]  /*1b450*/  ULDC.64 UR4, c[0x0][0xaf0] ;  /* 0x0002bc0000047ab9 */ /* 0x000fe20000000a00 */
[----:B------:R-:W-:Y:S01]  /*1b460*/  @!PT LDS RZ, [RZ] ;  /* 0x00000000fffff984 */ /* 0x000fe20000000800 */
[----:B------:R-:W-:Y:S01]  /*1b470*/  @!PT LDS RZ, [RZ] ;  /* 0x00000000fffff984 */ /* 0x000fe20000000800 */
[----:B------:R-:W-:Y:S01]  /*1b480*/  @!PT LDS RZ, [RZ] ;  /* 0x00000000fffff984 */ /* 0x000fe20000000800 */
[----:B------:R-:W-:Y:S01]  /*1b490*/  @!PT LDS RZ, [RZ] ;  /* 0x00000000fffff984 */ /* 0x000fe20000000800 */
[----:B------:R1:W-:Y:S06]  /*1b4a0*/  MEMBAR.ALL.CTA ;  /* 0x0000000000007992 */ /* 0x0003ec0000008000 */
[----:B-1----:R-:W1:Y:S01]  /*1b4b0*/  FENCE.VIEW.ASYNC.S ;  /* 0x00000000000073c6 */ /* 0x002e620000000000 */
[----:B------:R-:W-:-:S04]  /*1b4c0*/  @P1 IMAD.HI.U32 R0, R40, R53, RZ ;  /* 0x0000003528001227 */ /* 0x000fc800078e00ff */
[----:B------:R-:W-:Y:S02]  /*1b4d0*/  IMAD.IADD R21, R21, 0x1, R3 ;  /* 0x0000000115157824 */ /* 0x000fe400078e0203 */
[----:B------:R-:W-:Y:S01]  /*1b4e0*/  IMAD.MOV.U32 R3, RZ, RZ, R40 ;  /* 0x000000ffff037224 */ /* 0x000fe200078e0028 */
[----:B0-----:R-:W-:Y:S01]  /*1b4f0*/  @P1 SHF.R.U32.HI R3, RZ, R51, R0 ;  /* 0x00000033ff031219 */ /* 0x001fe20000011600 */
[----:B------:R-:W-:-:S03]  /*1b500*/  IMAD R47, R47, UR4, RZ ;  /* 0x000000042f2f7c24 */ /* 0x000fc6000f8e02ff */
        /* <DEDUP_REMOVED lines=14> */
[----:B------:R-:W-:Y:S02]  /*1b5f0*/  IMAD.IADD R44, R43, 0x1, R52 ;  /* 0x000000012b2c7824 */ /* 0x000fe400078e0234 */
        /* <DEDUP_REMOVED lines=12> */
[----:B------:R-:W-:Y:S02]  /*1b6c0*/  SHF.R.S32.HI R48, RZ, 0x1f, R37 ;  /* 0x0000001fff307819 */ /* 0x000fe40000011425 */
[----:B------:R-:W-:Y:S01]  /*1b6d0*/  SHF.R.S32.HI R49, RZ, 0x1f, R38 ;  /* 0x0000001fff317819 */ /* 0x000fe20000011426 */
[----:B------:R-:W-:Y:S06]  /*1b6e0*/  @P0 BRA `(.L_x_1565) ;  /* 0x0000000000300947 */ /* 0x000fec0003800000 */
        /* <DEDUP_REMOVED lines=12> */
.L_x_1565:
[----:B------:R-:W-:Y:S05]  /*1b7b0*/  BSYNC B1 ;  /* 0x0000000000017941 */ /* 0x000fea0003800000 */
.L_x_1564:
[----:B0-----:R-:W-:Y:S01]  /*1b7c0*/  VIADD R0, R44, 0x60 ;  /* 0x000000602c007836 */ /* 0x001fe20000000000 */
[----:B---3-5:R0:W3:Y:S04]  /*1b7d0*/  SHFL.IDX PT, R7, R3, 0x1, 0x1c1f ;  /* 0x003c1f0003077f89 */ /* 0x0280e800000e0000 */
[----:B------:R-:W-:Y:S01]  /*1b7e0*/  ISETP.GE.AND P0, PT, R0, R45, PT ;  /* 0x0000002d0000720c */ /* 0x000fe20003f06270 */
[----:B------:R0:W4:-:S12]  /*1b7f0*/  SHFL.IDX PT, R6, R39, 0x1, 0x1c1f ;  /* 0x003c1f0027067f89 */ /* 0x00011800000e0000 */
[----:B0-----:R-:W-:Y:S05]  /*1b800*/  @P0 BRA `(.L_x_1566) ;  /* 0x0000000800b00947 */ /* 0x001fea0003800000 */
[----:B------:R-:W-:Y:S02]  /*1b810*/  ULDC UR4, c[0x0][0xac8] ;  /* 0x0002b20000047ab9 */ /* 0x000fe40000000800 */
[----:B------:R-:W-:Y:S02]  /*1b820*/  ISETP.GE.AND P2, PT, R37, UR4, PT ;  /* 0x0000000425007c0c */ /* 0x000fe4000bf46270 */
[----:B------:R-:W-:-:S11]  /*1b830*/  ISETP.GE.AND P1, PT, R36, UR4, PT ;  /* 0x0000000424007c0c */ /* 0x000fd6000bf26270 */
[C---:B----4-:R-:W-:Y:S02]  /*1b840*/  @!P2 LEA R12, P0, R37.reuse, R6, 0x1 ;  /* 0x00000006250ca211 */ /* 0x050fe400078008ff */
[----:B---3--:R-:W-:Y:S02]  /*1b850*/  @!P1 IMAD.WIDE R4, R36, 0x2, R6 ;  /* 0x0000000224049825 */ /* 0x008fe400078e0206 */
        /* <DEDUP_REMOVED lines=9> */
.L_x_1562:
[----:B------:R-:W2:Y:S01]  /*1b8f0*/  LDL R10, [R1+0x50] ;  /* 0x00005000010a7983 */ /* 0x000ea20000100800 */
[----:B------:R-:W-:Y:S01]  /*1b900*/  ULDC.64 UR4, c[0x0][0xc00] ;  /* 0x0003000000047ab9 */ /* 0x000fe20000000a00 */
[----:B------:R-:W2:Y:S01]  /*1b910*/  LDC.64 R4, c[0x0][0xc00] ;  /* 0x00030000ff047b82 */ /* 0x000ea20000000a00 */
[----:B------:R-:W-:Y:S01]  /*1b920*/  ISETP.NE.U32.AND P0, PT, RZ, UR4, PT ;  /* 0x00000004ff007c0c */ /* 0x000fe2000bf05070 */
[----:B------:R-:W-:-:S03]  /*1b930*/  IMAD.MOV.U32 R0, RZ, RZ, RZ ;  /* 0x000000ffff007224 */ /* 0x000fc600078e00ff */
[----:B------:R-:W-:Y:S01]  /*1b940*/  ISETP.NE.AND.EX P0, PT, RZ, UR5, PT, P0 ;  /* 0x00000005ff007c0c */ /* 0x000fe2000bf05300 */
[----:B------:R-:W-:Y:S02]  /*1b950*/  ULDC.64 UR4, c[0x0][0xc08] ;  /* 0x0003020000047ab9 */ /* 0x000fe40000000a00 */
[----:B------:R-:W-:Y:S01]  /*1b960*/  ISETP.NE.U32.AND P1, PT, RZ, UR4, PT ;  /* 0x00000004ff007c0c */ /* 0x000fe2000bf25070 */
[----:B------:R-:W0:Y:S03]  /*1b970*/  LDC R25, c[0x0][0xbe8] ;  /* 0x0002fa00ff197b82 */ /* 0x000e260000000800 */
[----:B------:R-:W-:-:S13]  /*1b980*/  ISETP.NE.AND.EX P1, PT, RZ, UR5, PT, P1 ;  /* 0x00000005ff007c0c */ /* 0x000fda000bf25310 */
[----:B------:R-:W3:Y:S01]  /*1b990*/  @P1 LDC.64 R6, c[0x0][0xc08] ;  /* 0x00030200ff061b82 */ /* 0x000ee20000000a00 */
[----:B------:R-:W-:Y:S02]  /*1b9a0*/  ULDC UR4, c[0x0][0xa88] ;  /* 0x0002a20000047ab9 */ /* 0x000fe40000000800 */
[----:B------:R-:W-:Y:S02]  /*1b9b0*/  IMAD.U32 R8, RZ, RZ, UR4 ;  /* 0x00000004ff087e24 */ /* 0x000fe4000f8e00ff */
[----:B--2---:R-:W-:-:S04]  /*1b9c0*/  IMAD.WIDE R4, R10, 0x4, R4 ;  /* 0x000000040a047825 */ /* 0x004fc800078e0204 */
[----:B---3--:R-:W-:Y:S01]  /*1b9d0*/  @P1 IMAD.WIDE R6, R10, 0x4, R6 ;  /* 0x000000040a061825 */ /* 0x008fe200078e0206 */
[----:B------:R2:W5:Y:S04]  /*1b9e0*/  @P0 LDG.E R0, desc[UR38][R4.64] ;  /* 0x0000002604000981 */ /* 0x000568000c1e1900 */
[----:B------:R2:W5:Y:S01]  /*1b9f0*/  @P1 LDG.E R8, desc[UR38][R6.64] ;  /* 0x0000002606081981 */ /* 0x000562000c1e1900 */
[----:B0-----:R-:W-:Y:S02]  /*1ba00*/  ISETP.NE.AND P2, PT, R25, 0x1, PT ;  /* 0x000000011900780c */ /* 0x001fe40003f45270 */
[----:B------:R-:W-:Y:S02]  /*1ba10*/  ISETP.GE.AND P3, PT, R52, 0xc0, PT ;  /* 0x000000c03400780c */ /* 0x000fe40003f66270 */
[----:B------:R-:W-:-:S09]  /*1ba20*/  SHF.R.S32.HI R9, RZ, 0x1f, R10 ;  /* 0x0000001fff097819 */ /* 0x000fd2000001140a */
[----:B------:R-:W0:Y:S08]  /*1ba30*/  @P2 LDC R20, c[0x0][0xbec] ;  /* 0x0002fb00ff142b82 */ /* 0x000e300000000800 */
[----:B------:R-:W3:Y:S01]  /*1ba40*/  @P2 LDC R27, c[0x0][0xbf0] ;  /* 0x0002fc00ff1b2b82 */ /* 0x000ee20000000800 */
[----:B--2---:R-:W-:Y:S05]  /*1ba50*/  @P1 BRA `(.L_x_1567) ;  /* 0x0000000000101947 */ /* 0x004fea0003800000 */
[----:B------:R-:W-:Y:S05]  /*1ba60*/  @!P0 BRA `(.L_x_1567) ;  /* 0x00000000000c8947 */ /* 0x000fea0003800000 */
[----:B------:R-:W2:Y:S04]  /*1ba70*/  LDG.E R3, desc[UR38][R4.64] ;  /* 0x0000002604037981 */ /* 0x000ea8000c1e1900 */
[----:B-----5:R-:W2:Y:S02]  /*1ba80*/  LDG.E R8, desc[UR38][R4.64+0x4] ;  /* 0x0000042604087981 */ /* 0x020ea4000c1e1900 */
[----:B--2---:R-:W-:-:S07]  /*1ba90*/  IMAD.IADD R8, R8, 0x1, -R3 ;  /* 0x0000000108087824 */ /* 0x004fce00078e0a03 */
.L_x_1567:
[----:B------:R-:W2:Y:S04]  /*1baa0*/  LDL R26, [R1+0x4c] ;  /* 0x00004c00011a7983 */ /* 0x000ea80000100800 */
[----:B------:R4:W5:Y:S01]  /*1bab0*/  LDL R24, [R1+0x18] ;  /* 0x0000180001187983 */ /* 0x0009620000100800 */
[----:B------:R-:W-:Y:S01]  /*1bac0*/  BSSY B1, `(.L_x_1568) ;  /* 0x000002d000017945 */ /* 0x000fe20003800000 */
[----:B------:R-:W-:Y:S02]  /*1bad0*/  SEL R13, R10, RZ, !P0 ;  /* 0x000000ff0a0d7207 */ /* 0x000fe40004000000 */
[----:B------:R-:W-:Y:S02]  /*1bae0*/  SEL R14, R9, RZ, !P0 ;  /* 0x000000ff090e7207 */ /* 0x000fe40004000000 */
[----:B-----5:R-:W-:-:S02]  /*1baf0*/  SHF.R.S32.HI R11, RZ, 0x1f, R0 ;  /* 0x0000001fff0b7819 */ /* 0x020fc40000011400 */
[----:B--2---:R-:W-:Y:S01]  /*1bb00*/  SHF.R.S32.HI R12, RZ, 0x1f, R26 ;  /* 0x0000001fff0c7819 */ /* 0x004fe2000001141a */
[----:B----4-:R-:W-:Y:S06]  /*1bb10*/  @P3 BRA `(.L_x_1569) ;  /* 0x00000000009c3947 */ /* 0x010fec0003800000 */
[----:B------:R-:W2:Y:S01]  /*1bb20*/  S2R R4, SR_TID.X ;  /* 0x0000000000047919 */ /* 0x000ea20000002100 */
[----:B------:R-:W4:Y:S02]  /*1bb30*/  LDC R9, c[0x0][0xbe8] ;  /* 0x0002fa00ff097b82 */ /* 0x000f240000000800 */
[----:B----4-:R-:W-:Y:S01]  /*1bb40*/  IMAD R3, R8, R9, RZ ;  /* 0x0000000908037224 */ /* 0x010fe200078e02ff */
[----:B--2---:R-:W-:-:S04]  /*1bb50*/  IADD3 R10, R24, -0x80, R4 ;  /* 0xffffff80180a7810 */ /* 0x004fc80007ffe004 */
        /* <DEDUP_REMOVED lines=9> */
[----:B------:R-:W2:Y:S01]  /*1bbf0*/  @P0 LDC R15, c[0x0][0xbec] ;  /* 0x0002fb00ff0f0b82 */ /* 0x000ea20000000800 */
[----:B------:R-:W-:Y:S01]  /*1bc00*/  IMAD R7, R26, UR5, R7 ;  /* 0x000000051a077c24 */ /* 0x000fe2000f8e0207 */
[----:B------:R-:W-:-:S03]  /*1bc10*/  ULDC.64 UR4, c[0x0][0xb98] ;  /* 0x0002e60000047ab9 */ /* 0x000fc60000000a00 */
[----:B------:R-:W-:-:S03]  /*1bc20*/  IMAD.IADD R5, R5, 0x1, R7 ;  /* 0x0000000105057824 */ /* 0x000fc600078e0207 */
[----:B------:R-:W4:Y:S01]  /*1bc30*/  @P0 LDC R21, c[0x0][0xbf0] ;  /* 0x0002fc00ff150b82 */ /* 0x000f220000000800 */
[----:B------:R-:W-:-:S04]  /*1bc40*/  IMAD.WIDE.U32 R4, R13, UR4, R4 ;  /* 0x000000040d047c25 */ /* 0x000fc8000f8e0004 */
[----:B--2---:R-:W-:-:S05]  /*1bc50*/  @P0 IMAD.HI.U32 R6, R10, R15, RZ ;  /* 0x0000000f0a060227 */ /* 0x004fca00078e00ff */
[----:B----4-:R-:W-:Y:S01]  /*1bc60*/  @P0 SHF.R.U32.HI R3, RZ, R21, R6 ;  /* 0x00000015ff030219 */ /* 0x010fe20000011606 */
[----:B------:R-:W-:-:S03]  /*1bc70*/  IMAD R6, R14, UR4, RZ ;  /* 0x000000040e067c24 */ /* 0x000fc6000f8e02ff */
[----:B------:R-:W-:Y:S01]  /*1bc80*/  IADD3 R4, P0, R3, R4, RZ ;  /* 0x0000000403047210 */ /* 0x000fe20007f1e0ff */
[--C-:B------:R-:W-:Y:S02]  /*1bc90*/  IMAD.MOV R7, RZ, RZ, -R3.reuse ;  /* 0x000000ffff077224 */ /* 0x100fe400078e0a03 */
[----:B------:R-:W-:Y:S01]  /*1bca0*/  IMAD R6, R13, UR5, R6 ;  /* 0x000000050d067c24 */ /* 0x000fe2000f8e0206 */
[----:B------:R-:W-:Y:S01]  /*1bcb0*/  ULDC.64 UR4, c[0x0][0xb88] ;  /* 0x0002e20000047ab9 */ /* 0x000fe20000000a00 */
[----:B------:R-:W-:Y:S01]  /*1bcc0*/  IMAD R7, R9, R7, R10 ;  /* 0x0000000709077224 */ /* 0x000fe200078e020a */
[----:B------:R-:W-:-:S04]  /*1bcd0*/  SHF.R.S32.HI R9, RZ, 0x1f, R3 ;  /* 0x0000001fff097819 */ /* 0x000fc80000011403 */
        /* <DEDUP_REMOVED lines=9> */
[----:B------:R-:W-:-:S05]  /*1bd70*/  IMAD.MOV.U32 R3, RZ, RZ, -0x800000 ;  /* 0xff800000ff037424 */ /* 0x000fca00078e00ff */
[----:B------:R2:W-:Y:S02]  /*1bd80*/  STG.E desc[UR38][R6.64], R3 ;  /* 0x0000000306007986 */ /* 0x0005e4000c101926 */
.L_x_1569:
[----:B------:R-:W-:Y:S05]  /*1bd90*/  BSYNC B1 ;  /* 0x0000000000017941 */ /* 0x000fea0003800000 */
.L_x_1568:
[----:B------:R-:W-:Y:S01]  /*1bda0*/  ULDC.64 UR4, c[0x0][0xaa0] ;  /* 0x0002a80000047ab9 */ /* 0x000fe20000000a00 */
[----:B------:R-:W-:Y:S01]  /*1bdb0*/  SHF.R.S32.HI R30, RZ, 0x2, R30 ;  /* 0x00000002ff1e7819 */ /* 0x000fe2000001141e */
[----:B--2---:R-:W-:Y:S01]  /*1bdc0*/  IMAD R3, R11, UR4, RZ ;  /* 0x000000040b037c24 */ /* 0x004fe2000f8e02ff */
[----:B------:R-:W-:Y:S01]  /*1bdd0*/  SHF.R.S32.HI R10, RZ, 0x1f, R37 ;  /* 0x0000001fff0a7819 */ /* 0x000fe20000011425 */
[----:B------:R-:W-:-:S04]  /*1bde0*/  IMAD.WIDE.U32 R4, R0, UR4, RZ ;  /* 0x0000000400047c25 */ /* 0x000fc8000f8e00ff */
[----:B------:R-:W-:Y:S02]  /*1bdf0*/  IMAD R39, R39, 0x60, R30 ;  /* 0x0000006027277824 */ /* 0x000fe400078e021e */
[----:B------:R-:W-:Y:S01]  /*1be00*/  IMAD R3, R0, UR5, R3 ;  /* 0x0000000500037c24 */ /* 0x000fe2000f8e0203 */
[----:B------:R-:W-:Y:S01]  /*1be10*/  ULDC.64 UR4, c[0x0][0xae8] ;  /* 0x0002ba0000047ab9 */ /* 0x000fe20000000a00 */
[----:B------:R-:W-:Y:S02]  /*1be20*/  IMAD.IADD R39, R24, 0x1, R39 ;  /* 0x0000000118277824 */ /* 0x000fe400078e0227 */
[----:B------:R-:W-:Y:S02]  /*1be30*/  IMAD.IADD R5, R5, 0x1, R3 ;  /* 0x0000000105057824 */ /* 0x000fe400078e0203 */
[----:B------:R-:W-:Y:S02]  /*1be40*/  IMAD R6, R12, UR4, RZ ;  /* 0x000000040c067c24 */ /* 0x000fe4000f8e02ff */
[----:B0-----:R-:W-:-:S04]  /*1be50*/  @P2 IMAD.HI.U32 R0, R39, R20, RZ ;  /* 0x0000001427002227 */ /* 0x001fc800078e00ff */
[C---:B------:R-:W-:Y:S02]  /*1be60*/  IMAD R7, R26.reuse, UR5, R6 ;  /* 0x000000051a077c24 */ /* 0x040fe4000f8e0206 */
[----:B------:R-:W-:Y:S01]  /*1be70*/  IMAD.WIDE.U32 R4, R26, UR4, R4 ;  /* 0x000000041a047c25 */ /* 0x000fe2000f8e0004 */
[----:B------:R-:W-:-:S03]  /*1be80*/  ULDC.64 UR4, c[0x0][0xaf0] ;  /* 0x0002bc0000047ab9 */ /* 0x000fc60000000a00 */
[----:B------:R-:W-:Y:S01]  /*1be90*/  IMAD.MOV.U32 R3, RZ, RZ, R39 ;  /* 0x000000ffff037224 */ /* 0x000fe200078e0027 */
[----:B---3--:R-:W-:Y:S01]  /*1bea0*/  @P2 SHF.R.U32.HI R3, RZ, R27, R0 ;  /* 0x0000001bff032219 */ /* 0x008fe20000011600 */
        /* <DEDUP_REMOVED lines=18> */
[----:B------:R-:W-:Y:S01]  /*1bfd0*/  ULDC.64 UR4, c[0x0][0xa80] ;  /* 0x0002a00000047ab9 */ /* 0x000fe20000000a00 */
[----:B------:R-:W-:Y:S02]  /*1bfe0*/  SHF.R.S32.HI R7, RZ, 0x1f, R38 ;  /* 0x0000001fff077819 */ /* 0x000fe40000011426 */
[----:B------:R-:W-:Y:S01]  /*1bff0*/  IMAD.IADD R3, R5, 0x1, R3 ;  /* 0x0000000105037824 */ /* 0x000fe200078e0203 */
[----:B------:R-:W-:Y:S01]  /*1c000*/  LEA R0, P0, R4, UR4, 0x1 ;  /* 0x0000000404007c11 */ /* 0x000fe2000f8008ff */
[----:B------:R-:W-:-:S03]  /*1c010*/  UMOV UR4, 0xffffffff ;  /* 0xffffffff00047882 */ /* 0x000fc60000000000 */
[----:B------:R-:W-:Y:S01]  /*1c020*/  LEA.HI.X R4, R4, UR5, R3, 0x1, P0 ;  /* 0x0000000504047c11 */ /* 0x000fe200080f0c03 */
[----:B------:R-:W-:Y:S08]  /*1c030*/  BRA.DIV UR4, `(.L_x_1570) ;  /* 0x0000008e045c7947 */ /* 0x000ff0000b800000 */
[----:B------:R0:W2:Y:S04]  /*1c040*/  SHFL.IDX PT, R3, R4, RZ, 0x1c1f ;  /* 0x001c1fff04037589 */ /* 0x0000a800000e0000 */
[----:B------:R0:W3:Y:S02]  /*1c050*/  SHFL.IDX PT, R14, R0, RZ, 0x1c1f ;  /* 0x001c1fff000e7589 */ /* 0x0000e400000e0000 */
.L_x_1778:
[----:B------:R-:W-:Y:S01]  /*1c060*/  IMAD R25, R8, R25, RZ ;  /* 0x0000001908197224 */ /* 0x000fe200078e02ff */
[----:B------:R-:W-:Y:S01]  /*1c070*/  BSSY B1, `(.L_x_1571) ;  /* 0x0000011000017945 */ /* 0x000fe20003800000 */
[----:B------:R-:W-:-:S05]  /*1c080*/  IMAD.IADD R6, R30, 0x1, R24 ;  /* 0x000000011e067824 */ /* 0x000fca00078e0218 */
[----:B------:R-:W-:-:S13]  /*1c090*/  ISETP.GE.AND P0, PT, R6, R25, PT ;  /* 0x000000190600720c */ /* 0x000fda0003f06270 */
[----:B------:R-:W-:Y:S05]  /*1c0a0*/  @P0 BRA `(.L_x_1572) ;  /* 0x0000000000340947 */ /* 0x000fea0003800000 */
[----:B------:R-:W-:Y:S02]  /*1c0b0*/  ULDC UR4, c[0x0][0xac8] ;  /* 0x0002b20000047ab9 */ /* 0x000fe40000000800 */
[----:B------:R-:W-:Y:S02]  /*1c0c0*/  ISETP.GE.AND P2, PT, R36, UR4, PT ;  /* 0x0000000424007c0c */ /* 0x000fe4000bf46270 */
[----:B------:R-:W-:Y:S02]  /*1c0d0*/  ISETP.GE.AND P3, PT, R37, UR4, PT ;  /* 0x0000000425007c0c */ /* 0x000fe4000bf66270 */
[----:B------:R-:W-:-:S09]  /*1c0e0*/  ISETP.GE.AND P4, PT, R38, UR4, PT ;  /* 0x0000000426007c0c */ /* 0x000fd2000bf86270 */
[----:B--2---:R-:W-:Y:S02]  /*1c0f0*/  @!P2 IMAD.MOV.U32 R15, RZ, RZ, R3 ;  /* 0x000000ffff0fa224 */ /* 0x004fe400078e0003 */
[CC--:B---3--:R-:W-:Y:S02]  /*1c100*/  @!P3 LEA R12, P0, R37.reuse, R14.reuse, 0x1 ;  /* 0x0000000e250cb211 */ /* 0x0c8fe400078008ff */
[----:B------:R-:W-:Y:S01]  /*1c110*/  @!P4 LEA R20, P1, R38, R14, 0x1 ;  /* 0x0000000e2614c211 */ /* 0x000fe200078208ff */
[----:B------:R-:W-:Y:S01]  /*1c120*/  @!P2 IMAD.WIDE R8, R36, 0x2, R14 ;  /* 0x000000022408a825 */ /* 0x000fe200078e020e */
[-C--:B------:R-:W-:Y:S02]  /*1c130*/  @!P3 LEA.HI.X R13, R37, R3.reuse, R10, 0x1, P0 ;  /* 0x00000003250db211 */ /* 0x080fe400000f0c0a */
[----:B------:R-:W-:Y:S02]  /*1c140*/  @!P4 LEA.HI.X R21, R38, R3, R7, 0x1, P1 ;  /* 0x000000032615c211 */ /* 0x000fe400008f0c07 */
[----:B------:R4:W-:Y:S04]  /*1c150*/  @!P2 ST.E.128 desc[UR38][R8.64], RZ ;  /* 0x000000ff0800a985 */ /* 0x0009e8000c101d26 */
[----:B------:R4:W-:Y:S04]  /*1c160*/  @!P3 ST.E.128 desc[UR38][R12.64], RZ ;  /* 0x000000ff0c00b985 */ /* 0x0009e8000c101d26 */
[----:B------:R4:W-:Y:S02]  /*1c170*/  @!P4 ST.E.128 desc[UR38][R20.64], RZ ;  /* 0x000000ff1400c985 */ /* 0x0009e4000c101d26 */
.L_x_1572:
[----:B------:R-:W-:Y:S05]  /*1c180*/  BSYNC B1 ;  /* 0x0000000000017941 */ /* 0x000fea0003800000 */
.L_x_1571:
[----:B------:R-:W-:-:S03]  /*1c190*/  UMOV UR4, 0xffffffff ;  /* 0xffffffff00047882 */ /* 0x000fc60000000000 */
[----:B------:R-:W-:Y:S05]  /*1c1a0*/  BRA.DIV UR4, `(.L_x_1573) ;  /* 0x0000008e04347947 */ /* 0x000fea000b800000 */
[----:B--2---:R2:W0:Y:S04]  /*1c1b0*/  SHFL.IDX PT, R3, R4, 0x1, 0x1c1f ;  /* 0x003c1f0004037f89 */ /* 0x00442800000e0000 */
[----:B---3--:R2:W3:Y:S02]  /*1c1c0*/  SHFL.IDX PT, R14, R0, 0x1, 0x1c1f ;  /* 0x003c1f00000e7f89 */ /* 0x0084e400000e0000 */
.L_x_1782:
[----:B0-2---:R-:W-:-:S05]  /*1c1d0*/  VIADD R0, R6, 0x60 ;  /* 0x0000006006007836 */ /* 0x005fca0000000000 */
[----:B------:R-:W-:-:S13]  /*1c1e0*/  ISETP.GE.AND P0, PT, R0, R25, PT ;  /* 0x000000190000720c */ /* 0x000fda0003f06270 */
[----:B------:R-:W-:Y:S05]  /*1c1f0*/  @P0 BRA `(.L_x_1566) ;  /* 0x0000000000340947 */ /* 0x000fea0003800000 */
[----:B------:R-:W-:Y:S02]  /*1c200*/  ULDC UR4, c[0x0][0xac8] ;  /* 0x0002b20000047ab9 */ /* 0x000fe40000000800 */
[----:B------:R-:W-:Y:S02]  /*1c210*/  ISETP.GE.AND P2, PT, R36, UR4, PT ;  /* 0x0000000424007c0c */ /* 0x000fe4000bf46270 */
[----:B------:R-:W-:Y:S02]  /*1c220*/  ISETP.GE.AND P3, PT, R37, UR4, PT ;  /* 0x0000000425007c0c */ /* 0x000fe4000bf66270 */
[----:B------:R-:W-:-:S09]  /*1c230*/  ISETP.GE.AND P4, PT, R38, UR4, PT ;  /* 0x0000000426007c0c */ /* 0x000fd2000bf86270 */
[----:B------:R-:W-:Y:S02]  /*1c240*/  @!P2 IMAD.MOV.U32 R15, RZ, RZ, R3 ;  /* 0x000000ffff0fa224 */ /* 0x000fe400078e0003 */
[CC--:B---34-:R-:W-:Y:S02]  /*1c250*/  @!P3 LEA R8, P0, R37.reuse, R14.reuse, 0x1 ;  /* 0x0000000e2508b211 */ /* 0x0d8fe400078008ff */
[----:B------:R-:W-:Y:S01]  /*1c260*/  @!P4 LEA R6, P1, R38, R14, 0x1 ;  /* 0x0000000e2606c211 */ /* 0x000fe200078208ff */
[----:B------:R-:W-:Y:S01]  /*1c270*/  @!P2 IMAD.WIDE R4, R36, 0x2, R14 ;  /* 0x000000022404a825 */ /* 0x000fe200078e020e */
[-C--:B------:R-:W-:Y:S02]  /*1c280*/  @!P3 LEA.HI.X R9, R37, R3.reuse, R10, 0x1, P0 ;  /* 0x000000032509b211 */ /* 0x080fe400000f0c0a */
[----:B------:R-:W-:Y:S02]  /*1c290*/  @!P4 LEA.HI.X R7, R38, R3, R7, 0x1, P1 ;  /* 0x000000032607c211 */ /* 0x000fe400008f0c07 */
[----:B------:R0:W-:Y:S04]  /*1c2a0*/  @!P2 ST.E.128 desc[UR38][R4.64], RZ ;  /* 0x000000ff0400a985 */ /* 0x0001e8000c101d26 */
[----:B------:R0:W-:Y:S04]  /*1c2b0*/  @!P3 ST.E.128 desc[UR38][R8.64], RZ ;  /* 0x000000ff0800b985 */ /* 0x0001e8000c101d26 */
[----:B------:R0:W-:Y:S02]  /*1c2c0*/  @!P4 ST.E.128 desc[UR38][R6.64], RZ ;  /* 0x000000ff0600c985 */ /* 0x0001e4000c101d26 */
.L_x_1566:
[----:B------:R-:W-:Y:S05]  /*1c2d0*/  BSYNC B0 ;  /* 0x0000000000007941 */ /* 0x000fea0003800000 */
.L_x_1561:
[----:B------:R-:W-:Y:S02]  /*1c2e0*/  ULDC UR4, c[0x0][0xc3c] ;  /* 0x00030f0000047ab9 */ /* 0x000fe40000000800 */
[----:B-1----:R-:W-:-:S13]  /*1c2f0*/  ISETP.GE.AND P0, PT, R75, UR4, PT ;  /* 0x000000044b007c0c */ /* 0x002fda000bf06270 */
[----:B------:R-:W-:Y:S05]  /*1c300*/  @!P0 BRA `(.L_x_1574) ;  /* 0xfffffe4c00c88947 */ /* 0x000fea000383ffff */
[----:B------:R-:W-:Y:S05]  /*1c310*/  BRA `(.L_x_1369) ;  /* 0x0000008000647947 */ /* 0x000fea0003800000 */
.L_x_1367:
        /* <DEDUP_REMOVED lines=18> */
.L_x_1575:
        /* <DEDUP_REMOVED lines=42> */
.L_x_1581:
        /* <DEDUP_REMOVED lines=12> */
.L_x_1580:
[----:B------:R-:W-:Y:S05]  /*1c7a0*/  BSYNC B0 ;  /* 0x0000000000007941 */ /* 0x000fea0003800000 */
.L_x_1579:
        /* <DEDUP_REMOVED lines=21> */
.L_x_1577:
        /* <DEDUP_REMOVED lines=21> */
.L_x_1582:
        /* <DEDUP_REMOVED lines=58> */
.L_x_1578:
[----:B------:R-:W-:Y:S02]  /*1cdf0*/  IMAD.MOV.U32 R17, RZ, RZ, RZ ;  /* 0x000000ffff117224 */ /* 0x000fe400078e00ff */
[----:B------:R-:W-:Y:S02]  /*1ce00*/  IMAD.U32 R16, RZ, RZ, UR6 ;  /* 0x00000006ff107e24 */ /* 0x000fe4000f8e00ff */
[----:B------:R-:W-:-:S07]  /*1ce10*/  IMAD.MOV.U32 R18, RZ, RZ, RZ ;  /* 0x000000ffff127224 */ /* 0x000fce00078e00ff */
.L_x_1583:
[----:B------:R-:W-:-:S13]  /*1ce20*/  ISETP.NE.AND P0, PT, R5, RZ, PT ;  /* 0x000000ff0500720c */ /* 0x000fda0003f05270 */
[----:B------:R-:W0:Y:S01]  /*1ce30*/  @!P0 S2R R3, SR_CgaCtaId ;  /* 0x0000000000038919 */ /* 0x000e220000008800 */
[----:B------:R-:W-:-:S04]  /*1ce40*/  @!P0 MOV R0, 0x400 ;  /* 0x0000040000008802 */ /* 0x000fc80000000f00 */
[----:B0-----:R-:W-:-:S05]  /*1ce50*/  @!P0 LEA R0, R3, R0, 0x18 ;  /* 0x0000000003008211 */ /* 0x001fca00078ec0ff */
[----:B------:R2:W-:Y:S01]  /*1ce60*/  @!P0 STS.128 [R0+0x2d8d0], R16 ;  /* 0x02d8d01000008388 */ /* 0x0005e20000000c00 */
[----:B------:R-:W-:Y:S06]  /*1ce70*/  BAR.ARV 0x5, 0x200 ;  /* 0x0148000000007b1d */ /* 0x000fec0000002000 */
.L_x_1576:
        /* <DEDUP_REMOVED lines=12> */
[----:B------:R-:W-:Y:S01]  /*1cf40*/  ULDC.64 UR40, c[0x0][0x198] ;  /* 0x0000660000287ab9 */ /* 0x000fe20000000a00 */
[----:B------:R-:W-:Y:S01]  /*1cf50*/  IMAD.MOV.U32 R28, RZ, RZ, RZ ;  /* 0x000000ffff1c7224 */ /* 0x000fe200078e00ff */
[----:B------:R-:W-:Y:S01]  /*1cf60*/  ULDC UR37, c[0x0][0xc] ;  /* 0x0000030000257ab9 */ /* 0x000fe20000000800 */
[----:B------:R-:W-:Y:S02]  /*1cf70*/  IMAD.MOV.U32 R23, RZ, RZ, RZ ;  /* 0x000000ffff177224 */ /* 0x000fe400078e00ff */
[----:B------:R-:W-:Y:S01]  /*1cf80*/  IMAD.MOV.U32 R26, RZ, RZ, 0x1 ;  /* 0x00000001ff1a7424 */ /* 0x000fe200078e00ff */
        /* <DEDUP_REMOVED lines=18> */
.L_x_1744:
[----:B------:R-:W-:Y:S05]  /*1d0b0*/  YIELD ;  /* 0x0000000000007946 */ /* 0x000fea0003800000 */
[----:B------:R-:W-:Y:S01]  /*1d0c0*/  ULDC.64 UR4, c[0x0][0xa28] ;  /* 0x00028a0000047ab9 */ /* 0x000fe20000000a00 */
[----:B------:R-:W-:Y:S02]  /*1d0d0*/  CS2R R6, SRZ ;  /* 0x0000000000067805 */ /* 0x000fe4000001ff00 */
[----:B------:R-:W-:Y:S01]  /*1d0e0*/  ISETP.NE.U32.AND P0, PT, RZ, UR4, PT ;  /* 0x00000004ff007c0c */ /* 0x000fe2000bf05070 */
[----:B0-----:R-:W0:Y:S01]  /*1d0f0*/  LDC.64 R8, c[0x0][0xa00] ;  /* 0x00028000ff087b82 */ /* 0x001e220000000a00 */
[----:B------:R-:W-:Y:S01]  /*1d100*/  ULDC.64 UR6, c[0x0][0xa08] ;  /* 0x0002820000067ab9 */ /* 0x000fe20000000a00 */
[----:B------:R-:W-:Y:S01]  /*1d110*/  ULDC.64 UR8, c[0x0][0xa10] ;  /* 0x0002840000087ab9 */ /* 0x000fe20000000a00 */
[----:B------:R-:W-:Y:S01]  /*1d120*/  ISETP.NE.AND.EX P0, PT, RZ, UR5, PT, P0 ;  /* 0x00000005ff007c0c */ /* 0x000fe2000bf05300 */
[----:B------:R-:W-:-:S04]  /*1d130*/  ULDC.64 UR4, c[0x0][0xa18] ;  /* 0x0002860000047ab9 */ /* 0x000fc80000000a00 */
[----:B-1----:R-:W1:Y:S08]  /*1d140*/  LDC.64 R4, c[0x0][0xa08] ;  /* 0x00028200ff047b82 */ /* 0x002e700000000a00 */
[----:B----4-:R-:W2:Y:S02]  /*1d150*/  @P0 LDC.64 R2, c[0x0][0xa28] ;  /* 0x00028a00ff020b82 */ /* 0x010ea40000000a00 */
[----:B--2---:R-:W-:-:S05]  /*1d160*/  @P0 IMAD.WIDE R2, R19, 0x4, R2 ;  /* 0x0000000413020825 */ /* 0x004fca00078e0202 */
[----:B------:R2:W5:Y:S01]  /*1d170*/  @P0 LDG.E R7, desc[UR38][R2.64] ;  /* 0x0000002602070981 */ /* 0x000562000c1e1900 */
[----:B------:R-:W-:Y:S01]  /*1d180*/  ISETP.NE.U32.AND P0, PT, RZ, UR4, PT ;  /* 0x00000004ff007c0c */ /* 0x000fe2000bf05070 */
[----:B0-----:R-:W-:Y:S01]  /*1d190*/  IMAD.WIDE R8, R19, 0x4, R8 ;  /* 0x0000000413087825 */ /* 0x001fe200078e0208 */
[----:B------:R-:W-:Y:S02]  /*1d1a0*/  ISETP.NE.U32.AND P2, PT, RZ, UR6, PT ;  /* 0x00000006ff007c0c */ /* 0x000fe4000bf45070 */
[----:B------:R-:W-:Y:S01]  /*1d1b0*/  ISETP.NE.AND.EX P0, PT, RZ, UR5, PT, P0 ;  /* 0x00000005ff007c0c */ /* 0x000fe2000bf05300 */
[----:B------:R-:W-:Y:S01]  /*1d1c0*/  ULDC.64 UR4, c[0x0][0xa00] ;  /* 0x0002800000047ab9 */ /* 0x000fe20000000a00 */
[----:B------:R-:W-:Y:S01]  /*1d1d0*/  ISETP.NE.U32.AND P4, PT, RZ, UR8, PT ;  /* 0x00000008ff007c0c */ /* 0x000fe2000bf85070 */
[----:B------:R-:W-:Y:S01]  /*1d1e0*/  IMAD.MOV.U32 R27, RZ, RZ, RZ ;  /* 0x000000ffff1b7224 */ /* 0x000fe200078e00ff */
[----:B------:R-:W-:Y:S01]  /*1d1f0*/  ISETP.NE.U32.AND P1, PT, RZ, UR4, PT ;  /* 0x00000004ff007c0c */ /* 0x000fe2000bf25070 */
[----:B--2---:R-:W0:Y:S01]  /*1d200*/  LDC.64 R2, c[0x0][0xa10] ;  /* 0x00028400ff027b82 */ /* 0x004e220000000a00 */
[----:B------:R-:W-:-:S02]  /*1d210*/  IMAD.MOV.U32 R0, RZ, RZ, RZ ;  /* 0x000000ffff007224 */ /* 0x000fc400078e00ff */
[----:B------:R-:W-:Y:S01]  /*1d220*/  ISETP.NE.AND.EX P3, PT, RZ, UR5, PT, P1 ;  /* 0x00000005ff007c0c */ /* 0x000fe2000bf65310 */
[----:B-1----:R-:W-:-:S04]  /*1d230*/  IMAD.WIDE R4, R19, 0x4, R4 ;  /* 0x0000000413047825 */ /* 0x002fc800078e0204 */
[----:B------:R-:W1:Y:S01]  /*1d240*/  @P0 LDC.64 R10, c[0x0][0xa18] ;  /* 0x00028600ff0a0b82 */ /* 0x000e620000000a00 */
[----:B------:R-:W-:Y:S01]  /*1d250*/  ULDC UR4, c[0x0][0x288] ;  /* 0x0000a20000047ab9 */ /* 0x000fe20000000800 */
[----:B------:R-:W-:Y:S02]  /*1d260*/  ISETP.NE.AND.EX P1, PT, RZ, UR7, PT, P2 ;  /* 0x00000007ff007c0c */ /* 0x000fe4000bf25320 */
[----:B------:R-:W-:-:S04]  /*1d270*/  ISETP.NE.AND.EX P2, PT, RZ, UR9, PT, P4 ;  /* 0x00000009ff007c0c */ /* 0x000fc8000bf45340 */
[----:B------:R-:W2:Y:S07]  /*1d280*/  @P3 LDG.E R6, desc[UR38][R8.64] ;  /* 0x0000002608063981 */ /* 0x000eae000c1e1900 */
[----:B------:R-:W5:Y:S01]  /*1d290*/  @P1 LDG.E R27, desc[UR38][R4.64] ;  /* 0x00000026041b1981 */ /* 0x000f62000c1e1900 */
        /* <DEDUP_REMOVED lines=15> */
[----:B--2---:R0:W-:Y:S01]  /*1d390*/  STL [R1+0x1c], R6 ;  /* 0x00001c0601007387 */ /* 0x0041e20000100800 */
[----:B------:R-:W-:Y:S02]  /*1d3a0*/  IMAD.MOV.U32 R12, RZ, RZ, R6 ;  /* 0x000000ffff0c7224 */ /* 0x000fe400078e0006 */
[----:B0-----:R-:W-:Y:S01]  /*1d3b0*/  IMAD.U32 R6, RZ, RZ, UR5 ;  /* 0x00000005ff067e24 */ /* 0x001fe2000f8e00ff */
[----:B---3--:R-:W-:Y:S06]  /*1d3c0*/  @P0 BRA `(.L_x_1585) ;  /* 0x0000000000140947 */ /* 0x008fec0003800000 */
[----:B------:R-:W-:Y:S05]  /*1d3d0*/  @!P3 BRA `(.L_x_1585) ;  /* 0x000000000010b947 */ /* 0x000fea0003800000 */
[----:B------:R-:W2:Y:S04]  /*1d3e0*/  LDG.E R11, desc[UR38][R8.64] ;  /* 0x00000026080b7981 */ /* 0x000ea8000c1e1900 */
[----:B------:R-:W2:Y:S02]  /*1d3f0*/  LDG.E R8, desc[UR38][R8.64+0x4] ;  /* 0x0000042608087981 */ /* 0x000ea4000c1e1900 */
[----:B--2---:R-:W-:-:S05]  /*1d400*/  IMAD.IADD R12, R8, 0x1, -R11 ;  /* 0x00000001080c7824 */ /* 0x004fca00078e0a0b */
[----:B------:R0:W-:Y:S02]  /*1d410*/  STL [R1+0x1c], R12 ;  /* 0x00001c0c01007387 */ /* 0x0001e40000100800 */
.L_x_1585:
[----:B------:R-:W-:Y:S01]  /*1d420*/  ULDC.64 UR4, c[0x0][0xa20] ;  /* 0x0002880000047ab9 */ /* 0x000fe20000000a00 */
[----:B-----5:R-:W-:Y:S01]  /*1d430*/  IMAD.IADD R27, R27, 0x1, R7 ;  /* 0x000000011b1b7824 */ /* 0x020fe200078e0207 */
[----:B------:R-:W-:-:S04]  /*1d440*/  ISETP.NE.U32.AND P0, PT, RZ, UR4, PT ;  /* 0x00000004ff007c0c */ /* 0x000fc8000bf05070 */
[----:B------:R-:W-:-:S13]  /*1d450*/  ISETP.NE.AND.EX P0, PT, RZ, UR5, PT, P0 ;  /* 0x00000005ff007c0c */ /* 0x000fda000bf05300 */
[----:B------:R-:W-:Y:S05]  /*1d460*/  @!P0 BRA `(.L_x_1586) ;  /* 0x0000000000108947 */ /* 0x000fea0003800000 */
[----:B------:R-:W1:Y:S02]  /*1d470*/  LDC.64 R4, c[0x0][0xa20] ;  /* 0x00028800ff047b82 */ /* 0x000e640000000a00 */
[----:B-1----:R-:W-:-:S05]  /*1d480*/  IMAD.WIDE R4, R19, 0x4, R4 ;  /* 0x0000000413047825 */ /* 0x002fca00078e0204 */
[----:B------:R1:W5:Y:S01]  /*1d490*/  LDG.E R10, desc[UR38][R4.64] ;  /* 0x00000026040a7981 */ /* 0x000362000c1e1900 */
[----:B------:R-:W-:Y:S05]  /*1d4a0*/  BRA `(.L_x_1587) ;  /* 0x0000000000107947 */ /* 0x000fea0003800000 */
.L_x_1586:
[----:B------:R-:W-:Y:S05]  /*1d4b0*/  @!P1 BRA `(.L_x_1587) ;  /* 0x00000000000c9947 */ /* 0x000fea0003800000 */
[----:B------:R-:W2:Y:S04]  /*1d4c0*/  LDG.E R10, desc[UR38][R4.64] ;  /* 0x00000026040a7981 */ /* 0x000ea8000c1e1900 */
[----:B------:R-:W2:Y:S02]  /*1d4d0*/  LDG.E R4, desc[UR38][R4.64+0x4] ;  /* 0x0000042604047981 */ /* 0x000ea4000c1e1900 */
[----:B--2---:R-:W-:-:S07]  /*1d4e0*/  IMAD.IADD R10, R4, 0x1, -R10 ;  /* 0x00000001040a7824 */ /* 0x004fce00078e0a0a */
.L_x_1587:
[----:B-1----:R-:W2:Y:S04]  /*1d4f0*/  @P2 LDG.E R4, desc[UR38][R2.64] ;  /* 0x0000002602042981 */ /* 0x002ea8000c1e1900 */
[----:B------:R1:W2:Y:S01]  /*1d500*/  @P2 LDG.E R5, desc[UR38][R2.64+0x4] ;  /* 0x0000042602052981 */ /* 0x0002a2000c1e1900 */
[----:B------:R-:W-:Y:S02]  /*1d510*/  IMAD R13, R17, 0xc0, RZ ;  /* 0x000000c0110d7824 */ /* 0x000fe400078e02ff */
[----:B-----5:R-:W-:Y:S02]  /*1d520*/  IMAD.IADD R8, R10, 0x1, -R7 ;  /* 0x000000010a087824 */ /* 0x020fe400078e0a07 */
[----:B------:R-:W-:Y:S01]  /*1d530*/  VIADD R10, R13, 0xbf ;  /* 0x000000bf0d0a7836 */ /* 0x000fe20000000000 */
[----:B------:R3:W-:Y:S01]  /*1d540*/  STL [R1+0x10], R13 ;  /* 0x0000100d01007387 */ /* 0x0007e20000100800 */
[----:B-1----:R-:W1:Y:S02]  /*1d550*/  LDC R2, c[0x0][0x448] ;  /* 0x00011200ff027b82 */ /* 0x002e640000000800 */
[----:B-1----:R-:W-:-:S13]  /*1d560*/  ISETP.NE.AND P1, PT, R2, 0x1, PT ;  /* 0x000000010200780c */ /* 0x002fda0003f25270 */
[----:B------:R-:W1:Y:S08]  /*1d570*/  @P1 LDC R3, c[0x0][0x44c] ;  /* 0x00011300ff031b82 */ /* 0x000e700000000800 */
[----:B------:R-:W4:Y:S01]  /*1d580*/  @P1 LDC R2, c[0x0][0x450] ;  /* 0x00011400ff021b82 */ /* 0x000f220000000800 */
[----:B-1----:R-:W-:-:S05]  /*1d590*/  @P1 IMAD.HI.U32 R3, R10, R3, RZ ;  /* 0x000000030a031227 */ /* 0x002fca00078e00ff */
[----:B----4-:R-:W-:Y:S01]  /*1d5a0*/  @P1 SHF.R.U32.HI R10, RZ, R2, R3 ;  /* 0x00000002ff0a1219 */ /* 0x010fe20000011603 */
[----:B--2---:R-:W-:-:S04]  /*1d5b0*/  @P2 IMAD.IADD R6, R5, 0x1, -R4 ;  /* 0x0000000105062824 */ /* 0x004fc800078e0a04 */
[----:B------:R-:W-:-:S04]  /*1d5c0*/  IMAD.IADD R9, R8, 0x1, R6 ;  /* 0x0000000108097824 */ /* 0x000fc800078e0206 */
[C---:B------:R-:W-:Y:S01]  /*1d5d0*/  VIADD R17, R9.reuse, 0x7f ;  /* 0x0000007f09117836 */ /* 0x040fe20000000000 */
[----:B------:R-:W-:-:S04]  /*1d5e0*/  IADD3 R7, R9, 0x1, -R12 ;  /* 0x0000000109077810 */ /* 0x000fc80007ffe80c */
[----:B------:R-:W-:Y:S01]  /*1d5f0*/  SHF.R.S32.HI R2, RZ, 0x1f, R17 ;  /* 0x0000001fff027819 */ /* 0x000fe20000011411 */
[----:B------:R-:W-:-:S03]  /*1d600*/  IMAD.IADD R10, R7, 0x1, R10 ;  /* 0x00000001070a7824 */ /* 0x000fc600078e020a */
[----:B------:R-:W-:Y:S02]  /*1d610*/  LEA.HI R17, R2, R17, RZ, 0x7 ;  /* 0x0000001102117211 */ /* 0x000fe400078f38ff */
[----:B------:R-:W1:Y:S02]  /*1d620*/  LDC.64 R2, c[0x0][0x9e0] ;  /* 0x00027800ff027b82 */ /* 0x000e640000000a00 */
[----:B------:R-:W-:Y:S02]  /*1d630*/  SHF.R.S32.HI R17, RZ, 0x7, R17 ;  /* 0x00000007ff117819 */ /* 0x000fe40000011411 */
[----:B-1----:R-:W-:Y:S01]  /*1d640*/  ISETP.GE.AND P3, PT, R3, 0x1, PT ;  /* 0x000000010300780c */ /* 0x002fe20003f66270 */
[----:B------:R-:W-:-:S12]  /*1d650*/  IMAD.IADD R2, R10, 0x1, R2 ;  /* 0x000000010a027824 */ /* 0x000fd800078e0202 */
[----:B---3--:R-:W-:Y:S05]  /*1d660*/  @!P3 BRA `(.L_x_1588) ;  /* 0x000000000048b947 */ /* 0x008fea0003800000 */
[C---:B------:R-:W-:Y:S01]  /*1d670*/  ISETP.GT.AND P0, PT, R10.reuse, RZ, PT ;  /* 0x000000ff0a00720c */ /* 0x040fe20003f04270 */
[----:B------:R-:W-:Y:S01]  /*1d680*/  BSSY B0, `(.L_x_1589) ;  /* 0x000000e000007945 */ /* 0x000fe20003800000 */
[----:B------:R-:W-:-:S11]  /*1d690*/  VIADD R11, R10, 0xffffffff ;  /* 0xffffffff0a0b7836 */ /* 0x000fd60000000000 */
[----:B------:R-:W-:Y:S05]  /*1d6a0*/  @P0 BRA `(.L_x_1590) ;  /* 0x00000000001c0947 */ /* 0x000fea0003800000 */
[----:B------:R-:W-:Y:S01]  /*1d6b0*/  ISETP.NE.AND P0, PT, R3, 0x1, PT ;  /* 0x000000010300780c */ /* 0x000fe20003f05270 */
[----:B------:R-:W-:-:S12]  /*1d6c0*/  IMAD.MOV R10, RZ, RZ, -R10 ;  /* 0x000000ffff0a7224 */ /* 0x000fd800078e0a0a */
[----:B------:R-:W1:Y:S02]  /*1d6d0*/  @P0 LDC.64 R4, c[0x0][0x9e8] ;  /* 0x00027a00ff040b82 */ /* 0x000e640000000a00 */
[----:B-1----:R-:W-:-:S05]  /*1d6e0*/  @P0 IMAD.HI.U32 R4, R10, R4, RZ ;  /* 0x000000040a040227 */ /* 0x002fca00078e00ff */
[----:B------:R-:W-:-:S04]  /*1d6f0*/  @P0 SHF.R.U32.HI R10, RZ, R5, R4 ;  /* 0x00000005ff0a0219 */ /* 0x000fc80000011604 */
[----:B------:R-:W-:Y:S01]  /*1d700*/  LOP3.LUT R11, RZ, R10, RZ, 0x33, !PT ;  /* 0x0000000aff0b7212 */ /* 0x000fe200078e33ff */
[----:B------:R-:W-:Y:S06]  /*1d710*/  BRA `(.L_x_1591) ;  /* 0x0000000000107947 */ /* 0x000fec0003800000 */
.L_x_1590:
[----:B------:R-:W-:-:S13]  /*1d720*/  ISETP.NE.AND P0, PT, R3, 0x1, PT ;  /* 0x000000010300780c */ /* 0x000fda0003f05270 */
[----:B------:R-:W1:Y:S02]  /*1d730*/  @P0 LDC.64 R4, c[0x0][0x9e8] ;  /* 0x00027a00ff040b82 */ /* 0x000e640000000a00 */
[----:B-1----:R-:W-:-:S05]  /*1d740*/  @P0 IMAD.HI.U32 R4, R11, R4, RZ ;  /* 0x000000040b040227 */ /* 0x002fca00078e00ff */
[----:B------:R-:W-:-:S07]  /*1d750*/  @P0 SHF.R.U32.HI R11, RZ, R5, R4 ;  /* 0x00000005ff0b0219 */ /* 0x000fce0000011604 */
.L_x_1591:
[----:B------:R-:W-:Y:S05]  /*1d760*/  BSYNC B0 ;  /* 0x0000000000007941 */ /* 0x000fea0003800000 */
.L_x_1589:
[----:B------:R-:W-:-:S05]  /*1d770*/  IMAD R11, R11, R3, R3 ;  /* 0x000000030b0b7224 */ /* 0x000fca00078e0203 */
[----:B------:R-:W-:-:S07]  /*1d780*/  VIMNMX R2, R2, R11, PT ;  /* 0x0000000b02027248 */ /* 0x000fce0003fe0100 */
.L_x_1588:
[----:B------:R-:W1:Y:S01]  /*1d790*/  @P1 LDC R10, c[0x0][0x44c] ;  /* 0x00011300ff0a1b82 */ /* 0x000e620000000800 */
[----:B------:R-:W-:Y:S01]  /*1d7a0*/  IMAD.MOV.U32 R4, RZ, RZ, R13 ;  /* 0x000000ffff047224 */ /* 0x000fe200078e000d */
[----:B------:R-:W-:Y:S01]  /*1d7b0*/  ULDC UR4, c[0x0][0x9dc] ;  /* 0x0002770000047ab9 */ /* 0x000fe20000000800 */
[----:B------:R-:W-:-:S05]  /*1d7c0*/  IMAD.IADD R9, R9, 0x1, -R12 ;  /* 0x0000000109097824 */ /* 0x000fca00078e0a0c */
[----:B------:R-:W2:Y:S01]  /*1d7d0*/  @P1 LDC R5, c[0x0][0x450] ;  /* 0x00011400ff051b82 */ /* 0x000ea20000000800 */
[----:B-1----:R-:W-:-:S05]  /*1d7e0*/  @P1 IMAD.HI.U32 R10, R13, R10, RZ ;  /* 0x0000000a0d0a1227 */ /* 0x002fca00078e00ff */
        /* <DEDUP_REMOVED lines=9> */
[----:B------:R-:W1:Y:S02]  /*1d880*/  @P0 LDC.64 R4, c[0x0][0x9e8] ;  /* 0x00027a00ff040b82 */ /* 0x000e640000000a00 */
[----:B-1----:R-:W-:-:S05]  /*1d890*/  @P0 IMAD.HI.U32 R4, R11, R4, RZ ;  /* 0x000000040b040227 */ /* 0x002fca00078e00ff */
[----:B------:R-:W-:-:S04]  /*1d8a0*/  @P0 SHF.R.U32.HI R11, RZ, R5, R4 ;  /* 0x00000005ff0b0219 */ /* 0x000fc80000011604 */
[----:B------:R-:W-:Y:S01]  /*1d8b0*/  LOP3.LUT R11, RZ, R11, RZ, 0x33, !PT ;  /* 0x0000000bff0b7212 */ /* 0x000fe200078e33ff */
[----:B------:R-:W-:Y:S06]  /*1d8c0*/  BRA `(.L_x_1595) ;  /* 0x0000000000107947 */ /* 0x000fec0003800000 */
.L_x_1594:
[----:B------:R-:W-:-:S13]  /*1d8d0*/  ISETP.NE.AND P0, PT, R3, 0x1, PT ;  /* 0x000000010300780c */ /* 0x000fda0003f05270 */
[----:B------:R-:W1:Y:S02]  /*1d8e0*/  @P0 LDC.64 R4, c[0x0][0x9e8] ;  /* 0x00027a00ff040b82 */ /* 0x000e640000000a00 */
[----:B-1----:R-:W-:-:S05]  /*1d8f0*/  @P0 IMAD.HI.U32 R4, R11, R4, RZ ;  /* 0x000000040b040227 */ /* 0x002fca00078e00ff */
[----:B------:R-:W-:-:S07]  /*1d900*/  @P0 SHF.R.U32.HI R11, RZ, R5, R4 ;  /* 0x00000005ff0b0219 */ /* 0x000fce0000011604 */
.L_x_1595:
[----:B------:R-:W-:Y:S05]  /*1d910*/  BSYNC B0 ;  /* 0x0000000000007941 */ /* 0x000fea0003800000 */
.L_x_1593:
[----:B------:R-:W-:-:S05]  /*1d920*/  IMAD R3, R11, R3, RZ ;  /* 0x000000030b037224 */ /* 0x000fca00078e02ff */
[----:B------:R-:W-:-:S07]  /*1d930*/  VIMNMX R10, R10, R3, !PT ;  /* 0x000000030a0a7248 */ /* 0x000fce0007fe0100 */
.L_x_1592:
[----:B------:R-:W-:Y:S01]  /*1d940*/  VIADD R2, R2, 0x7f ;  /* 0x0000007f02027836 */ /* 0x000fe20000000000 */
[----:B------:R-:W-:Y:S04]  /*1d950*/  BSSY B0, `(.L_x_1596) ;  /* 0x0000157000007945 */ /* 0x000fe80003800000 */
[----:B------:R-:W-:-:S04]  /*1d960*/  SHF.R.S32.HI R3, RZ, 0x1f, R2 ;  /* 0x0000001fff037819 */ /* 0x000fc80000011402 */
[----:B------:R-:W-:Y:S02]  /*1d970*/  LEA.HI R3, R3, R2, RZ, 0x7 ;  /* 0x0000000203037211 */ /* 0x000fe400078f38ff */
[----:B------:R-:W-:Y:S02]  /*1d980*/  SHF.R.S32.HI R2, RZ, 0x1f, R10 ;  /* 0x0000001fff027819 */ /* 0x000fe4000001140a */
[----:B------:R-:W-:Y:S02]  /*1d990*/  SHF.R.S32.HI R3, RZ, 0x7, R3 ;  /* 0x00000007ff037819 */ /* 0x000fe40000011403 */
[----:B------:R-:W-:Y:S02]  /*1d9a0*/  LEA.HI R2, R2, R10, RZ, 0x7 ;  /* 0x0000000a02027211 */ /* 0x000fe400078f38ff */
[----:B------:R-:W-:Y:S02]  /*1d9b0*/  VIMNMX R3, R17, R3, PT ;  /* 0x0000000311037248 */ /* 0x000fe40003fe0100 */
[----:B------:R-:W-:-:S03]  /*1d9c0*/  SHF.R.S32.HI R2, RZ, 0x7, R2 ;  /* 0x00000007ff027819 */ /* 0x000fc60000011402 */
[----:B------:R-:W-:Y:S01]  /*1d9d0*/  IMAD R3, R3, 0x80, -R8 ;  /* 0x0000008003037824 */ /* 0x000fe200078e0a08 */
[----:B------:R-:W-:-:S04]  /*1d9e0*/  VIMNMX R2, RZ, R2, !PT ;  /* 0x00000002ff027248 */ /* 0x000fc80007fe0100 */
[----:B------:R-:W-:Y:S01]  /*1d9f0*/  VIMNMX R3, R3, R6, PT ;  /* 0x0000000603037248 */ /* 0x000fe20003fe0100 */
[----:B------:R-:W-:-:S05]  /*1da00*/  IMAD R2, R2, 0x80, -R8 ;  /* 0x0000008002027824 */ /* 0x000fca00078e0a08 */
[----:B------:R-:W-:-:S04]  /*1da10*/  VIMNMX R5, RZ, R2, !PT ;  /* 0x00000002ff057248 */ /* 0x000fc80007fe0100 */
[----:B------:R-:W-:Y:S02]  /*1da20*/  ISETP.GT.AND P0, PT, R3, R5, PT ;  /* 0x000000050300720c */ /* 0x000fe40003f04270 */
[----:B------:R-:W-:-:S11]  /*1da30*/  SHF.R.U32.HI R5, RZ, 0x7, R5 ;  /* 0x00000007ff057819 */ /* 0x000fd60000011605 */
[----:B------:R-:W-:-:S05]  /*1da40*/  @P0 VIADD R2, R3, 0x7f ;  /* 0x0000007f03020836 */ /* 0x000fca0000000000 */
[----:B------:R-:W-:-:S04]  /*1da50*/  @P0 SHF.R.S32.HI R3, RZ, 0x1f, R2 ;  /* 0x0000001fff030819 */ /* 0x000fc80000011402 */
[----:B------:R-:W-:Y:S01]  /*1da60*/  @P0 LEA.HI R3, R3, R2, RZ, 0x7 ;  /* 0x0000000203030211 */ /* 0x000fe200078f38ff */
[----:B------:R-:W-:-:S03]  /*1da70*/  IMAD.MOV.U32 R2, RZ, RZ, R5 ;  /* 0x000000ffff027224 */ /* 0x000fc600078e0005 */
[----:B------:R-:W-:Y:S02]  /*1da80*/  @P0 SHF.R.S32.HI R2, RZ, 0x7, R3 ;  /* 0x00000007ff020819 */ /* 0x000fe40000011403 */
[----:B------:R-:W-:Y:S02]  /*1da90*/  PLOP3.LUT P0, PT, PT, PT, PT, 0x80, 0x0 ;  /* 0x000000000000781c */ /* 0x000fe40003f0f070 */
[----:B------:R-:W-:-:S13]  /*1daa0*/  ISETP.GT.AND P1, PT, R2, R5, PT ;  /* 0x000000050200720c */ /* 0x000fda0003f24270 */
[----:B------:R-:W-:Y:S05]  /*1dab0*/  @!P1 BRA `(.L_x_1597) ;  /* 0x0000001400009947 */ /* 0x000fea0003800000 */
[----:B------:R-:W-:Y:S01]  /*1dac0*/  UMOV UR4, 0xffffffff ;  /* 0xffffffff00047882 */ /* 0x000fe20000000000 */
[----:B------:R-:W-:Y:S02]  /*1dad0*/  SEL R4, R19, RZ, !P2 ;  /* 0x000000ff13047207 */ /* 0x000fe40005000000 */
[----:B------:R-:W-:Y:S05]  /*1dae0*/  BRA.DIV UR4, `(.L_x_1598) ;  /* 0x00000076042c7947 */ /* 0x000fea000b800000 */
[----:B------:R-:W1:Y:S02]  /*1daf0*/  S2R R3, SR_TID.X ;  /* 0x0000000000037919 */ /* 0x000e640000002100 */
[----:B-1----:R-:W-:-:S04]  /*1db00*/  SHF.R.U32.HI R3, RZ, 0x5, R3 ;  /* 0x00000005ff037819 */ /* 0x002fc80000011603 */
[----:B------:R-:W-:-:S05]  /*1db10*/  LOP3.LUT R3, R3, 0x3, RZ, 0xc0, !PT ;  /* 0x0000000303037812 */ /* 0x000fca00078ec0ff */
[----:B------:R1:W2:Y:S02]  /*1db20*/  SHFL.IDX PT, R14, R3, RZ, 0x1f ;  /* 0x00001fff030e7589 */ /* 0x0002a400000e0000 */
.L_x_1785:
[----:B--2---:R-:W-:Y:S02]  /*1db30*/  ISETP.NE.AND P0, PT, R14, RZ, PT ;  /* 0x000000ff0e00720c */ /* 0x004fe40003f05270 */
[----:B------:R-:W-:-:S11]  /*1db40*/  PLOP3.LUT P6, PT, PT, PT, PT, 0x8, 0x0 ;  /* 0x000000000000781c */ /* 0x000fd60003fce170 */
[----:B------:R-:W-:Y:S05]  /*1db50*/  @P0 BRA `(.L_x_1599) ;  /* 0x00000000000c0947 */ /* 0x000fea0003800000 */
[----:B------:R-:W-:-:S03]  /*1db60*/  UMOV UR4, 0xffffffff ;  /* 0xffffffff00047882 */ /* 0x000fc60000000000 */
[----:B------:R-:W-:Y:S05]  /*1db70*/  BRA.DIV UR4, `(.L_x_1600) ;  /* 0x00000076043c7947 */ /* 0x000fea000b800000 */
[----:B------:R-:W-:-:S13]  /*1db80*/  ELECT P6, URZ, PT ;  /* 0x00000000003f782f */ /* 0x000fda00038c0000 */
.L_x_1599:
[----:B-1----:R-:W2:Y:S01]  /*1db90*/  LDL R3, [R1+0x24] ;  /* 0x0000240001037983 */ /* 0x002ea20000100800 */
[----:B------:R-:W-:Y:S01]  /*1dba0*/  BSSY B1, `(.L_x_1601) ;  /* 0x0000008000017945 */ /* 0x000fe20003800000 */
[----:B--2---:R-:W-:-:S05]  /*1dbb0*/  VIADD R3, R3, 0x1 ;  /* 0x0000000103037836 */ /* 0x004fca0000000000 */
[----:B------:R-:W-:-:S04]  /*1dbc0*/  LEA.HI R6, R3, R3, RZ, 0x1 ;  /* 0x0000000303067211 */ /* 0x000fc800078f08ff */
[----:B------:R-:W-:-:S05]  /*1dbd0*/  LOP3.LUT R6, R6, 0xfffffffe, RZ, 0xc0, !PT ;  /* 0xfffffffe06067812 */ /* 0x000fca00078ec0ff */
[----:B------:R-:W-:-:S05]  /*1dbe0*/  IMAD.IADD R3, R3, 0x1, -R6 ;  /* 0x0000000103037824 */ /* 0x000fca00078e0a06 */
[----:B------:R-:W-:-:S04]  /*1dbf0*/  SHF.L.U32 R3, R3, 0x1f, RZ ;  /* 0x0000001f03037819 */ /* 0x000fc800000006ff */
[----:B------:R-:W1:Y:S02]  /*1dc00*/  SYNCS.PHASECHK.TRANS64.TRYWAIT P0, [R22+URZ+0x2d820], R3 ;  /* 0x02d82003160075a7 */ /* 0x000e64000800017f */
[----:B-1----:R-:W-:Y:S05]  /*1dc10*/  @!P0 BRA `(.L_x_1602) ;  /* 0x0000007400348947 */ /* 0x002fea0003800000 */
.L_x_1788:
[----:B------:R-:W-:Y:S05]  /*1dc20*/  BSYNC B1 ;  /* 0x0000000000017941 */ /* 0x000fea0003800000 */
.L_x_1601:
[----:B------:R-:W-:Y:S04]  /*1dc30*/  BSSY B1, `(.L_x_1603) ;  /* 0x000008b000017945 */ /* 0x000fe80003800000 */
[----:B------:R-:W-:Y:S05]  /*1dc40*/  @!P6 BRA `(.L_x_1604) ;  /* 0x000000080024e947 */ /* 0x000fea0003800000 */
[----:B------:R-:W-:Y:S01]  /*1dc50*/  IMAD R11, R28, 0x8, R22 ;  /* 0x000000081c0b7824 */ /* 0x000fe200078e0216 */
[----:B------:R-:W-:Y:S01]  /*1dc60*/  SHF.L.U32 R10, R29, 0x1f, RZ ;  /* 0x0000001f1d0a7819 */ /* 0x000fe200000006ff */
[----:B------:R-:W2:Y:S01]  /*1dc70*/  S2R R6, SR_TID.X ;  /* 0x0000000000067919 */ /* 0x000ea20000002100 */
[----:B------:R-:W-:Y:S02]  /*1dc80*/  BSSY B2, `(.L_x_1605) ;  /* 0x0000005000027945 */ /* 0x000fe40003800000 */
[----:B------:R-:W3:Y:S01]  /*1dc90*/  SYNCS.PHASECHK.TRANS64.TRYWAIT P0, [R11+URZ+0x2d8a0], R10 ;  /* 0x02d8a00a0b0075a7 */ /* 0x000ee2000800017f */
[----:B--2---:R-:W-:-:S04]  /*1dca0*/  LOP3.LUT R6, R6, 0x7f, RZ, 0xc0, !PT ;  /* 0x0000007f06067812 */ /* 0x004fc800078ec0ff */
[----:B------:R-:W-:Y:S01]  /*1dcb0*/  ISETP.NE.AND P1, PT, R6, RZ, PT ;  /* 0x000000ff0600720c */ /* 0x000fe20003f25270 */
[----:B---3--:R-:W-:-:S12]  /*1dcc0*/  @!P0 BRA `(.L_x_1606) ;  /* 0x00000074001c8947 */ /* 0x008fd80003800000 */
.L_x_1789:
[----:B------:R-:W-:Y:S05]  /*1dcd0*/  BSYNC B2 ;  /* 0x0000000000027941 */ /* 0x000fea0003800000 */
.L_x_1605:
[----:B------:R-:W-:Y:S04]  /*1dce0*/  BSSY B2, `(.L_x_1607) ;  /* 0x0000009000027945 */ /* 0x000fe80003800000 */
[----:B------:R-:W-:Y:S05]  /*1dcf0*/  @P1 BRA `(.L_x_1608) ;  /* 0x00000000001c1947 */ /* 0x000fea0003800000 */
[----:B-1----:R-:W1:Y:S02]  /*1dd00*/  S2R R3, SR_TID.X ;  /* 0x0000000000037919 */ /* 0x002e640000002100 */
[----:B-1----:R-:W-:Y:S01]  /*1dd10*/  LOP3.LUT R6, R3, 0x1f, RZ, 0xc0, !PT ;  /* 0x0000001f03067812 */ /* 0x002fe200078ec0ff */
[----:B------:R-:W-:-:S03]  /*1dd20*/  IMAD.MOV.U32 R3, RZ, RZ, 0x6000 ;  /* 0x00006000ff037424 */ /* 0x000fc600078e00ff */
[----:B------:R-:W-:Y:S01]  /*1dd30*/  ISETP.NE.AND P0, PT, R6, RZ, PT ;  /* 0x000000ff0600720c */ /* 0x000fe20003f05270 */
[----:B------:R3:W-:-:S12]  /*1dd40*/  SYNCS.ARRIVE.TRANS64 RZ, [R11+URZ+0x2d890], R3 ;  /* 0x02d890030bff79a7 */ /* 0x0007d8000800003f */
[----:B---3--:R-:W-:Y:S05]  /*1dd50*/  @!P0 BRA `(.L_x_1608) ;  /* 0x0000000000048947 */ /* 0x008fea0003800000 */
[----:B------:R-:W-:Y:S01]  /*1dd60*/  BPT.TRAP 0x1 ;  /* 0x000000040000795c */ /* 0x000fe20000300000 */
.L_x_1608:
[----:B------:R-:W-:Y:S05]  /*1dd70*/  BSYNC B2 ;  /* 0x0000000000027941 */ /* 0x000fea0003800000 */
.L_x_1607:
        /* <DEDUP_REMOVED lines=8> */
[----:B-1----:R-:W-:Y:S01]  /*1de00*/  VIADD R3, R11, 0x2d890 ;  /* 0x0002d8900b037836 */ /* 0x002fe20000000000 */
[----:B------:R-:W-:Y:S01]  /*1de10*/  UMOV UR6, 0x0 ;  /* 0x0000000000067882 */ /* 0x000fe20000000000 */
[----:B0-----:R-:W-:Y:S01]  /*1de20*/  VIADD R12, R8, 0x15400 ;  /* 0x00015400080c7836 */ /* 0x001fe20000000000 */
[----:B------:R-:W-:-:S09]  /*1de30*/  UMOV UR7, 0x12f00000 ;  /* 0x12f0000000077882 */ /* 0x000fd20000000000 */
.L_x_1609:
        /* <DEDUP_REMOVED lines=16> */
.L_x_1610:
        /* <DEDUP_REMOVED lines=16> */
.L_x_1611:
        /* <DEDUP_REMOVED lines=13> */
.L_x_1790:
[----:B------:R-:W-:Y:S05]  /*1e110*/  BSYNC B2 ;  /* 0x0000000000027941 */ /* 0x000fea0003800000 */
.L_x_1612:
        /* <DEDUP_REMOVED lines=11> */
.L_x_1615:
[----:B------:R-:W-:Y:S05]  /*1e1d0*/  BSYNC B2 ;  /* 0x0000000000027941 */ /* 0x000fea0003800000 */
.L_x_1614:
[----:B------:R-:W-:Y:S01]  /*1e1e0*/  R2UR UR10, R20 ;  /* 0x00000000140a72ca */ /* 0x000fe200000e0000 */
[----:B------:R-:W-:Y:S01]  /*1e1f0*/  UIADD3 UR4, UP0, UR40, 0x670, URZ ;  /* 0x0000067028047890 */ /* 0x000fe2000ff1e03f */
[----:B------:R-:W-:Y:S01]  /*1e200*/  R2UR UR6, R12 ;  /* 0x000000000c0672ca */ /* 0x000fe200000e0000 */
[----:B0-2---:R-:W-:Y:S01]  /*1e210*/  VIADD R11, R11, 0x2d8b0 ;  /* 0x0002d8b00b0b7836 */ /* 0x005fe20000000000 */
[----:B------:R-:W-:Y:S01]  /*1e220*/  R2UR UR7, R13 ;  /* 0x000000000d0772ca */ /* 0x000fe200000e0000 */
[----:B------:R-:W-:Y:S01]  /*1e230*/  VIADD R3, R8, 0x400 ;  /* 0x0000040008037836 */ /* 0x000fe20000000000 */
[----:B------:R-:W-:Y:S01]  /*1e240*/  PLOP3.LUT P0, PT, PT, PT, PT, 0x80, 0x0 ;  /* 0x000000000000781c */ /* 0x000fe20003f0f070 */
[----:B------:R-:W-:-:S12]  /*1e250*/  UIADD3.X UR5, URZ, UR41, URZ, UP0, !UPT ;  /* 0x000000293f057290 */ /* 0x000fd800087fe43f */
.L_x_1616:
        /* <DEDUP_REMOVED lines=15> */
.L_x_1617:
        /* <DEDUP_REMOVED lines=15> */
.L_x_1618:
        /* <DEDUP_REMOVED lines=10> */
.L_x_1604:
[----:B------:R-:W-:Y:S05]  /*1e4e0*/  BSYNC B1 ;  /* 0x0000000000017941 */ /* 0x000fea0003800000 */
.L_x_1603:
[----:B------:R-:W-:Y:S01]  /*1e4f0*/  VIADD R8, R2, 0xfffffffe ;  /* 0xfffffffe02087836 */ /* 0x000fe20000000000 */
[----:B------:R-:W-:Y:S01]  /*1e500*/  PLOP3.LUT P0, PT, PT, PT, PT, 0x8, 0x0 ;  /* 0x000000000000781c */ /* 0x000fe20003f0e170 */
[----:B------:R-:W-:-:S03]  /*1e510*/  VIADD R28, R28, 0x1 ;  /* 0x000000011c1c7836 */ /* 0x000fc60000000000 */
[----:B------:R-:W-:Y:S02]  /*1e520*/  ISETP.GE.AND P2, PT, R8, R5, PT ;  /* 0x000000050800720c */ /* 0x000fe40003f46270 */
[----:B------:R-:W-:-:S04]  /*1e530*/  ISETP.NE.AND P1, PT, R28, 0x2, PT ;  /* 0x000000021c00780c */ /* 0x000fc80003f25270 */
[----:B------:R-:W-:Y:S02]  /*1e540*/  SEL R2, RZ, 0x1, P1 ;  /* 0x00000001ff027807 */ /* 0x000fe40000800000 */
[----:B------:R-:W-:Y:S02]  /*1e550*/  SEL R28, R28, RZ, P1 ;  /* 0x000000ff1c1c7207 */ /* 0x000fe40000800000 */
[----:B------:R-:W-:-:S03]  /*1e560*/  LOP3.LUT R29, R29, R2, RZ, 0x3c, !PT ;  /* 0x000000021d1d7212 */ /* 0x000fc600078e3cff */
[----:B------:R-:W-:Y:S05]  /*1e570*/  @!P2 BRA `(.L_x_1597) ;  /* 0x000000080050a947 */ /* 0x000fea0003800000 */
.L_x_1635:
[----:B------:R-:W-:Y:S05]  /*1e580*/  YIELD ;  /* 0x0000000000007946 */ /* 0x000fea0003800000 */
[----:B------:R-:W-:Y:S04]  /*1e590*/  BSSY B1, `(.L_x_1619) ;  /* 0x000008a000017945 */ /* 0x000fe80003800000 */
[----:B------:R-:W-:Y:S05]  /*1e5a0*/  @!P6 BRA `(.L_x_1620) ;  /* 0x000000080020e947 */ /* 0x000fea0003800000 */
[----:B------:R-:W-:Y:S01]  /*1e5b0*/  IMAD R6, R28, 0x8, R22 ;  /* 0x000000081c067824 */ /* 0x000fe200078e0216 */
[----:B-1----:R-:W-:Y:S01]  /*1e5c0*/  SHF.L.U32 R3, R29, 0x1f, RZ ;  /* 0x0000001f1d037819 */ /* 0x002fe200000006ff */
[----:B------:R-:W1:Y:S01]  /*1e5d0*/  S2R R2, SR_TID.X ;  /* 0x0000000000027919 */ /* 0x000e620000002100 */
[----:B------:R-:W-:Y:S02]  /*1e5e0*/  BSSY B2, `(.L_x_1621) ;  /* 0x0000005000027945 */ /* 0x000fe40003800000 */
[----:B------:R-:W2:Y:S01]  /*1e5f0*/  SYNCS.PHASECHK.TRANS64.TRYWAIT P1, [R6+URZ+0x2d8a0], R3 ;  /* 0x02d8a003060075a7 */ /* 0x000ea2000802017f */
[----:B-1----:R-:W-:-:S04]  /*1e600*/  LOP3.LUT R2, R2, 0x7f, RZ, 0xc0, !PT ;  /* 0x0000007f02027812 */ /* 0x002fc800078ec0ff */
[----:B------:R-:W-:Y:S01]  /*1e610*/  ISETP.NE.AND P2, PT, R2, RZ, PT ;  /* 0x000000ff0200720c */ /* 0x000fe20003f45270 */
[----:B--2---:R-:W-:-:S12]  /*1e620*/  @!P1 BRA `(.L_x_1622) ;  /* 0x0000006800ec9947 */ /* 0x004fd80003800000 */
.L_x_1791:
[----:B------:R-:W-:Y:S05]  /*1e630*/  BSYNC B2 ;  /* 0x0000000000027941 */ /* 0x000fea0003800000 */
.L_x_1621:
[----:B------:R-:W-:Y:S04]  /*1e640*/  BSSY B2, `(.L_x_1623) ;  /* 0x0000009000027945 */ /* 0x000fe80003800000 */
[----:B------:R-:W-:Y:S05]  /*1e650*/  @P2 BRA `(.L_x_1624) ;  /* 0x00000000001c2947 */ /* 0x000fea0003800000 */
[----:B------:R-:W2:Y:S02]  /*1e660*/  S2R R2, SR_TID.X ;  /* 0x0000000000027919 */ /* 0x000ea40000002100 */
[----:B--2---:R-:W-:Y:S01]  /*1e670*/  LOP3.LUT R10, R2, 0x1f, RZ, 0xc0, !PT ;  /* 0x0000001f020a7812 */ /* 0x004fe200078ec0ff */
[----:B------:R-:W-:-:S03]  /*1e680*/  IMAD.MOV.U32 R2, RZ, RZ, 0x6000 ;  /* 0x00006000ff027424 */ /* 0x000fc600078e00ff */
[----:B------:R-:W-:Y:S01]  /*1e690*/  ISETP.NE.AND P1, PT, R10, RZ, PT ;  /* 0x000000ff0a00720c */ /* 0x000fe20003f25270 */
[----:B------:R2:W-:-:S12]  /*1e6a0*/  SYNCS.ARRIVE.TRANS64 RZ, [R6+URZ+0x2d890], R2 ;  /* 0x02d8900206ff79a7 */ /* 0x0005d8000800003f */
[----:B--2---:R-:W-:Y:S05]  /*1e6b0*/  @!P1 BRA `(.L_x_1624) ;  /* 0x0000000000049947 */ /* 0x004fea0003800000 */
[----:B------:R-:W-:Y:S01]  /*1e6c0*/  BPT.TRAP 0x1 ;  /* 0x000000040000795c */ /* 0x000fe20000300000 */
.L_x_1624:
[----:B------:R-:W-:Y:S05]  /*1e6d0*/  BSYNC B2 ;  /* 0x0000000000027941 */ /* 0x000fea0003800000 */
.L_x_1623:
        /* <DEDUP_REMOVED lines=10> */
[----:B------:R-:W-:-:S10]  /*1e780*/  UMOV UR7, 0x12f00000 ;  /* 0x12f0000000077882 */ /* 0x000fd40000000000 */
.L_x_1625:
        /* <DEDUP_REMOVED lines=16> */
.L_x_1626:
        /* <DEDUP_REMOVED lines=16> */
.L_x_1627:
        /* <DEDUP_REMOVED lines=13> */
.L_x_1792:
[----:B------:R-:W-:Y:S05]  /*1ea60*/  BSYNC B2 ;  /* 0x0000000000027941 */ /* 0x000fea0003800000 */
.L_x_1628:
[----:B------:R-:W-:Y:S01]  /*1ea70*/  BSSY B2, `(.L_x_1630) ;  /* 0x000000b000027945 */ /* 0x000fe20003800000 */
[----:B------:R-:W-:Y:S02]  /*1ea80*/  IMAD.MOV.U32 R2, RZ, RZ, 0x0 ;  /* 0x00000000ff027424 */ /* 0x000fe400078e00ff */
[----:B01----:R-:W-:Y:S01]  /*1ea90*/  IMAD.MOV.U32 R3, RZ, RZ, 0x12f00000 ;  /* 0x12f00000ff037424 */ /* 0x003fe200078e00ff */
        /* <DEDUP_REMOVED lines=8> */
.L_x_1631:
[----:B------:R-:W-:Y:S05]  /*1eb20*/  BSYNC B2 ;  /* 0x0000000000027941 */ /* 0x000fea0003800000 */
.L_x_1630:
        /* <DEDUP_REMOVED lines=8> */
.L_x_1632:
        /* <DEDUP_REMOVED lines=15> */
.L_x_1633:
        /* <DEDUP_REMOVED lines=15> */
.L_x_1634:
        /* <DEDUP_REMOVED lines=10> */
.L_x_1620:
[----:B------:R-:W-:Y:S05]  /*1ee30*/  BSYNC B1 ;  /* 0x0000000000017941 */ /* 0x000fea0003800000 */
.L_x_1619:
[----:B------:R-:W-:Y:S01]  /*1ee40*/  ISETP.GT.AND P2, PT, R8, R5, PT ;  /* 0x000000050800720c */ /* 0x000fe20003f44270 */
[----:B------:R-:W-:Y:S02]  /*1ee50*/  VIADD R28, R28, 0x1 ;  /* 0x000000011c1c7836 */ /* 0x000fe40000000000 */
[----:B------:R-:W-:-:S03]  /*1ee60*/  VIADD R8, R8, 0xffffffff ;  /* 0xffffffff08087836 */ /* 0x000fc60000000000 */
[----:B------:R-:W-:-:S04]  /*1ee70*/  ISETP.NE.AND P1, PT, R28, 0x2, PT ;  /* 0x000000021c00780c */ /* 0x000fc80003f25270 */
[----:B------:R-:W-:Y:S02]  /*1ee80*/  SEL R2, RZ, 0x1, P1 ;  /* 0x00000001ff027807 */ /* 0x000fe40000800000 */
[----:B------:R-:W-:Y:S02]  /*1ee90*/  SEL R28, R28, RZ, P1 ;  /* 0x000000ff1c1c7207 */ /* 0x000fe40000800000 */
[----:B------:R-:W-:Y:S01]  /*1eea0*/  LOP3.LUT R29, R29, R2, RZ, 0x3c, !PT ;  /* 0x000000021d1d7212 */ /* 0x000fe200078e3cff */
[----:B------:R-:W-:Y:S06]  /*1eeb0*/  @P2 BRA `(.L_x_1635) ;  /* 0xfffffff400b02947 */ /* 0x000fec000383ffff */
.L_x_1597:
[----:B------:R-:W-:Y:S05]  /*1eec0*/  BSYNC B0 ;  /* 0x0000000000007941 */ /* 0x000fea0003800000 */
.L_x_1596:
[----:B------:R-:W2:Y:S01]  /*1eed0*/  LDL R6, [R1+0x10] ;  /* 0x0000100001067983 */ /* 0x000ea20000100800 */
[----:B------:R-:W3:Y:S01]  /*1eee0*/  LDC R0, c[0x0][0x448] ;  /* 0x00011200ff007b82 */ /* 0x000ee20000000800 */
[----:B------:R-:W-:Y:S07]  /*1eef0*/  @!P0 WARPSYNC.ALL ;  /* 0x0000000000008948 */ /* 0x000fee0003800000 */
[----:B------:R-:W-:Y:S01]  /*1ef00*/  @!P0 BAR.SYNC.DEFER_BLOCKING 0xc, 0x200 ;  /* 0x0308000000008b1d */ /* 0x000fe20000010000 */
[----:B---3--:R-:W-:-:S13]  /*1ef10*/  ISETP.NE.AND P1, PT, R0, 0x1, PT ;  /* 0x000000010000780c */ /* 0x008fda0003f25270 */
[----:B------:R-:W3:Y:S08]  /*1ef20*/  @P1 LDC R5, c[0x0][0x44c] ;  /* 0x00011300ff051b82 */ /* 0x000ef00000000800 */
[----:B-1----:R-:W1:Y:S01]  /*1ef30*/  @P1 LDC R3, c[0x0][0x450] ;  /* 0x00011400ff031b82 */ /* 0x002e620000000800 */
[----:B--2---:R-:W-:-:S04]  /*1ef40*/  VIADD R2, R6, 0xbf ;  /* 0x000000bf06027836 */ /* 0x004fc80000000000 */
[----:B---3--:R-:W-:-:S05]  /*1ef50*/  @P1 IMAD.HI.U32 R0, R2, R5, RZ ;  /* 0x0000000502001227 */ /* 0x008fca00078e00ff */
[----:B-1----:R-:W-:-:S05]  /*1ef60*/  @P1 SHF.R.U32.HI R2, RZ, R3, R0 ;  /* 0x00000003ff021219 */ /* 0x002fca0000011600 */
[----:B------:R-:W-:Y:S02]  /*1ef70*/  IMAD.IADD R7, R7, 0x1, R2 ;  /* 0x0000000107077824 */ /* 0x000fe400078e0202 */
[----:B------:R-:W1:Y:S02]  /*1ef80*/  LDC.64 R2, c[0x0][0x9e0] ;  /* 0x00027800ff027b82 */ /* 0x000e640000000a00 */
[----:B-1----:R-:W-:Y:S01]  /*1ef90*/  ISETP.GE.AND P2, PT, R3, 0x1, PT ;  /* 0x000000010300780c */ /* 0x002fe20003f46270 */
[----:B------:R-:W-:-:S12]  /*1efa0*/  IMAD.IADD R2, R7, 0x1, R2 ;  /* 0x0000000107027824 */ /* 0x000fd800078e0202 */
[----:B------:R-:W-:Y:S05]  /*1efb0*/  @!P2 BRA `(.L_x_1636) ;  /* 0x000000000048a947 */ /* 0x000fea0003800000 */
        /* <DEDUP_REMOVED lines=11> */
.L_x_1638:
[----:B------:R-:W-:-:S13]  /*1f070*/  ISETP.NE.AND P0, PT, R3, 0x1, PT ;  /* 0x000000010300780c */ /* 0x000fda0003f05270 */
[----:B------:R-:W1:Y:S02]  /*1f080*/  @P0 LDC.64 R4, c[0x0][0x9e8] ;  /* 0x00027a00ff040b82 */ /* 0x000e640000000a00 */
[----:B-1----:R-:W-:-:S05]  /*1f090*/  @P0 IMAD.HI.U32 R4, R0, R4, RZ ;  /* 0x0000000400040227 */ /* 0x002fca00078e00ff */
[----:B------:R-:W-:-:S07]  /*1f0a0*/  @P0 SHF.R.U32.HI R0, RZ, R5, R4 ;  /* 0x00000005ff000219 */ /* 0x000fce0000011604 */
.L_x_1639:
[----:B------:R-:W-:Y:S05]  /*1f0b0*/  BSYNC B0 ;  /* 0x0000000000007941 */ /* 0x000fea0003800000 */
.L_x_1637:
[----:B------:R-:W-:-:S05]  /*1f0c0*/  IMAD R5, R0, R3, R3 ;  /* 0x0000000300057224 */ /* 0x000fca00078e0203 */
[----:B------:R-:W-:-:S07]  /*1f0d0*/  VIMNMX R2, R2, R5, PT ;  /* 0x0000000502027248 */ /* 0x000fce0003fe0100 */
.L_x_1636:
[----:B------:R-:W-:Y:S01]  /*1f0e0*/  VIADD R2, R2, 0x7f ;  /* 0x0000007f02027836 */ /* 0x000fe20000000000 */
[----:B------:R-:W-:-:S04]  /*1f0f0*/  ULDC UR4, c[0x0][0x9dc] ;  /* 0x0002770000047ab9 */ /* 0x000fc80000000800 */
[----:B------:R-:W-:-:S04]  /*1f100*/  SHF.R.S32.HI R5, RZ, 0x1f, R2 ;  /* 0x0000001fff057819 */ /* 0x000fc80000011402 */
[----:B------:R-:W-:Y:S02]  /*1f110*/  LEA.HI R5, R5, R2, RZ, 0x7 ;  /* 0x0000000205057211 */ /* 0x000fe400078f38ff */
[----:B------:R-:W1:Y:S02]  /*1f120*/  @P1 LDC R2, c[0x0][0x44c] ;  /* 0x00011300ff021b82 */ /* 0x000e640000000800 */
[----:B------:R-:W-:-:S04]  /*1f130*/  SHF.R.S32.HI R0, RZ, 0x7, R5 ;  /* 0x00000007ff007819 */ /* 0x000fc80000011405 */
[----:B------:R-:W-:Y:S02]  /*1f140*/  VIMNMX R24, R17, R0, PT ;  /* 0x0000000011187248 */ /* 0x000fe40003fe0100 */
[----:B------:R-:W2:Y:S03]  /*1f150*/  @P1 LDC R0, c[0x0][0x450] ;  /* 0x00011400ff001b82 */ /* 0x000ea60000000800 */
[----:B------:R3:W-:Y:S01]  /*1f160*/  STL [R1+0x14], R24 ;  /* 0x0000141801007387 */ /* 0x0007e20000100800 */
[----:B-1----:R-:W-:-:S04]  /*1f170*/  @P1 IMAD.HI.U32 R5, R6, R2, RZ ;  /* 0x0000000206051227 */ /* 0x002fc800078e00ff */
[----:B------:R-:W-:Y:S01]  /*1f180*/  IMAD.MOV.U32 R2, RZ, RZ, R6 ;  /* 0x000000ffff027224 */ /* 0x000fe200078e0006 */
[----:B--2---:R-:W-:-:S05]  /*1f190*/  @P1 SHF.R.U32.HI R2, RZ, R0, R5 ;  /* 0x00000000ff021219 */ /* 0x004fca0000011605 */
[----:B------:R-:W-:-:S04]  /*1f1a0*/  IMAD.IADD R2, R9, 0x1, R2 ;  /* 0x0000000109027824 */ /* 0x000fc800078e0202 */
[----:B------:R-:W-:Y:S01]  /*1f1b0*/  VIADD R0, R2, -UR4 ;  /* 0x8000000402007c36 */ /* 0x000fe20008000000 */
[----:B---3--:R-:W-:Y:S06]  /*1f1c0*/  @!P2 BRA `(.L_x_1640) ;  /* 0x000000000044a947 */ /* 0x008fec0003800000 */
        /* <DEDUP_REMOVED lines=10> */
.L_x_1642:
[----:B------:R-:W-:-:S13]  /*1f270*/  ISETP.NE.AND P0, PT, R3, 0x1, PT ;  /* 0x000000010300780c */ /* 0x000fda0003f05270 */
[----:B------:R-:W1:Y:S02]  /*1f280*/  @P0 LDC.64 R4, c[0x0][0x9e8] ;  /* 0x00027a00ff040b82 */ /* 0x000e640000000a00 */
[----:B-1----:R-:W-:-:S05]  /*1f290*/  @P0 IMAD.HI.U32 R4, R2, R4, RZ ;  /* 0x0000000402040227 */ /* 0x002fca00078e00ff */
[----:B------:R-:W-:-:S07]  /*1f2a0*/  @P0 SHF.R.U32.HI R2, RZ, R5, R4 ;  /* 0x00000005ff020219 */ /* 0x000fce0000011604 */
.L_x_1643:
[----:B------:R-:W-:Y:S05]  /*1f2b0*/  BSYNC B0 ;  /* 0x0000000000007941 */ /* 0x000fea0003800000 */
.L_x_1641:
[----:B------:R-:W-:-:S05]  /*1f2c0*/  IMAD R3, R2, R3, RZ ;  /* 0x0000000302037224 */ /* 0x000fca00078e02ff */
[----:B------:R-:W-:-:S07]  /*1f2d0*/  VIMNMX R0, R0, R3, !PT ;  /* 0x0000000300007248 */ /* 0x000fce0007fe0100 */
.L_x_1640:
[----:B------:R-:W-:Y:S01]  /*1f2e0*/  SHF.R.S32.HI R3, RZ, 0x1f, R0 ;  /* 0x0000001fff037819 */ /* 0x000fe20000011400 */
[----:B------:R-:W-:Y:S03]  /*1f2f0*/  BSSY B7, `(.L_x_1644) ;  /* 0x0000421000077945 */ /* 0x000fe60003800000 */
[----:B------:R-:W-:-:S04]  /*1f300*/  LEA.HI R3, R3, R0, RZ, 0x7 ;  /* 0x0000000003037211 */ /* 0x000fc800078f38ff */
[----:B------:R-:W-:-:S04]  /*1f310*/  SHF.R.S32.HI R3, RZ, 0x7, R3 ;  /* 0x00000007ff037819 */ /* 0x000fc80000011403 */
[----:B------:R-:W-:-:S04]  /*1f320*/  VIMNMX R2, RZ, R3, !PT ;  /* 0x00000003ff027248 */ /* 0x000fc80007fe0100 */
[----:B------:R-:W-:Y:S01]  /*1f330*/  ISETP.GT.AND P0, PT, R24, R2, PT ;  /* 0x000000021800720c */ /* 0x000fe20003f04270 */
[----:B------:R1:W-:-:S12]  /*1f340*/  STL [R1+0x8], R2 ;  /* 0x0000080201007387 */ /* 0x0003d80000100800 */
[----:B-1----:R-:W-:Y:S05]  /*1f350*/  @P0 BRA `(.L_x_1645) ;  /* 0x0000000000440947 */ /* 0x002fea0003800000 */
[----:B------:R-:W1:Y:S02]  /*1f360*/  S2R R2, SR_TID.X ;  /* 0x0000000000027919 */ /* 0x000e640000002100 */
[----:B-1----:R-:W-:-:S04]  /*1f370*/  LOP3.LUT R2, R2, 0x7f, RZ, 0xc0, !PT ;  /* 0x0000007f02027812 */ /* 0x002fc800078ec0ff */
[----:B------:R-:W-:-:S13]  /*1f380*/  ISETP.NE.AND P0, PT, R2, RZ, PT ;  /* 0x000000ff0200720c */ /* 0x000fda0003f05270 */
[----:B------:R-:W-:Y:S05]  /*1f390*/  @P0 BRA `(.L_x_1646) ;  /* 0x0000004000580947 */ /* 0x000fea0003800000 */
[----:B------:R-:W1:Y:S01]  /*1f3a0*/  S2R R5, SR_LANEID ;  /* 0x0000000000057919 */ /* 0x000e620000000000 */
[----:B------:R-:W-:Y:S01]  /*1f3b0*/  VOTEU.ANY UR4, UPT, PT ;  /* 0x0000000000047886 */ /* 0x000fe200038e0100 */
[----:B------:R-:W2:Y:S01]  /*1f3c0*/  LDC.64 R2, c[0x0][0xc60] ;  /* 0x00031800ff027b82 */ /* 0x000ea20000000a00 */
[----:B------:R-:W1:Y:S02]  /*1f3d0*/  FLO.U32 R0, UR4 ;  /* 0x0000000400007d00 */ /* 0x000e6400080e0000 */
[----:B-1----:R-:W-:-:S06]  /*1f3e0*/  ISETP.EQ.U32.AND P0, PT, R0, R5, PT ;  /* 0x000000050000720c */ /* 0x002fcc0003f02070 */
[----:B------:R-:W2:Y:S07]  /*1f3f0*/  POPC R5, UR4 ;  /* 0x0000000400057d09 */ /* 0x000eae0008000000 */
[----:B--2---:R-:W2:Y:S01]  /*1f400*/  @P0 ATOMG.E.ADD.STRONG.GPU PT, R3, desc[UR38][R2.64], R5 ;  /* 0x00000005020309a8 */ /* 0x004ea200081ee1e6 */
[----:B------:R-:W1:Y:S02]  /*1f410*/  S2R R4, SR_LTMASK ;  /* 0x0000000000047919 */ /* 0x000e640000003900 */
[----:B-1----:R-:W-:-:S04]  /*1f420*/  LOP3.LUT R4, R4, UR4, RZ, 0xc0, !PT ;  /* 0x0000000404047c12 */ /* 0x002fc8000f8ec0ff */
[----:B------:R-:W1:Y:S01]  /*1f430*/  POPC R7, R4 ;  /* 0x0000000400077309 */ /* 0x000e620000000000 */
[----:B--2---:R-:W1:Y:S02]  /*1f440*/  SHFL.IDX PT, R0, R3, R0, 0x1f ;  /* 0x00001f0003007589 */ /* 0x004e6400000e0000 */
[----:B-1----:R-:W-:Y:S01]  /*1f450*/  IADD3 R16, R0, UR37, R7 ;  /* 0x0000002500107c10 */ /* 0x002fe2000fffe007 */
[----:B------:R-:W-:Y:S06]  /*1f460*/  BRA `(.L_x_1646) ;  /* 0x0000004000247947 */ /* 0x000fec0003800000 */
.L_x_1645:
        /* <DEDUP_REMOVED lines=16> */
[----:B0-----:R-:W-:Y:S02]  /*1f570*/  IMAD.MOV.U32 R12, RZ, RZ, 0x1 ;  /* 0x00000001ff0c7424 */ /* 0x001fe400078e00ff */
[----:B------:R-:W-:-:S07]  /*1f580*/  IMAD.MOV.U32 R13, RZ, RZ, RZ ;  /* 0x000000ffff0d7224 */ /* 0x000fce00078e00ff */
[----:B------:R-:W-:-:S07]  /*1f590*/  LEPC R20, `(.L_x_1648) ;  /* 0x000000001014794e */ /* 0x000fce0000000000 */
[----:B-1----:R-:W-:Y:S05]  /*1f5a0*/  CALL.ABS.NOINC R2 ;  /* 0x0000000002007343 */ /* 0x002fea0003c00000 */
.L_x_1648:
[----:B------:R-:W-:Y:S05]  /*1f5b0*/  BSYNC B6 ;  /* 0x0000000000067941 */ /* 0x000fea0003800000 */
.L_x_1647:
        /* <DEDUP_REMOVED lines=9> */
[----:B------:R-:W-:Y:S02]  /*1f650*/  IMAD.U32 R4, RZ, RZ, UR6 ;  /* 0x00000006ff047e24 */ /* 0x000fe4000f8e00ff */
[----:B------:R-:W-:Y:S02]  /*1f660*/  IMAD.U32 R5, RZ, RZ, UR7 ;  /* 0x00000007ff057e24 */ /* 0x000fe4000f8e00ff */
[----:B------:R-:W-:Y:S02]  /*1f670*/  IMAD.U32 R6, RZ, RZ, UR8 ;  /* 0x00000008ff067e24 */ /* 0x000fe4000f8e00ff */
[----:B------:R-:W-:-:S02]  /*1f680*/  IMAD.U32 R7, RZ, RZ, UR9 ;  /* 0x00000009ff077e24 */ /* 0x000fc4000f8e00ff */
[----:B------:R-:W-:Y:S02]  /*1f690*/  IMAD.U32 R10, RZ, RZ, UR4 ;  /* 0x00000004ff0a7e24 */ /* 0x000fe4000f8e00ff */
[----:B------:R-:W-:Y:S02]  /*1f6a0*/  IMAD.U32 R11, RZ, RZ, UR5 ;  /* 0x00000005ff0b7e24 */ /* 0x000fe4000f8e00ff */
[----:B------:R-:W-:Y:S02]  /*1f6b0*/  IMAD.MOV.U32 R8, RZ, RZ, 0x70 ;  /* 0x00000070ff087424 */ /* 0x000fe400078e00ff */
[----:B0-----:R-:W-:Y:S02]  /*1f6c0*/  IMAD.MOV.U32 R12, RZ, RZ, 0x1 ;  /* 0x00000001ff0c7424 */ /* 0x001fe400078e00ff */
[----:B-1----:R-:W-:-:S07]  /*1f6d0*/  IMAD.MOV.U32 R13, RZ, RZ, RZ ;  /* 0x000000ffff0d7224 */ /* 0x002fce00078e00ff */
[----:B------:R-:W-:-:S07]  /*1f6e0*/  LEPC R20, `(.L_x_1651) ;  /* 0x000000001014794e */ /* 0x000fce0000000000 */
[----:B--2---:R-:W-:Y:S05]  /*1f6f0*/  CALL.ABS.NOINC R2 ;  /* 0x0000000002007343 */ /* 0x004fea0003c00000 */
.L_x_1651:
        /* <DEDUP_REMOVED lines=15> */
.L_x_1650:
[----:B------:R-:W-:Y:S05]  /*1f7f0*/  BSYNC B6 ;  /* 0x0000000000067941 */ /* 0x000fea0003800000 */
.L_x_1649:
[----:B------:R-:W-:Y:S01]  /*1f800*/  ULDC.64 UR4, c[0x0][0x9f8] ;  /* 0x00027e0000047ab9 */ /* 0x000fe20000000a00 */
[----:B------:R-:W-:Y:S01]  /*1f810*/  IMAD.MOV.U32 R25, RZ, RZ, R19 ;  /* 0x000000ffff197224 */ /* 0x000fe200078e0013 */
[----:B------:R-:W-:-:S04]  /*1f820*/  ISETP.NE.U32.AND P0, PT, RZ, UR4, PT ;  /* 0x00000004ff007c0c */ /* 0x000fc8000bf05070 */
[----:B------:R-:W-:Y:S01]  /*1f830*/  ISETP.NE.AND.EX P0, PT, RZ, UR5, PT, P0 ;  /* 0x00000005ff007c0c */ /* 0x000fe2000bf05300 */
[----:B------:R-:W-:-:S12]  /*1f840*/  ULDC.64 UR4, c[0x0][0xa08] ;  /* 0x0002820000047ab9 */ /* 0x000fd80000000a00 */
[----:B------:R-:W1:Y:S02]  /*1f850*/  @P0 LDC.64 R2, c[0x0][0x9f8] ;  /* 0x00027e00ff020b82 */ /* 0x000e640000000a00 */
[----:B-1----:R-:W-:-:S05]  /*1f860*/  @P0 IMAD.WIDE R2, R19, 0x4, R2 ;  /* 0x0000000413020825 */ /* 0x002fca00078e0202 */
[----:B------:R1:W2:Y:S01]  /*1f870*/  @P0 LDG.E R25, desc[UR38][R2.64] ;  /* 0x0000002602190981 */ /* 0x0002a2000c1e1900 */
[----:B------:R-:W-:Y:S01]  /*1f880*/  VIADD R24, R24, 0xffffffff ;  /* 0xffffffff18187836 */ /* 0x000fe20000000000 */
[----:B-1----:R-:W1:Y:S02]  /*1f890*/  LDC.64 R2, c[0x0][0x418] ;  /* 0x00010600ff027b82 */ /* 0x002e640000000a00 */
[----:B-1----:R-:W-:Y:S01]  /*1f8a0*/  LOP3.LUT P0, RZ, R2, UR4, RZ, 0xfc, !PT ;  /* 0x0000000402ff7c12 */ /* 0x002fe2000f80fcff */
[----:B------:R-:W-:-:S03]  /*1f8b0*/  UMOV UR4, 0xffffffff ;  /* 0xffffffff00047882 */ /* 0x000fc60000000000 */
[----:B------:R-:W-:Y:S02]  /*1f8c0*/  LOP3.LUT P0, RZ, R3, UR5, RZ, 0xfc, P0 ;  /* 0x0000000503ff7c12 */ /* 0x000fe4000800fcff */
[----:B--2---:R-:W-:Y:S02]  /*1f8d0*/  SHF.R.S32.HI R7, RZ, 0x1f, R25 ;  /* 0x0000001fff077819 */ /* 0x004fe40000011419 */
[----:B------:R-:W-:-:S03]  /*1f8e0*/  SEL R17, R25, RZ, !P0 ;  /* 0x000000ff19117207 */ /* 0x000fc60004000000 */
[----:B------:R1:W-:Y:S01]  /*1f8f0*/  STL [R1+0x4], R7 ;  /* 0x0000040701007387 */ /* 0x0003e20000100800 */
[----:B------:R-:W-:Y:S05]  /*1f900*/  BRA.DIV UR4, `(.L_x_1652) ;  /* 0x0000005a045c7947 */ /* 0x000fea000b800000 */
[----:B------:R-:W2:Y:S02]  /*1f910*/  S2R R0, SR_TID.X ;  /* 0x0000000000007919 */ /* 0x000ea40000002100 */
[----:B--2---:R-:W-:-:S04]  /*1f920*/  SHF.R.U32.HI R0, RZ, 0x5, R0 ;  /* 0x00000005ff007819 */ /* 0x004fc80000011600 */
[----:B------:R-:W-:-:S05]  /*1f930*/  LOP3.LUT R0, R0, 0x3, RZ, 0xc0, !PT ;  /* 0x0000000300007812 */ /* 0x000fca00078ec0ff */
[----:B------:R2:W3:Y:S02]  /*1f940*/  SHFL.IDX PT, R14, R0, RZ, 0x1f ;  /* 0x00001fff000e7589 */ /* 0x0004e400000e0000 */
.L_x_1795:
[----:B--2---:R-:W2:Y:S01]  /*1f950*/  LDL.LU R0, [R1] ;  /* 0x0000000001007983 */ /* 0x004ea20000300800 */
[----:B------:R-:W-:Y:S02]  /*1f960*/  PLOP3.LUT P1, PT, PT, PT, PT, 0x8, 0x0 ;  /* 0x000000000000781c */ /* 0x000fe40003f2e170 */
[----:B---3--:R-:W-:Y:S02]  /*1f970*/  ISETP.NE.AND P0, PT, R14, RZ, PT ;  /* 0x000000ff0e00720c */ /* 0x008fe40003f05270 */
[----:B--2---:R-:W-:-:S09]  /*1f980*/  LOP3.LUT R0, R0, 0xfffffffe, RZ, 0xc0, !PT ;  /* 0xfffffffe00007812 */ /* 0x004fd200078ec0ff */
[----:B------:R-:W-:-:S05]  /*1f990*/  @P1 LOP3.LUT R0, R0, 0x1, RZ, 0xfc, !PT ;  /* 0x0000000100001812 */ /* 0x000fca00078efcff */
[----:B------:R2:W-:Y:S01]  /*1f9a0*/  STL [R1], R0 ;  /* 0x0000000001007387 */ /* 0x0005e20000100800 */
[----:B------:R-:W-:Y:S05]  /*1f9b0*/  @P0 BRA `(.L_x_1653) ;  /* 0x0000000400200947 */ /* 0x000fea0003800000 */
[----:B------:R-:W-:-:S03]  /*1f9c0*/  UMOV UR4, 0xffffffff ;  /* 0xffffffff00047882 */ /* 0x000fc60000000000 */
[----:B------:R-:W-:Y:S05]  /*1f9d0*/  BRA.DIV UR4, `(.L_x_1654) ;  /* 0x0000005a045c7947 */ /* 0x000fea000b800000 */
[----:B------:R-:W-:-:S13]  /*1f9e0*/  ELECT P6, URZ, PT ;  /* 0x00000000003f782f */ /* 0x000fda00038c0000 */
.L_x_1798:
[----:B------:R-:W-:Y:S05]  /*1f9f0*/  @!P6 BRA `(.L_x_1653) ;  /* 0x000000040010e947 */ /* 0x000fea0003800000 */
[----:B------:R-:W-:-:S04]  /*1fa00*/  ISETP.NE.U32.AND P0, PT, R2, RZ, PT ;  /* 0x000000ff0200720c */ /* 0x000fc80003f05070 */
[----:B------:R-:W-:-:S13]  /*1fa10*/  ISETP.NE.AND.EX P0, PT, R3, RZ, PT, P0 ;  /* 0x000000ff0300720c */ /* 0x000fda0003f05300 */
[----:B------:R-:W-:Y:S05]  /*1fa20*/  @!P0 BRA `(.L_x_1655) ;  /* 0x0000000000448947 */ /* 0x000fea0003800000 */
[----:B------:R-:W3:Y:S01]  /*1fa30*/  LDC R6, c[0x0][0x43c] ;  /* 0x00010f00ff067b82 */ /* 0x000ee20000000800 */
[----:B------:R-:W-:Y:S01]  /*1fa40*/  ULDC.64 UR4, c[0x0][0x428] ;  /* 0x00010a0000047ab9 */ /* 0x000fe20000000a00 */
[----:B---3--:R-:W-:-:S13]  /*1fa50*/  ISETP.NE.AND P0, PT, R6, 0x1, PT ;  /* 0x000000010600780c */ /* 0x008fda0003f05270 */
[----:B------:R-:W2:Y:S02]  /*1fa60*/  @P0 LDC.64 R4, c[0x0][0x440] ;  /* 0x00011000ff040b82 */ /* 0x000ea40000000a00 */
[----:B--2---:R-:W-:-:S04]  /*1fa70*/  @P0 IMAD.HI.U32 R0, R24, R4, RZ ;  /* 0x0000000418000227 */ /* 0x004fc800078e00ff */
        /* <DEDUP_REMOVED lines=12> */
.L_x_1655:
[----:B--2---:R-:W-:Y:S01]  /*1fb40*/  IMAD R0, R23, 0x8, R22 ;  /* 0x0000000817007824 */ /* 0x004fe200078e0216 */
[----:B---3--:R-:W-:-:S04]  /*1fb50*/  SHF.L.U32 R2, R26, 0x1f, RZ ;  /* 0x0000001f1a027819 */ /* 0x008fc800000006ff */
[----:B------:R-:W2:Y:S02]  /*1fb60*/  SYNCS.PHASECHK.TRANS64.TRYWAIT P0, [R0+URZ+0x2d840], R2 ;  /* 0x02d84002000075a7 */ /* 0x000ea4000800017f */
[----:B--2---:R-:W-:Y:S05]  /*1fb70*/  @!P0 BRA `(.L_x_1656) ;  /* 0x0000005800148947 */ /* 0x004fea0003800000 */
.L_x_1799:
[----:B------:R-:W3:Y:S02]  /*1fb80*/  S2R R3, SR_TID.X ;  /* 0x0000000000037919 */ /* 0x000ee40000002100 */
[----:B---3--:R-:W-:-:S04]  /*1fb90*/  LOP3.LUT R3, R3, 0x7f, RZ, 0xc0, !PT ;  /* 0x0000007f03037812 */ /* 0x008fc800078ec0ff */
[----:B------:R-:W-:-:S13]  /*1fba0*/  ISETP.NE.AND P0, PT, R3, RZ, PT ;  /* 0x000000ff0300720c */ /* 0x000fda0003f05270 */
[----:B------:R-:W-:Y:S05]  /*1fbb0*/  @P0 BRA `(.L_x_1657) ;  /* 0x00000000001c0947 */ /* 0x000fea0003800000 */
[----:B------:R-:W3:Y:S01]  /*1fbc0*/  S2R R3, SR_TID.X ;  /* 0x0000000000037919 */ /* 0x000ee20000002100 */
[----:B--2---:R-:W-:-:S04]  /*1fbd0*/  IMAD.MOV.U32 R2, RZ, RZ, 0x6000 ;  /* 0x00006000ff027424 */ /* 0x004fc800078e00ff */
[----:B------:R4:W-:Y:S01]  /*1fbe0*/  SYNCS.ARRIVE.TRANS64 RZ, [R0+URZ+0x2d830], R2 ;  /* 0x02d8300200ff79a7 */ /* 0x0009e2000800003f */
[----:B---3--:R-:W-:-:S04]  /*1fbf0*/  LOP3.LUT R3, R3, 0x1f, RZ, 0xc0, !PT ;  /* 0x0000001f03037812 */ /* 0x008fc800078ec0ff */
[----:B------:R-:W-:-:S13]  /*1fc00*/  ISETP.NE.AND P0, PT, R3, RZ, PT ;  /* 0x000000ff0300720c */ /* 0x000fda0003f05270 */
[----:B----4-:R-:W-:Y:S05]  /*1fc10*/  @!P0 BRA `(.L_x_1657) ;  /* 0x0000000000048947 */ /* 0x010fea0003800000 */
[----:B------:R-:W-:Y:S01]  /*1fc20*/  BPT.TRAP 0x1 ;  /* 0x000000040000795c */ /* 0x000fe20000300000 */
.L_x_1657:
[----:B--2---:R-:W2:Y:S01]  /*1fc30*/  LDL.LU R2, [R1] ;  /* 0x0000000001027983 */ /* 0x004ea20000300800 */
        /* <DEDUP_REMOVED lines=22> */
[----:B---3--:R-:W-:Y:S01]  /*1fda0*/  UMOV UR8, UR15 ;  /* 0x0000000f00087c82 */ /* 0x008fe20008000000 */
[----:B------:R-:W-:Y:S02]  /*1fdb0*/  UMOV UR10, UR17 ;  /* 0x00000011000a7c82 */ /* 0x000fe40008000000 */
[----:B------:R3:W-:Y:S02]  /*1fdc0*/  UTMALDG.4D [UR8], [UR4], desc[UR6] ;  /* 0x00000608040075b4 */ /* 0x0007e40008019000 */
[----:B---3--:R-:W-:Y:S01]  /*1fdd0*/  UMOV UR8, UR16 ;  /* 0x0000001000087c82 */ /* 0x008fe20008000000 */
[----:B------:R-:W-:-:S02]  /*1fde0*/  UMOV UR10, UR14 ;  /* 0x0000000e000a7c82 */ /* 0x000fc40008000000 */
[----:B------:R3:W-:Y:S01]  /*1fdf0*/  UTMALDG.4D [UR8], [UR4], desc[UR6] ;  /* 0x00000608040075b4 */ /* 0x0007e20008019000 */
[----:B--2---:R-:W-:-:S04]  /*1fe00*/  LOP3.LUT R2, R2, 0xfffffffe, RZ, 0xc0, !PT ;  /* 0xfffffffe02027812 */ /* 0x004fc800078ec0ff */
[----:B------:R-:W-:-:S05]  /*1fe10*/  @P0 LOP3.LUT R2, R2, 0x1, RZ, 0xfc, !PT ;  /* 0x0000000102020812 */ /* 0x000fca00078efcff */
[----:B------:R3:W-:Y:S01]  /*1fe20*/  STL [R1], R2 ;  /* 0x0000000201007387 */ /* 0x0007e20000100800 */
[----:B------:R-:W-:Y:S01]  /*1fe30*/  NOP ;  /* 0x0000000000007918 */ /* 0x000fe20000000000 */
.L_x_1653:
[----:B------:R-:W4:Y:S01]  /*1fe40*/  LDL.LU R3, [R1+0x20] ;  /* 0x0000200001037983 */ /* 0x000f220000300800 */
[----:B------:R-:W-:Y:S05]  /*1fe50*/  WARPSYNC.ALL ;  /* 0x0000000000007948 */ /* 0x000fea0003800000 */
[----:B---3--:R-:W-:Y:S01]  /*1fe60*/  ULDC.64 UR4, c[0x0][0x298] ;  /* 0x0000a60000047ab9 */ /* 0x008fe20000000a00 */
[----:B--2---:R-:W-:Y:S01]  /*1fe70*/  VIADD R0, R22, 0xc400 ;  /* 0x0000c40016007836 */ /* 0x004fe20000000000 */
[----:B------:R-:W-:Y:S01]  /*1fe80*/  ULDC.64 UR6, c[0x0][0xa00] ;  /* 0x0002800000067ab9 */ /* 0x000fe20000000a00 */
[----:B------:R-:W-:Y:S01]  /*1fe90*/  BSSY B6, `(.L_x_1658) ;  /* 0x0000024000067945 */ /* 0x000fe20003800000 */
[----:B------:R-:W-:Y:S01]  /*1fea0*/  BAR.SYNC.DEFER_BLOCKING 0x8, 0x200 ;  /* 0x0208000000007b1d */ /* 0x000fe20000010000 */
[----:B------:R-:W-:-:S02]  /*1feb0*/  ISETP.NE.U32.AND P0, PT, RZ, UR6, PT ;  /* 0x00000006ff007c0c */ /* 0x000fc4000bf05070 */
[----:B------:R-:W-:Y:S02]  /*1fec0*/  LOP3.LUT P1, RZ, R0, 0x1bf, RZ, 0xc0, !PT ;  /* 0x000001bf00ff7812 */ /* 0x000fe4000782c0ff */
[----:B------:R-:W-:Y:S02]  /*1fed0*/  ISETP.NE.AND.EX P0, PT, RZ, UR7, PT, P0 ;  /* 0x00000007ff007c0c */ /* 0x000fe4000bf05300 */
[----:B----4-:R-:W-:Y:S01]  /*1fee0*/  SHF.R.S32.HI R2, RZ, 0x1f, R3 ;  /* 0x0000001fff027819 */ /* 0x010fe20000011403 */
[----:B------:R-:W-:-:S04]  /*1fef0*/  IMAD.WIDE.U32 R4, R3, UR4, RZ ;  /* 0x0000000403047c25 */ /* 0x000fc8000f8e00ff */
[----:B------:R-:W-:Y:S01]  /*1ff00*/  IMAD R2, R2, UR4, RZ ;  /* 0x0000000402027c24 */ /* 0x000fe2000f8e02ff */
[----:B------:R-:W-:Y:S03]  /*1ff10*/  STL.64 [R1+0x28], R4 ;  /* 0x0000280401007387 */ /* 0x000fe60000100a00 */
[----:B------:R-:W-:Y:S01]  /*1ff20*/  IMAD R0, R3, UR5, R2 ;  /* 0x0000000503007c24 */ /* 0x000fe2000f8e0202 */
[----:B------:R-:W-:-:S03]  /*1ff30*/  SHF.R.S32.HI R2, RZ, 0x1f, R19 ;  /* 0x0000001fff027819 */ /* 0x000fc60000011413 */
[----:B------:R-:W-:Y:S01]  /*1ff40*/  IMAD.IADD R0, R5, 0x1, R0 ;  /* 0x0000000105007824 */ /* 0x000fe200078e0200 */
[----:B------:R-:W-:Y:S02]  /*1ff50*/  SEL R3, R2, RZ, !P0 ;  /* 0x000000ff02037207 */ /* 0x000fe40004000000 */
[----:B------:R-:W-:Y:S02]  /*1ff60*/  SHF.R.S32.HI R2, RZ, 0x1f, R18 ;  /* 0x0000001fff027819 */ /* 0x000fe40000011412 */
[----:B------:R2:W-:Y:S04]  /*1ff70*/  STL [R1+0x30], R0 ;  /* 0x0000300001007387 */ /* 0x0005e80000100800 */
[----:B------:R3:W-:Y:S01]  /*1ff80*/  STL [R1+0x38], R3 ;  /* 0x0000380301007387 */ /* 0x0007e20000100800 */
[----:B--2---:R-:W-:-:S05]  /*1ff90*/  SEL R0, R19, RZ, !P0 ;  /* 0x000000ff13007207 */ /* 0x004fca0004000000 */
[----:B------:R3:W-:Y:S04]  /*1ffa0*/  STL [R1+0x20], R0 ;  /* 0x0000200001007387 */ /* 0x0007e80000100800 */
[----:B------:R3:W-:Y:S01]  /*1ffb0*/  STL [R1+0x34], R2 ;  /* 0x0000340201007387 */ /* 0x0007e20000100800 */
[----:B------:R-:W-:Y:S05]  /*1ffc0*/  @!P1 BRA `(.L_x_1659) ;  /* 0x0000000000409947 */ /* 0x000fea0003800000 */
[----:B---3--:R-:W-:Y:S01]  /*1ffd0*/  MOV R2, 0x0 ;  /* 0x0000000000027802 */ /* 0x008fe20000000f00 */
[----:B------:R-:W-:Y:S01]  /*1ffe0*/  ULDC.64 UR4, c[0x4][0xa8] ;  /* 0x01002a0000047ab9 */ /* 0x000fe20000000a00 */
[----:B------:R-:W-:Y:S01]  /*1fff0*/  ULDC.64 UR6, c[0x4][0xb0] ;  /* 0x01002c0000067ab9 */ /* 0x000fe20000000a00 */
[----:B------:R-:W-:Y:S01]  /*20000*/  ULDC.64 UR8, c[0x4][0x20] ;  /* 0x0100080000087ab9 */ /* 0x000fe20000000a00 */
[----:B------:R-:W-:Y:S02]  /*20010*/  IMAD.U32 R4, RZ, RZ, UR4 ;  /* 0x00000004ff047e24 */ /* 0x000fe4000f8e00ff */
[----:B------:R-:W2:Y:S01]  /*20020*/  LDC.64 R2, c[0x4][R2] ;  /* 0x0100000002027b82 */ /* 0x000ea20000000a00 */
[----:B------:R-:W-:Y:S02]  /*20030*/  IMAD.U32 R5, RZ, RZ, UR5 ;  /* 0x00000005ff057e24 */ /* 0x000fe4000f8e00ff */
[----:B------:R-:W-:Y:S02]  /*20040*/  IMAD.U32 R6, RZ, RZ, UR6 ;  /* 0x00000006ff067e24 */ /* 0x000fe4000f8e00ff */
[----:B-1----:R-:W-:-:S02]  /*20050*/  IMAD.U32 R7, RZ, RZ, UR7 ;  /* 0x00000007ff077e24 */ /* 0x002fc4000f8e00ff */
[----:B------:R-:W-:Y:S02]  /*20060*/  IMAD.U32 R10, RZ, RZ, UR8 ;  /* 0x00000008ff0a7e24 */ /* 0x000fe4000f8e00ff */
[----:B------:R-:W-:Y:S02]  /*20070*/  IMAD.U32 R11, RZ, RZ, UR9 ;  /* 0x00000009ff0b7e24 */ /* 0x000fe4000f8e00ff */
[----:B------:R-:W-:Y:S02]  /*20080*/  IMAD.MOV.U32 R8, RZ, RZ, 0x70 ;  /* 0x00000070ff087424 */ /* 0x000fe400078e00ff */
[----:B0-----:R-:W-:Y:S02]  /*20090*/  IMAD.MOV.U32 R12, RZ, RZ, 0x1 ;  /* 0x00000001ff0c7424 */ /* 0x001fe400078e00ff */
[----:B------:R-:W-:-:S07]  /*200a0*/  IMAD.MOV.U32 R13, RZ, RZ, RZ ;  /* 0x000000ffff0d7224 */ /* 0x000fce00078e00ff */
[----:B------:R-:W-:-:S07]  /*200b0*/  LEPC R20, `(.L_x_1659) ;  /* 0x000000001014794e */ /* 0x000fce0000000000 */
[----:B--2---:R-:W-:Y:S05]  /*200c0*/  CALL.ABS.NOINC R2 ;  /* 0x0000000002007343 */ /* 0x004fea0003c00000 */
.L_x_1659:
[----:B------:R-:W-:Y:S05]  /*200d0*/  BSYNC B6 ;  /* 0x0000000000067941 */ /* 0x000fea0003800000 */
.L_x_1658:
[----:B---3--:R-:W2:Y:S01]  /*200e0*/  LDL.LU R0, [R1+0x30] ;  /* 0x0000300001007983 */ /* 0x008ea20000300800 */
[----:B------:R-:W3:Y:S01]  /*200f0*/  LDC R10, c[0x0][0x448] ;  /* 0x00011200ff0a7b82 */ /* 0x000ee20000000800 */
[----:B------:R-:W-:Y:S01]  /*20100*/  ULDC.64 UR4, c[0x0][0x2d8] ;  /* 0x0000b60000047ab9 */ /* 0x000fe20000000a00 */
[----:B------:R-:W-:Y:S01]  /*20110*/  ULDC.64 UR6, c[0x0][0x2c8] ;  /* 0x0000b20000067ab9 */ /* 0x000fe20000000a00 */
[----:B------:R-:W2:Y:S01]  /*20120*/  LDL.LU.64 R2, [R1+0x28] ;  /* 0x0000280001027983 */ /* 0x000ea20000300a00 */
[----:B------:R-:W-:-:S03]  /*20130*/  ULDC.64 UR8, c[0x0][0x280] ;  /* 0x0000a00000087ab9 */ /* 0x000fc60000000a00 */
[----:B------:R-:W4:Y:S04]  /*20140*/  LDL.LU R20, [R1+0x34] ;  /* 0x0000340001147983 */ /* 0x000f280000300800 */
[----:B------:R-:W4:Y:S04]  /*20150*/  LDL.LU R21, [R1+0x38] ;  /* 0x0000380001157983 */ /* 0x000f280000300800 */
[----:B------:R-:W4:Y:S04]  /*20160*/  LDL.LU R4, [R1+0x20] ;  /* 0x0000200001047983 */ /* 0x000f280000300800 */
[----:B0-----:R-:W4:Y:S01]  /*20170*/  LDL R12, [R1+0x10] ;  /* 0x00001000010c7983 */ /* 0x001f220000100800 */
[----:B---3--:R-:W-:-:S13]  /*20180*/  ISETP.NE.AND P1, PT, R10, 0x1, PT ;  /* 0x000000010a00780c */ /* 0x008fda0003f25270 */
[----:B------:R-:W0:Y:S01]  /*20190*/  @P1 LDC R5, c[0x0][0x450] ;  /* 0x00011400ff051b82 */ /* 0x000e220000000800 */
[----:B--2---:R-:W-:Y:S02]  /*201a0*/  IMAD.MOV.U32 R3, RZ, RZ, R0 ;  /* 0x000000ffff037224 */ /* 0x004fe400078e0000 */
[----:B----4-:R-:W-:Y:S02]  /*201b0*/  IMAD R0, R20, UR4, RZ ;  /* 0x0000000414007c24 */ /* 0x010fe4000f8e02ff */
[C---:B------:R-:W-:Y:S01]  /*201c0*/  IMAD.WIDE.U32 R2, R18.reuse, UR4, R2 ;  /* 0x0000000412027c25 */ /* 0x040fe2000f8e0002 */
[----:B------:R-:W2:Y:S03]  /*201d0*/  S2R R20, SR_TID.X ;  /* 0x0000000000147919 */ /* 0x000ea60000002100 */
[----:B------:R-:W-:Y:S01]  /*201e0*/  IMAD R0, R18, UR5, R0 ;  /* 0x0000000512007c24 */ /* 0x000fe2000f8e0200 */
[----:B------:R-:W-:-:S03]  /*201f0*/  ULDC.64 UR4, c[0x0][0x2e0] ;  /* 0x0000b80000047ab9 */ /* 0x000fc60000000a00 */
[----:B------:R-:W-:Y:S02]  /*20200*/  IMAD.IADD R3, R3, 0x1, R0 ;  /* 0x0000000103037824 */ /* 0x000fe400078e0200 */
[----:B------:R-:W-:Y:S02]  /*20210*/  IMAD R0, R21, UR4, RZ ;  /* 0x0000000415007c24 */ /* 0x000fe4000f8e02ff */
[----:B------:R-:W3:Y:S01]  /*20220*/  S2R R21, SR_TID.X ;  /* 0x0000000000157919 */ /* 0x000ee20000002100 */
[----:B------:R-:W-:-:S04]  /*20230*/  IMAD.WIDE.U32 R2, R4, UR4, R2 ;  /* 0x0000000404027c25 */ /* 0x000fc8000f8e0002 */
[----:B------:R-:W-:Y:S01]  /*20240*/  IMAD R0, R4, UR5, R0 ;  /* 0x0000000504007c24 */ /* 0x000fe2000f8e0200 */
[----:B------:R-:W-:Y:S01]  /*20250*/  ULDC.64 UR4, c[0x0][0x2d0] ;  /* 0x0000b40000047ab9 */ /* 0x000fe20000000a00 */
[----:B------:R-:W4:Y:S01]  /*20260*/  @P1 LDC R4, c[0x0][0x44c] ;  /* 0x00011300ff041b82 */ /* 0x000f220000000800 */
[----:B--2---:R-:W-:-:S04]  /*20270*/  LOP3.LUT R20, R20, 0x7f, RZ, 0xc0, !PT ;  /* 0x0000007f14147812 */ /* 0x004fc800078ec0ff */
[----:B------:R-:W-:Y:S01]  /*20280*/  SHF.R.U32.HI R20, RZ, 0x2, R20 ;  /* 0x00000002ff147819 */ /* 0x000fe20000011614 */
[----:B---3--:R-:W-:-:S05]  /*20290*/  IMAD.SHL.U32 R6, R21, 0x20, RZ ;  /* 0x0000002015067824 */ /* 0x008fca00078e00ff */
[----:B------:R-:W-:Y:S01]  /*202a0*/  LOP3.LUT R6, R20, 0x60, R6, 0xf8, !PT ;  /* 0x0000006014067812 */ /* 0x000fe200078ef806 */
[----:B------:R-:W-:-:S04]  /*202b0*/  IMAD.IADD R3, R3, 0x1, R0 ;  /* 0x0000000103037824 */ /* 0x000fc800078e0200 */
[----:B------:R-:W-:-:S04]  /*202c0*/  IMAD.IADD R8, R6, 0x1, R12 ;  /* 0x0000000106087824 */ /* 0x000fc800078e020c */
[----:B----4-:R-:W-:-:S04]  /*202d0*/  @P1 IMAD.HI.U32 R0, R8, R4, RZ ;  /* 0x0000000408001227 */ /* 0x010fc800078e00ff */
[----:B------:R-:W-:Y:S01]  /*202e0*/  IMAD.MOV.U32 R4, RZ, RZ, R8 ;  /* 0x000000ffff047224 */ /* 0x000fe200078e0008 */
[----:B0-----:R-:W-:-:S04]  /*202f0*/  @P1 SHF.R.U32.HI R4, RZ, R5, R0 ;  /* 0x00000005ff041219 */ /* 0x001fc80000011600 */
[----:B------:R-:W-:-:S05]  /*20300*/  SHF.R.S32.HI R0, RZ, 0x1f, R4 ;  /* 0x0000001fff007819 */ /* 0x000fca0000011404 */
[----:B------:R-:W-:-:S04]  /*20310*/  IMAD R0, R0, UR4, RZ ;  /* 0x0000000400007c24 */ /* 0x000fc8000f8e02ff */
[----:B------:R-:W-:Y:S02]  /*20320*/  IMAD R6, R4, UR5, R0 ;  /* 0x0000000504067c24 */ /* 0x000fe4000f8e0200 */
[----:B------:R-:W-:-:S04]  /*20330*/  IMAD.MOV R0, RZ, RZ, -R4 ;  /* 0x000000ffff007224 */ /* 0x000fc800078e0a04 */
[----:B------:R-:W-:Y:S02]  /*20340*/  IMAD R0, R10, R0, R8 ;  /* 0x000000000a007224 */ /* 0x000fe400078e0208 */
[----:B------:R-:W-:-:S03]  /*20350*/  IMAD.WIDE.U32 R4, R4, UR4, R2 ;  /* 0x0000000404047c25 */ /* 0x000fc6000f8e0002 */
[----:B------:R-:W-:Y:S01]  /*20360*/  SHF.R.S32.HI R9, RZ, 0x1f, R0 ;  /* 0x0000001fff097819 */ /* 0x000fe20000011400 */
[----:B------:R-:W-:-:S04]  /*20370*/  IMAD.IADD R5, R5, 0x1, R6 ;  /* 0x0000000105057824 */ /* 0x000fc800078e0206 */
[----:B------:R-:W-:Y:S02]  /*20380*/  IMAD R9, R9, UR6, RZ ;  /* 0x0000000609097c24 */ /* 0x000fe4000f8e02ff */
[C---:B-1----:R-:W-:Y:S02]  /*20390*/  IMAD.WIDE.U32 R6, R0.reuse, UR6, R4 ;  /* 0x0000000600067c25 */ /* 0x042fe4000f8e0004 */
[----:B------:R-:W0:Y:S02]  /*203a0*/  @P1 LDC R5, c[0x0][0x450] ;  /* 0x00011400ff051b82 */ /* 0x000e240000000800 */
[----:B------:R-:W-:Y:S02]  /*203b0*/  IMAD R0, R0, UR7, R9 ;  /* 0x0000000700007c24 */ /* 0x000fe4000f8e0209 */
[----:B------:R1:W5:Y:S01]  /*203c0*/  LDL R9, [R1+0xc] ;  /* 0x00000c0001097983 */ /* 0x0003620000100800 */
[----:B------:R-:W-:Y:S01]  /*203d0*/  LEA R4, P0, R6, UR8, 0x1 ;  /* 0x0000000806047c11 */ /* 0x000fe2000f8008ff */
[----:B------:R-:W-:-:S05]  /*203e0*/  IMAD.IADD R0, R7, 0x1, R0 ;  /* 0x0000000107007824 */ /* 0x000fca00078e0200 */
[----:B------:R-:W-:Y:S02]  /*203f0*/  LEA.HI.X R0, R6, UR9, R0, 0x1, P0 ;  /* 0x0000000906007c11 */ /* 0x000fe400080f0c00 */
[----:B------:R-:W2:Y:S01]  /*20400*/  @P1 LDC R6, c[0x0][0x44c] ;  /* 0x00011300ff061b82 */ /* 0x000ea20000000800 */
[----:B------:R-:W3:Y:S01]  /*20410*/  S2R R13, SR_TID.X ;  /* 0x00000000000d7919 */ /* 0x000ee20000002100 */
[----:B------:R-:W-:Y:S01]  /*20420*/  VIADD R8, R8, 0x80 ;  /* 0x0000008008087836 */ /* 0x000fe20000000000 */
[----:B------:R-:W4:Y:S03]  /*20430*/  S2R R11, SR_TID.X ;  /* 0x00000000000b7919 */ /* 0x000f260000002100 */
[----:B--2---:R-:W-:-:S04]  /*20440*/  @P1 IMAD.HI.U32 R7, R8, R6, RZ ;  /* 0x0000000608071227 */ /* 0x004fc800078e00ff */
[----:B------:R-:W-:Y:S01]  /*20450*/  IMAD.MOV.U32 R6, RZ, RZ, R8 ;  /* 0x000000ffff067224 */ /* 0x000fe200078e0008 */
[----:B0-----:R-:W-:-:S04]  /*20460*/  @P1 SHF.R.U32.HI R6, RZ, R5, R7 ;  /* 0x00000005ff061219 */ /* 0x001fc80000011607 */
[--C-:B------:R-:W-:Y:S01]  /*20470*/  SHF.R.S32.HI R7, RZ, 0x1f, R6.reuse ;  /* 0x0000001fff077819 */ /* 0x100fe20000011406 */
[----:B------:R-:W-:-:S04]  /*20480*/  IMAD.MOV R5, RZ, RZ, -R6 ;  /* 0x000000ffff057224 */ /* 0x000fc800078e0a06 */
[----:B------:R-:W-:Y:S02]  /*20490*/  IMAD R5, R10, R5, R8 ;  /* 0x000000050a057224 */ /* 0x000fe400078e0208 */
[----:B------:R-:W-:Y:S02]  /*204a0*/  IMAD R7, R7, UR4, RZ ;  /* 0x0000000407077c24 */ /* 0x000fe4000f8e02ff */
[----:B------:R-:W-:Y:S01]  /*204b0*/  IMAD.WIDE.U32 R2, R6, UR4, R2 ;  /* 0x0000000406027c25 */ /* 0x000fe2000f8e0002 */
[----:B------:R-:W-:-:S03]  /*204c0*/  ULDC UR4, c[0x0][0x2b8] ;  /* 0x0000ae0000047ab9 */ /* 0x000fc60000000800 */
[----:B------:R-:W-:Y:S01]  /*204d0*/  IMAD R7, R6, UR5, R7 ;  /* 0x0000000506077c24 */ /* 0x000fe2000f8e0207 */
[----:B------:R-:W-:Y:S01]  /*204e0*/  SHF.R.S32.HI R6, RZ, 0x1f, R5 ;  /* 0x0000001fff067819 */ /* 0x000fe20000011405 */
[----:B---3--:R-:W-:Y:S02]  /*204f0*/  IMAD.SHL.U32 R21, R13, 0x8, RZ ;  /* 0x000000080d157824 */ /* 0x008fe400078e00ff */
[----:B------:R-:W-:Y:S02]  /*20500*/  IMAD.IADD R3, R3, 0x1, R7 ;  /* 0x0000000103037824 */ /* 0x000fe400078e0207 */
[----:B------:R-:W-:Y:S01]  /*20510*/  IMAD R6, R6, UR6, RZ ;  /* 0x0000000606067c24 */ /* 0x000fe2000f8e02ff */
[----:B------:R-:W-:Y:S01]  /*20520*/  LOP3.LUT R21, R21, 0x18, RZ, 0xc0, !PT ;  /* 0x0000001815157812 */ /* 0x000fe200078ec0ff */
[----:B----4-:R-:W-:Y:S02]  /*20530*/  IMAD.SHL.U32 R20, R11, 0x8, RZ ;  /* 0x000000080b147824 */ /* 0x010fe400078e00ff */
[----:B------:R-:W-:Y:S01]  /*20540*/  IMAD.WIDE.U32 R2, R5, UR6, R2 ;  /* 0x0000000605027c25 */ /* 0x000fe2000f8e0002 */
[----:B------:R-:W-:-:S03]  /*20550*/  LOP3.LUT R14, R21, 0x20, RZ, 0xfc, !PT ;  /* 0x00000020150e7812 */ /* 0x000fc600078efcff */
[----:B------:R-:W-:Y:S01]  /*20560*/  IMAD R6, R5, UR7, R6 ;  /* 0x0000000705067c24 */ /* 0x000fe2000f8e0206 */
[----:B------:R-:W-:Y:S02]  /*20570*/  LOP3.LUT R20, R20, 0x18, RZ, 0xc0, !PT ;  /* 0x0000001814147812 */ /* 0x000fe400078ec0ff */
[----:B------:R-:W-:Y:S01]  /*20580*/  LOP3.LUT R13, R21, 0x40, RZ, 0xfc, !PT ;  /* 0x00000040150d7812 */ /* 0x000fe200078efcff */
[----:B------:R-:W-:Y:S01]  /*20590*/  IMAD.IADD R6, R3, 0x1, R6 ;  /* 0x0000000103067824 */ /* 0x000fe200078e0206 */
[----:B------:R-:W-:Y:S02]  /*205a0*/  LEA R8, P3, R2, UR8, 0x1 ;  /* 0x0000000802087c11 */ /* 0x000fe4000f8608ff */
[----:B------:R-:W-:Y:S02]  /*205b0*/  ISETP.GE.AND P2, PT, R20, UR4, PT ;  /* 0x0000000414007c0c */ /* 0x000fe4000bf46270 */
[----:B------:R-:W-:Y:S02]  /*205c0*/  ISETP.GE.AND P1, PT, R14, UR4, PT ;  /* 0x000000040e007c0c */ /* 0x000fe4000bf26270 */
[----:B------:R-:W-:Y:S01]  /*205d0*/  ISETP.GE.AND P0, PT, R13, UR4, PT ;  /* 0x000000040d007c0c */ /* 0x000fe2000bf06270 */
[----:B------:R-:W-:Y:S01]  /*205e0*/  UMOV UR4, 0xffffffff ;  /* 0xffffffff00047882 */ /* 0x000fe20000000000 */
[----:B------:R-:W-:-:S02]  /*205f0*/  LOP3.LUT R21, R11, 0x7f, RZ, 0xc0, !PT ;  /* 0x0000007f0b157812 */ /* 0x000fc400078ec0ff */
[----:B------:R-:W-:Y:S02]  /*20600*/  LEA.HI.X R7, R2, UR9, R6, 0x1, P3 ;  /* 0x0000000902077c11 */ /* 0x000fe400098f0c06 */
[----:B------:R-:W-:Y:S01]  /*20610*/  SHF.R.U32.HI R21, RZ, 0x2, R21 ;  /* 0x00000002ff157819 */ /* 0x000fe20000011615 */
[----:B-1----:R-:W-:Y:S06]  /*20620*/  BRA.DIV UR4, `(.L_x_1660) ;  /* 0x0000004e047c7947 */ /* 0x002fec000b800000 */
[----:B------:R-:W2:Y:S04]  /*20630*/  LDL.LU R3, [R1+0x1c] ;  /* 0x00001c0001037983 */ /* 0x000ea80000300800 */
[----:B------:R-:W3:Y:S04]  /*20640*/  LDL.LU R11, [R1+0x10] ;  /* 0x00001000010b7983 */ /* 0x000ee80000300800 */
[----:B------:R-:W-:Y:S01]  /*20650*/  SHFL.IDX PT, R2, R0, RZ, 0x1c1f ;  /* 0x001c1fff00027589 */ /* 0x000fe200000e0000 */
[----:B--2---:R-:W-:-:S03]  /*20660*/  IMAD R5, R3, R10, RZ ;  /* 0x0000000a03057224 */ /* 0x004fc600078e02ff */
[----:B------:R-:W0:Y:S01]  /*20670*/  SHFL.IDX PT, R3, R4, RZ, 0x1c1f ;  /* 0x001c1fff04037589 */ /* 0x000e2200000e0000 */
[----:B---3--:R-:W-:-:S05]  /*20680*/  IMAD.IADD R6, R21, 0x1, R11 ;  /* 0x0000000115067824 */ /* 0x008fca00078e020b */
        /* <DEDUP_REMOVED lines=56> */
.L_x_1812:
[----:B------:R-:W-:Y:S02]  /*20a10*/  VIADD R6, R6, 0xa0 ;  /* 0x000000a006067836 */ /* 0x000fe40000000000 */
[----:B0-----:R-:W-:-:S03]  /*20a20*/  VIADD R8, R22, 0x2d800 ;  /* 0x0002d80016087836 */ /* 0x001fc60000000000 */
        /* <DEDUP_REMOVED lines=11> */
.L_x_1661:
        /* <DEDUP_REMOVED lines=18> */
.L_x_1813:
[----:B------:R-:W-:Y:S05]  /*20c00*/  BSYNC B0 ;  /* 0x0000000000007941 */ /* 0x000fea0003800000 */
.L_x_1662:
[----:B------:R-:W2:Y:S04]  /*20c10*/  LDL R4, [R1+0x14] ;  /* 0x0000140001047983 */ /* 0x000ea80000100800 */
[----:B------:R-:W3:Y:S01]  /*20c20*/  LDL R2, [R1+0x8] ;  /* 0x0000080001027983 */ /* 0x000ee20000100800 */
[----:B------:R-:W-:Y:S01]  /*20c30*/  BSSY B0, `(.L_x_1664) ;  /* 0x000022d000007945 */ /* 0x000fe20003800000 */
[----:B--2---:R-:W-:-:S05]  /*20c40*/  VIADD R0, R4, 0xfffffffe ;  /* 0xfffffffe04007836 */ /* 0x004fca0000000000 */
[----:B---3--:R-:W-:-:S13]  /*20c50*/  ISETP.GE.AND P0, PT, R0, R2, PT ;  /* 0x000000020000720c */ /* 0x008fda0003f06270 */
[----:B------:R-:W-:Y:S05]  /*20c60*/  @!P0 BRA `(.L_x_1665) ;  /* 0x0000002000a48947 */ /* 0x000fea0003800000 */
[----:B------:R-:W-:Y:S01]  /*20c70*/  LOP3.LUT R7, RZ, R2, RZ, 0x33, !PT ;  /* 0x00000002ff077212 */ /* 0x000fe200078e33ff */
[----:B------:R-:W-:Y:S01]  /*20c80*/  IMAD.MOV R2, RZ, RZ, -R4 ;  /* 0x000000ffff027224 */ /* 0x000fe200078e0a04 */
[----:B------:R-:W-:Y:S04]  /*20c90*/  BSSY B2, `(.L_x_1666) ;  /* 0x00000bb000027945 */ /* 0x000fe80003800000 */
        /* <DEDUP_REMOVED lines=20> */
[----:B------:R-:W1:Y:S01]  /*20de0*/  LDC R5, c[0x0][0x43c] ;  /* 0x00010f00ff057b82 */ /* 0x000e620000000800 */
[----:B------:R-:W-:Y:S01]  /*20df0*/  ULDC.64 UR6, c[0x0][0x428] ;  /* 0x00010a0000067ab9 */ /* 0x000fe20000000a00 */
[----:B-1----:R-:W-:-:S13]  /*20e00*/  ISETP.NE.AND P0, PT, R5, 0x1, PT ;  /* 0x000000010500780c */ /* 0x002fda0003f05270 */
[----:B0-----:R-:W0:Y:S02]  /*20e10*/  @P0 LDC.64 R2, c[0x0][0x440] ;  /* 0x00011000ff020b82 */ /* 0x001e240000000a00 */
        /* <DEDUP_REMOVED lines=13> */
.L_x_1670:
[----:B0-----:R-:W-:Y:S01]  /*20ef0*/  IMAD R3, R6, 0x8, R22 ;  /* 0x0000000806037824 */ /* 0x001fe200078e0216 */
[----:B------:R-:W-:Y:S01]  /*20f00*/  SHF.L.U32 R2, R9, 0x1f, RZ ;  /* 0x0000001f09027819 */ /* 0x000fe200000006ff */
[----:B------:R-:W-:Y:S03]  /*20f10*/  BSSY B3, `(.L_x_1671) ;  /* 0x0000003000037945 */ /* 0x000fe60003800000 */
[----:B------:R-:W0:Y:S02]  /*20f20*/  SYNCS.PHASECHK.TRANS64.TRYWAIT P0, [R3+URZ+0x2d840], R2 ;  /* 0x02d84002030075a7 */ /* 0x000e24000800017f */
[----:B0-----:R-:W-:Y:S05]  /*20f30*/  @!P0 BRA `(.L_x_1672) ;  /* 0x0000004c00608947 */ /* 0x001fea0003800000 */
.L_x_1814:
[----:B------:R-:W-:Y:S05]  /*20f40*/  BSYNC B3 ;  /* 0x0000000000037941 */ /* 0x000fea0003800000 */
.L_x_1671:
[----:B-1----:R-:W1:Y:S01]  /*20f50*/  S2R R4, SR_TID.X ;  /* 0x0000000000047919 */ /* 0x002e620000002100 */
[----:B------:R-:W-:Y:S01]  /*20f60*/  BSSY B3, `(.L_x_1673) ;  /* 0x000000b000037945 */ /* 0x000fe20003800000 */
[----:B-1----:R-:W-:-:S04]  /*20f70*/  LOP3.LUT R4, R4, 0x7f, RZ, 0xc0, !PT ;  /* 0x0000007f04047812 */ /* 0x002fc800078ec0ff */
[----:B------:R-:W-:-:S13]  /*20f80*/  ISETP.NE.AND P1, PT, R4, RZ, PT ;  /* 0x000000ff0400720c */ /* 0x000fda0003f25270 */
        /* <DEDUP_REMOVED lines=8> */
.L_x_1674:
[----:B------:R-:W-:Y:S05]  /*21010*/  BSYNC B3 ;  /* 0x0000000000037941 */ /* 0x000fea0003800000 */
.L_x_1673:
[----:B------:R-:W-:Y:S01]  /*21020*/  IMAD.MOV.U32 R11, RZ, RZ, RZ ;  /* 0x000000ffff0b7224 */ /* 0x000fe200078e00ff */
[----:B------:R-:W-:Y:S01]  /*21030*/  UIADD3 UR4, UP0, UR40, 0x370, URZ ;  /* 0x0000037028047890 */ /* 0x000fe2000ff1e03f */
[----:B------:R-:W-:Y:S01]  /*21040*/  IMAD R4, R6, 0x6000, R22 ;  /* 0x0000600006047824 */ /* 0x000fe200078e0216 */
[----:B------:R-:W-:Y:S01]  /*21050*/  PLOP3.LUT P0, PT, PT, PT, PT, 0x80, 0x0 ;  /* 0x000000000000781c */ /* 0x000fe20003f0f070 */
[----:B0-----:R-:W-:Y:S01]  /*21060*/  VIADD R3, R3, 0x2d830 ;  /* 0x0002d83003037836 */ /* 0x001fe20000000000 */
[----:B------:R-:W-:Y:S01]  /*21070*/  R2UR UR10, R11 ;  /* 0x000000000b0a72ca */ /* 0x000fe200000e0000 */
[----:B------:R-:W-:Y:S01]  /*21080*/  IMAD R2, R0, 0x80, R27 ;  /* 0x0000008000027824 */ /* 0x000fe200078e021b */
[----:B------:R-:W-:Y:S01]  /*21090*/  UIADD3.X UR5, URZ, UR41, URZ, UP0, !UPT ;  /* 0x000000293f057290 */ /* 0x000fe200087fe43f */
[----:B------:R-:W-:Y:S01]  /*210a0*/  VIADD R10, R4, 0x15400 ;  /* 0x00015400040a7836 */ /* 0x000fe20000000000 */
[----:B------:R-:W-:Y:S01]  /*210b0*/  UMOV UR6, 0x0 ;  /* 0x0000000000067882 */ /* 0x000fe20000000000 */
[----:B------:R-:W-:-:S10]  /*210c0*/  UMOV UR7, 0x14f00000 ;  /* 0x14f0000000077882 */ /* 0x000fd40000000000 */
.L_x_1675:
        /* <DEDUP_REMOVED lines=16> */
.L_x_1676:
        /* <DEDUP_REMOVED lines=16> */
.L_x_1677:
        /* <DEDUP_REMOVED lines=15> */
.L_x_1815:
[----:B------:R-:W-:Y:S05]  /*213c0*/  BSYNC B3 ;  /* 0x0000000000037941 */ /* 0x000fea0003800000 */
.L_x_1678:
        /* <DEDUP_REMOVED lines=12> */
.L_x_1681:
[----:B------:R-:W-:Y:S05]  /*21490*/  BSYNC B3 ;  /* 0x0000000000037941 */ /* 0x000fea0003800000 */
.L_x_1680:
        /* <DEDUP_REMOVED lines=11> */
.L_x_1682:
        /* <DEDUP_REMOVED lines=15> */
.L_x_1683:
        /* <DEDUP_REMOVED lines=15> */
.L_x_1684:
        /* <DEDUP_REMOVED lines=12> */
.L_x_1669:
[----:B------:R-:W-:Y:S05]  /*217f0*/  BSYNC B1 ;  /* 0x0000000000017941 */ /* 0x000fea0003800000 */
.L_x_1668:
[----:B------:R-:W2:Y:S01]  /*21800*/  LDL R0, [R1+0x14] ;  /* 0x0000140001007983 */ /* 0x000ea20000100800 */
[----:B------:R-:W-:Y:S02]  /*21810*/  IMAD.MOV.U32 R23, RZ, RZ, R6 ;  /* 0x000000ffff177224 */ /* 0x000fe400078e0006 */
[----:B------:R-:W-:Y:S02]  /*21820*/  IMAD.MOV.U32 R26, RZ, RZ, R9 ;  /* 0x000000ffff1a7224 */ /* 0x000fe400078e0009 */
[----:B--2---:R-:W-:-:S07]  /*21830*/  VIADD R0, R0, 0xfffffffd ;  /* 0xfffffffd00007836 */ /* 0x004fce0000000000 */
.L_x_1667:
[----:B------:R-:W-:Y:S05]  /*21840*/  BSYNC B2 ;  /* 0x0000000000027941 */ /* 0x000fea0003800000 */
.L_x_1666:
[----:B------:R-:W2:Y:S01]  /*21850*/  LDL.LU R2, [R1+0x14] ;  /* 0x0000140001027983 */ /* 0x000ea20000300800 */
[----:B------:R-:W-:Y:S01]  /*21860*/  VIADD R7, R7, 0xfffffffe ;  /* 0xfffffffe07077836 */ /* 0x000fe20000000000 */
[----:B--2---:R-:W-:-:S04]  /*21870*/  LOP3.LUT R2, RZ, R2, RZ, 0x33, !PT ;  /* 0x00000002ff027212 */ /* 0x004fc800078e33ff */
[----:B------:R-:W-:-:S13]  /*21880*/  ISETP.NE.AND P0, PT, R7, R2, PT ;  /* 0x000000020700720c */ /* 0x000fda0003f05270 */
[----:B------:R-:W-:Y:S05]  /*21890*/  @!P0 BRA `(.L_x_1665) ;  /* 0x0000001400988947 */ /* 0x000fea0003800000 */
[----:B------:R-:W-:-:S07]  /*218a0*/  IMAD.MOV.U32 R4, RZ, RZ, R17 ;  /* 0x000000ffff047224 */ /* 0x000fce00078e0011 */
.L_x_1719:
        /* <DEDUP_REMOVED lines=33> */
.L_x_1687:
[----:B0-----:R-:W-:Y:S01]  /*21ac0*/  IMAD R3, R6, 0x8, R22 ;  /* 0x0000000806037824 */ /* 0x001fe200078e0216 */
[----:B------:R-:W-:Y:S01]  /*21ad0*/  SHF.L.U32 R2, R7, 0x1f, RZ ;  /* 0x0000001f07027819 */ /* 0x000fe200000006ff */
[----:B------:R-:W-:Y:S03]  /*21ae0*/  BSSY B2, `(.L_x_1688) ;  /* 0x0000003000027945 */ /* 0x000fe60003800000 */
[----:B------:R-:W0:Y:S02]  /*21af0*/  SYNCS.PHASECHK.TRANS64.TRYWAIT P0, [R3+URZ+0x2d840], R2 ;  /* 0x02d84002030075a7 */ /* 0x000e24000800017f */
[----:B0-----:R-:W-:Y:S05]  /*21b00*/  @!P0 BRA `(.L_x_1689) ;  /* 0x0000004000948947 */ /* 0x001fea0003800000 */
.L_x_1816:
[----:B------:R-:W-:Y:S05]  /*21b10*/  BSYNC B2 ;  /* 0x0000000000027941 */ /* 0x000fea0003800000 */
.L_x_1688:
        /* <DEDUP_REMOVED lines=12> */
.L_x_1691:
[----:B------:R-:W-:Y:S05]  /*21be0*/  BSYNC B2 ;  /* 0x0000000000027941 */ /* 0x000fea0003800000 */
.L_x_1690:
        /* <DEDUP_REMOVED lines=11> */
.L_x_1692:
        /* <DEDUP_REMOVED lines=16> */
.L_x_1693:
        /* <DEDUP_REMOVED lines=16> */
.L_x_1694:
        /* <DEDUP_REMOVED lines=15> */
.L_x_1817:
[----:B------:R-:W-:Y:S05]  /*21f90*/  BSYNC B2 ;  /* 0x0000000000027941 */ /* 0x000fea0003800000 */
.L_x_1695:
        /* <DEDUP_REMOVED lines=11> */
.L_x_1698:
[----:B------:R-:W-:Y:S05]  /*22050*/  BSYNC B2 ;  /* 0x0000000000027941 */ /* 0x000fea0003800000 */
.L_x_1697:
        /* <DEDUP_REMOVED lines=10> */
.L_x_1699:
        /* <DEDUP_REMOVED lines=15> */
.L_x_1700:
        /* <DEDUP_REMOVED lines=15> */
.L_x_1701:
        /* <DEDUP_REMOVED lines=12> */
.L_x_1686:
[----:B------:R-:W-:Y:S05]  /*223a0*/  BSYNC B1 ;  /* 0x0000000000017941 */ /* 0x000fea0003800000 */
.L_x_1685:
        /* <DEDUP_REMOVED lines=33> */
.L_x_1704:
[----:B------:R-:W-:Y:S01]  /*225c0*/  IMAD R2, R23, 0x8, R22 ;  /* 0x0000000817027824 */ /* 0x000fe200078e0216 */
[----:B0-----:R-:W-:Y:S01]  /*225d0*/  SHF.L.U32 R3, R26, 0x1f, RZ ;  /* 0x0000001f1a037819 */ /* 0x001fe200000006ff */
[----:B------:R-:W-:Y:S03]  /*225e0*/  BSSY B2, `(.L_x_1705) ;  /* 0x0000003000027945 */ /* 0x000fe60003800000 */
[----:B------:R-:W0:Y:S02]  /*225f0*/  SYNCS.PHASECHK.TRANS64.TRYWAIT P0, [R2+URZ+0x2d840], R3 ;  /* 0x02d84003020075a7 */ /* 0x000e24000800017f */
[----:B0-----:R-:W-:Y:S05]  /*22600*/  @!P0 BRA `(.L_x_1706) ;  /* 0x0000003400fc8947 */ /* 0x001fea0003800000 */
.L_x_1818:
[----:B------:R-:W-:Y:S05]  /*22610*/  BSYNC B2 ;  /* 0x0000000000027941 */ /* 0x000fea0003800000 */
.L_x_1705:
        /* <DEDUP_REMOVED lines=12> */
.L_x_1708:
[----:B------:R-:W-:Y:S05]  /*226e0*/  BSYNC B2 ;  /* 0x0000000000027941 */ /* 0x000fea0003800000 */
.L_x_1707:
[----:B------:R-:W-:Y:S01]  /*226f0*/  IMAD.MOV.U32 R12, RZ, RZ, RZ ;  /* 0x000000ffff0c7224 */ /* 0x000fe200078e00ff */
[----:B------:R-:W-:Y:S01]  /*22700*/  UIADD3 UR4, UP0, UR40, 0x370, URZ ;  /* 0x0000037028047890 */ /* 0x000fe2000ff1e03f */
[C---:B0-----:R-:W-:Y:S01]  /*22710*/  IMAD R3, R23.reuse, 0x8, R8 ;  /* 0x0000000817037824 */ /* 0x041fe200078e0208 */
        /* <DEDUP_REMOVED lines=9> */
.L_x_1709:
        /* <DEDUP_REMOVED lines=16> */
.L_x_1710:
        /* <DEDUP_REMOVED lines=16> */
.L_x_1711:
        /* <DEDUP_REMOVED lines=15> */
.L_x_1819:
[----:B------:R-:W-:Y:S05]  /*22aa0*/  BSYNC B2 ;  /* 0x0000000000027941 */ /* 0x000fea0003800000 */
.L_x_1712:
        /* <DEDUP_REMOVED lines=11> */
.L_x_1715:
[----:B------:R-:W-:Y:S05]  /*22b60*/  BSYNC B2 ;  /* 0x0000000000027941 */ /* 0x000fea0003800000 */
.L_x_1714:
        /* <DEDUP_REMOVED lines=10> */
.L_x_1716:
        /* <DEDUP_REMOVED lines=15> */
.L_x_1717:
        /* <DEDUP_REMOVED lines=15> */
.L_x_1718:
        /* <DEDUP_REMOVED lines=12> */
.L_x_1703:
[----:B------:R-:W-:Y:S05]  /*22eb0*/  BSYNC B1 ;  /* 0x0000000000017941 */ /* 0x000fea0003800000 */
.L_x_1702:
[----:B------:R-:W2:Y:S01]  /*22ec0*/  LDL R2, [R1+0x8] ;  /* 0x0000080001027983 */ /* 0x000ea20000100800 */
[----:B------:R-:W-:Y:S01]  /*22ed0*/  VIADD R0, R0, 0xfffffffe ;  /* 0xfffffffe00007836 */ /* 0x000fe20000000000 */
[----:B--2---:R-:W-:-:S13]  /*22ee0*/  ISETP.GT.AND P0, PT, R9, R2, PT ;  /* 0x000000020900720c */ /* 0x004fda0003f04270 */
[----:B------:R-:W-:Y:S05]  /*22ef0*/  @P0 BRA `(.L_x_1719) ;  /* 0xffffffe8006c0947 */ /* 0x000fea000383ffff */
.L_x_1665:
[----:B------:R-:W-:Y:S05]  /*22f00*/  BSYNC B0 ;  /* 0x0000000000007941 */ /* 0x000fea0003800000 */
.L_x_1664:
        /* <DEDUP_REMOVED lines=17> */
.L_x_1721:
[----:B------:R-:W-:Y:S05]  /*23020*/  BSYNC B0 ;  /* 0x0000000000007941 */ /* 0x000fea0003800000 */
.L_x_1720:
        /* <DEDUP_REMOVED lines=10> */
.L_x_1820:
[----:B------:R-:W-:Y:S05]  /*230d0*/  BSYNC B1 ;  /* 0x0000000000017941 */ /* 0x000fea0003800000 */
.L_x_1724:
        /* <DEDUP_REMOVED lines=9> */
.L_x_1727:
[----:B------:R-:W-:Y:S05]  /*23170*/  BSYNC B1 ;  /* 0x0000000000017941 */ /* 0x000fea0003800000 */
.L_x_1726:
        /* <DEDUP_REMOVED lines=10> */
.L_x_1728:
        /* <DEDUP_REMOVED lines=15> */
.L_x_1729:
        /* <DEDUP_REMOVED lines=15> */
.L_x_1730:
        /* <DEDUP_REMOVED lines=10> */
.L_x_1723:
[----:B------:R-:W-:Y:S05]  /*234a0*/  BSYNC B0 ;  /* 0x0000000000007941 */ /* 0x000fea0003800000 */
.L_x_1722:
[----:B------:R-:W-:-:S05]  /*234b0*/  VIADD R23, R23, 0x1 ;  /* 0x0000000117177836 */ /* 0x000fca0000000000 */
[----:B------:R-:W-:-:S04]  /*234c0*/  ISETP.NE.AND P0, PT, R23, 0x2, PT ;  /* 0x000000021700780c */ /* 0x000fc80003f05270 */
[----:B0-----:R-:W-:Y:S02]  /*234d0*/  SEL R3, RZ, 0x1, P0 ;  /* 0x00000001ff037807 */ /* 0x001fe40000000000 */
[----:B------:R-:W-:Y:S02]  /*234e0*/  SEL R23, R23, RZ, P0 ;  /* 0x000000ff17177207 */ /* 0x000fe40000000000 */
[----:B------:R-:W-:-:S07]  /*234f0*/  LOP3.LUT R26, R26, R3, RZ, 0x3c, !PT ;  /* 0x000000031a1a7212 */ /* 0x000fce00078e3cff */
.L_x_1646:
[----:B------:R-:W-:Y:S05]  /*23500*/  BSYNC B7 ;  /* 0x0000000000077941 */ /* 0x000fea0003800000 */
.L_x_1644:
[----:B------:R-:W2:Y:S02]  /*23510*/  LDL R0, [R1] ;  /* 0x0000000001007983 */ /* 0x000ea40000100800 */
[----:B--2---:R-:W-:-:S13]  /*23520*/  LOP3.LUT P0, RZ, R0, 0x2, RZ, 0xc0, !PT ;  /* 0x0000000200ff7812 */ /* 0x004fda000780c0ff */
        /* <DEDUP_REMOVED lines=10> */
.L_x_1731:
        /* <DEDUP_REMOVED lines=35> */
[----:B------:R1:W2:Y:S02]  /*23800*/  SHFL.IDX PT, R14, R3, 0x1f, 0x1f ;  /* 0x03e01f00030e7f89 */ /* 0x0002a400000e0000 */
.L_x_1830:
[----:B------:R-:W-:Y:S02]  /*23810*/  ULDC UR4, c[0x0][0xc38] ;  /* 0x00030e0000047ab9 */ /* 0x000fe40000000800 */
[----:B------:R-:W-:-:S04]  /*23820*/  IMAD.U32 R4, RZ, RZ, UR4 ;  /* 0x00000004ff047e24 */ /* 0x000fc8000f8e00ff */
[----:B--2---:R-:W-:-:S04]  /*23830*/  IMAD R5, R14, R4, RZ ;  /* 0x000000040e057224 */ /* 0x004fc800078e02ff */
[----:B------:R-:W-:-:S05]  /*23840*/  IMAD.IADD R16, R16, 0x1, R5 ;  /* 0x0000000110107824 */ /* 0x000fca00078e0205 */
[----:B------:R-:W-:-:S13]  /*23850*/  ISETP.GT.AND P6, PT, R16, R0, PT ;  /* 0x000000001000720c */ /* 0x000fda0003fc4270 */
[----:B------:R-:W-:Y:S05]  /*23860*/  @P6 BRA `(.L_x_1734) ;  /* 0x00000000009c6947 */ /* 0x000fea0003800000 */
.L_x_1739:
[----:B------:R-:W2:Y:S01]  /*23870*/  LDC R4, c[0x0][0xc3c] ;  /* 0x00030f00ff047b82 */ /* 0x000ea20000000800 */
[----:B------:R-:W-:-:S05]  /*23880*/  VIADD R19, R19, 0x1f ;  /* 0x0000001f13137836 */ /* 0x000fca0000000000 */
[----:B--2---:R-:W-:-:S13]  /*23890*/  ISETP.GE.AND P6, PT, R19, R4, PT ;  /* 0x000000041300720c */ /* 0x004fda0003fc6270 */
[----:B------:R-:W-:Y:S05]  /*238a0*/  @P6 BRA `(.L_x_1735) ;  /* 0x0000000400d06947 */ /* 0x000fea0003800000 */
[----:B------:R-:W2:Y:S01]  /*238b0*/  S2R R2, SR_TID.X ;  /* 0x0000000000027919 */ /* 0x000ea20000002100 */
[----:B------:R-:W-:Y:S01]  /*238c0*/  BSSY B0, `(.L_x_1736) ;  /* 0x0000009000007945 */ /* 0x000fe20003800000 */
[----:B--2---:R-:W-:-:S05]  /*238d0*/  LOP3.LUT R2, R2, 0x1f, RZ, 0xc0, !PT ;  /* 0x0000001f02027812 */ /* 0x004fca00078ec0ff */
[----:B------:R-:W-:Y:S02]  /*238e0*/  IMAD.IADD R5, R19, 0x1, R2 ;  /* 0x0000000113057824 */ /* 0x000fe400078e0202 */
[----:B------:R-:W-:-:S03]  /*238f0*/  IMAD.MOV.U32 R2, RZ, RZ, RZ ;  /* 0x000000ffff027224 */ /* 0x000fc600078e00ff */
[----:B------:R-:W-:-:S13]  /*23900*/  ISETP.GE.OR P6, PT, R5, R4, !P0 ;  /* 0x000000040500720c */ /* 0x000fda00047c6670 */
[----:B------:R-:W-:Y:S05]  /*23910*/  @P6 BRA `(.L_x_1737) ;  /* 0x00000000000c6947 */ /* 0x000fea0003800000 */
[----:B-1----:R-:W1:Y:S02]  /*23920*/  LDC.64 R2, c[0x0][0xc80] ;  /* 0x00032000ff027b82 */ /* 0x002e640000000a00 */
[----:B-1----:R-:W-:-:S06]  /*23930*/  IMAD.WIDE R2, R5, 0x4, R2 ;  /* 0x0000000405027825 */ /* 0x002fcc00078e0202 */
[----:B------:R2:W5:Y:S02]  /*23940*/  LDG.E R2, desc[UR38][R2.64] ;  /* 0x0000002602027981 */ /* 0x000564000c1e1900 */
.L_x_1737:
[----:B------:R-:W-:Y:S05]  /*23950*/  BSYNC B0 ;  /* 0x0000000000007941 */ /* 0x000fea0003800000 */
.L_x_1736:
[----:B------:R-:W-:-:S03]  /*23960*/  UMOV UR4, 0xffffffff ;  /* 0xffffffff00047882 */ /* 0x000fc60000000000 */
[----:B------:R-:W-:Y:S05]  /*23970*/  BRA.DIV UR4, `(.L_x_1738) ;  /* 0x0000002a04807947 */ /* 0x000fea000b800000 */
[----:B-----5:R-:W3:Y:S02]  /*23980*/  SHFL.UP PT, R14, R2, 0x1, RZ ;  /* 0x04200000020e7989 */ /* 0x020ee400000e00ff */
[----:B---3--:R-:W-:-:S05]  /*23990*/  SEL R13, R14, RZ, P1 ;  /* 0x000000ff0e0d7207 */ /* 0x008fca0000800000 */
[----:B------:R-:W-:-:S05]  /*239a0*/  IMAD.IADD R13, R2, 0x1, R13 ;  /* 0x00000001020d7824 */ /* 0x000fca00078e020d */
[----:B------:R-:W3:Y:S02]  /*239b0*/  SHFL.UP PT, R14, R13, 0x2, RZ ;  /* 0x044000000d0e7989 */ /* 0x000ee400000e00ff */
[----:B---3--:R-:W-:-:S05]  /*239c0*/  SEL R14, R14, RZ, P2 ;  /* 0x000000ff0e0e7207 */ /* 0x008fca0001000000 */
[----:B-12---:R-:W-:-:S05]  /*239d0*/  IMAD.IADD R3, R13, 0x1, R14 ;  /* 0x000000010d037824 */ /* 0x006fca00078e020e */
        /* <DEDUP_REMOVED lines=10> */
.L_x_1838:
[----:B------:R-:W-:Y:S02]  /*23a80*/  ULDC UR4, c[0x0][0xc38] ;  /* 0x00030e0000047ab9 */ /* 0x000fe40000000800 */
[----:B------:R-:W-:-:S04]  /*23a90*/  IMAD.U32 R4, RZ, RZ, UR4 ;  /* 0x00000004ff047e24 */ /* 0x000fc8000f8e00ff */
[----:B--2---:R-:W-:-:S04]  /*23aa0*/  IMAD R5, R14, R4, RZ ;  /* 0x000000040e057224 */ /* 0x004fc800078e02ff */
[----:B------:R-:W-:-:S05]  /*23ab0*/  IMAD.IADD R16, R5, 0x1, R16 ;  /* 0x0000000105107824 */ /* 0x000fca00078e0210 */
[----:B------:R-:W-:-:S13]  /*23ac0*/  ISETP.GT.AND P6, PT, R16, R0, PT ;  /* 0x000000001000720c */ /* 0x000fda0003fc4270 */
[----:B------:R-:W-:Y:S05]  /*23ad0*/  @!P6 BRA `(.L_x_1739) ;  /* 0xfffffffc0064e947 */ /* 0x000fea000383ffff */
.L_x_1734:
[----:B------:R-:W-:Y:S01]  /*23ae0*/  IMAD.IADD R16, R16, 0x1, -R5 ;  /* 0x0000000110107824 */ /* 0x000fe200078e0a05 */
[----:B------:R-:W-:-:S03]  /*23af0*/  UMOV UR4, 0xffffffff ;  /* 0xffffffff00047882 */ /* 0x000fc60000000000 */
[----:B------:R-:W-:-:S05]  /*23b00*/  IMAD R5, R3, R4, R16 ;  /* 0x0000000403057224 */ /* 0x000fca00078e0210 */
[----:B------:R-:W-:Y:S01]  /*23b10*/  ISETP.GT.AND P6, PT, R5, R0, PT ;  /* 0x000000000500720c */ /* 0x000fe20003fc4270 */
[----:B------:R-:W-:-:S12]  /*23b20*/  BRA.DIV UR4, `(.L_x_1740) ;  /* 0x0000002a04d07947 */ /* 0x000fd8000b800000 */
[----:B------:R-:W-:-:S04]  /*23b30*/  VOTE.ANY R5, PT, !P6 ;  /* 0x0000000000057806 */ /* 0x000fc800070e0100 */
[----:B------:R-:W2:Y:S02]  /*23b40*/  POPC R6, R5 ;  /* 0x0000000500067309 */ /* 0x000ea40000000000 */
[----:B--2---:R2:W3:Y:S02]  /*23b50*/  SHFL.IDX PT, R17, R2, R6, 0x1f ;  /* 0x00001f0602117589 */ /* 0x0044e400000e0000 */
.L_x_1842:
[----:B------:R-:W-:Y:S01]  /*23b60*/  ISETP.NE.AND P0, PT, R5, RZ, PT ;  /* 0x000000ff0500720c */ /* 0x000fe20003f05270 */
[----:B------:R-:W-:-:S12]  /*23b70*/  IMAD.MOV.U32 R5, RZ, RZ, RZ ;  /* 0x000000ffff057224 */ /* 0x000fd800078e00ff */
[----:B------:R-:W-:Y:S05]  /*23b80*/  @!P0 BRA `(.L_x_1741) ;  /* 0x0000000000108947 */ /* 0x000fea0003800000 */
[----:B------:R-:W-:Y:S01]  /*23b90*/  UMOV UR4, 0xffffffff ;  /* 0xffffffff00047882 */ /* 0x000fe20000000000 */
[----:B0-----:R-:W-:Y:S02]  /*23ba0*/  VIADD R12, R6, 0xffffffff ;  /* 0xffffffff060c7836 */ /* 0x001fe40000000000 */
[----:B------:R-:W-:Y:S05]  /*23bb0*/  BRA.DIV UR4, `(.L_x_1742) ;  /* 0x0000002a04f47947 */ /* 0x000fea000b800000 */
[----:B------:R4:W0:Y:S02]  /*23bc0*/  SHFL.IDX PT, R5, R3, R12, 0x1f ;  /* 0x00001f0c03057589 */ /* 0x00082400000e0000 */
.L_x_1741:
[----:B-12-4-:R-:W1:Y:S01]  /*23bd0*/  LDC.64 R2, c[0x0][0xc90] ;  /* 0x00032400ff027b82 */ /* 0x016e620000000a00 */
[----:B------:R-:W-:-:S04]  /*23be0*/  IMAD.IADD R19, R6, 0x1, R19 ;  /* 0x0000000106137824 */ /* 0x000fc800078e0213 */
[----:B-1----:R-:W-:-:S05]  /*23bf0*/  IMAD.WIDE R2, R19, 0x4, R2 ;  /* 0x0000000413027825 */ /* 0x002fca00078e0202 */
[----:B------:R1:W3:Y:S01]  /*23c00*/  LDG.E R7, desc[UR38][R2.64] ;  /* 0x0000002602077981 */ /* 0x0002e2000c1e1900 */
[----:B0-----:R-:W-:Y:S02]  /*23c10*/  IMAD R16, R5, R4, R16 ;  /* 0x0000000405107224 */ /* 0x001fe400078e0210 */
[----:B-1----:R-:W-:Y:S02]  /*23c20*/  IMAD.MOV.U32 R2, RZ, RZ, RZ ;  /* 0x000000ffff027224 */ /* 0x002fe400078e00ff */
[----:B---3--:R-:W-:-:S05]  /*23c30*/  IMAD R6, R17, R7, RZ ;  /* 0x0000000711067224 */ /* 0x008fca00078e02ff */
[----:B------:R-:W-:-:S04]  /*23c40*/  IABS R8, R6 ;  /* 0x0000000600087213 */ /* 0x000fc80000000000 */
[----:B------:R-:W0:Y:S08]  /*23c50*/  I2F.RP R9, R8 ;  /* 0x0000000800097306 */ /* 0x000e300000209400 */
[----:B0-----:R-:W0:Y:S02]  /*23c60*/  MUFU.RCP R9, R9 ;  /* 0x0000000900097308 */ /* 0x001e240000001000 */
[----:B0-----:R-:W-:-:S06]  /*23c70*/  VIADD R10, R9, 0xffffffe ;  /* 0x0ffffffe090a7836 */ /* 0x001fcc0000000000 */
[----:B------:R-:W0:Y:S02]  /*23c80*/  F2I.FTZ.U32.TRUNC.NTZ R3, R10 ;  /* 0x0000000a00037305 */ /* 0x000e24000021f000 */
[----:B0-----:R-:W-:-:S04]  /*23c90*/  IMAD.MOV R11, RZ, RZ, -R3 ;  /* 0x000000ffff0b7224 */ /* 0x001fc800078e0a03 */
[----:B------:R-:W-:-:S04]  /*23ca0*/  IMAD R5, R11, R8, RZ ;  /* 0x000000080b057224 */ /* 0x000fc800078e02ff */
[----:B------:R-:W-:-:S04]  /*23cb0*/  IMAD.HI.U32 R2, R3, R5, R2 ;  /* 0x0000000503027227 */ /* 0x000fc800078e0002 */
[----:B------:R-:W-:Y:S01]  /*23cc0*/  IMAD.IADD R5, R0, 0x1, -R16 ;  /* 0x0000000100057824 */ /* 0x000fe200078e0a10 */
[----:B------:R-:W-:-:S04]  /*23cd0*/  IABS R0, R6 ;  /* 0x0000000600007213 */ /* 0x000fc80000000000 */
[----:B------:R-:W-:Y:S01]  /*23ce0*/  IABS R3, R5 ;  /* 0x0000000500037213 */ /* 0x000fe20000000000 */
[----:B------:R-:W-:-:S04]  /*23cf0*/  IMAD.MOV R0, RZ, RZ, -R0 ;  /* 0x000000ffff007224 */ /* 0x000fc800078e0a00 */
[----:B------:R-:W-:-:S04]  /*23d00*/  IMAD.HI.U32 R2, R2, R3, RZ ;  /* 0x0000000302027227 */ /* 0x000fc800078e00ff */
[----:B------:R-:W-:Y:S01]  /*23d10*/  IMAD R3, R2, R0, R3 ;  /* 0x0000000002037224 */ /* 0x000fe200078e0203 */
[----:B------:R-:W-:-:S04]  /*23d20*/  LOP3.LUT R0, R5, R6, RZ, 0x3c, !PT ;  /* 0x0000000605007212 */ /* 0x000fc800078e3cff */
[----:B------:R-:W-:Y:S02]  /*23d30*/  ISETP.GT.U32.AND P1, PT, R8, R3, PT ;  /* 0x000000030800720c */ /* 0x000fe40003f24070 */
[----:B------:R-:W-:-:S11]  /*23d40*/  ISETP.GE.AND P2, PT, R0, RZ, PT ;  /* 0x000000ff0000720c */ /* 0x000fd60003f46270 */
[----:B------:R-:W-:Y:S02]  /*23d50*/  @!P1 IMAD.IADD R3, R3, 0x1, -R8 ;  /* 0x0000000103039824 */ /* 0x000fe400078e0a08 */
[----:B------:R-:W-:Y:S01]  /*23d60*/  @!P1 VIADD R2, R2, 0x1 ;  /* 0x0000000102029836 */ /* 0x000fe20000000000 */
[----:B------:R-:W-:Y:S02]  /*23d70*/  ISETP.NE.AND P1, PT, R6, RZ, PT ;  /* 0x000000ff0600720c */ /* 0x000fe40003f25270 */
[----:B------:R-:W-:-:S13]  /*23d80*/  ISETP.GE.U32.AND P0, PT, R3, R8, PT ;  /* 0x000000080300720c */ /* 0x000fda0003f06070 */
[----:B------:R-:W-:-:S04]  /*23d90*/  @P0 VIADD R2, R2, 0x1 ;  /* 0x0000000102020836 */ /* 0x000fc80000000000 */
[----:B------:R-:W-:Y:S01]  /*23da0*/  @!P2 IMAD.MOV R2, RZ, RZ, -R2 ;  /* 0x000000ffff02a224 */ /* 0x000fe200078e0a02 */
[----:B------:R-:W-:-:S05]  /*23db0*/  @!P1 LOP3.LUT R2, RZ, R6, RZ, 0x33, !PT ;  /* 0x00000006ff029212 */ /* 0x000fca00078e33ff */
[----:B------:R-:W-:Y:S02]  /*23dc0*/  IMAD R0, R7, R2, RZ ;  /* 0x0000000207007224 */ /* 0x000fe400078e02ff */
[----:B------:R-:W-:Y:S02]  /*23dd0*/  IMAD.MOV R2, RZ, RZ, -R2 ;  /* 0x000000ffff027224 */ /* 0x000fe400078e0a02 */
[----:B------:R-:W-:Y:S02]  /*23de0*/  IMAD.MOV R3, RZ, RZ, -R0 ;  /* 0x000000ffff037224 */ /* 0x000fe400078e0a00 */
[----:B------:R-:W-:-:S03]  /*23df0*/  IMAD R5, R6, R2, R5 ;  /* 0x0000000206057224 */ /* 0x000fc600078e0205 */
[----:B------:R-:W-:-:S04]  /*23e00*/  VIADDMNMX R4, R3, R4, R7, PT ;  /* 0x0000000403047246 */ /* 0x000fc80003800107 */
[-C--:B------:R-:W-:Y:S02]  /*23e10*/  IABS R7, R4.reuse ;  /* 0x0000000400077213 */ /* 0x080fe40000000000 */
[----:B------:R-:W-:Y:S02]  /*23e20*/  IABS R6, R4 ;  /* 0x0000000400067213 */ /* 0x000fe40000000000 */
[----:B------:R-:W0:Y:S03]  /*23e30*/  I2F.RP R8, R7 ;  /* 0x0000000700087306 */ /* 0x000e260000209400 */
[----:B------:R-:W-:-:S05]  /*23e40*/  IMAD.MOV R6, RZ, RZ, -R6 ;  /* 0x000000ffff067224 */ /* 0x000fca00078e0a06 */
[----:B0-----:R-:W0:Y:S02]  /*23e50*/  MUFU.RCP R8, R8 ;  /* 0x0000000800087308 */ /* 0x001e240000001000 */
[----:B0-----:R-:W-:-:S06]  /*23e60*/  VIADD R3, R8, 0xffffffe ;  /* 0x0ffffffe08037836 */ /* 0x001fcc0000000000 */
[----:B------:R-:W0:Y:S02]  /*23e70*/  F2I.FTZ.U32.TRUNC.NTZ R3, R3 ;  /* 0x0000000300037305 */ /* 0x000e24000021f000 */
[----:B0-----:R-:W-:-:S04]  /*23e80*/  IMAD.MOV R2, RZ, RZ, -R3 ;  /* 0x000000ffff027224 */ /* 0x001fc800078e0a03 */
[----:B------:R-:W-:Y:S02]  /*23e90*/  IMAD R9, R2, R7, RZ ;  /* 0x0000000702097224 */ /* 0x000fe400078e02ff */
[----:B------:R-:W-:-:S04]  /*23ea0*/  IMAD.MOV.U32 R2, RZ, RZ, RZ ;  /* 0x000000ffff027224 */ /* 0x000fc800078e00ff */
[----:B------:R-:W-:Y:S01]  /*23eb0*/  IMAD.HI.U32 R2, R3, R9, R2 ;  /* 0x0000000903027227 */ /* 0x000fe200078e0002 */
[----:B------:R-:W-:Y:S02]  /*23ec0*/  IABS R9, R5 ;  /* 0x0000000500097213 */ /* 0x000fe40000000000 */
[C---:B------:R-:W-:Y:S01]  /*23ed0*/  LOP3.LUT R3, R5.reuse, R4, RZ, 0x3c, !PT ;  /* 0x0000000405037212 */ /* 0x040fe200078e3cff */
[----:B------:R-:W-:Y:S02]  /*23ee0*/  IMAD.IADD R5, R5, 0x1, R0 ;  /* 0x0000000105057824 */ /* 0x000fe400078e0200 */
[----:B------:R-:W-:Y:S01]  /*23ef0*/  IMAD.HI.U32 R2, R2, R9, RZ ;  /* 0x0000000902027227 */ /* 0x000fe200078e00ff */
[----:B------:R-:W-:-:S03]  /*23f00*/  ISETP.GE.AND P2, PT, R3, RZ, PT ;  /* 0x000000ff0300720c */ /* 0x000fc60003f46270 */
        /* <DEDUP_REMOVED lines=14> */
.L_x_1735:
[----:B------:R-:W-:Y:S01]  /*23ff0*/  UMOV UR4, URZ ;  /* 0x0000003f00047c82 */ /* 0x000fe20008000000 */
[----:B------:R-:W-:Y:S01]  /*24000*/  UMOV UR5, URZ ;  /* 0x0000003f00057c82 */ /* 0x000fe20008000000 */
[----:B------:R-:W-:Y:S01]  /*24010*/  ULDC UR6, c[0x0][0xc3c] ;  /* 0x00030f0000067ab9 */ /* 0x000fe20000000800 */
[----:B------:R-:W-:Y:S02]  /*24020*/  IMAD.MOV.U32 R16, RZ, RZ, R0 ;  /* 0x000000ffff107224 */ /* 0x000fe400078e0000 */
[----:B------:R-:W-:Y:S02]  /*24030*/  IMAD.U32 R17, RZ, RZ, UR4 ;  /* 0x00000004ff117e24 */ /* 0x000fe4000f8e00ff */
[----:B------:R-:W-:Y:S02]  /*24040*/  IMAD.U32 R18, RZ, RZ, UR5 ;  /* 0x00000005ff127e24 */ /* 0x000fe4000f8e00ff */
[----:B------:R-:W-:-:S07]  /*24050*/  IMAD.U32 R19, RZ, RZ, UR6 ;  /* 0x00000006ff137e24 */ /* 0x000fce000f8e00ff */
.L_x_1743:
[----:B------:R-:W2:Y:S01]  /*24060*/  S2R R0, SR_TID.X ;  /* 0x0000000000007919 */ /* 0x000ea20000002100 */
[----:B------:R-:W-:Y:S05]  /*24070*/  WARPSYNC.ALL ;  /* 0x0000000000007948 */ /* 0x000fea0003800000 */
[----:B------:R-:W-:Y:S01]  /*24080*/  BAR.SYNC.DEFER_BLOCKING 0x4, 0x200 ;  /* 0x0108000000007b1d */ /* 0x000fe20000010000 */
[----:B--2---:R-:W-:-:S04]  /*24090*/  LOP3.LUT R0, R0, 0x1f, RZ, 0xc0, !PT ;  /* 0x0000001f00007812 */ /* 0x004fc800078ec0ff */
[----:B------:R-:W-:-:S13]  /*240a0*/  ISETP.NE.AND P0, PT, R0, RZ, PT ;  /* 0x000000ff0000720c */ /* 0x000fda0003f05270 */
[----:B-1----:R-:W1:Y:S01]  /*240b0*/  @!P0 S2R R3, SR_CgaCtaId ;  /* 0x0000000000038919 */ /* 0x002e620000008800 */
[----:B------:R-:W-:-:S04]  /*240c0*/  @!P0 MOV R0, 0x400 ;  /* 0x0000040000008802 */ /* 0x000fc80000000f00 */
[----:B-1----:R-:W-:-:S05]  /*240d0*/  @!P0 LEA R22, R3, R0, 0x18 ;  /* 0x0000000003168211 */ /* 0x002fca00078ec0ff */
[----:B------:R3:W-:Y:S01]  /*240e0*/  @!P0 STS.128 [R22+0x2d8d0], R16 ;  /* 0x02d8d01016008388 */ /* 0x0007e20000000c00 */
[----:B------:R-:W-:Y:S06]  /*240f0*/  BAR.ARV 0x5, 0x200 ;  /* 0x0148000000007b1d */ /* 0x000fec0000002000 */
.L_x_1732:
[----:B------:R-:W-:Y:S02]  /*24100*/  ULDC UR4, c[0x0][0xc3c] ;  /* 0x00030f0000047ab9 */ /* 0x000fe40000000800 */
[----:B--2---:R-:W-:-:S13]  /*24110*/  ISETP.GE.AND P0, PT, R19, UR4, PT ;  /* 0x0000000413007c0c */ /* 0x004fda000bf06270 */
[----:B------:R-:W-:Y:S05]  /*24120*/  @!P0 BRA `(.L_x_1744) ;  /* 0xffffff8c00e08947 */ /* 0x000fea000383ffff */
[----:B------:R-:W-:Y:S05]  /*24130*/  BSYNC B8 ;  /* 0x0000000000087941 */ /* 0x000fea0003800000 */
.L_x_1584:
        /* <DEDUP_REMOVED lines=12> */
.L_x_1845:
[----:B------:R-:W-:Y:S05]  /*24200*/  BSYNC B0 ;  /* 0x0000000000007941 */ /* 0x000fea0003800000 */
.L_x_1745:
[----:B------:R-:W-:-:S03]  /*24210*/  UMOV UR4, 0xffffffff ;  /* 0xffffffff00047882 */ /* 0x000fc60000000000 */
[----:B------:R-:W-:Y:S05]  /*24220*/  BRA.DIV UR4, `(.L_x_1747) ;  /* 0x0000002604947947 */ /* 0x000fea000b800000 */
[----:B0-----:R-:W0:Y:S02]  /*24230*/  S2R R0, SR_TID.X ;  /* 0x0000000000007919 */ /* 0x001e240000002100 */
[----:B0-----:R-:W-:-:S04]  /*24240*/  SHF.R.U32.HI R0, RZ, 0x5, R0 ;  /* 0x00000005ff007819 */ /* 0x001fc80000011600 */
[----:B------:R-:W-:-:S05]  /*24250*/  LOP3.LUT R0, R0, 0x3, RZ, 0xc0, !PT ;  /* 0x0000000300007812 */ /* 0x000fca00078ec0ff */
[----:B------:R0:W2:Y:S02]  /*24260*/  SHFL.IDX PT, R14, R0, RZ, 0x1f ;  /* 0x00001fff000e7589 */ /* 0x0000a400000e0000 */
.L_x_1848:
[----:B--2---:R-:W-:-:S13]  /*24270*/  ISETP.NE.AND P0, PT, R14, RZ, PT ;  /* 0x000000ff0e00720c */ /* 0x004fda0003f05270 */
[----:B------:R-:W-:Y:S05]  /*24280*/  @P0 BRA `(.L_x_1369) ;  /* 0x0000000000880947 */ /* 0x000fea0003800000 */
[----:B------:R-:W-:-:S03]  /*24290*/  UMOV UR4, 0xffffffff ;  /* 0xffffffff00047882 */ /* 0x000fc60000000000 */
[----:B------:R-:W-:Y:S05]  /*242a0*/  BRA.DIV UR4, `(.L_x_1748) ;  /* 0x0000002604a87947 */ /* 0x000fea000b800000 */
[----:B------:R-:W-:-:S13]  /*242b0*/  ELECT P6, URZ, PT ;  /* 0x00000000003f782f */ /* 0x000fda00038c0000 */
.L_x_1851:
[----:B------:R-:W-:Y:S05]  /*242c0*/  @!P6 BRA `(.L_x_1369) ;  /* 0x000000000078e947 */ /* 0x000fea0003800000 */
[----:B------:R-:W-:-:S06]  /*242d0*/  ULOP3.LUT UR4, UR36, 0x2, URZ, 0xfc, !UPT ;  /* 0x0000000224047892 */ /* 0x000fcc000f8efc3f */
[----:B0-----:R-:W-:-:S05]  /*242e0*/  IMAD.U32 R0, RZ, RZ, UR4 ;  /* 0x00000004ff007e24 */ /* 0x001fca000f8e00ff */
[----:B------:R-:W-:-:S13]  /*242f0*/  ISETP.NE.AND P2, PT, R0, 0x3, PT ;  /* 0x000000030000780c */ /* 0x000fda0003f45270 */
[----:B------:R-:W-:Y:S05]  /*24300*/  @!P2 BRA `(.L_x_1749) ;  /* 0x000000000004a947 */ /* 0x000fea0003800000 */
[----:B------:R-:W-:Y:S01]  /*24310*/  BPT.TRAP 0x1 ;  /* 0x000000040000795c */ /* 0x000fe20000300000 */
.L_x_1749:
        /* <DEDUP_REMOVED lines=12> */
.L_x_1852:
[----:B------:R-:W2:Y:S02]  /*243e0*/  SYNCS.PHASECHK.TRANS64.TRYWAIT P0, [R3+URZ], R2 ;  /* 0x00000002030075a7 */ /* 0x000ea4000800017f */
[----:B--2---:R-:W-:Y:S05]  /*243f0*/  @!P0 BRA `(.L_x_1751) ;  /* 0x0000002400888947 */ /* 0x004fea0003800000 */
.L_x_1853:
[----:B------:R-:W-:Y:S05]  /*24400*/  @!P2 BRA `(.L_x_1752) ;  /* 0x000000000004a947 */ /* 0x000fea0003800000 */
[----:B------:R-:W-:Y:S01]  /*24410*/  BPT.TRAP 0x1 ;  /* 0x000000040000795c */ /* 0x000fe20000300000 */
.L_x_1752:
[----:B------:R-:W-:-:S04]  /*24420*/  VIADD R0, R9, 0x2d860 ;  /* 0x0002d86009007836 */ /* 0x000fc80000000000 */
[----:B------:R-:W-:-:S04]  /*24430*/  IMAD R23, R23, 0x8, R0 ;  /* 0x0000000817177824 */ /* 0x000fc800078e0200 */
[----:B------:R-:W4:Y:S02]  /*24440*/  SYNCS.PHASECHK.TRANS64.TRYWAIT P0, [R23+URZ], R4 ;  /* 0x00000004170075a7 */ /* 0x000f24000800017f */
[----:B----4-:R-:W-:Y:S05]  /*24450*/  @!P0 BRA `(.L_x_1753) ;  /* 0x0000002400848947 */ /* 0x010fea0003800000 */
.L_x_1854:
[----:B------:R-:W-:-:S07]  /*24460*/  IMAD R7, R7, 0x8, R0 ;  /* 0x0000000807077824 */ /* 0x000fce00078e0200 */
.L_x_1754:
[----:B------:R0:W0:Y:S02]  /*24470*/  SYNCS.PHASECHK.TRANS64.TRYWAIT P0, [R7+URZ], R2 ;  /* 0x00000002070075a7 */ /* 0x000024000800017f */
[----:B0-----:R-:W-:Y:S05]  /*24480*/  @!P0 NANOSLEEP.SYNCS 0x989680 ;  /* 0x009896800000895d */ /* 0x001fea0003900000 */
[----:B------:R-:W0:Y:S02]  /*24490*/  @!P0 SYNCS.PHASECHK.TRANS64 P0, [R7+URZ], R2 ;  /* 0x00000002070085a7 */ /* 0x000e24000800007f */
[----:B0-----:R-:W-:Y:S05]  /*244a0*/  @!P0 BRA `(.L_x_1754) ;  /* 0xfffffffc00f08947 */ /* 0x001fea000383ffff */
.L_x_1369:
[----:B------:R-:W-:Y:S05]  /*244b0*/  BSYNC B9 ;  /* 0x0000000000097941 */ /* 0x000fea0003800000 */
.L_x_1366:
[----:B------:R-:W-:Y:S05]  /*244c0*/  EXIT ;  /* 0x000000000000794d */ /* 0x000fea0003800000 */
.L_x_1393:
[----:B0-----:R0:W1:Y:S02]  /*244d0*/  SYNCS.PHASECHK.TRANS64.TRYWAIT P5, [R14+URZ+0x2d890], R85 ;  /* 0x02d890550e0075a7 */ /* 0x00106400080a017f */
[----:B-1----:R-:W-:Y:S05]  /*244e0*/  @!P5 NANOSLEEP.SYNCS 0x989680 ;  /* 0x009896800000d95d */ /* 0x002fea0003900000 */
[----:B------:R-:W1:Y:S02]  /*244f0*/  @!P5 SYNCS.PHASECHK.TRANS64 P5, [R14+URZ+0x2d890], R85 ;  /* 0x02d890550e00d5a7 */ /* 0x000e6400080a007f */
[----:B-1----:R-:W-:Y:S05]  /*24500*/  @!P5 BRA `(.L_x_1393) ;  /* 0xfffffffc00f0d947 */ /* 0x002fea000383ffff */
[----:B------:R-:W-:Y:S05]  /*24510*/  BRA `(.L_x_1755) ;  /* 0xfffffdec00987947 */ /* 0x000fea000383ffff */
.L_x_1421:
[----:B0-----:R0:W1:Y:S02]  /*24520*/  SYNCS.PHASECHK.TRANS64.TRYWAIT P5, [R14+URZ+0x2d890], R85 ;  /* 0x02d890550e0075a7 */ /* 0x00106400080a017f */
[----:B-1----:R-:W-:Y:S05]  /*24530*/  @!P5 NANOSLEEP.SYNCS 0x989680 ;  /* 0x009896800000d95d */ /* 0x002fea0003900000 */
[----:B------:R-:W1:Y:S02]  /*24540*/  @!P5 SYNCS.PHASECHK.TRANS64 P5, [R14+URZ+0x2d890], R85 ;  /* 0x02d890550e00d5a7 */ /* 0x000e6400080a007f */
[----:B-1----:R-:W-:Y:S05]  /*24550*/  @!P5 BRA `(.L_x_1421) ;  /* 0xfffffffc00f0d947 */ /* 0x002fea000383ffff */
[----:B------:R-:W-:Y:S05]  /*24560*/  BRA `(.L_x_1756) ;  /* 0xfffffe0800087947 */ /* 0x000fea000383ffff */
.L_x_1434:
[----:B0-----:R0:W1:Y:S02]  /*24570*/  SYNCS.PHASECHK.TRANS64.TRYWAIT P4, [R14+URZ+0x2d890], R85 ;  /* 0x02d890550e0075a7 */ /* 0x001064000808017f */
[----:B-1----:R-:W-:Y:S05]  /*24580*/  @!P4 NANOSLEEP.SYNCS 0x989680 ;  /* 0x009896800000c95d */ /* 0x002fea0003900000 */
[----:B------:R-:W1:Y:S02]  /*24590*/  @!P4 SYNCS.PHASECHK.TRANS64 P4, [R14+URZ+0x2d890], R85 ;  /* 0x02d890550e00c5a7 */ /* 0x000e64000808007f */
[----:B-1----:R-:W-:Y:S05]  /*245a0*/  @!P4 BRA `(.L_x_1434) ;  /* 0xfffffffc00f0c947 */ /* 0x002fea000383ffff */
[----:B------:R-:W-:Y:S05]  /*245b0*/  BRA `(.L_x_1757) ;  /* 0xfffffe20005c7947 */ /* 0x000fea000383ffff */
.L_x_1438:
[----:B--2---:R2:W3:Y:S02]  /*245c0*/  SYNCS.PHASECHK.TRANS64.TRYWAIT P3, [R14+URZ+0x2d8b0], R85 ;  /* 0x02d8b0550e0075a7 */ /* 0x0044e4000806017f */
[----:B---3--:R-:W-:Y:S05]  /*245d0*/  @!P3 NANOSLEEP.SYNCS 0x989680 ;  /* 0x009896800000b95d */ /* 0x008fea0003900000 */
[----:B------:R-:W3:Y:S02]  /*245e0*/  @!P3 SYNCS.PHASECHK.TRANS64 P3, [R14+URZ+0x2d8b0], R85 ;  /* 0x02d8b0550e00b5a7 */ /* 0x000ee4000806007f */
[----:B---3--:R-:W-:Y:S05]  /*245f0*/  @!P3 BRA `(.L_x_1438) ;  /* 0xfffffffc00f0b947 */ /* 0x008fea000383ffff */
[----:B------:R-:W-:Y:S05]  /*24600*/  BRA `(.L_x_1758) ;  /* 0xfffffe2000f47947 */ /* 0x000fea000383ffff */
.L_x_1452:
[----:B------:R-:W0:Y:S01]  /*24610*/  S2R R8, SR_TID.X ;  /* 0x0000000000087919 */ /* 0x000e220000002100 */
[----:B------:R-:W-:Y:S01]  /*24620*/  BSSY B0, `(.L_x_1759) ;  /* 0x000000c000007945 */ /* 0x000fe20003800000 */
[----:B------:R-:W-:Y:S02]  /*24630*/  IMAD.MOV.U32 R12, RZ, RZ, RZ ;  /* 0x000000ffff0c7224 */ /* 0x000fe400078e00ff */
[----:B------:R-:W-:Y:S02]  /*24640*/  IMAD.MOV.U32 R11, RZ, RZ, 0x1f ;  /* 0x0000001fff0b7424 */ /* 0x000fe400078e00ff */
[----:B------:R-:W-:Y:S02]  /*24650*/  IMAD.MOV.U32 R15, RZ, RZ, -0x1 ;  /* 0xffffffffff0f7424 */ /* 0x000fe400078e00ff */
[----:B0-----:R-:W-:-:S05]  /*24660*/  VIADD R9, R8, 0xffffff80 ;  /* 0xffffff8008097836 */ /* 0x001fca0000000000 */
[----:B------:R-:W-:-:S04]  /*24670*/  SHF.R.S32.HI R8, RZ, 0x1f, R9 ;  /* 0x0000001fff087819 */ /* 0x000fc80000011409 */
[----:B------:R-:W-:-:S04]  /*24680*/  LEA.HI R8, R8, R9, RZ, 0x7 ;  /* 0x0000000908087211 */ /* 0x000fc800078f38ff */
[----:B------:R-:W-:-:S05]  /*24690*/  SHF.R.S32.HI R8, RZ, 0x7, R8 ;  /* 0x00000007ff087819 */ /* 0x000fca0000011408 */
[----:B------:R-:W-:-:S07]  /*246a0*/  IMAD.MOV.U32 R13, RZ, RZ, R8 ;  /* 0x000000ffff0d7224 */ /* 0x000fce00078e0008 */
[----:B-----5:R-:W-:Y:S05]  /*246b0*/  WARPSYNC.COLLECTIVE R15, `(.L_x_1760) ;  /* 0x000000000f087348 */ /* 0x020fea0003c00000 */
[----:B------:R0:W1:Y:S02]  /*246c0*/  SHFL.IDX P6, R14, R13, R12, R11 ;  /* 0x0000000c0d0e7389 */ /* 0x00006400000c000b */
[----:B01---5:R-:W-:Y:S01]  /*246d0*/  ENDCOLLECTIVE ;  /* 0x000000000000791b */ /* 0x023fe20003800000 */
.L_x_1760:
[----:B------:R-:W-:Y:S05]  /*246e0*/  BSYNC B0 ;  /* 0x0000000000007941 */ /* 0x000fea0003800000 */
.L_x_1759:
[----:B------:R-:W-:Y:S01]  /*246f0*/  IMAD.MOV.U32 R155, RZ, RZ, R14 ;  /* 0x000000ffff9b7224 */ /* 0x000fe200078e000e */
[----:B------:R-:W-:Y:S06]  /*24700*/  BRA `(.L_x_1761) ;  /* 0xfffffe2c00507947 */ /* 0x000fec000383ffff */
.L_x_1463:
[----:B------:R-:W-:Y:S01]  /*24710*/  BSSY B1, `(.L_x_1762) ;  /* 0x0000007000017945 */ /* 0x000fe20003800000 */
[----:B------:R-:W-:Y:S02]  /*24720*/  IMAD.MOV.U32 R12, RZ, RZ, RZ ;  /* 0x000000ffff0c7224 */ /* 0x000fe400078e00ff */
[----:B------:R-:W-:Y:S02]  /*24730*/  IMAD.MOV.U32 R11, RZ, RZ, 0x1e1f ;  /* 0x00001e1fff0b7424 */ /* 0x000fe400078e00ff */
[----:B------:R-:W-:-:S07]  /*24740*/  IMAD.MOV.U32 R15, RZ, RZ, -0x1 ;  /* 0xffffffffff0f7424 */ /* 0x000fce00078e00ff */
[----:B------:R-:W-:Y:S05]  /*24750*/  WARPSYNC.COLLECTIVE R15, `(.L_x_1763) ;  /* 0x000000000f087348 */ /* 0x000fea0003c00000 */
[----:B------:R0:W1:Y:S02]  /*24760*/  SHFL.IDX P6, R14, R13, R12, R11 ;  /* 0x0000000c0d0e7389 */ /* 0x00006400000c000b */
[----:B01----:R-:W-:Y:S01]  /*24770*/  ENDCOLLECTIVE ;  /* 0x000000000000791b */ /* 0x003fe20003800000 */
.L_x_1763:
[----:B------:R-:W-:Y:S05]  /*24780*/  BSYNC B1 ;  /* 0x0000000000017941 */ /* 0x000fea0003800000 */
.L_x_1762:
        /* <DEDUP_REMOVED lines=8> */
.L_x_1764:
[----:B------:R-:W-:Y:S02]  /*24810*/  IMAD.MOV.U32 R13, RZ, RZ, R5 ;  /* 0x000000ffff0d7224 */ /* 0x000fe400078e0005 */
[----:B------:R-:W-:-:S07]  /*24820*/  IMAD.MOV.U32 R0, RZ, RZ, R14 ;  /* 0x000000ffff007224 */ /* 0x000fce00078e000e */
[----:B------:R-:W-:Y:S05]  /*24830*/  WARPSYNC.COLLECTIVE R15, `(.L_x_1765) ;  /* 0x000000000f087348 */ /* 0x000fea0003c00000 */
[----:B------:R0:W1:Y:S02]  /*24840*/  SHFL.IDX P6, R14, R13, R12, R11 ;  /* 0x0000000c0d0e7389 */ /* 0x00006400000c000b */
[----:B01----:R-:W-:Y:S01]  /*24850*/  ENDCOLLECTIVE ;  /* 0x000000000000791b */ /* 0x003fe20003800000 */
.L_x_1765:
[----:B------:R-:W-:Y:S02]  /*24860*/  IMAD.MOV.U32 R13, RZ, RZ, R4 ;  /* 0x000000ffff0d7224 */ /* 0x000fe400078e0004 */
[----:B------:R-:W-:-:S07]  /*24870*/  IMAD.MOV.U32 R5, RZ, RZ, R14 ;  /* 0x000000ffff057224 */ /* 0x000fce00078e000e */
[----:B------:R-:W-:Y:S05]  /*24880*/  WARPSYNC.COLLECTIVE R15, `(.L_x_1766) ;  /* 0x000000000f087348 */ /* 0x000fea0003c00000 */
[----:B------:R0:W1:Y:S02]  /*24890*/  SHFL.IDX P6, R14, R13, R12, R11 ;  /* 0x0000000c0d0e7389 */ /* 0x00006400000c000b */
[----:B01----:R-:W-:Y:S01]  /*248a0*/  ENDCOLLECTIVE ;  /* 0x000000000000791b */ /* 0x003fe20003800000 */
.L_x_1766:
[----:B------:R-:W-:Y:S05]  /*248b0*/  BRA `(.L_x_1767) ;  /* 0xfffffe3000cc7947 */ /* 0x000fea000383ffff */
.L_x_1467:
[----:B0-----:R0:W1:Y:S02]  /*248c0*/  SYNCS.PHASECHK.TRANS64.TRYWAIT P1, [R2+URZ+0x2d800], R3 ;  /* 0x02d80003020075a7 */ /* 0x001064000802017f */
[----:B-1----:R-:W-:Y:S05]  /*248d0*/  @!P1 NANOSLEEP.SYNCS 0x989680 ;  /* 0x009896800000995d */ /* 0x002fea0003900000 */
[----:B------:R-:W1:Y:S02]  /*248e0*/  @!P1 SYNCS.PHASECHK.TRANS64 P1, [R2+URZ+0x2d800], R3 ;  /* 0x02d80003020095a7 */ /* 0x000e64000802007f */
[----:B-1----:R-:W-:Y:S05]  /*248f0*/  @!P1 BRA `(.L_x_1467) ;  /* 0xfffffffc00f09947 */ /* 0x002fea000383ffff */
[----:B------:R-:W-:Y:S05]  /*24900*/  BRA `(.L_x_1768) ;  /* 0xfffffe3800fc7947 */ /* 0x000fea000383ffff */
.L_x_1479:
[----:B------:R-:W-:Y:S01]  /*24910*/  BSSY B1, `(.L_x_1769) ;  /* 0x0000007000017945 */ /* 0x000fe20003800000 */
[----:B------:R-:W-:Y:S02]  /*24920*/  IMAD.MOV.U32 R12, RZ, RZ, RZ ;  /* 0x000000ffff0c7224 */ /* 0x000fe400078e00ff */
[----:B------:R-:W-:Y:S02]  /*24930*/  IMAD.MOV.U32 R11, RZ, RZ, 0x1e1f ;  /* 0x00001e1fff0b7424 */ /* 0x000fe400078e00ff */
[----:B------:R-:W-:-:S07]  /*24940*/  IMAD.MOV.U32 R15, RZ, RZ, -0x1 ;  /* 0xffffffffff0f7424 */ /* 0x000fce00078e00ff */
[----:B------:R-:W-:Y:S05]  /*24950*/  WARPSYNC.COLLECTIVE R15, `(.L_x_1770) ;  /* 0x000000000f087348 */ /* 0x000fea0003c00000 */
[----:B------:R0:W1:Y:S02]  /*24960*/  SHFL.IDX P6, R14, R13, R12, R11 ;  /* 0x0000000c0d0e7389 */ /* 0x00006400000c000b */
[----:B01----:R-:W-:Y:S01]  /*24970*/  ENDCOLLECTIVE ;  /* 0x000000000000791b */ /* 0x003fe20003800000 */
.L_x_1770:
[----:B------:R-:W-:Y:S05]  /*24980*/  BSYNC B1 ;  /* 0x0000000000017941 */ /* 0x000fea0003800000 */
.L_x_1769:
        /* <DEDUP_REMOVED lines=8> */
.L_x_1771:
[----:B------:R-:W-:Y:S02]  /*24a10*/  IMAD.MOV.U32 R37, RZ, RZ, R3 ;  /* 0x000000ffff257224 */ /* 0x000fe400078e0003 */
[----:B------:R-:W-:Y:S02]  /*24a20*/  IMAD.MOV.U32 R13, RZ, RZ, R5 ;  /* 0x000000ffff0d7224 */ /* 0x000fe400078e0005 */
[----:B------:R-:W-:-:S07]  /*24a30*/  IMAD.MOV.U32 R0, RZ, RZ, R14 ;  /* 0x000000ffff007224 */ /* 0x000fce00078e000e */
[----:B------:R-:W-:Y:S05]  /*24a40*/  WARPSYNC.COLLECTIVE R15, `(.L_x_1772) ;  /* 0x000000000f087348 */ /* 0x000fea0003c00000 */
[----:B------:R0:W1:Y:S02]  /*24a50*/  SHFL.IDX P6, R14, R13, R12, R11 ;  /* 0x0000000c0d0e7389 */ /* 0x00006400000c000b */
[----:B01----:R-:W-:Y:S01]  /*24a60*/  ENDCOLLECTIVE ;  /* 0x000000000000791b */ /* 0x003fe20003800000 */
.L_x_1772:
[----:B------:R-:W-:Y:S02]  /*24a70*/  IMAD.MOV.U32 R36, RZ, RZ, R0 ;  /* 0x000000ffff247224 */ /* 0x000fe400078e0000 */
[----:B------:R-:W-:Y:S02]  /*24a80*/  IMAD.MOV.U32 R13, RZ, RZ, R4 ;  /* 0x000000ffff0d7224 */ /* 0x000fe400078e0004 */
[----:B------:R-:W-:-:S07]  /*24a90*/  IMAD.MOV.U32 R5, RZ, RZ, R14 ;  /* 0x000000ffff057224 */ /* 0x000fce00078e000e */
[----:B------:R-:W-:Y:S05]  /*24aa0*/  WARPSYNC.COLLECTIVE R15, `(.L_x_1773) ;  /* 0x000000000f087348 */ /* 0x000fea0003c00000 */
[----:B------:R0:W1:Y:S02]  /*24ab0*/  SHFL.IDX P6, R14, R13, R12, R11 ;  /* 0x0000000c0d0e7389 */ /* 0x00006400000c000b */
[----:B01----:R-:W-:Y:S01]  /*24ac0*/  ENDCOLLECTIVE ;  /* 0x000000000000791b */ /* 0x003fe20003800000 */
.L_x_1773:
[----:B------:R-:W-:Y:S05]  /*24ad0*/  BRA `(.L_x_1774) ;  /* 0xfffffe4c00f07947 */ /* 0x000fea000383ffff */
.L_x_1483:
[----:B0-----:R0:W1:Y:S02]  /*24ae0*/  SYNCS.PHASECHK.TRANS64.TRYWAIT P1, [R2+URZ+0x2d800], R37 ;  /* 0x02d80025020075a7 */ /* 0x001064000802017f */
[----:B-1----:R-:W-:Y:S05]  /*24af0*/  @!P1 NANOSLEEP.SYNCS 0x989680 ;  /* 0x009896800000995d */ /* 0x002fea0003900000 */
[----:B------:R-:W1:Y:S02]  /*24b00*/  @!P1 SYNCS.PHASECHK.TRANS64 P1, [R2+URZ+0x2d800], R37 ;  /* 0x02d80025020095a7 */ /* 0x000e64000802007f */
[----:B-1----:R-:W-:Y:S05]  /*24b10*/  @!P1 BRA `(.L_x_1483) ;  /* 0xfffffffc00f09947 */ /* 0x002fea000383ffff */
[----:B------:R-:W-:Y:S05]  /*24b20*/  BRA `(.L_x_1775) ;  /* 0xfffffe54006c7947 */ /* 0x000fea000383ffff */
.L_x_1491:
[----:B-1----:R1:W2:Y:S02]  /*24b30*/  SYNCS.PHASECHK.TRANS64.TRYWAIT P2, [R0+URZ+0x2d830], R3 ;  /* 0x02d83003000075a7 */ /* 0x0022a4000804017f */
[----:B--2---:R-:W-:Y:S05]  /*24b40*/  @!P2 NANOSLEEP.SYNCS 0x989680 ;  /* 0x009896800000a95d */ /* 0x004fea0003900000 */
[----:B------:R-:W2:Y:S02]  /*24b50*/  @!P2 SYNCS.PHASECHK.TRANS64 P2, [R0+URZ+0x2d830], R3 ;  /* 0x02d830030000a5a7 */ /* 0x000ea4000804007f */
[----:B--2---:R-:W-:Y:S05]  /*24b60*/  @!P2 BRA `(.L_x_1491) ;  /* 0xfffffffc00f0a947 */ /* 0x004fea000383ffff */
[----:B------:R-:W-:Y:S05]  /*24b70*/  BRA `(.L_x_1490) ;  /* 0xfffffe6800c47947 */ /* 0x000fea000383ffff */
.L_x_1509:
[----:B-1----:R1:W2:Y:S02]  /*24b80*/  SYNCS.PHASECHK.TRANS64.TRYWAIT P4, [R11+URZ+0x2d830], R10 ;  /* 0x02d8300a0b0075a7 */ /* 0x0022a4000808017f */
[----:B--2---:R-:W-:Y:S05]  /*24b90*/  @!P4 NANOSLEEP.SYNCS 0x989680 ;  /* 0x009896800000c95d */ /* 0x004fea0003900000 */
[----:B------:R-:W2:Y:S02]  /*24ba0*/  @!P4 SYNCS.PHASECHK.TRANS64 P4, [R11+URZ+0x2d830], R10 ;  /* 0x02d8300a0b00c5a7 */ /* 0x000ea4000808007f */
[----:B--2---:R-:W-:Y:S05]  /*24bb0*/  @!P4 BRA `(.L_x_1509) ;  /* 0xfffffffc00f0c947 */ /* 0x004fea000383ffff */
[----:B------:R-:W-:Y:S05]  /*24bc0*/  BRA `(.L_x_1508) ;  /* 0xfffffea800507947 */ /* 0x000fea000383ffff */
.L_x_1513:
[----:B-1----:R1:W2:Y:S02]  /*24bd0*/  SYNCS.PHASECHK.TRANS64.TRYWAIT P3, [R11+URZ+0x2d850], R10 ;  /* 0x02d8500a0b0075a7 */ /* 0x0022a4000806017f */
[----:B--2---:R-:W-:Y:S05]  /*24be0*/  @!P3 NANOSLEEP.SYNCS 0x989680 ;  /* 0x009896800000b95d */ /* 0x004fea0003900000 */
[----:B------:R-:W2:Y:S02]  /*24bf0*/  @!P3 SYNCS.PHASECHK.TRANS64 P3, [R11+URZ+0x2d850], R10 ;  /* 0x02d8500a0b00b5a7 */ /* 0x000ea4000806007f */
[----:B--2---:R-:W-:Y:S05]  /*24c00*/  @!P3 BRA `(.L_x_1513) ;  /* 0xfffffffc00f0b947 */ /* 0x004fea000383ffff */
[----:B------:R-:W-:Y:S05]  /*24c10*/  BRA `(.L_x_1510) ;  /* 0xfffffeac00507947 */ /* 0x000fea000383ffff */
.L_x_1532:
[----:B-1----:R1:W2:Y:S02]  /*24c20*/  SYNCS.PHASECHK.TRANS64.TRYWAIT P3, [R12+URZ+0x2d830], R13 ;  /* 0x02d8300d0c0075a7 */ /* 0x0022a4000806017f */
[----:B--2---:R-:W-:Y:S05]  /*24c30*/  @!P3 NANOSLEEP.SYNCS 0x989680 ;  /* 0x009896800000b95d */ /* 0x004fea0003900000 */
[----:B------:R-:W2:Y:S02]  /*24c40*/  @!P3 SYNCS.PHASECHK.TRANS64 P3, [R12+URZ+0x2d830], R13 ;  /* 0x02d8300d0c00b5a7 */ /* 0x000ea4000806007f */
[----:B--2---:R-:W-:Y:S05]  /*24c50*/  @!P3 BRA `(.L_x_1532) ;  /* 0xfffffffc00f0b947 */ /* 0x004fea000383ffff */
[----:B------:R-:W-:Y:S05]  /*24c60*/  BRA `(.L_x_1531) ;  /* 0xfffffee400b87947 */ /* 0x000fea000383ffff */
.L_x_1536:
[----:B-1----:R1:W2:Y:S02]  /*24c70*/  SYNCS.PHASECHK.TRANS64.TRYWAIT P2, [R13+URZ+0x2d850], R12 ;  /* 0x02d8500c0d0075a7 */ /* 0x0022a4000804017f */
[----:B--2---:R-:W-:Y:S05]  /*24c80*/  @!P2 NANOSLEEP.SYNCS 0x989680 ;  /* 0x009896800000a95d */ /* 0x004fea0003900000 */
[----:B------:R-:W2:Y:S02]  /*24c90*/  @!P2 SYNCS.PHASECHK.TRANS64 P2, [R13+URZ+0x2d850], R12 ;  /* 0x02d8500c0d00a5a7 */ /* 0x000ea4000804007f */
[----:B--2---:R-:W-:Y:S05]  /*24ca0*/  @!P2 BRA `(.L_x_1536) ;  /* 0xfffffffc00f0a947 */ /* 0x004fea000383ffff */
[----:B------:R-:W-:Y:S05]  /*24cb0*/  BRA `(.L_x_1533) ;  /* 0xfffffee800b87947 */ /* 0x000fea000383ffff */
.L_x_1543:
[----:B-1----:R1:W2:Y:S02]  /*24cc0*/  SYNCS.PHASECHK.TRANS64.TRYWAIT P3, [R12+URZ+0x2d830], R13 ;  /* 0x02d8300d0c0075a7 */ /* 0x0022a4000806017f */
[----:B--2---:R-:W-:Y:S05]  /*24cd0*/  @!P3 NANOSLEEP.SYNCS 0x989680 ;  /* 0x009896800000b95d */ /* 0x004fea0003900000 */
[----:B------:R-:W2:Y:S02]  /*24ce0*/  @!P3 SYNCS.PHASECHK.TRANS64 P3, [R12+URZ+0x2d830], R13 ;  /* 0x02d8300d0c00b5a7 */ /* 0x000ea4000806007f */
[----:B--2---:R-:W-:Y:S05]  /*24cf0*/  @!P3 BRA `(.L_x_1543) ;  /* 0xfffffffc00f0b947 */ /* 0x004fea000383ffff */
[----:B------:R-:W-:Y:S05]  /*24d00*/  BRA `(.L_x_1542) ;  /* 0xffffff1000887947 */ /* 0x000fea000383ffff */
.L_x_1547:
[----:B-1----:R1:W2:Y:S02]  /*24d10*/  SYNCS.PHASECHK.TRANS64.TRYWAIT P2, [R13+URZ+0x2d850], R12 ;  /* 0x02d8500c0d0075a7 */ /* 0x0022a4000804017f */
[----:B--2---:R-:W-:Y:S05]  /*24d20*/  @!P2 NANOSLEEP.SYNCS 0x989680 ;  /* 0x009896800000a95d */ /* 0x004fea0003900000 */
[----:B------:R-:W2:Y:S02]  /*24d30*/  @!P2 SYNCS.PHASECHK.TRANS64 P2, [R13+URZ+0x2d850], R12 ;  /* 0x02d8500c0d00a5a7 */ /* 0x000ea4000804007f */
[----:B--2---:R-:W-:Y:S05]  /*24d40*/  @!P2 BRA `(.L_x_1547) ;  /* 0xfffffffc00f0a947 */ /* 0x004fea000383ffff */
[----:B------:R-:W-:Y:S05]  /*24d50*/  BRA `(.L_x_1544) ;  /* 0xffffff1400887947 */ /* 0x000fea000383ffff */
.L_x_1560:
[----:B-1----:R1:W2:Y:S02]  /*24d60*/  SYNCS.PHASECHK.TRANS64.TRYWAIT P0, [R11+URZ+0x2d850], R0 ;  /* 0x02d850000b0075a7 */ /* 0x0022a4000800017f */
[----:B--2---:R-:W-:Y:S05]  /*24d70*/  @!P0 NANOSLEEP.SYNCS 0x989680 ;  /* 0x009896800000895d */ /* 0x004fea0003900000 */
[----:B------:R-:W2:Y:S02]  /*24d80*/  @!P0 SYNCS.PHASECHK.TRANS64 P0, [R11+URZ+0x2d850], R0 ;  /* 0x02d850000b0085a7 */ /* 0x000ea4000800007f */
[----:B--2---:R-:W-:Y:S05]  /*24d90*/  @!P0 BRA `(.L_x_1560) ;  /* 0xfffffffc00f08947 */ /* 0x004fea000383ffff */
[----:B------:R-:W-:Y:S05]  /*24da0*/  BRA `(.L_x_1559) ;  /* 0xffffff4c00507947 */ /* 0x000fea000383ffff */
.L_x_1570:
[----:B------:R-:W-:Y:S02]  /*24db0*/  IMAD.MOV.U32 R13, RZ, RZ, R4 ;  /* 0x000000ffff0d7224 */ /* 0x000fe400078e0004 */
[----:B------:R-:W-:Y:S02]  /*24dc0*/  IMAD.MOV.U32 R12, RZ, RZ, RZ ;  /* 0x000000ffff0c7224 */ /* 0x000fe400078e00ff */
[----:B------:R-:W-:Y:S02]  /*24dd0*/  IMAD.MOV.U32 R11, RZ, RZ, 0x1c1f ;  /* 0x00001c1fff0b7424 */ /* 0x000fe400078e00ff */
[----:B------:R-:W-:-:S07]  /*24de0*/  IMAD.MOV.U32 R15, RZ, RZ, -0x1 ;  /* 0xffffffffff0f7424 */ /* 0x000fce00078e00ff */
[----:B-1----:R-:W-:Y:S05]  /*24df0*/  WARPSYNC.COLLECTIVE R15, `(.L_x_1776) ;  /* 0x000000000f087348 */ /* 0x002fea0003c00000 */
[----:B------:R0:W2:Y:S02]  /*24e00*/  SHFL.IDX P6, R14, R13, R12, R11 ;  /* 0x0000000c0d0e7389 */ /* 0x0000a400000c000b */
[----:B012---:R-:W-:Y:S01]  /*24e10*/  ENDCOLLECTIVE ;  /* 0x000000000000791b */ /* 0x007fe20003800000 */
.L_x_1776:
[----:B------:R-:W-:Y:S02]  /*24e20*/  IMAD.MOV.U32 R13, RZ, RZ, R0 ;  /* 0x000000ffff0d7224 */ /* 0x000fe400078e0000 */
[----:B------:R-:W-:-:S07]  /*24e30*/  IMAD.MOV.U32 R3, RZ, RZ, R14 ;  /* 0x000000ffff037224 */ /* 0x000fce00078e000e */
[----:B------:R-:W-:Y:S05]  /*24e40*/  WARPSYNC.COLLECTIVE R15, `(.L_x_1777) ;  /* 0x000000000f087348 */ /* 0x000fea0003c00000 */
[----:B------:R0:W1:Y:S02]  /*24e50*/  SHFL.IDX P6, R14, R13, R12, R11 ;  /* 0x0000000c0d0e7389 */ /* 0x00006400000c000b */
[----:B01----:R-:W-:Y:S01]  /*24e60*/  ENDCOLLECTIVE ;  /* 0x000000000000791b */ /* 0x003fe20003800000 */
.L_x_1777:
[----:B------:R-:W-:Y:S05]  /*24e70*/  BRA `(.L_x_1778) ;  /* 0xffffff7000787947 */ /* 0x000fea000383ffff */
.L_x_1573:
[----:B------:R-:W-:Y:S01]  /*24e80*/  BSSY B1, `(.L_x_1779) ;  /* 0x0000008000017945 */ /* 0x000fe20003800000 */
[----:B----4-:R-:W-:Y:S02]  /*24e90*/  IMAD.MOV.U32 R13, RZ, RZ, R4 ;  /* 0x000000ffff0d7224 */ /* 0x010fe400078e0004 */
[----:B------:R-:W-:Y:S02]  /*24ea0*/  IMAD.MOV.U32 R12, RZ, RZ, 0x1 ;  /* 0x00000001ff0c7424 */ /* 0x000fe400078e00ff */
[----:B------:R-:W-:Y:S02]  /*24eb0*/  IMAD.MOV.U32 R11, RZ, RZ, 0x1c1f ;  /* 0x00001c1fff0b7424 */ /* 0x000fe400078e00ff */
[----:B------:R-:W-:-:S07]  /*24ec0*/  IMAD.MOV.U32 R15, RZ, RZ, -0x1 ;  /* 0xffffffffff0f7424 */ /* 0x000fce00078e00ff */
[----:B0123--:R-:W-:Y:S05]  /*24ed0*/  WARPSYNC.COLLECTIVE R15, `(.L_x_1780) ;  /* 0x000000000f087348 */ /* 0x00ffea0003c00000 */
[----:B---3--:R3:W4:Y:S02]  /*24ee0*/  SHFL.IDX P6, R14, R13, R12, R11 ;  /* 0x0000000c0d0e7389 */ /* 0x00872400000c000b */
[----:B01234-:R-:W-:Y:S01]  /*24ef0*/  ENDCOLLECTIVE ;  /* 0x000000000000791b */ /* 0x01ffe20003800000 */
.L_x_1780:
[----:B------:R-:W-:Y:S05]  /*24f00*/  BSYNC B1 ;  /* 0x0000000000017941 */ /* 0x000fea0003800000 */
.L_x_1779:
[----:B------:R-:W-:Y:S02]  /*24f10*/  IMAD.MOV.U32 R13, RZ, RZ, R0 ;  /* 0x000000ffff0d7224 */ /* 0x000fe400078e0000 */
[----:B------:R-:W-:Y:S02]  /*24f20*/  IMAD.MOV.U32 R12, RZ, RZ, 0x1 ;  /* 0x00000001ff0c7424 */ /* 0x000fe400078e00ff */
[----:B------:R-:W-:Y:S02]  /*24f30*/  IMAD.MOV.U32 R11, RZ, RZ, 0x1c1f ;  /* 0x00001c1fff0b7424 */ /* 0x000fe400078e00ff */
[----:B------:R-:W-:Y:S02]  /*24f40*/  IMAD.MOV.U32 R15, RZ, RZ, -0x1 ;  /* 0xffffffffff0f7424 */ /* 0x000fe400078e00ff */
[----:B------:R-:W-:-:S07]  /*24f50*/  IMAD.MOV.U32 R3, RZ, RZ, R14 ;  /* 0x000000ffff037224 */ /* 0x000fce00078e000e */
[----:B------:R-:W-:Y:S05]  /*24f60*/  WARPSYNC.COLLECTIVE R15, `(.L_x_1781) ;  /* 0x000000000f087348 */ /* 0x000fea0003c00000 */
[----:B------:R0:W1:Y:S02]  /*24f70*/  SHFL.IDX P6, R14, R13, R12, R11 ;  /* 0x0000000c0d0e7389 */ /* 0x00006400000c000b */
[----:B01----:R-:W-:Y:S01]  /*24f80*/  ENDCOLLECTIVE ;  /* 0x000000000000791b */ /* 0x003fe20003800000 */
.L_x_1781:
[----:B------:R-:W-:Y:S05]  /*24f90*/  BRA `(.L_x_1782) ;  /* 0xffffff70008c7947 */ /* 0x000fea000383ffff */
.L_x_1598:
[----:B------:R-:W1:Y:S01]  /*24fa0*/  S2R R11, SR_TID.X ;  /* 0x00000000000b7919 */ /* 0x000e620000002100 */
[----:B------:R-:W-:Y:S01]  /*24fb0*/  BSSY B1, `(.L_x_1783) ;  /* 0x000000a000017945 */ /* 0x000fe20003800000 */
[----:B0-----:R-:W-:Y:S02]  /*24fc0*/  IMAD.MOV.U32 R12, RZ, RZ, RZ ;  /* 0x000000ffff0c7224 */ /* 0x001fe400078e00ff */
[----:B------:R-:W-:Y:S01]  /*24fd0*/  IMAD.MOV.U32 R15, RZ, RZ, -0x1 ;  /* 0xffffffffff0f7424 */ /* 0x000fe200078e00ff */
[----:B-1----:R-:W-:-:S04]  /*24fe0*/  SHF.R.U32.HI R11, RZ, 0x5, R11 ;  /* 0x00000005ff0b7819 */ /* 0x002fc8000001160b */
[----:B------:R-:W-:-:S05]  /*24ff0*/  LOP3.LUT R11, R11, 0x3, RZ, 0xc0, !PT ;  /* 0x000000030b0b7812 */ /* 0x000fca00078ec0ff */
[----:B------:R-:W-:Y:S02]  /*25000*/  IMAD.MOV.U32 R13, RZ, RZ, R11 ;  /* 0x000000ffff0d7224 */ /* 0x000fe400078e000b */
[----:B------:R-:W-:-:S07]  /*25010*/  IMAD.MOV.U32 R11, RZ, RZ, 0x1f ;  /* 0x0000001fff0b7424 */ /* 0x000fce00078e00ff */
[----:B------:R-:W-:Y:S05]  /*25020*/  WARPSYNC.COLLECTIVE R15, `(.L_x_1784) ;  /* 0x000000000f087348 */ /* 0x000fea0003c00000 */
[----:B------:R0:W1:Y:S02]  /*25030*/  SHFL.IDX P6, R14, R13, R12, R11 ;  /* 0x0000000c0d0e7389 */ /* 0x00006400000c000b */
[----:B01----:R-:W-:Y:S01]  /*25040*/  ENDCOLLECTIVE ;  /* 0x000000000000791b */ /* 0x003fe20003800000 */
.L_x_1784:
[----:B------:R-:W-:Y:S05]  /*25050*/  BSYNC B1 ;  /* 0x0000000000017941 */ /* 0x000fea0003800000 */
.L_x_1783:
[----:B------:R-:W-:Y:S05]  /*25060*/  BRA `(.L_x_1785) ;  /* 0xffffff8800b07947 */ /* 0x000fea000383ffff */
.L_x_1600:
[----:B------:R-:W-:Y:S01]  /*25070*/  BSSY B1, `(.L_x_1786) ;  /* 0x0000006000017945 */ /* 0x000fe20003800000 */
[----:B------:R-:W-:-:S07]  /*25080*/  IMAD.MOV.U32 R15, RZ, RZ, -0x1 ;  /* 0xffffffffff0f7424 */ /* 0x000fce00078e00ff */
[----:B01----:R-:W-:Y:S05]  /*25090*/  WARPSYNC.COLLECTIVE R15, `(.L_x_1787) ;  /* 0x000000000f0c7348 */ /* 0x003fea0003c00000 */
[----:B------:R-:W-:Y:S02]  /*250a0*/  ELECT P6, UR62, PT ;  /* 0x00000000003e782f */ /* 0x000fe400038c0000 */
[----:B------:R-:W-:Y:S01]  /*250b0*/  MOV R14, UR62 ;  /* 0x0000003e000e7c02 */ /* 0x000fe20008000f00 */
[----:B01----:R-:W-:Y:S10]  /*250c0*/  ENDCOLLECTIVE ;  /* 0x000000000000791b */ /* 0x003ff40003800000 */
.L_x_1787:
[----:B------:R-:W-:Y:S05]  /*250d0*/  BSYNC B1 ;  /* 0x0000000000017941 */ /* 0x000fea0003800000 */
.L_x_1786:
[----:B------:R-:W-:Y:S05]  /*250e0*/  BRA `(.L_x_1599) ;  /* 0xffffff8800a87947 */ /* 0x000fea000383ffff */
.L_x_1602:
[----:B-1----:R1:W2:Y:S02]  /*250f0*/  SYNCS.PHASECHK.TRANS64.TRYWAIT P0, [R22+URZ+0x2d820], R3 ;  /* 0x02d82003160075a7 */ /* 0x0022a4000800017f */
[----:B--2---:R-:W-:Y:S05]  /*25100*/  @!P0 NANOSLEEP.SYNCS 0x989680 ;  /* 0x009896800000895d */ /* 0x004fea0003900000 */
[----:B------:R-:W2:Y:S02]  /*25110*/  @!P0 SYNCS.PHASECHK.TRANS64 P0, [R22+URZ+0x2d820], R3 ;  /* 0x02d82003160085a7 */ /* 0x000ea4000800007f */
[----:B--2---:R-:W-:Y:S05]  /*25120*/  @!P0 BRA `(.L_x_1602) ;  /* 0xfffffffc00f08947 */ /* 0x004fea000383ffff */
[----:B------:R-:W-:Y:S05]  /*25130*/  BRA `(.L_x_1788) ;  /* 0xffffff8800b87947 */ /* 0x000fea000383ffff */
.L_x_1606:
[----:B--2---:R2:W3:Y:S02]  /*25140*/  SYNCS.PHASECHK.TRANS64.TRYWAIT P0, [R11+URZ+0x2d8a0], R10 ;  /* 0x02d8a00a0b0075a7 */ /* 0x0044e4000800017f */
[----:B---3--:R-:W-:Y:S05]  /*25150*/  @!P0 NANOSLEEP.SYNCS 0x989680 ;  /* 0x009896800000895d */ /* 0x008fea0003900000 */
[----:B------:R-:W3:Y:S02]  /*25160*/  @!P0 SYNCS.PHASECHK.TRANS64 P0, [R11+URZ+0x2d8a0], R10 ;  /* 0x02d8a00a0b0085a7 */ /* 0x000ee4000800007f */
[----:B---3--:R-:W-:Y:S05]  /*25170*/  @!P0 BRA `(.L_x_1606) ;  /* 0xfffffffc00f08947 */ /* 0x008fea000383ffff */
[----:B------:R-:W-:Y:S05]  /*25180*/  BRA `(.L_x_1789) ;  /* 0xffffff8800d07947 */ /* 0x000fea000383ffff */
.L_x_1613:
[----:B0-----:R0:W1:Y:S02]  /*25190*/  SYNCS.PHASECHK.TRANS64.TRYWAIT P0, [R11+URZ+0x2d8c0], R10 ;  /* 0x02d8c00a0b0075a7 */ /* 0x001064000800017f */
[----:B-1----:R-:W-:Y:S05]  /*251a0*/  @!P0 NANOSLEEP.SYNCS 0x989680 ;  /* 0x009896800000895d */ /* 0x002fea0003900000 */
[----:B------:R-:W1:Y:S02]  /*251b0*/  @!P0 SYNCS.PHASECHK.TRANS64 P0, [R11+URZ+0x2d8c0], R10 ;  /* 0x02d8c00a0b0085a7 */ /* 0x000e64000800007f */
[----:B-1----:R-:W-:Y:S05]  /*251c0*/  @!P0 BRA `(.L_x_1613) ;  /* 0xfffffffc00f08947 */ /* 0x002fea000383ffff */
[----:B------:R-:W-:Y:S05]  /*251d0*/  BRA `(.L_x_1790) ;  /* 0xffffff8c00cc7947 */ /* 0x000fea000383ffff */
.L_x_1622:
[----:B-1----:R1:W2:Y:S02]  /*251e0*/  SYNCS.PHASECHK.TRANS64.TRYWAIT P1, [R6+URZ+0x2d8a0], R3 ;  /* 0x02d8a003060075a7 */ /* 0x0022a4000802017f */
[----:B--2---:R-:W-:Y:S05]  /*251f0*/  @!P1 NANOSLEEP.SYNCS 0x989680 ;  /* 0x009896800000995d */ /* 0x004fea0003900000 */
[----:B------:R-:W2:Y:S02]  /*25200*/  @!P1 SYNCS.PHASECHK.TRANS64 P1, [R6+URZ+0x2d8a0], R3 ;  /* 0x02d8a003060095a7 */ /* 0x000ea4000802007f */
[----:B--2---:R-:W-:Y:S05]  /*25210*/  @!P1 BRA `(.L_x_1622) ;  /* 0xfffffffc00f09947 */ /* 0x004fea000383ffff */
[----:B------:R-:W-:Y:S05]  /*25220*/  BRA `(.L_x_1791) ;  /* 0xffffff9400007947 */ /* 0x000fea000383ffff */
.L_x_1629:
[----:B0-----:R0:W2:Y:S02]  /*25230*/  SYNCS.PHASECHK.TRANS64.TRYWAIT P1, [R6+URZ+0x2d8c0], R3 ;  /* 0x02d8c003060075a7 */ /* 0x0010a4000802017f */
[----:B--2---:R-:W-:Y:S05]  /*25240*/  @!P1 NANOSLEEP.SYNCS 0x989680 ;  /* 0x009896800000995d */ /* 0x004fea0003900000 */
[----:B------:R-:W2:Y:S02]  /*25250*/  @!P1 SYNCS.PHASECHK.TRANS64 P1, [R6+URZ+0x2d8c0], R3 ;  /* 0x02d8c003060095a7 */ /* 0x000ea4000802007f */
[----:B--2---:R-:W-:Y:S05]  /*25260*/  @!P1 BRA `(.L_x_1629) ;  /* 0xfffffffc00f09947 */ /* 0x004fea000383ffff */
[----:B------:R-:W-:Y:S05]  /*25270*/  BRA `(.L_x_1792) ;  /* 0xffffff9400f87947 */ /* 0x000fea000383ffff */
.L_x_1652:
[----:B------:R-:W2:Y:S01]  /*25280*/  S2R R20, SR_TID.X ;  /* 0x0000000000147919 */ /* 0x000ea20000002100 */
[----:B------:R-:W-:Y:S01]  /*25290*/  BSSY B0, `(.L_x_1793) ;  /* 0x000000a000007945 */ /* 0x000fe20003800000 */
[----:B0-----:R-:W-:Y:S02]  /*252a0*/  IMAD.MOV.U32 R12, RZ, RZ, RZ ;  /* 0x000000ffff0c7224 */ /* 0x001fe400078e00ff */
[----:B------:R-:W-:Y:S02]  /*252b0*/  IMAD.MOV.U32 R11, RZ, RZ, 0x1f ;  /* 0x0000001fff0b7424 */ /* 0x000fe400078e00ff */
[----:B------:R-:W-:Y:S01]  /*252c0*/  IMAD.MOV.U32 R15, RZ, RZ, -0x1 ;  /* 0xffffffffff0f7424 */ /* 0x000fe200078e00ff */
[----:B--2---:R-:W-:-:S04]  /*252d0*/  SHF.R.U32.HI R20, RZ, 0x5, R20 ;  /* 0x00000005ff147819 */ /* 0x004fc80000011614 */
[----:B------:R-:W-:-:S05]  /*252e0*/  LOP3.LUT R20, R20, 0x3, RZ, 0xc0, !PT ;  /* 0x0000000314147812 */ /* 0x000fca00078ec0ff */
[----:B------:R-:W-:-:S07]  /*252f0*/  IMAD.MOV.U32 R13, RZ, RZ, R20 ;  /* 0x000000ffff0d7224 */ /* 0x000fce00078e0014 */
[----:B-1----:R-:W-:Y:S05]  /*25300*/  WARPSYNC.COLLECTIVE R15, `(.L_x_1794) ;  /* 0x000000000f087348 */ /* 0x002fea0003c00000 */
[----:B------:R0:W2:Y:S02]  /*25310*/  SHFL.IDX P6, R14, R13, R12, R11 ;  /* 0x0000000c0d0e7389 */ /* 0x0000a400000c000b */
[----:B012---:R-:W-:Y:S01]  /*25320*/  ENDCOLLECTIVE ;  /* 0x000000000000791b */ /* 0x007fe20003800000 */
.L_x_1794:
[----:B------:R-:W-:Y:S05]  /*25330*/  BSYNC B0 ;  /* 0x0000000000007941 */ /* 0x000fea0003800000 */
.L_x_1793:
[----:B------:R-:W-:Y:S05]  /*25340*/  BRA `(.L_x_1795) ;  /* 0xffffffa400807947 */ /* 0x000fea000383ffff */
.L_x_1654:
[----:B------:R-:W-:Y:S01]  /*25350*/  BSSY B0, `(.L_x_1796) ;  /* 0x0000006000007945 */ /* 0x000fe20003800000 */
[----:B------:R-:W-:-:S07]  /*25360*/  IMAD.MOV.U32 R15, RZ, RZ, -0x1 ;  /* 0xffffffffff0f7424 */ /* 0x000fce00078e00ff */
[----:B012---:R-:W-:Y:S05]  /*25370*/  WARPSYNC.COLLECTIVE R15, `(.L_x_1797) ;  /* 0x000000000f0c7348 */ /* 0x007fea0003c00000 */
[----:B------:R-:W-:Y:S02]  /*25380*/  ELECT P6, UR62, PT ;  /* 0x00000000003e782f */ /* 0x000fe400038c0000 */
[----:B------:R-:W-:Y:S01]  /*25390*/  MOV R14, UR62 ;  /* 0x0000003e000e7c02 */ /* 0x000fe20008000f00 */
[----:B012---:R-:W-:Y:S10]  /*253a0*/  ENDCOLLECTIVE ;  /* 0x000000000000791b */ /* 0x007ff40003800000 */
.L_x_1797:
[----:B------:R-:W-:Y:S05]  /*253b0*/  BSYNC B0 ;  /* 0x0000000000007941 */ /* 0x000fea0003800000 */
.L_x_1796:
[----:B------:R-:W-:Y:S05]  /*253c0*/  BRA `(.L_x_1798) ;  /* 0xffffffa400887947 */ /* 0x000fea000383ffff */
.L_x_1656:
[----:B--2---:R2:W3:Y:S02]  /*253d0*/  SYNCS.PHASECHK.TRANS64.TRYWAIT P0, [R0+URZ+0x2d840], R2 ;  /* 0x02d84002000075a7 */ /* 0x0044e4000800017f */
[----:B---3--:R-:W-:Y:S05]  /*253e0*/  @!P0 NANOSLEEP.SYNCS 0x989680 ;  /* 0x009896800000895d */ /* 0x008fea0003900000 */
[----:B------:R-:W3:Y:S02]  /*253f0*/  @!P0 SYNCS.PHASECHK.TRANS64 P0, [R0+URZ+0x2d840], R2 ;  /* 0x02d84002000085a7 */ /* 0x000ee4000800007f */
[----:B---3--:R-:W-:Y:S05]  /*25400*/  @!P0 BRA `(.L_x_1656) ;  /* 0xfffffffc00f08947 */ /* 0x008fea000383ffff */
[----:B------:R-:W-:Y:S05]  /*25410*/  BRA `(.L_x_1799) ;  /* 0xffffffa400d87947 */ /* 0x000fea000383ffff */
.L_x_1660:
        /* <DEDUP_REMOVED lines=13> */
.L_x_1800:
[----:B------:R-:W-:Y:S02]  /*254f0*/  IMAD.MOV.U32 R13, RZ, RZ, R4 ;  /* 0x000000ffff0d7224 */ /* 0x000fe400078e0004 */
[----:B------:R-:W-:-:S07]  /*25500*/  IMAD.MOV.U32 R2, RZ, RZ, R14 ;  /* 0x000000ffff027224 */ /* 0x000fce00078e000e */
[----:B------:R-:W-:Y:S05]  /*25510*/  WARPSYNC.COLLECTIVE R15, `(.L_x_1801) ;  /* 0x000000000f087348 */ /* 0x000fea0003c00000 */
[----:B------:R0:W1:Y:S02]  /*25520*/  SHFL.IDX P6, R14, R13, R12, R11 ;  /* 0x0000000c0d0e7389 */ /* 0x00006400000c000b */
[----:B01----:R-:W-:Y:S01]  /*25530*/  ENDCOLLECTIVE ;  /* 0x000000000000791b */ /* 0x003fe20003800000 */
.L_x_1801:
[----:B------:R-:W-:Y:S02]  /*25540*/  IMAD.MOV.U32 R13, RZ, RZ, R0 ;  /* 0x000000ffff0d7224 */ /* 0x000fe400078e0000 */
[----:B------:R-:W-:Y:S02]  /*25550*/  IMAD.MOV.U32 R12, RZ, RZ, 0x1 ;  /* 0x00000001ff0c7424 */ /* 0x000fe400078e00ff */
[----:B------:R-:W-:-:S07]  /*25560*/  IMAD.MOV.U32 R3, RZ, RZ, R14 ;  /* 0x000000ffff037224 */ /* 0x000fce00078e000e */
[----:B------:R-:W-:Y:S05]  /*25570*/  WARPSYNC.COLLECTIVE R15, `(.L_x_1802) ;  /* 0x000000000f087348 */ /* 0x000fea0003c00000 */
[----:B------:R0:W1:Y:S02]  /*25580*/  SHFL.IDX P6, R14, R13, R12, R11 ;  /* 0x0000000c0d0e7389 */ /* 0x00006400000c000b */
[----:B01----:R-:W-:Y:S01]  /*25590*/  ENDCOLLECTIVE ;  /* 0x000000000000791b */ /* 0x003fe20003800000 */
.L_x_1802:
        /* <DEDUP_REMOVED lines=17> */
.L_x_1803:
[----:B------:R-:W-:Y:S02]  /*256b0*/  IMAD.MOV.U32 R13, RZ, RZ, R0 ;  /* 0x000000ffff0d7224 */ /* 0x000fe400078e0000 */
[----:B------:R-:W-:Y:S02]  /*256c0*/  IMAD.MOV.U32 R12, RZ, RZ, 0x2 ;  /* 0x00000002ff0c7424 */ /* 0x000fe400078e00ff */
[----:B------:R-:W-:-:S07]  /*256d0*/  IMAD.MOV.U32 R3, RZ, RZ, R14 ;  /* 0x000000ffff037224 */ /* 0x000fce00078e000e */
[----:B------:R-:W-:Y:S05]  /*256e0*/  WARPSYNC.COLLECTIVE R15, `(.L_x_1804) ;  /* 0x000000000f087348 */ /* 0x000fea0003c00000 */
[----:B------:R0:W1:Y:S02]  /*256f0*/  SHFL.IDX P6, R14, R13, R12, R11 ;  /* 0x0000000c0d0e7389 */ /* 0x00006400000c000b */
[----:B01----:R-:W-:Y:S01]  /*25700*/  ENDCOLLECTIVE ;  /* 0x000000000000791b */ /* 0x003fe20003800000 */
.L_x_1804:
        /* <DEDUP_REMOVED lines=18> */
.L_x_1805:
[----:B------:R-:W-:Y:S02]  /*25830*/  IMAD.MOV.U32 R13, RZ, RZ, R0 ;  /* 0x000000ffff0d7224 */ /* 0x000fe400078e0000 */
[----:B------:R-:W-:Y:S02]  /*25840*/  IMAD.MOV.U32 R12, RZ, RZ, 0x3 ;  /* 0x00000003ff0c7424 */ /* 0x000fe400078e00ff */
[----:B------:R-:W-:-:S07]  /*25850*/  IMAD.MOV.U32 R3, RZ, RZ, R14 ;  /* 0x000000ffff037224 */ /* 0x000fce00078e000e */
[----:B------:R-:W-:Y:S05]  /*25860*/  WARPSYNC.COLLECTIVE R15, `(.L_x_1806) ;  /* 0x000000000f087348 */ /* 0x000fea0003c00000 */
[----:B------:R0:W1:Y:S02]  /*25870*/  SHFL.IDX P6, R14, R13, R12, R11 ;  /* 0x0000000c0d0e7389 */ /* 0x00006400000c000b */
[----:B01----:R-:W-:Y:S01]  /*25880*/  ENDCOLLECTIVE ;  /* 0x000000000000791b */ /* 0x003fe20003800000 */
.L_x_1806:
        /* <DEDUP_REMOVED lines=10> */
.L_x_1807:
        /* <DEDUP_REMOVED lines=8> */
[----:B0-----:R-:W-:Y:S02]  /*259b0*/  IMAD.MOV.U32 R2, RZ, RZ, R14 ;  /* 0x000000ffff027224 */ /* 0x001fe400078e000e */
[----:B------:R-:W-:-:S07]  /*259c0*/  VIADD R3, R6, 0x60 ;  /* 0x0000006006037836 */ /* 0x000fce0000000000 */
[----:B------:R-:W-:Y:S05]  /*259d0*/  WARPSYNC.COLLECTIVE R15, `(.L_x_1808) ;  /* 0x000000000f087348 */ /* 0x000fea0003c00000 */
[----:B------:R0:W1:Y:S02]  /*259e0*/  SHFL.IDX P6, R14, R13, R12, R11 ;  /* 0x0000000c0d0e7389 */ /* 0x00006400000c000b */
[----:B01----:R-:W-:Y:S01]  /*259f0*/  ENDCOLLECTIVE ;  /* 0x000000000000791b */ /* 0x003fe20003800000 */
.L_x_1808:
[----:B------:R-:W-:Y:S01]  /*25a00*/  ISETP.GE.AND P3, PT, R3, R5, PT ;  /* 0x000000050300720c */ /* 0x000fe20003f66270 */
[----:B------:R-:W-:-:S12]  /*25a10*/  IMAD.MOV.U32 R13, RZ, RZ, R8 ;  /* 0x000000ffff0d7224 */ /* 0x000fd800078e0008 */
[----:B------:R-:W-:-:S05]  /*25a20*/  @!P3 LEA R2, P5, R20, R2, 0x1 ;  /* 0x000000021402b211 */ /* 0x000fca00078a08ff */
[----:B------:R-:W-:Y:S02]  /*25a30*/  @!P3 IMAD.X R3, RZ, RZ, R0, P5 ;  /* 0x000000ffff03b224 */ /* 0x000fe400028e0600 */
[----:B------:R-:W-:-:S07]  /*25a40*/  IMAD.MOV.U32 R0, RZ, RZ, R14 ;  /* 0x000000ffff007224 */ /* 0x000fce00078e000e */
[----:B------:R-:W-:Y:S05]  /*25a50*/  WARPSYNC.COLLECTIVE R15, `(.L_x_1809) ;  /* 0x000000000f087348 */ /* 0x000fea0003c00000 */
[----:B------:R0:W1:Y:S02]  /*25a60*/  SHFL.IDX P6, R14, R13, R12, R11 ;  /* 0x0000000c0d0e7389 */ /* 0x00006400000c000b */
[----:B01----:R-:W-:Y:S01]  /*25a70*/  ENDCOLLECTIVE ;  /* 0x000000000000791b */ /* 0x003fe20003800000 */
.L_x_1809:
[----:B------:R-:W-:Y:S01]  /*25a80*/  @!PT LDS RZ, [RZ] ;  /* 0x00000000fffff984 */ /* 0x000fe20000000800 */
[----:B------:R-:W-:Y:S01]  /*25a90*/  @!PT LDS RZ, [RZ] ;  /* 0x00000000fffff984 */ /* 0x000fe20000000800 */
[----:B------:R-:W-:Y:S01]  /*25aa0*/  @!PT LDS RZ, [RZ] ;  /* 0x00000000fffff984 */ /* 0x000fe20000000800 */
[----:B------:R0:W-:Y:S04]  /*25ab0*/  @!P3 LDGSTS.E.BYPASS.LTC128B.128 [R9+0xdc00], desc[UR38][R2.64], !P2 ;  /* 0x0dc000000209bfae */ /* 0x0001e8000d101d66 */
[----:B------:R0:W-:Y:S04]  /*25ac0*/  @!P3 LDGSTS.E.BYPASS.LTC128B.128 [R9+0x10c00], desc[UR38][R2.64+0x40], !P1 ;  /* 0x10c000400209bfae */ /* 0x0001e8000c901d66 */
[----:B------:R0:W-:Y:S01]  /*25ad0*/  @!P3 LDGSTS.E.BYPASS.LTC128B.128 [R9+0x13c00], desc[UR38][R2.64+0x80], !P0 ;  /* 0x13c000800209bfae */ /* 0x0001e2000c101d66 */
[----:B------:R-:W-:Y:S02]  /*25ae0*/  IMAD.MOV.U32 R13, RZ, RZ, R7 ;  /* 0x000000ffff0d7224 */ /* 0x000fe400078e0007 */
[----:B------:R-:W-:-:S02]  /*25af0*/  IMAD.MOV.U32 R12, RZ, RZ, 0x1 ;  /* 0x00000001ff0c7424 */ /* 0x000fc400078e00ff */
[----:B------:R-:W-:-:S07]  /*25b00*/  IMAD.MOV.U32 R4, RZ, RZ, R14 ;  /* 0x000000ffff047224 */ /* 0x000fce00078e000e */
[----:B0-----:R-:W-:Y:S05]  /*25b10*/  WARPSYNC.COLLECTIVE R15, `(.L_x_1810) ;  /* 0x000000000f087348 */ /* 0x001fea0003c00000 */
[----:B------:R1:W2:Y:S02]  /*25b20*/  SHFL.IDX P6, R14, R13, R12, R11 ;  /* 0x0000000c0d0e7389 */ /* 0x0002a400000c000b */
[----:B012---:R-:W-:Y:S01]  /*25b30*/  ENDCOLLECTIVE ;  /* 0x000000000000791b */ /* 0x007fe20003800000 */
.L_x_1810:
[----:B------:R-:W-:-:S05]  /*25b40*/  VIADD R2, R6, 0x80 ;  /* 0x0000008006027836 */ /* 0x000fca0000000000 */
[----:B------:R-:W-:Y:S01]  /*25b50*/  ISETP.GE.AND P3, PT, R2, R5, PT ;  /* 0x000000050200720c */ /* 0x000fe20003f66270 */
[----:B------:R-:W-:-:S12]  /*25b60*/  IMAD.MOV.U32 R13, RZ, RZ, R8 ;  /* 0x000000ffff0d7224 */ /* 0x000fd800078e0008 */
[----:B------:R-:W-:Y:S01]  /*25b70*/  @!P3 LEA R4, P5, R20, R4, 0x1 ;  /* 0x000000041404b211 */ /* 0x000fe200078a08ff */
[----:B------:R-:W-:-:S12]  /*25b80*/  IMAD.MOV.U32 R7, RZ, RZ, R14 ;  /* 0x000000ffff077224 */ /* 0x000fd800078e000e */
[----:B------:R-:W-:Y:S05]  /*25b90*/  WARPSYNC.COLLECTIVE R15, `(.L_x_1811) ;  /* 0x000000000f087348 */ /* 0x000fea0003c00000 */
[----:B------:R0:W1:Y:S02]  /*25ba0*/  SHFL.IDX P6, R14, R13, R12, R11 ;  /* 0x0000000c0d0e7389 */ /* 0x00006400000c000b */
[----:B01----:R-:W-:Y:S01]  /*25bb0*/  ENDCOLLECTIVE ;  /* 0x000000000000791b */ /* 0x003fe20003800000 */
.L_x_1811:
        /* <DEDUP_REMOVED lines=11> */
.L_x_1663:
[----:B0-----:R0:W1:Y:S02]  /*25c70*/  SYNCS.PHASECHK.TRANS64.TRYWAIT P0, [R22+URZ+0x2d820], R3 ;  /* 0x02d82003160075a7 */ /* 0x001064000800017f */
[----:B-1----:R-:W-:Y:S05]  /*25c80*/  @!P0 NANOSLEEP.SYNCS 0x989680 ;  /* 0x009896800000895d */ /* 0x002fea0003900000 */
[----:B------:R-:W1:Y:S02]  /*25c90*/  @!P0 SYNCS.PHASECHK.TRANS64 P0, [R22+URZ+0x2d820], R3 ;  /* 0x02d82003160085a7 */ /* 0x000e64000800007f */
[----:B-1----:R-:W-:Y:S05]  /*25ca0*/  @!P0 BRA `(.L_x_1663) ;  /* 0xfffffffc00f08947 */ /* 0x002fea000383ffff */
[----:B------:R-:W-:Y:S05]  /*25cb0*/  BRA `(.L_x_1813) ;  /* 0xffffffac00d07947 */ /* 0x000fea000383ffff */
.L_x_1672:
[----:B0-----:R0:W2:Y:S02]  /*25cc0*/  SYNCS.PHASECHK.TRANS64.TRYWAIT P0, [R3+URZ+0x2d840], R2 ;  /* 0x02d84002030075a7 */ /* 0x0010a4000800017f */
[----:B--2---:R-:W-:Y:S05]  /*25cd0*/  @!P0 NANOSLEEP.SYNCS 0x989680 ;  /* 0x009896800000895d */ /* 0x004fea0003900000 */
[----:B------:R-:W2:Y:S02]  /*25ce0*/  @!P0 SYNCS.PHASECHK.TRANS64 P0, [R3+URZ+0x2d840], R2 ;  /* 0x02d84002030085a7 */ /* 0x000ea4000800007f */
[----:B--2---:R-:W-:Y:S05]  /*25cf0*/  @!P0 BRA `(.L_x_1672) ;  /* 0xfffffffc00f08947 */ /* 0x004fea000383ffff */
[----:B------:R-:W-:Y:S05]  /*25d00*/  BRA `(.L_x_1814) ;  /* 0xffffffb0008c7947 */ /* 0x000fea000383ffff */
.L_x_1679:
[----:B0-----:R0:W1:Y:S02]  /*25d10*/  SYNCS.PHASECHK.TRANS64.TRYWAIT P0, [R3+URZ+0x60], R2 ;  /* 0x00006002030075a7 */ /* 0x001064000800017f */
[----:B-1----:R-:W-:Y:S05]  /*25d20*/  @!P0 NANOSLEEP.SYNCS 0x989680 ;  /* 0x009896800000895d */ /* 0x002fea0003900000 */
[----:B------:R-:W1:Y:S02]  /*25d30*/  @!P0 SYNCS.PHASECHK.TRANS64 P0, [R3+URZ+0x60], R2 ;  /* 0x00006002030085a7 */ /* 0x000e64000800007f */
[----:B-1----:R-:W-:Y:S05]  /*25d40*/  @!P0 BRA `(.L_x_1679) ;  /* 0xfffffffc00f08947 */ /* 0x002fea000383ffff */
[----:B------:R-:W-:Y:S05]  /*25d50*/  BRA `(.L_x_1815) ;  /* 0xffffffb400987947 */ /* 0x000fea000383ffff */
.L_x_1689:
[----:B0-----:R0:W2:Y:S02]  /*25d60*/  SYNCS.PHASECHK.TRANS64.TRYWAIT P0, [R3+URZ+0x2d840], R2 ;  /* 0x02d84002030075a7 */ /* 0x0010a4000800017f */
[----:B--2---:R-:W-:Y:S05]  /*25d70*/  @!P0 NANOSLEEP.SYNCS 0x989680 ;  /* 0x009896800000895d */ /* 0x004fea0003900000 */
[----:B------:R-:W2:Y:S02]  /*25d80*/  @!P0 SYNCS.PHASECHK.TRANS64 P0, [R3+URZ+0x2d840], R2 ;  /* 0x02d84002030085a7 */ /* 0x000ea4000800007f */
[----:B--2---:R-:W-:Y:S05]  /*25d90*/  @!P0 BRA `(.L_x_1689) ;  /* 0xfffffffc00f08947 */ /* 0x004fea000383ffff */
[----:B------:R-:W-:Y:S05]  /*25da0*/  BRA `(.L_x_1816) ;  /* 0xffffffbc00587947 */ /* 0x000fea000383ffff */
.L_x_1696:
[----:B0-----:R0:W1:Y:S02]  /*25db0*/  SYNCS.PHASECHK.TRANS64.TRYWAIT P0, [R11+URZ+0x60], R26 ;  /* 0x0000601a0b0075a7 */ /* 0x001064000800017f */
[----:B-1----:R-:W-:Y:S05]  /*25dc0*/  @!P0 NANOSLEEP.SYNCS 0x989680 ;  /* 0x009896800000895d */ /* 0x002fea0003900000 */
[----:B------:R-:W1:Y:S02]  /*25dd0*/  @!P0 SYNCS.PHASECHK.TRANS64 P0, [R11+URZ+0x60], R26 ;  /* 0x0000601a0b0085a7 */ /* 0x000e64000800007f */
[----:B-1----:R-:W-:Y:S05]  /*25de0*/  @!P0 BRA `(.L_x_1696) ;  /* 0xfffffffc00f08947 */ /* 0x002fea000383ffff */
[----:B------:R-:W-:Y:S05]  /*25df0*/  BRA `(.L_x_1817) ;  /* 0xffffffc000647947 */ /* 0x000fea000383ffff */
.L_x_1706:
[----:B0-----:R0:W2:Y:S02]  /*25e00*/  SYNCS.PHASECHK.TRANS64.TRYWAIT P0, [R2+URZ+0x2d840], R3 ;  /* 0x02d84003020075a7 */ /* 0x0010a4000800017f */
[----:B--2---:R-:W-:Y:S05]  /*25e10*/  @!P0 NANOSLEEP.SYNCS 0x989680 ;  /* 0x009896800000895d */ /* 0x004fea0003900000 */
[----:B------:R-:W2:Y:S02]  /*25e20*/  @!P0 SYNCS.PHASECHK.TRANS64 P0, [R2+URZ+0x2d840], R3 ;  /* 0x02d84003020085a7 */ /* 0x000ea4000800007f */
[----:B--2---:R-:W-:Y:S05]  /*25e30*/  @!P0 BRA `(.L_x_1706) ;  /* 0xfffffffc00f08947 */ /* 0x004fea000383ffff */
[----:B------:R-:W-:Y:S05]  /*25e40*/  BRA `(.L_x_1818) ;  /* 0xffffffc400f07947 */ /* 0x000fea000383ffff */
.L_x_1713:
[----:B0-----:R0:W1:Y:S02]  /*25e50*/  SYNCS.PHASECHK.TRANS64.TRYWAIT P0, [R7+URZ+0x60], R2 ;  /* 0x00006002070075a7 */ /* 0x001064000800017f */
[----:B-1----:R-:W-:Y:S05]  /*25e60*/  @!P0 NANOSLEEP.SYNCS 0x989680 ;  /* 0x009896800000895d */ /* 0x002fea0003900000 */
[----:B------:R-:W1:Y:S02]  /*25e70*/  @!P0 SYNCS.PHASECHK.TRANS64 P0, [R7+URZ+0x60], R2 ;  /* 0x00006002070085a7 */ /* 0x000e64000800007f */
[----:B-1----:R-:W-:Y:S05]  /*25e80*/  @!P0 BRA `(.L_x_1713) ;  /* 0xfffffffc00f08947 */ /* 0x002fea000383ffff */
[----:B------:R-:W-:Y:S05]  /*25e90*/  BRA `(.L_x_1819) ;  /* 0xffffffcc00007947 */ /* 0x000fea000383ffff */
.L_x_1725:
[----:B0-----:R0:W1:Y:S02]  /*25ea0*/  SYNCS.PHASECHK.TRANS64.TRYWAIT P0, [R3+URZ+0x2d860], R0 ;  /* 0x02d86000030075a7 */ /* 0x001064000800017f */
[----:B-1----:R-:W-:Y:S05]  /*25eb0*/  @!P0 NANOSLEEP.SYNCS 0x989680 ;  /* 0x009896800000895d */ /* 0x002fea0003900000 */
[----:B------:R-:W1:Y:S02]  /*25ec0*/  @!P0 SYNCS.PHASECHK.TRANS64 P0, [R3+URZ+0x2d860], R0 ;  /* 0x02d86000030085a7 */ /* 0x000e64000800007f */
[----:B-1----:R-:W-:Y:S05]  /*25ed0*/  @!P0 BRA `(.L_x_1725) ;  /* 0xfffffffc00f08947 */ /* 0x002fea000383ffff */
[----:B------:R-:W-:Y:S05]  /*25ee0*/  BRA `(.L_x_1820) ;  /* 0xffffffd000787947 */ /* 0x000fea000383ffff */
.L_x_1733:
[----:B------:R-:W-:Y:S01]  /*25ef0*/  BSSY B0, `(.L_x_1821) ;  /* 0x0000008000007945 */ /* 0x000fe20003800000 */
[----:B------:R-:W-:Y:S02]  /*25f00*/  IMAD.MOV.U32 R13, RZ, RZ, R16 ;  /* 0x000000ffff0d7224 */ /* 0x000fe400078e0010 */
[----:B0-----:R-:W-:Y:S02]  /*25f10*/  IMAD.MOV.U32 R12, RZ, RZ, RZ ;  /* 0x000000ffff0c7224 */ /* 0x001fe400078e00ff */
[----:B------:R-:W-:Y:S02]  /*25f20*/  IMAD.MOV.U32 R11, RZ, RZ, 0x1f ;  /* 0x0000001fff0b7424 */ /* 0x000fe400078e00ff */
[----:B------:R-:W-:-:S07]  /*25f30*/  IMAD.MOV.U32 R15, RZ, RZ, -0x1 ;  /* 0xffffffffff0f7424 */ /* 0x000fce00078e00ff */
[----:B------:R-:W-:Y:S05]  /*25f40*/  WARPSYNC.COLLECTIVE R15, `(.L_x_1822) ;  /* 0x000000000f087348 */ /* 0x000fea0003c00000 */
[----:B------:R0:W1:Y:S02]  /*25f50*/  SHFL.IDX P6, R14, R13, R12, R11 ;  /* 0x0000000c0d0e7389 */ /* 0x00006400000c000b */
[----:B01----:R-:W-:Y:S01]  /*25f60*/  ENDCOLLECTIVE ;  /* 0x000000000000791b */ /* 0x003fe20003800000 */
.L_x_1822:
[----:B------:R-:W-:Y:S05]  /*25f70*/  BSYNC B0 ;  /* 0x0000000000007941 */ /* 0x000fea0003800000 */
.L_x_1821:
        /* <DEDUP_REMOVED lines=9> */
.L_x_1823:
        /* <DEDUP_REMOVED lines=18> */
.L_x_1824:
[----:B------:R-:W-:Y:S01]  /*26130*/  IMAD.MOV.U32 R12, RZ, RZ, 0x2 ;  /* 0x00000002ff0c7424 */ /* 0x000fe200078e00ff */
[----:B------:R-:W-:-:S05]  /*26140*/  SEL R5, R14, RZ, P1 ;  /* 0x000000ff0e057207 */ /* 0x000fca0000800000 */
[----:B------:R-:W-:-:S04]  /*26150*/  IMAD.IADD R4, R2, 0x1, R5 ;  /* 0x0000000102047824 */ /* 0x000fc800078e0205 */
[----:B------:R-:W-:-:S07]  /*26160*/  IMAD.MOV.U32 R13, RZ, RZ, R4 ;  /* 0x000000ffff0d7224 */ /* 0x000fce00078e0004 */
[----:B------:R-:W-:Y:S05]  /*26170*/  WARPSYNC.COLLECTIVE R15, `(.L_x_1825) ;  /* 0x000000000f087348 */ /* 0x000fea0003c00000 */
[----:B------:R0:W1:Y:S02]  /*26180*/  SHFL.UP P6, R14, R13, R12, R11 ;  /* 0x0400000c0d0e7389 */ /* 0x00006400000c000b */
[----:B01----:R-:W-:Y:S01]  /*26190*/  ENDCOLLECTIVE ;  /* 0x000000000000791b */ /* 0x003fe20003800000 */
.L_x_1825:
[----:B------:R-:W-:Y:S01]  /*261a0*/  IMAD.MOV.U32 R12, RZ, RZ, 0x4 ;  /* 0x00000004ff0c7424 */ /* 0x000fe200078e00ff */
[----:B------:R-:W-:-:S05]  /*261b0*/  SEL R5, R14, RZ, P2 ;  /* 0x000000ff0e057207 */ /* 0x000fca0001000000 */
[----:B------:R-:W-:-:S04]  /*261c0*/  IMAD.IADD R5, R4, 0x1, R5 ;  /* 0x0000000104057824 */ /* 0x000fc800078e0205 */
[----:B------:R-:W-:-:S07]  /*261d0*/  IMAD.MOV.U32 R13, RZ, RZ, R5 ;  /* 0x000000ffff0d7224 */ /* 0x000fce00078e0005 */
[----:B------:R-:W-:Y:S05]  /*261e0*/  WARPSYNC.COLLECTIVE R15, `(.L_x_1826) ;  /* 0x000000000f087348 */ /* 0x000fea0003c00000 */
[----:B------:R0:W1:Y:S02]  /*261f0*/  SHFL.UP P6, R14, R13, R12, R11 ;  /* 0x0400000c0d0e7389 */ /* 0x00006400000c000b */
[----:B01----:R-:W-:Y:S01]  /*26200*/  ENDCOLLECTIVE ;  /* 0x000000000000791b */ /* 0x003fe20003800000 */
.L_x_1826:
[----:B------:R-:W-:Y:S01]  /*26210*/  IMAD.MOV.U32 R12, RZ, RZ, 0x8 ;  /* 0x00000008ff0c7424 */ /* 0x000fe200078e00ff */
[----:B------:R-:W-:-:S05]  /*26220*/  SEL R6, R14, RZ, P3 ;  /* 0x000000ff0e067207 */ /* 0x000fca0001800000 */
[----:B------:R-:W-:-:S04]  /*26230*/  IMAD.IADD R6, R5, 0x1, R6 ;  /* 0x0000000105067824 */ /* 0x000fc800078e0206 */
[----:B------:R-:W-:-:S07]  /*26240*/  IMAD.MOV.U32 R13, RZ, RZ, R6 ;  /* 0x000000ffff0d7224 */ /* 0x000fce00078e0006 */
[----:B------:R-:W-:Y:S05]  /*26250*/  WARPSYNC.COLLECTIVE R15, `(.L_x_1827) ;  /* 0x000000000f087348 */ /* 0x000fea0003c00000 */
[----:B------:R0:W1:Y:S02]  /*26260*/  SHFL.UP P6, R14, R13, R12, R11 ;  /* 0x0400000c0d0e7389 */ /* 0x00006400000c000b */
[----:B01----:R-:W-:Y:S01]  /*26270*/  ENDCOLLECTIVE ;  /* 0x000000000000791b */ /* 0x003fe20003800000 */
.L_x_1827:
[----:B------:R-:W-:Y:S01]  /*26280*/  IMAD.MOV.U32 R12, RZ, RZ, 0x10 ;  /* 0x00000010ff0c7424 */ /* 0x000fe200078e00ff */
[----:B------:R-:W-:-:S05]  /*26290*/  SEL R3, R14, RZ, P4 ;  /* 0x000000ff0e037207 */ /* 0x000fca0002000000 */
[----:B------:R-:W-:-:S04]  /*262a0*/  IMAD.IADD R4, R6, 0x1, R3 ;  /* 0x0000000106047824 */ /* 0x000fc800078e0203 */
[----:B------:R-:W-:-:S07]  /*262b0*/  IMAD.MOV.U32 R13, RZ, RZ, R4 ;  /* 0x000000ffff0d7224 */ /* 0x000fce00078e0004 */
[----:B------:R-:W-:Y:S05]  /*262c0*/  WARPSYNC.COLLECTIVE R15, `(.L_x_1828) ;  /* 0x000000000f087348 */ /* 0x000fea0003c00000 */
[----:B------:R0:W1:Y:S02]  /*262d0*/  SHFL.UP P6, R14, R13, R12, R11 ;  /* 0x0400000c0d0e7389 */ /* 0x00006400000c000b */
[----:B01----:R-:W-:Y:S01]  /*262e0*/  ENDCOLLECTIVE ;  /* 0x000000000000791b */ /* 0x003fe20003800000 */
.L_x_1828:
        /* <DEDUP_REMOVED lines=8> */
.L_x_1829:
[----:B------:R-:W-:Y:S05]  /*26370*/  BRA `(.L_x_1830) ;  /* 0xffffffd400247947 */ /* 0x000fea000383ffff */
.L_x_1738:
[----:B------:R-:W-:Y:S01]  /*26380*/  BSSY B0, `(.L_x_1831) ;  /* 0x0000008000007945 */ /* 0x000fe20003800000 */
[----:B-----5:R-:W-:Y:S02]  /*26390*/  IMAD.MOV.U32 R13, RZ, RZ, R2 ;  /* 0x000000ffff0d7224 */ /* 0x020fe400078e0002 */
[----:B0-----:R-:W-:Y:S02]  /*263a0*/  IMAD.MOV.U32 R12, RZ, RZ, 0x1 ;  /* 0x00000001ff0c7424 */ /* 0x001fe400078e00ff */
[----:B------:R-:W-:Y:S02]  /*263b0*/  IMAD.MOV.U32 R11, RZ, RZ, RZ ;  /* 0x000000ffff0b7224 */ /* 0x000fe400078e00ff */
[----:B------:R-:W-:-:S07]  /*263c0*/  IMAD.MOV.U32 R15, RZ, RZ, -0x1 ;  /* 0xffffffffff0f7424 */ /* 0x000fce00078e00ff */
[----:B-12---:R-:W-:Y:S05]  /*263d0*/  WARPSYNC.COLLECTIVE R15, `(.L_x_1832) ;  /* 0x000000000f087348 */ /* 0x006fea0003c00000 */
[----:B------:R0:W3:Y:S02]  /*263e0*/  SHFL.UP P6, R14, R13, R12, R11 ;  /* 0x0400000c0d0e7389 */ /* 0x0000e400000c000b */
[----:B0123--:R-:W-:Y:S01]  /*263f0*/  ENDCOLLECTIVE ;  /* 0x000000000000791b */ /* 0x00ffe20003800000 */
.L_x_1832:
[----:B------:R-:W-:Y:S05]  /*26400*/  BSYNC B0 ;  /* 0x0000000000007941 */ /* 0x000fea0003800000 */
.L_x_1831:
        /* <DEDUP_REMOVED lines=8> */
.L_x_1833:
[----:B------:R-:W-:Y:S01]  /*26490*/  IMAD.MOV.U32 R12, RZ, RZ, 0x4 ;  /* 0x00000004ff0c7424 */ /* 0x000fe200078e00ff */
[----:B------:R-:W-:-:S05]  /*264a0*/  SEL R14, R14, RZ, P2 ;  /* 0x000000ff0e0e7207 */ /* 0x000fca0001000000 */
[----:B------:R-:W-:-:S04]  /*264b0*/  IMAD.IADD R3, R13, 0x1, R14 ;  /* 0x000000010d037824 */ /* 0x000fc800078e020e */
[----:B------:R-:W-:-:S07]  /*264c0*/  IMAD.MOV.U32 R13, RZ, RZ, R3 ;  /* 0x000000ffff0d7224 */ /* 0x000fce00078e0003 */
[----:B------:R-:W-:Y:S05]  /*264d0*/  WARPSYNC.COLLECTIVE R15, `(.L_x_1834) ;  /* 0x000000000f087348 */ /* 0x000fea0003c00000 */
[----:B------:R0:W1:Y:S02]  /*264e0*/  SHFL.UP P6, R14, R13, R12, R11 ;  /* 0x0400000c0d0e7389 */ /* 0x00006400000c000b */
[----:B01----:R-:W-:Y:S01]  /*264f0*/  ENDCOLLECTIVE ;  /* 0x000000000000791b */ /* 0x003fe20003800000 */
.L_x_1834:
[----:B------:R-:W-:Y:S01]  /*26500*/  IMAD.MOV.U32 R12, RZ, RZ, 0x8 ;  /* 0x00000008ff0c7424 */ /* 0x000fe200078e00ff */
[----:B------:R-:W-:-:S05]  /*26510*/  SEL R4, R14, RZ, P3 ;  /* 0x000000ff0e047207 */ /* 0x000fca0001800000 */
[----:B------:R-:W-:-:S04]  /*26520*/  IMAD.IADD R4, R3, 0x1, R4 ;  /* 0x0000000103047824 */ /* 0x000fc800078e0204 */
[----:B------:R-:W-:-:S07]  /*26530*/  IMAD.MOV.U32 R13, RZ, RZ, R4 ;  /* 0x000000ffff0d7224 */ /* 0x000fce00078e0004 */
[----:B------:R-:W-:Y:S05]  /*26540*/  WARPSYNC.COLLECTIVE R15, `(.L_x_1835) ;  /* 0x000000000f087348 */ /* 0x000fea0003c00000 */
[----:B------:R0:W1:Y:S02]  /*26550*/  SHFL.UP P6, R14, R13, R12, R11 ;  /* 0x0400000c0d0e7389 */ /* 0x00006400000c000b */
[----:B01----:R-:W-:Y:S01]  /*26560*/  ENDCOLLECTIVE ;  /* 0x000000000000791b */ /* 0x003fe20003800000 */
.L_x_1835:
[----:B------:R-:W-:Y:S01]  /*26570*/  IMAD.MOV.U32 R12, RZ, RZ, 0x10 ;  /* 0x00000010ff0c7424 */ /* 0x000fe200078e00ff */
[----:B------:R-:W-:-:S05]  /*26580*/  SEL R5, R14, RZ, P4 ;  /* 0x000000ff0e057207 */ /* 0x000fca0002000000 */
[----:B------:R-:W-:-:S04]  /*26590*/  IMAD.IADD R5, R4, 0x1, R5 ;  /* 0x0000000104057824 */ /* 0x000fc800078e0205 */
[----:B------:R-:W-:-:S07]  /*265a0*/  IMAD.MOV.U32 R13, RZ, RZ, R5 ;  /* 0x000000ffff0d7224 */ /* 0x000fce00078e0005 */
[----:B------:R-:W-:Y:S05]  /*265b0*/  WARPSYNC.COLLECTIVE R15, `(.L_x_1836) ;  /* 0x000000000f087348 */ /* 0x000fea0003c00000 */
[----:B------:R0:W1:Y:S02]  /*265c0*/  SHFL.UP P6, R14, R13, R12, R11 ;  /* 0x0400000c0d0e7389 */ /* 0x00006400000c000b */
[----:B01----:R-:W-:Y:S01]  /*265d0*/  ENDCOLLECTIVE ;  /* 0x000000000000791b */ /* 0x003fe20003800000 */
.L_x_1836:
        /* <DEDUP_REMOVED lines=8> */
.L_x_1837:
[----:B------:R-:W-:Y:S05]  /*26660*/  BRA `(.L_x_1838) ;  /* 0xffffffd400047947 */ /* 0x000fea000383ffff */
.L_x_1740:
[----:B------:R-:W-:Y:S01]  /*26670*/  BSSY B0, `(.L_x_1839) ;  /* 0x0000006000007945 */ /* 0x000fe20003800000 */
[----:B------:R-:W-:Y:S01]  /*26680*/  PLOP3.LUT P6, PT, P6, PT, PT, 0x8, 0x0 ;  /* 0x000000000000781c */ /* 0x000fe200037ce170 */
[----:B------:R-:W-:-:S12]  /*26690*/  IMAD.MOV.U32 R15, RZ, RZ, -0x1 ;  /* 0xffffffffff0f7424 */ /* 0x000fd800078e00ff */
[----:B01----:R-:W-:Y:S05]  /*266a0*/  WARPSYNC.COLLECTIVE R15, `(.L_x_1840) ;  /* 0x000000000f087348 */ /* 0x003fea0003c00000 */
[----:B------:R-:W-:Y:S01]  /*266b0*/  VOTE.ANY R14, PT, P6 ;  /* 0x00000000000e7806 */ /* 0x000fe200030e0100 */
[----:B01----:R-:W-:Y:S06]  /*266c0*/  ENDCOLLECTIVE ;  /* 0x000000000000791b */ /* 0x003fec0003800000 */
.L_x_1840:
[----:B------:R-:W-:Y:S05]  /*266d0*/  BSYNC B0 ;  /* 0x0000000000007941 */ /* 0x000fea0003800000 */
.L_x_1839:
        /* <DEDUP_REMOVED lines=9> */
.L_x_1841:
[----:B------:R-:W-:Y:S01]  /*26770*/  IMAD.MOV.U32 R17, RZ, RZ, R14 ;  /* 0x000000ffff117224 */ /* 0x000fe200078e000e */
[----:B------:R-:W-:Y:S06]  /*26780*/  BRA `(.L_x_1842) ;  /* 0xffffffd000f47947 */ /* 0x000fec000383ffff */
.L_x_1742:
[----:B------:R-:W-:Y:S01]  /*26790*/  BSSY B0, `(.L_x_1843) ;  /* 0x0000007000007945 */ /* 0x000fe20003800000 */
[----:B------:R-:W-:Y:S02]  /*267a0*/  IMAD.MOV.U32 R13, RZ, RZ, R3 ;  /* 0x000000ffff0d7224 */ /* 0x000fe400078e0003 */
[----:B------:R-:W-:Y:S02]  /*267b0*/  IMAD.MOV.U32 R11, RZ, RZ, 0x1f ;  /* 0x0000001fff0b7424 */ /* 0x000fe400078e00ff */
[----:B------:R-:W-:-:S07]  /*267c0*/  IMAD.MOV.U32 R15, RZ, RZ, -0x1 ;  /* 0xffffffffff0f7424 */ /* 0x000fce00078e00ff */
[----:B-123--:R-:W-:Y:S05]  /*267d0*/  WARPSYNC.COLLECTIVE R15, `(.L_x_1844) ;  /* 0x000000000f087348 */ /* 0x00efea0003c00000 */
[----:B------:R0:W4:Y:S02]  /*267e0*/  SHFL.IDX P6, R14, R13, R12, R11 ;  /* 0x0000000c0d0e7389 */ /* 0x00012400000c000b */
[----:B01234-:R-:W-:Y:S01]  /*267f0*/  ENDCOLLECTIVE ;  /* 0x000000000000791b */ /* 0x01ffe20003800000 */
.L_x_1844:
[----:B------:R-:W-:Y:S05]  /*26800*/  BSYNC B0 ;  /* 0x0000000000007941 */ /* 0x000fea0003800000 */
.L_x_1843:
[----:B------:R-:W-:Y:S01]  /*26810*/  IMAD.MOV.U32 R5, RZ, RZ, R14 ;  /* 0x000000ffff057224 */ /* 0x000fe200078e000e */
[----:B------:R-:W-:Y:S06]  /*26820*/  BRA `(.L_x_1741) ;  /* 0xffffffd000e87947 */ /* 0x000fec000383ffff */
.L_x_1746:
[----:B0-----:R0:W2:Y:S02]  /*26830*/  SYNCS.PHASECHK.TRANS64.TRYWAIT P0, [R9+URZ+0x2d820], R0 ;  /* 0x02d82000090075a7 */ /* 0x0010a4000800017f */
[----:B--2---:R-:W-:Y:S05]  /*26840*/  @!P0 NANOSLEEP.SYNCS 0x989680 ;  /* 0x009896800000895d */ /* 0x004fea0003900000 */
[----:B------:R-:W2:Y:S02]  /*26850*/  @!P0 SYNCS.PHASECHK.TRANS64 P0, [R9+URZ+0x2d820], R0 ;  /* 0x02d82000090085a7 */ /* 0x000ea4000800007f */
[----:B--2---:R-:W-:Y:S05]  /*26860*/  @!P0 BRA `(.L_x_1746) ;  /* 0xfffffffc00f08947 */ /* 0x004fea000383ffff */
[----:B------:R-:W-:Y:S05]  /*26870*/  BRA `(.L_x_1845) ;  /* 0xffffffd800607947 */ /* 0x000fea000383ffff */
.L_x_1747:
        /* <DEDUP_REMOVED lines=11> */
.L_x_1847:
[----:B------:R-:W-:Y:S05]  /*26930*/  BSYNC B0 ;  /* 0x0000000000007941 */ /* 0x000fea0003800000 */
.L_x_1846:
[----:B------:R-:W-:Y:S05]  /*26940*/  BRA `(.L_x_1848) ;  /* 0xffffffd800487947 */ /* 0x000fea000383ffff */
.L_x_1748:
[----:B------:R-:W-:Y:S01]  /*26950*/  BSSY B0, `(.L_x_1849) ;  /* 0x0000006000007945 */ /* 0x000fe20003800000 */
[----:B------:R-:W-:-:S07]  /*26960*/  IMAD.MOV.U32 R15, RZ, RZ, -0x1 ;  /* 0xffffffffff0f7424 */ /* 0x000fce00078e00ff */
[----:B01-3--:R-:W-:Y:S05]  /*26970*/  WARPSYNC.COLLECTIVE R15, `(.L_x_1850) ;  /* 0x000000000f0c7348 */ /* 0x00bfea0003c00000 */
[----:B------:R-:W-:Y:S02]  /*26980*/  ELECT P6, UR62, PT ;  /* 0x00000000003e782f */ /* 0x000fe400038c0000 */
[----:B------:R-:W-:Y:S01]  /*26990*/  MOV R14, UR62 ;  /* 0x0000003e000e7c02 */ /* 0x000fe20008000f00 */
[----:B01-3--:R-:W-:Y:S10]  /*269a0*/  ENDCOLLECTIVE ;  /* 0x000000000000791b */ /* 0x00bff40003800000 */
.L_x_1850:
[----:B------:R-:W-:Y:S05]  /*269b0*/  BSYNC B0 ;  /* 0x0000000000007941 */ /* 0x000fea0003800000 */
.L_x_1849:
[----:B------:R-:W-:Y:S05]  /*269c0*/  BRA `(.L_x_1851) ;  /* 0xffffffd8003c7947 */ /* 0x000fea000383ffff */
.L_x_1750:
[----:B0-----:R0:W2:Y:S02]  /*269d0*/  SYNCS.PHASECHK.TRANS64.TRYWAIT P0, [R5+URZ], R4 ;  /* 0x00000004050075a7 */ /* 0x0010a4000800017f */
[----:B--2---:R-:W-:Y:S05]  /*269e0*/  @!P0 NANOSLEEP.SYNCS 0x989680 ;  /* 0x009896800000895d */ /* 0x004fea0003900000 */
[----:B------:R-:W2:Y:S02]  /*269f0*/  @!P0 SYNCS.PHASECHK.TRANS64 P0, [R5+URZ], R4 ;  /* 0x00000004050085a7 */ /* 0x000ea4000800007f */
[----:B--2---:R-:W-:Y:S05]  /*26a00*/  @!P0 BRA `(.L_x_1750) ;  /* 0xfffffffc00f08947 */ /* 0x004fea000383ffff */
[----:B------:R-:W-:Y:S05]  /*26a10*/  BRA `(.L_x_1852) ;  /* 0xffffffd800707947 */ /* 0x000fea000383ffff */
.L_x_1751:
[----:B--2---:R2:W4:Y:S02]  /*26a20*/  SYNCS.PHASECHK.TRANS64.TRYWAIT P0, [R3+URZ], R2 ;  /* 0x00000002030075a7 */ /* 0x004524000800017f */
[----:B----4-:R-:W-:Y:S05]  /*26a30*/  @!P0 NANOSLEEP.SYNCS 0x989680 ;  /* 0x009896800000895d */ /* 0x010fea0003900000 */
[----:B------:R-:W4:Y:S02]  /*26a40*/  @!P0 SYNCS.PHASECHK.TRANS64 P0, [R3+URZ], R2 ;  /* 0x00000002030085a7 */ /* 0x000f24000800007f */
[----:B----4-:R-:W-:Y:S05]  /*26a50*/  @!P0 BRA `(.L_x_1751) ;  /* 0xfffffffc00f08947 */ /* 0x010fea000383ffff */
[----:B------:R-:W-:Y:S05]  /*26a60*/  BRA `(.L_x_1853) ;  /* 0xffffffd800647947 */ /* 0x000fea000383ffff */
.L_x_1753:
[----:B----4-:R4:W0:Y:S02]  /*26a70*/  SYNCS.PHASECHK.TRANS64.TRYWAIT P0, [R23+URZ], R4 ;  /* 0x00000004170075a7 */ /* 0x010824000800017f */
[----:B0-----:R-:W-:Y:S05]  /*26a80*/  @!P0 NANOSLEEP.SYNCS 0x989680 ;  /* 0x009896800000895d */ /* 0x001fea0003900000 */
[----:B------:R-:W0:Y:S02]  /*26a90*/  @!P0 SYNCS.PHASECHK.TRANS64 P0, [R23+URZ], R4 ;  /* 0x00000004170085a7 */ /* 0x000e24000800007f */
[----:B0-----:R-:W-:Y:S05]  /*26aa0*/  @!P0 BRA `(.L_x_1753) ;  /* 0xfffffffc00f08947 */ /* 0x001fea000383ffff */
[----:B------:R-:W-:Y:S05]  /*26ab0*/  BRA `(.L_x_1854) ;  /* 0xffffffd800687947 */ /* 0x000fea000383ffff */
.L_x_1855:
        /* <DEDUP_REMOVED lines=12> */
.L_x_2729:


//--------------------- .text._ZN7cutlass13device_kernelIN5flash11enable_sm90INS1_16FlashAttnFwdSm90INS1_25CollectiveMainloopFwdSm90ILi2EN4cute5tupleIJNS5_1CILi1EEES8_S8_EEENS6_IJNS7_ILi192EEENS7_ILi144EEENS7_ILi96EEEEEELi96ENS_6half_tEfNS_4arch4Sm90ELb1ELb0ELb1ELb0ELb0ELb0ELb0ELb0ELb1ELb1ELb0ELb0EEENS1_21CollectiveEpilogueFwdINS6_IJSA_SC_SB_EEES9_SE_SG_Li384ELb0ELb1ELb0ELb0EEENS1_30DynamicPersistentTileSchedulerILi384ELi128ELb0ELb1ELb1EEEEEEEEEvNT_6ParamsE --------------------------
	.section	.text._ZN7cutlass13device_kernelIN5flash11enable_sm90INS1_16FlashAttnFwdSm90INS1_25CollectiveMainloopFwdSm90ILi2EN4cute5tupleIJNS5_1CILi1EEES8_S8_EEENS6_IJNS7_ILi192EEENS7_ILi144EEENS7_ILi96EEEEEELi96ENS_6half_tEfNS_4arch4Sm90ELb1ELb0ELb1ELb0ELb0ELb0ELb0ELb0ELb1ELb1ELb0ELb0EEENS1_21CollectiveEpilogueFwdINS6_IJSA_SC_SB_EEES9_SE_SG_Li384ELb0ELb1ELb0ELb0EEENS1_30DynamicPersistentTileSchedulerILi384ELi128ELb0ELb1ELb1EEEEEEEEEvNT_6ParamsE,"ax",@progbits
	.align	128
.text._ZN7cutlass13device_kernelIN5flash11enable_sm90INS1_16FlashAttnFwdSm90INS1_25CollectiveMainloopFwdSm90ILi2EN4cute5tupleIJNS5_1CILi1EEES8_S8_EEENS6_IJNS7_ILi192EEENS7_ILi144EEENS7_ILi96EEEEEELi96ENS_6half_tEfNS_4arch4Sm90ELb1ELb0ELb1ELb0ELb0ELb0ELb0ELb0ELb1ELb1ELb0ELb0EEENS1_21CollectiveEpilogueFwdINS6_IJSA_SC_SB_EEES9_SE_SG_Li384ELb0ELb1ELb0ELb0EEENS1_30DynamicPersistentTileSchedulerILi384ELi128ELb0ELb1ELb1EEEEEEEEEvNT_6ParamsE:
        .type           _ZN7cutlass13device_kernelIN5flash11enable_sm90INS1_16FlashAttnFwdSm90INS1_25CollectiveMainloopFwdSm90ILi2EN4cute5tupleIJNS5_1CILi1EEES8_S8_EEENS6_IJNS7_ILi192EEENS7_ILi144EEENS7_ILi96EEEEEELi96ENS_6half_tEfNS_4arch4Sm90ELb1ELb0ELb1ELb0ELb0ELb0ELb0ELb0ELb1ELb1ELb0ELb0EEENS1_21CollectiveEpilogueFwdINS6_IJSA_SC_SB_EEES9_SE_SG_Li384ELb0ELb1ELb0ELb0EEENS1_30DynamicPersistentTileSchedulerILi384ELi128ELb0ELb1ELb1EEEEEEEEEvNT_6ParamsE,@function
        .size           _ZN7cutlass13device_kernelIN5flash11enable_sm90INS1_16FlashAttnFwdSm90INS1_25CollectiveMainloopFwdSm90ILi2EN4cute5tupleIJNS5_1CILi1EEES8_S8_EEENS6_IJNS7_ILi192EEENS7_ILi144EEENS7_ILi96EEEEEELi96ENS_6half_tEfNS_4arch4Sm90ELb1ELb0ELb1ELb0ELb0ELb0ELb0ELb0ELb1ELb1ELb0ELb0EEENS1_21CollectiveEpilogueFwdINS6_IJSA_SC_SB_EEES9_SE_SG_Li384ELb0ELb1ELb0ELb0EEENS1_30DynamicPersistentTileSchedulerILi384ELi128ELb0ELb1ELb1EEEEEEEEEvNT_6ParamsE,(.L_x_2730 - _ZN7cutlass13device_kernelIN5flash11enable_sm90INS1_16FlashAttnFwdSm90INS1_25CollectiveMainloopFwdSm90ILi2EN4cute5tupleIJNS5_1CILi1EEES8_S8_EEENS6_IJNS7_ILi192EEENS7_ILi144EEENS7_ILi96EEEEEELi96ENS_6half_tEfNS_4arch4Sm90ELb1ELb0ELb1ELb0ELb0ELb0ELb0ELb0ELb1ELb1ELb0ELb0EEENS1_21CollectiveEpilogueFwdINS6_IJSA_SC_SB_EEES9_SE_SG_Li384ELb0ELb1ELb0ELb0EEENS1_30DynamicPersistentTileSchedulerILi384ELi128ELb0ELb1ELb1EEEEEEEEEvNT_6ParamsE)
        .other          _ZN7cutlass13device_kernelIN5flash11enable_sm90INS1_16FlashAttnFwdSm90INS1_25CollectiveMainloopFwdSm90ILi2EN4cute5tupleIJNS5_1CILi1EEES8_S8_EEENS6_IJNS7_ILi192EEENS7_ILi144EEENS7_ILi96EEEEEELi96ENS_6half_tEfNS_4arch4Sm90ELb1ELb0ELb1ELb0ELb0ELb0ELb0ELb0ELb1ELb1ELb0ELb0EEENS1_21CollectiveEpilogueFwdINS6_IJSA_SC_SB_EEES9_SE_SG_Li384ELb0ELb1ELb0ELb0EEENS1_30DynamicPersistentTileSchedulerILi384ELi128ELb0ELb1ELb1EEEEEEEEEvNT_6ParamsE,@"STO_CUDA_ENTRY STV_DEFAULT"
_ZN7cutlass13device_kernelIN5flash11enable_sm90INS1_16FlashAttnFwdSm90INS1_25CollectiveMainloopFwdSm90ILi2EN4cute5tupleIJNS5_1CILi1EEES8_S8_EEENS6_IJNS7_ILi192EEENS7_ILi144EEENS7_ILi96EEEEEELi96ENS_6half_tEfNS_4arch4Sm90ELb1ELb0ELb1ELb0ELb0ELb0ELb0ELb0ELb1ELb1ELb0ELb0EEENS1_21CollectiveEpilogueFwdINS6_IJSA_SC_SB_EEES9_SE_SG_Li384ELb0ELb1ELb0ELb0EEENS1_30DynamicPersistentTileSchedulerILi384ELi128ELb0ELb1ELb1EEEEEEEEEvNT_6ParamsE:
        /* <DEDUP_REMOVED lines=18> */
.L_x_1857:
[----:B------:R-:W-:Y:S05]  /*0120*/  BSYNC B0 ;  /* 0x0000000000007941 */ /* 0x000fea0003800000 */
.L_x_1856:
        /* <DEDUP_REMOVED lines=41> */
.L_x_1858:
        /* <DEDUP_REMOVED lines=22> */
.L_x_1859:
        /* <DEDUP_REMOVED lines=18> */
.L_x_1860:
        /* <DEDUP_REMOVED lines=22> */
.L_x_1861:
        /* <DEDUP_REMOVED lines=22> */
.L_x_1862:
[----:B0-----:R-:W-:Y:S01]  /*0900*/  UMOV UR4, 0x1 ;  /* 0x0000000100047882 */ /* 0x001fe20000000000 */
[----:B------:R-:W-:Y:S01]  /*0910*/  PLOP3.LUT P0, PT, PT, PT, UP0, 0x80, 0x0 ;  /* 0x000000000000781c */ /* 0x000fe20003f0f008 */
[----:B------:R-:W-:Y:S01]  /*0920*/  USEL UR4, UR4, 0x2, !UP0 ;  /* 0x0000000204047887 */ /* 0x000fe2000c000000 */
[----:B------:R-:W-:-:S05]  /*0930*/  NOP ;  /* 0x0000000000007918 */ /* 0x000fca0000000000 */
[----:B------:R-:W-:-:S05]  /*0940*/  IMAD.U32 R2, RZ, RZ, UR4 ;  /* 0x00000004ff027e24 */ /* 0x000fca000f8e00ff */
[----:B------:R0:W-:Y:S01]  /*0950*/  STL [R1+0x8], R2 ;  /* 0x0000080201007387 */ /* 0x0001e20000100800 */
[----:B-12-4-:R-:W-:Y:S06]  /*0960*/  BAR.SYNC.DEFER_BLOCKING 0x0 ;  /* 0x0000000000007b1d */ /* 0x016fec0000010000 */
[----:B------:R-:W-:Y:S05]  /*0970*/  @!P0 BRA `(.L_x_1863) ;  /* 0x0000010000688947 */ /* 0x000fea0003800000 */
.L_x_1864:
[----:B------:R-:W-:-:S08]  /*0980*/  NOP ;  /* 0x0000000000007918 */ /* 0x000fd00000000000 */
[----:B------:R-:W1:Y:S02]  /*0990*/  USETMAXREG.TRY_ALLOC.CTAPOOL UP0, 0xa0 ;  /* 0x000000a0000079c8 */ /* 0x000e640008000600 */
[----:B-1----:R-:W-:-:S13]  /*09a0*/  PLOP3.LUT P0, PT, PT, PT, UP0, 0x80, 0x0 ;  /* 0x000000000000781c */ /* 0x002fda0003f0f008 */
[----:B------:R-:W-:Y:S05]  /*09b0*/  @!P0 BRA `(.L_x_1864) ;  /* 0xfffffffc00f08947 */ /* 0x000fea000383ffff */
[----:B0-----:R-:W0:Y:S01]  /*09c0*/  S2R R2, SR_TID.X ;  /* 0x0000000000027919 */ /* 0x001e220000002100 */
        /* <DEDUP_REMOVED lines=9> */
[----:B------:R-:W2:Y:S01]  /*0a60*/  LDL R3, [R1+0x8] ;  /* 0x0000080001037983 */ /* 0x000ea20000100800 */
[----:B------:R-:W-:Y:S01]  /*0a70*/  VIADD R13, R2, 0xffffff80 ;  /* 0xffffff80020d7836 */ /* 0x000fe20000000000 */
[----:B------:R-:W0:Y:S01]  /*0a80*/  S2UR UR5, SR_CgaCtaId ;  /* 0x00000000000579c3 */ /* 0x000e220000008800 */
[----:B------:R-:W-:Y:S01]  /*0a90*/  UMOV UR37, 0x400 ;  /* 0x0000040000257882 */ /* 0x000fe20000000000 */
[----:B------:R-:W-:Y:S01]  /*0aa0*/  UMOV UR60, URZ ;  /* 0x0000003f003c7c82 */ /* 0x000fe20008000000 */
[----:B------:R-:W-:Y:S01]  /*0ab0*/  UMOV UR36, URZ ;  /* 0x0000003f00247c82 */ /* 0x000fe20008000000 */
[----:B------:R-:W-:-:S04]  /*0ac0*/  SHF.R.S32.HI R0, RZ, 0x1f, R13 ;  /* 0x0000001fff007819 */ /* 0x000fc8000001140d */
[CC--:B------:R-:W-:Y:S02]  /*0ad0*/  LEA.HI R2, R0.reuse, R13.reuse, RZ, 0x4 ;  /* 0x0000000d00027211 */ /* 0x0c0fe400078f20ff */
[CC--:B------:R-:W-:Y:S02]  /*0ae0*/  LEA.HI R152, R0.reuse, R13.reuse, RZ, 0x7 ;  /* 0x0000000d00987211 */ /* 0x0c0fe400078f38ff */
[-C--:B------:R-:W-:Y:S02]  /*0af0*/  LEA.HI R5, R0, R13.reuse, RZ, 0x5 ;  /* 0x0000000d00057211 */ /* 0x080fe400078f28ff */
[----:B------:R-:W-:Y:S02]  /*0b00*/  LOP3.LUT R151, R152, 0xffffff80, RZ, 0xc0, !PT ;  /* 0xffffff8098977812 */ /* 0x000fe400078ec0ff */
[----:B------:R-:W-:Y:S02]  /*0b10*/  SHF.R.S32.HI R8, RZ, 0x5, R5 ;  /* 0x00000005ff087819 */ /* 0x000fe40000011405 */
[----:B------:R-:W-:Y:S01]  /*0b20*/  SHF.R.S32.HI R5, RZ, 0x4, R2 ;  /* 0x00000004ff057819 */ /* 0x000fe20000011402 */
[----:B------:R-:W-:Y:S01]  /*0b30*/  IMAD.IADD R151, R13, 0x1, -R151 ;  /* 0x000000010d977824 */ /* 0x000fe200078e0a97 */
[----:B------:R-:W-:-:S02]  /*0b40*/  LEA.HI R0, R0, R13, RZ, 0x2 ;  /* 0x0000000d00007211 */ /* 0x000fc400078f10ff */
[----:B------:R-:W-:Y:S02]  /*0b50*/  SHF.R.S32.HI R152, RZ, 0x7, R152 ;  /* 0x00000007ff987819 */ /* 0x000fe40000011498 */
[----:B------:R-:W-:Y:S01]  /*0b60*/  SHF.R.S32.HI R10, RZ, 0x1f, R151 ;  /* 0x0000001fff0a7819 */ /* 0x000fe20000011497 */
[----:B0-----:R-:W-:Y:S01]  /*0b70*/  ULEA UR37, UR5, UR37, 0x18 ;  /* 0x0000002505257291 */ /* 0x001fe2000f8ec03f */
[----:B------:R-:W-:Y:S02]  /*0b80*/  LOP3.LUT R148, R0, 0xfffffffc, RZ, 0xc0, !PT ;  /* 0xfffffffc00947812 */ /* 0x000fe400078ec0ff */
[----:B------:R-:W-:-:S03]  /*0b90*/  SHF.R.S32.HI R149, RZ, 0x2, R0 ;  /* 0x00000002ff957819 */ /* 0x000fc60000011400 */
[----:B------:R-:W-:-:S04]  /*0ba0*/  IMAD.IADD R148, R13, 0x1, -R148 ;  /* 0x000000010d947824 */ /* 0x000fc800078e0a94 */
[----:B------:R-:W-:-:S04]  /*0bb0*/  IMAD.SHL.U32 R23, R148, 0x8, RZ ;  /* 0x0000000894177824 */ /* 0x000fc800078e00ff */
[C---:B------:R-:W-:Y:S02]  /*0bc0*/  VIADD R144, R23.reuse, 0x20 ;  /* 0x0000002017907836 */ /* 0x040fe40000000000 */
[----:B------:R-:W-:-:S03]  /*0bd0*/  VIADD R147, R23, 0x40 ;  /* 0x0000004017937836 */ /* 0x000fc60000000000 */
[----:B------:R-:W-:Y:S02]  /*0be0*/  SHF.R.S32.HI R157, RZ, 0x1f, R144 ;  /* 0x0000001fff9d7819 */ /* 0x000fe40000011490 */
[----:B------:R-:W-:Y:S02]  /*0bf0*/  SHF.R.S32.HI R156, RZ, 0x1f, R147 ;  /* 0x0000001fff9c7819 */ /* 0x000fe40000011493 */
[----:B--2---:R-:W-:Y:S02]  /*0c00*/  R2UR UR6, R3 ;  /* 0x00000000030672ca */ /* 0x004fe400000e0000 */
[C---:B------:R-:W-:Y:S02]  /*0c10*/  LOP3.LUT R3, R2.reuse, 0xfffffff0, RZ, 0xc0, !PT ;  /* 0xfffffff002037812 */ /* 0x040fe400078ec0ff */
[----:B------:R-:W-:-:S03]  /*0c20*/  LEA.HI R2, R2, R5, RZ, 0x1 ;  /* 0x0000000502027211 */ /* 0x000fc600078f08ff */
[----:B------:R-:W-:Y:S01]  /*0c30*/  IMAD.IADD R3, R13, 0x1, -R3 ;  /* 0x000000010d037824 */ /* 0x000fe200078e0a03 */
[----:B------:R-:W-:-:S03]  /*0c40*/  LOP3.LUT R2, R2, 0x1ffffffe, RZ, 0xc0, !PT ;  /* 0x1ffffffe02027812 */ /* 0x000fc600078ec0ff */
[--C-:B------:R-:W-:Y:S01]  /*0c50*/  IMAD R154, R8, 0x10, R3.reuse ;  /* 0x00000010089a7824 */ /* 0x100fe200078e0203 */
[----:B------:R-:W-:Y:S01]  /*0c60*/  SHF.R.S32.HI R4, RZ, 0x1f, R3 ;  /* 0x0000001fff047819 */ /* 0x000fe20000011403 */
[----:B------:R-:W-:Y:S01]  /*0c70*/  IMAD.IADD R2, R5, 0x1, -R2 ;  /* 0x0000000105027824 */ /* 0x000fe200078e0a02 */
[----:B------:R-:W-:Y:S02]  /*0c80*/  ULOP3.LUT UR7, UR6, 0x1, URZ, 0xfc, !UPT ;  /* 0x0000000106077892 */ /* 0x000fe4000f8efc3f */
[CC--:B------:R-:W-:Y:S01]  /*0c90*/  LEA.HI R6, R4.reuse, R3.reuse, RZ, 0x3 ;  /* 0x0000000304067211 */ /* 0x0c0fe200078f18ff */
[----:B------:R-:W-:Y:S01]  /*0ca0*/  UMOV UR6, URZ ;  /* 0x0000003f00067c82 */ /* 0x000fe20008000000 */
[----:B------:R-:W-:Y:S01]  /*0cb0*/  LEA.HI R4, R4, R3, RZ, 0x2 ;  /* 0x0000000304047211 */ /* 0x000fe200078f10ff */
[----:B------:R-:W-:Y:S02]  /*0cc0*/  IMAD.U32 R150, RZ, RZ, UR6 ;  /* 0x00000006ff967e24 */ /* 0x000fe4000f8e00ff */
[----:B------:R-:W-:Y:S01]  /*0cd0*/  IMAD.SHL.U32 R7, R6, 0x10, RZ ;  /* 0x0000001006077824 */ /* 0x000fe200078e00ff */
[----:B------:R-:W-:Y:S01]  /*0ce0*/  LOP3.LUT R6, R4, 0x7fffffc, RZ, 0xc0, !PT ;  /* 0x07fffffc04067812 */ /* 0x000fe200078ec0ff */
[----:B------:R-:W-:Y:S01]  /*0cf0*/  IMAD.U32 R155, RZ, RZ, UR7 ;  /* 0x00000007ff9b7e24 */ /* 0x000fe2000f8e00ff */
[----:B------:R-:W-:-:S02]  /*0d00*/  SHF.R.S32.HI R4, RZ, 0x2, R4 ;  /* 0x00000002ff047819 */ /* 0x000fc40000011404 */
[----:B------:R-:W-:Y:S01]  /*0d10*/  LOP3.LUT R7, R7, 0x7fffff80, RZ, 0xc0, !PT ;  /* 0x7fffff8007077812 */ /* 0x000fe200078ec0ff */
[----:B------:R-:W-:Y:S02]  /*0d20*/  IMAD.IADD R6, R3, 0x1, -R6 ;  /* 0x0000000103067824 */ /* 0x000fe400078e0a06 */
[----:B------:R-:W-:Y:S02]  /*0d30*/  IMAD.SHL.U32 R4, R4, 0x40, RZ ;  /* 0x0000004004047824 */ /* 0x000fe400078e00ff */
[----:B------:R-:W-:Y:S01]  /*0d40*/  IMAD R7, R8, 0x100, R7 ;  /* 0x0000010008077824 */ /* 0x000fe200078e0207 */
[----:B------:R-:W-:Y:S01]  /*0d50*/  LEA.HI R8, R10, R151, RZ, 0x2 ;  /* 0x000000970a087211 */ /* 0x000fe200078f10ff */
[----:B------:R-:W-:Y:S01]  /*0d60*/  IMAD.SHL.U32 R3, R2, 0x8, RZ ;  /* 0x0000000802037824 */ /* 0x000fe200078e00ff */
[----:B------:R-:W-:Y:S01]  /*0d70*/  LOP3.LUT R4, R4, 0x40, RZ, 0xc0, !PT ;  /* 0x0000004004047812 */ /* 0x000fe200078ec0ff */
[----:B------:R-:W-:Y:S01]  /*0d80*/  IMAD R7, R6, 0x10, R7 ;  /* 0x0000001006077824 */ /* 0x000fe200078e0207 */
[--C-:B------:R-:W-:Y:S01]  /*0d90*/  SHF.R.S32.HI R11, RZ, 0x2, R8.reuse ;  /* 0x00000002ff0b7819 */ /* 0x100fe20000011408 */
[----:B------:R-:W-:Y:S01]  /*0da0*/  IMAD.U32 R154, R154, 0x20, R3 ;  /* 0x000000209a9a7824 */ /* 0x000fe200078e0003 */
[----:B------:R-:W-:-:S02]  /*0db0*/  SHF.R.S32.HI R6, RZ, 0x1f, R8 ;  /* 0x0000001fff067819 */ /* 0x000fc40000011408 */
[----:B------:R-:W-:Y:S02]  /*0dc0*/  LEA.HI R10, R10, R151, RZ, 0x5 ;  /* 0x000000970a0a7211 */ /* 0x000fe400078f28ff */
[----:B------:R-:W-:Y:S01]  /*0dd0*/  LEA.HI R2, R6, R11, RZ, 0x3 ;  /* 0x0000000b06027211 */ /* 0x000fe200078f18ff */
[----:B------:R-:W-:Y:S01]  /*0de0*/  IMAD.HI R6, R152, 0x55555556, RZ ;  /* 0x5555555698067827 */ /* 0x000fe200078e02ff */
[----:B------:R-:W-:Y:S02]  /*0df0*/  SHF.R.U32.HI R5, RZ, 0x3, R4 ;  /* 0x00000003ff057819 */ /* 0x000fe40000011604 */
[----:B------:R-:W-:Y:S02]  /*0e00*/  LOP3.LUT R12, R2, 0xfffffff8, RZ, 0xc0, !PT ;  /* 0xfffffff8020c7812 */ /* 0x000fe400078ec0ff */
[----:B------:R-:W-:Y:S02]  /*0e10*/  LOP3.LUT R2, R4, 0x8, R3, 0xf8, !PT ;  /* 0x0000000804027812 */ /* 0x000fe400078ef803 */
[----:B------:R-:W-:Y:S01]  /*0e20*/  LEA.HI R9, R6, R6, RZ, 0x1 ;  /* 0x0000000606097211 */ /* 0x000fe200078f08ff */
[----:B------:R-:W-:Y:S01]  /*0e30*/  IMAD.IADD R11, R11, 0x1, -R12 ;  /* 0x000000010b0b7824 */ /* 0x000fe200078e0a0c */
[----:B------:R-:W-:-:S02]  /*0e40*/  SHF.R.S32.HI R10, RZ, 0x5, R10 ;  /* 0x00000005ff0a7819 */ /* 0x000fc4000001140a */
[----:B------:R-:W-:Y:S01]  /*0e50*/  LEA.HI R3, R148, R148, RZ, 0x1 ;  /* 0x0000009494037211 */ /* 0x000fe200078f08ff */
[----:B------:R-:W-:Y:S01]  /*0e60*/  IMAD R9, R9, -0x3, R152 ;  /* 0xfffffffd09097824 */ /* 0x000fe200078e0298 */
[----:B------:R-:W-:Y:S01]  /*0e70*/  LOP3.LUT R2, R2, R5, RZ, 0x3c, !PT ;  /* 0x0000000502027212 */ /* 0x000fe200078e3cff */
[----:B------:R-:W-:Y:S01]  /*0e80*/  IMAD R10, R10, 0x10, R11 ;  /* 0x000000100a0a7824 */ /* 0x000fe200078e020b */
[----:B------:R-:W-:Y:S02]  /*0e90*/  LOP3.LUT R3, R3, 0x1ffffffe, RZ, 0xc0, !PT ;  /* 0x1ffffffe03037812 */ /* 0x000fe400078ec0ff */
[----:B------:R-:W-:Y:S01]  /*0ea0*/  LOP3.LUT R8, R8, 0x7ffffffc, RZ, 0xc0, !PT ;  /* 0x7ffffffc08087812 */ /* 0x000fe200078ec0ff */
[----:B------:R-:W-:Y:S02]  /*0eb0*/  IMAD.IADD R2, R2, 0x1, R7 ;  /* 0x0000000102027824 */ /* 0x000fe400078e0207 */
[----:B------:R-:W-:Y:S02]  /*0ec0*/  IMAD R153, R9, 0x40, R10 ;  /* 0x0000004009997824 */ /* 0x000fe400078e020a */
[----:B------:R-:W-:Y:S01]  /*0ed0*/  IMAD.IADD R22, R148, 0x1, -R3 ;  /* 0x0000000194167824 */ /* 0x000fe200078e0a03 */
[----:B------:R-:W-:Y:S01]  /*0ee0*/  LEA R2, R2, UR37, 0x1 ;  /* 0x0000002502027c11 */ /* 0x000fe2000f8e08ff */
[----:B------:R-:W-:-:S02]  /*0ef0*/  IMAD.IADD R19, R151, 0x1, -R8 ;  /* 0x0000000197137824 */ /* 0x000fc400078e0a08 */
[----:B------:R-:W-:-:S07]  /*0f00*/  IMAD R22, R22, 0x8, R153 ;  /* 0x0000000816167824 */ /* 0x000fce00078e0299 */
.L_x_1907:
        /* <DEDUP_REMOVED lines=21> */
.L_x_1865:
[----:B------:R-:W-:Y:S01]  /*1060*/  ULDC UR8, c[0x0][0xc54] ;  /* 0x0003150000087ab9 */ /* 0x000fe20000000800 */
[----:B------:R-:W-:Y:S01]  /*1070*/  UMOV UR4, UR9 ;  /* 0x0000000900047c82 */ /* 0x000fe20008000000 */
[----:B------:R-:W-:-:S11]  /*1080*/  UISETP.NE.AND UP0, UPT, UR8, 0x1, UPT ;  /* 0x000000010800788c */ /* 0x000fd6000bf05270 */
[----:B------:R-:W-:Y:S02]  /*1090*/  @UP0 ULDC.64 UR10, c[0x0][0xc58] ;  /* 0x00031600000a0ab9 */ /* 0x000fe40000000a00 */
[----:B------:R-:W-:-:S04]  /*10a0*/  UIMAD.WIDE.U32 UR6, UR9, UR10, URZ ;  /* 0x0000000a090672a5 */ /* 0x000fc8000f8e003f */
[----:B------:R-:W-:-:S04]  /*10b0*/  @UP0 USHF.R.U32.HI UR4, URZ, UR11, UR7 ;  /* 0x0000000b3f040299 */ /* 0x000fc80008011607 */
[----:B------:R-:W-:-:S12]  /*10c0*/  UIMAD UR6, UR4, UR8, URZ ;  /* 0x00000008040672a4 */ /* 0x000fd8000f8e023f */
.L_x_1866:
[----:B------:R-:W-:Y:S01]  /*10d0*/  ULDC.64 UR10, c[0x0][0x418] ;  /* 0x00010600000a7ab9 */ /* 0x000fe20000000a00 */
[----:B------:R-:W-:Y:S01]  /*10e0*/  ULOP3.LUT UR4, URZ, UR4, URZ, 0x33, !UPT ;  /* 0x000000043f047292 */ /* 0x000fe2000f8e333f */
[----:B------:R-:W-:Y:S01]  /*10f0*/  PLOP3.LUT P0, PT, PT, PT, PT, 0x80, 0x0 ;  /* 0x000000000000781c */ /* 0x000fe20003f0f070 */
[----:B------:R-:W-:Y:S01]  /*1100*/  UISETP.NE.U32.AND UP0, UPT, UR10, URZ, UPT ;  /* 0x0000003f0a00728c */ /* 0x000fe2000bf05070 */
[----:B------:R-:W-:Y:S01]  /*1110*/  IMAD.MOV.U32 R3, RZ, RZ, RZ ;  /* 0x000000ffff037224 */ /* 0x000fe200078e00ff */
[----:B------:R-:W-:Y:S01]  /*1120*/  UIADD3 UR10, UR9, -UR6, URZ ;  /* 0x80000006090a7290 */ /* 0x000fe2000fffe03f */
[----:B------:R-:W-:Y:S01]  /*1130*/  IMAD.MOV.U32 R0, RZ, RZ, RZ ;  /* 0x000000ffff007224 */ /* 0x000fe200078e00ff */
[----:B------:R-:W-:Y:S01]  /*1140*/  ULDC UR7, c[0x0][0x448] ;  /* 0x0001120000077ab9 */ /* 0x000fe20000000800 */
[----:B------:R-:W-:Y:S01]  /*1150*/  ULDC UR6, c[0x0][0xc3c] ;  /* 0x00030f0000067ab9 */ /* 0x000fe20000000800 */
[----:B------:R-:W-:Y:S01]  /*1160*/  UISETP.NE.AND UP2, UPT, UR7, 0x1, UPT ;  /* 0x000000010700788c */ /* 0x000fe2000bf45270 */
[----:B------:R-:W-:Y:S01]  /*1170*/  CS2R R64, SRZ ;  /* 0x0000000000407805 */ /* 0x000fe2000001ff00 */
[----:B------:R-:W-:Y:S01]  /*1180*/  UIADD3 UR4, UR4, UR6, URZ ;  /* 0x0000000604047290 */ /* 0x000fe2000fffe03f */
[----:B------:R-:W-:Y:S01]  /*1190*/  CS2R R38, SRZ ;  /* 0x0000000000267805 */ /* 0x000fe2000001ff00 */
[----:B------:R-:W-:Y:S01]  /*11a0*/  UISETP.NE.AND.EX UP0, UPT, UR11, URZ, UPT, UP0 ;  /* 0x0000003f0b00728c */ /* 0x000fe2000bf05300 */
[----:B------:R-:W-:Y:S01]  /*11b0*/  CS2R R68, SRZ ;  /* 0x0000000000447805 */ /* 0x000fe2000001ff00 */
[----:B------:R-:W-:Y:S01]  /*11c0*/  UIMAD UR14, UR4, 0xc0, URZ ;  /* 0x000000c0040e78a4 */ /* 0x000fe2000f8e023f */
[----:B------:R-:W-:Y:S01]  /*11d0*/  CS2R R66, SRZ ;  /* 0x0000000000427805 */ /* 0x000fe2000001ff00 */
[----:B------:R-:W-:Y:S01]  /*11e0*/  ULDC UR9, c[0x0][0x424] ;  /* 0x0001090000097ab9 */ /* 0x000fe20000000800 */
[----:B------:R-:W-:Y:S01]  /*11f0*/  ULDC UR8, c[0x0][0x288] ;  /* 0x0000a20000087ab9 */ /* 0x000fe20000000800 */
[----:B------:R-:W-:Y:S01]  /*1200*/  UIADD3 UR4, UR14, 0xbf, URZ ;  /* 0x000000bf0e047890 */ /* 0x000fe2000fffe03f */
[----:B------:R-:W-:Y:S01]  /*1210*/  CS2R R36, SRZ ;  /* 0x0000000000247805 */ /* 0x000fe2000001ff00 */
[----:B------:R-:W-:Y:S01]  /*1220*/  @UP2 ULDC UR6, c[0x0][0x44c] ;  /* 0x0001130000062ab9 */ /* 0x000fe20000000800 */
[----:B------:R-:W-:Y:S01]  /*1230*/  IMAD.U32 R18, RZ, RZ, UR14 ;  /* 0x0000000eff127e24 */ /* 0x000fe2000f8e00ff */
[----:B------:R-:W-:Y:S01]  /*1240*/  UIADD3 UR8, -UR8, 0x90, URZ ;  /* 0x0000009008087890 */ /* 0x000fe2000fffe13f */
[----:B------:R-:W-:Y:S01]  /*1250*/  CS2R R26, SRZ ;  /* 0x00000000001a7805 */ /* 0x000fe2000001ff00 */
[----:B------:R-:W-:Y:S01]  /*1260*/  UIMAD.WIDE.U32 UR6, UR4, UR6, URZ ;  /* 0x00000006040672a5 */ /* 0x000fe2000f8e003f */
[----:B------:R-:W-:Y:S01]  /*1270*/  CS2R R60, SRZ ;  /* 0x00000000003c7805 */ /* 0x000fe2000001ff00 */
[----:B------:R-:W-:Y:S01]  /*1280*/  USEL UR14, UR9, 0x1, UP0 ;  /* 0x00000001090e7887 */ /* 0x000fe20008000000 */
[----:B------:R-:W-:Y:S01]  /*1290*/  IMAD.MOV.U32 R59, RZ, RZ, RZ ;  /* 0x000000ffff3b7224 */ /* 0x000fe200078e00ff */
[----:B------:R-:W-:Y:S01]  /*12a0*/  ULDC UR12, c[0x0][0x2f0] ;  /* 0x0000bc00000c7ab9 */ /* 0x000fe20000000800 */
[----:B------:R-:W-:Y:S01]  /*12b0*/  @UP2 ULDC UR9, c[0x0][0x450] ;  /* 0x0001140000092ab9 */ /* 0x000fe20000000800 */
[----:B------:R-:W-:Y:S01]  /*12c0*/  UIMAD UR8, UR14, UR12, UR8 ;  /* 0x0000000c0e0872a4 */ /* 0x000fe2000f8e0208 */
[----:B------:R-:W-:Y:S01]  /*12d0*/  CS2R R56, SRZ ;  /* 0x0000000000387805 */ /* 0x000fe2000001ff00 */
[----:B------:R-:W-:Y:S01]  /*12e0*/  @UP2 USHF.R.U32.HI UR4, URZ, UR9, UR7 ;  /* 0x000000093f042299 */ /* 0x000fe20008011607 */
[----:B------:R-:W-:Y:S01]  /*12f0*/  IMAD.U32 R17, RZ, RZ, UR14 ;  /* 0x0000000eff117e24 */ /* 0x000fe2000f8e00ff */
[----:B------:R-:W-:Y:S01]  /*1300*/  UIMAD UR6, UR14, UR12, 0x8f ;  /* 0x0000008f0e0674a4 */ /* 0x000fe2000f8e020c */
[----:B------:R-:W-:Y:S01]  /*1310*/  CS2R R54, SRZ ;  /* 0x0000000000367805 */ /* 0x000fe2000001ff00 */
[----:B------:R-:W-:Y:S01]  /*1320*/  UIADD3 UR8, UR8, UR4, URZ ;  /* 0x0000000408087290 */ /* 0x000fe2000fffe03f */
[----:B------:R-:W-:Y:S01]  /*1330*/  CS2R R52, SRZ ;  /* 0x0000000000347805 */ /* 0x000fe2000001ff00 */
[----:B------:R-:W-:Y:S01]  /*1340*/  UIMAD.WIDE UR6, UR6, 0x38e38e39, URZ ;  /* 0x38e38e39060678a5 */ /* 0x000fe2000f8e023f */
[----:B------:R-:W-:Y:S01]  /*1350*/  CS2R R50, SRZ ;  /* 0x0000000000327805 */ /* 0x000fe2000001ff00 */
[----:B------:R-:W-:Y:S01]  /*1360*/  UIMAD.WIDE UR8, UR8, 0x38e38e39, URZ ;  /* 0x38e38e39080878a5 */ /* 0x000fe2000f8e023f */
[----:B------:R-:W-:Y:S01]  /*1370*/  CS2R R48, SRZ ;  /* 0x0000000000307805 */ /* 0x000fe2000001ff00 */
[----:B------:R-:W-:Y:S01]  /*1380*/  ULDC UR13, c[0x0][0xc54] ;  /* 0x00031500000d7ab9 */ /* 0x000fe20000000800 */
[----:B------:R-:W-:Y:S01]  /*1390*/  USHF.R.U32.HI UR4, URZ, 0x1f, UR7 ;  /* 0x0000001f3f047899 */ /* 0x000fe20008011607 */
[----:B------:R-:W-:Y:S01]  /*13a0*/  CS2R R46, SRZ ;  /* 0x00000000002e7805 */ /* 0x000fe2000001ff00 */
[----:B------:R-:W-:Y:S01]  /*13b0*/  UIMAD UR12, UR5, UR13, UR10 ;  /* 0x0000000d050c72a4 */ /* 0x000fe2000f8e020a */
[----:B------:R-:W-:Y:S01]  /*13c0*/  CS2R R44, SRZ ;  /* 0x00000000002c7805 */ /* 0x000fe2000001ff00 */
[----:B------:R-:W-:Y:S01]  /*13d0*/  USHF.R.U32.HI UR5, URZ, 0x1f, UR9 ;  /* 0x0000001f3f057899 */ /* 0x000fe20008011609 */
[----:B------:R-:W-:Y:S01]  /*13e0*/  CS2R R42, SRZ ;  /* 0x00000000002a7805 */ /* 0x000fe2000001ff00 */
[----:B------:R-:W-:Y:S01]  /*13f0*/  ULDC UR11, c[0x0][0xc48] ;  /* 0x00031200000b7ab9 */ /* 0x000fe20000000800 */
[----:B------:R-:W-:Y:S01]  /*1400*/  ULEA.HI.SX32 UR7, UR7, UR4, 0x1b ;  /* 0x0000000407077291 */ /* 0x000fe2000f8fda3f */
[----:B------:R-:W-:Y:S01]  /*1410*/  CS2R R40, SRZ ;  /* 0x0000000000287805 */ /* 0x000fe2000001ff00 */
[----:B------:R-:W-:Y:S01]  /*1420*/  UISETP.NE.AND UP1, UPT, UR11, 0x1, UPT ;  /* 0x000000010b00788c */ /* 0x000fe2000bf25270 */
[----:B------:R-:W-:Y:S01]  /*1430*/  CS2R R80, SRZ ;  /* 0x0000000000507805 */ /* 0x000fe2000001ff00 */
[----:B------:R-:W-:Y:S01]  /*1440*/  ULEA.HI.SX32 UR9, UR9, UR5, 0x1b ;  /* 0x0000000509097291 */ /* 0x000fe2000f8fda3f */
[----:B------:R-:W-:Y:S01]  /*1450*/  CS2R R74, SRZ ;  /* 0x00000000004a7805 */ /* 0x000fe2000001ff00 */
[----:B------:R-:W-:Y:S01]  /*1460*/  UMOV UR14, UR12 ;  /* 0x0000000c000e7c82 */ /* 0x000fe20008000000 */
[----:B------:R-:W-:Y:S01]  /*1470*/  CS2R R72, SRZ ;  /* 0x0000000000487805 */ /* 0x000fe2000001ff00 */
[----:B------:R-:W-:Y:S01]  /*1480*/  UISETP.LT.AND UP0, UPT, UR7, UR9, UPT ;  /* 0x000000090700728c */ /* 0x000fe2000bf01270 */
[----:B------:R-:W-:-:S02]  /*1490*/  CS2R R78, SRZ ;  /* 0x00000000004e7805 */ /* 0x000fc4000001ff00 */
[----:B------:R-:W-:Y:S02]  /*14a0*/  CS2R R82, SRZ ;  /* 0x0000000000527805 */ /* 0x000fe4000001ff00 */
[----:B------:R-:W-:Y:S01]  /*14b0*/  CS2R R76, SRZ ;  /* 0x00000000004c7805 */ /* 0x000fe2000001ff00 */
[----:B------:R-:W-:Y:S01]  /*14c0*/  USEL UR38, UR7, UR9, UP0 ;  /* 0x0000000907267287 */ /* 0x000fe20008000000 */
[----:B------:R-:W-:Y:S01]  /*14d0*/  CS2R R6, SRZ ;  /* 0x0000000000067805 */ /* 0x000fe2000001ff00 */
[----:B------:R-:W-:Y:S01]  /*14e0*/  @UP1 ULDC UR10, c[0x0][0xc4c] ;  /* 0x00031300000a1ab9 */ /* 0x000fe20000000800 */
[----:B------:R-:W-:Y:S01]  /*14f0*/  @UP1 ULDC UR6, c[0x0][0xc50] ;  /* 0x0003140000061ab9 */ /* 0x000fe20000000800 */
[----:B------:R-:W-:Y:S01]  /*1500*/  UIMAD.WIDE.U32 UR4, UR12, UR10, URZ ;  /* 0x0000000a0c0472a5 */ /* 0x000fe2000f8e003f */
[----:B------:R-:W-:Y:S01]  /*1510*/  IMAD.MOV.U32 R84, RZ, RZ, RZ ;  /* 0x000000ffff547224 */ /* 0x000fe200078e00ff */
[----:B------:R-:W-:Y:S02]  /*1520*/  UISETP.GE.AND UP0, UPT, UR38, 0x1, UPT ;  /* 0x000000012600788c */ /* 0x000fe4000bf06270 */
[----:B------:R-:W-:-:S04]  /*1530*/  @UP1 USHF.R.U32.HI UR14, URZ, UR6, UR5 ;  /* 0x000000063f0e1299 */ /* 0x000fc80008011605 */
[----:B------:R-:W-:Y:S01]  /*1540*/  PLOP3.LUT P1, PT, PT, PT, UP0, 0x80, 0x0 ;  /* 0x000000000000781c */ /* 0x000fe20003f2f008 */
[----:B------:R-:W-:Y:S02]  /*1550*/  UIADD3 UR4, -UR14, URZ, URZ ;  /* 0x0000003f0e047290 */ /* 0x000fe4000fffe13f */
[----:B------:R-:W-:Y:S02]  /*1560*/  IMAD.U32 R146, RZ, RZ, UR14 ;  /* 0x0000000eff927e24 */ /* 0x000fe4000f8e00ff */
[----:B------:R-:W-:-:S06]  /*1570*/  UIMAD UR4, UR11, UR4, UR12 ;  /* 0x000000040b0472a4 */ /* 0x000fcc000f8e020c */
[----:B------:R-:W-:Y:S02]  /*1580*/  IMAD.U32 R145, RZ, RZ, UR4 ;  /* 0x00000004ff917e24 */ /* 0x000fe4000f8e00ff */
[----:B------:R-:W-:Y:S05]  /*1590*/  @!P1 BRA `(.L_x_1867) ;  /* 0x000000dc002c9947 */ /* 0x000fea0003800000 */
[----:B------:R-:W0:Y:S01]  /*15a0*/  SHFL.IDX PT, R0, R152, RZ, 0x1f ;  /* 0x00001fff98007589 */ /* 0x000e2200000e0000 */
[----:B------:R-:W-:-:S04]  /*15b0*/  UIADD3 UR6, UR37, 0x24300, URZ ;  /* 0x0002430025067890 */ /* 0x000fc8000fffe03f */
[----:B------:R-:W-:-:S06]  /*15c0*/  ULOP3.LUT UP0, URZ, UR6, 0x9f, URZ, 0xc0, !UPT ;  /* 0x0000009f063f7892 */ /* 0x000fcc000f80c03f */
[----:B------:R-:W-:Y:S02]  /*15d0*/  PLOP3.LUT P0, PT, PT, PT, UP0, 0x80, 0x0 ;  /* 0x000000000000781c */ /* 0x000fe40003f0f008 */
[----:B0-----:R-:W-:-:S13]  /*15e0*/  R2UR UR7, R0 ;  /* 0x00000000000772ca */ /* 0x001fda00000e0000 */
[----:B------:R-:W-:Y:S02]  /*15f0*/  UIMAD.WIDE UR4, UR7, 0x55555556, URZ ;  /* 0x55555556070478a5 */ /* 0x000fe4000f8e023f */
[----:B------:R-:W-:Y:S02]  /*1600*/  IMAD.U32 R16, RZ, RZ, UR7 ;  /* 0x00000007ff107e24 */ /* 0x000fe4000f8e00ff */
[----:B------:R-:W-:-:S04]  /*1610*/  ULEA.HI UR5, UR5, UR5, URZ, 0x1 ;  /* 0x0000000505057291 */ /* 0x000fc8000f8f083f */
[----:B------:R-:W-:-:S04]  /*1620*/  UIMAD UR5, UR5, -0x3, UR7 ;  /* 0xfffffffd050578a4 */ /* 0x000fc8000f8e0207 */
[----:B------:R-:W-:Y:S02]  /*1630*/  ULEA UR4, UR5, UR37, 0xc ;  /* 0x0000002505047291 */ /* 0x000fe4000f8e603f */
[----:B------:R-:W-:Y:S02]  /*1640*/  ULEA UR5, UR5, UR6, 0xb ;  /* 0x0000000605057291 */ /* 0x000fe4000f8e583f */
[----:B------:R-:W-:Y:S02]  /*1650*/  UIADD3 UR4, UR4, 0xda00, URZ ;  /* 0x0000da0004047890 */ /* 0x000fe4000fffe03f */
[----:B------:R-:W-:Y:S02]  /*1660*/  USHF.R.U32.HI UR5, URZ, 0x4, UR5 ;  /* 0x000000043f057899 */ /* 0x000fe40008011605 */
[----:B------:R-:W-:Y:S02]  /*1670*/  USHF.R.U32.HI UR4, URZ, 0x4, UR4 ;  /* 0x000000043f047899 */ /* 0x000fe40008011604 */
[----:B------:R-:W-:-:S02]  /*1680*/  ULOP3.LUT UR61, UR5, 0x3fff, URZ, 0xc0, !UPT ;  /* 0x00003fff053d7892 */ /* 0x000fc4000f8ec03f */
        /* <DEDUP_REMOVED lines=18> */
.L_x_1868:
[----:B------:R-:W-:Y:S02]  /*17b0*/  R2UR UR6, R150 ;  /* 0x00000000960672ca */ /* 0x000fe400000e0000 */
[----:B------:R-:W-:-:S11]  /*17c0*/  R2UR UR5, R155 ;  /* 0x000000009b0572ca */ /* 0x000fd600000e0000 */
[----:B------:R-:W-:Y:S02]  /*17d0*/  ULEA.HI UR4, UR6, UR6, URZ, 0x1 ;  /* 0x0000000606047291 */ /* 0x000fe4000f8f083f */
[----:B------:R-:W-:Y:S02]  /*17e0*/  IMAD.U32 R3, RZ, RZ, UR5 ;  /* 0x00000005ff037e24 */ /* 0x000fe4000f8e00ff */
[----:B------:R-:W-:-:S03]  /*17f0*/  ULOP3.LUT UR4, UR4, 0xfffffffe, URZ, 0xc0, !UPT ;  /* 0xfffffffe04047892 */ /* 0x000fc6000f8ec03f */
[----:B------:R-:W-:Y:S01]  /*1800*/  ISETP.NE.AND P0, PT, R3, 0x3, PT ;  /* 0x000000030300780c */ /* 0x000fe20003f05270 */
[----:B------:R-:W-:-:S06]  /*1810*/  UIADD3 UR4, UR6, -UR4, URZ ;  /* 0x8000000406047290 */ /* 0x000fcc000fffe03f */
[----:B------:R-:W-:-:S05]  /*1820*/  IMAD.U32 R0, RZ, RZ, UR4 ;  /* 0x00000004ff007e24 */ /* 0x000fca000f8e00ff */
[----:B------:R-:W-:-:S04]  /*1830*/  SHF.L.U32 R0, R0, 0x1f, RZ ;  /* 0x0000001f00007819 */ /* 0x000fc800000006ff */
[----:B------:R-:W0:Y:S02]  /*1840*/  SYNCS.PHASECHK.TRANS64.TRYWAIT P1, [UR37+0x31c00], R0 ;  /* 0x031c0000ff0075a7 */ /* 0x000e240008020165 */
[----:B0-----:R-:W-:Y:S05]  /*1850*/  @!P1 BRA `(.L_x_1869) ;  /* 0x0000013c00889947 */ /* 0x001fea0003800000 */
.L_x_2013:
[----:B------:R-:W-:Y:S05]  /*1860*/  @!P0 BRA `(.L_x_1870) ;  /* 0x0000000000048947 */ /* 0x000fea0003800000 */
[----:B------:R-:W-:Y:S01]  /*1870*/  BPT.TRAP 0x1 ;  /* 0x000000040000795c */ /* 0x000fe20000300000 */
.L_x_1870:
[----:B0-----:R-:W-:Y:S02]  /*1880*/  IMAD.U32 R0, RZ, RZ, UR36 ;  /* 0x00000024ff007e24 */ /* 0x001fe4000f8e00ff */
[----:B------:R-:W-:-:S03]  /*1890*/  IMAD.U32 R3, RZ, RZ, UR60 ;  /* 0x0000003cff037e24 */ /* 0x000fc6000f8e00ff */
[----:B------:R-:W-:Y:S02]  /*18a0*/  LEA R0, R0, UR37, 0x3 ;  /* 0x0000002500007c11 */ /* 0x000fe4000f8e18ff */
[----:B------:R-:W-:-:S04]  /*18b0*/  SHF.L.U32 R3, R3, 0x1f, RZ ;  /* 0x0000001f03037819 */ /* 0x000fc800000006ff */
[----:B------:R0:W1:Y:S01]  /*18c0*/  SYNCS.PHASECHK.TRANS64.TRYWAIT P2, [R0+URZ+0x31c30], R3 ;  /* 0x031c3003000075a7 */ /* 0x000062000804017f */
[----:B------:R-:W-:Y:S05]  /*18d0*/  @!P0 BRA `(.L_x_1871) ;  /* 0x0000000000048947 */ /* 0x000fea0003800000 */
[----:B------:R-:W-:Y:S01]  /*18e0*/  BPT.TRAP 0x1 ;  /* 0x000000040000795c */ /* 0x000fe20000300000 */
.L_x_1871:
[----:B------:R-:W2:Y:S02]  /*18f0*/  S2R R4, SR_TID.X ;  /* 0x0000000000047919 */ /* 0x000ea40000002100 */
[----:B--2---:R-:W-:Y:S01]  /*1900*/  LOP3.LUT P1, RZ, R4, 0x7f, RZ, 0xc0, !PT ;  /* 0x0000007f04ff7812 */ /* 0x004fe2000782c0ff */
[----:B-1----:R-:W-:-:S12]  /*1910*/  @P2 BRA `(.L_x_1872) ;  /* 0x0000000000082947 */ /* 0x002fd80003800000 */
[----:B------:R-:W1:Y:S02]  /*1920*/  SYNCS.PHASECHK.TRANS64.TRYWAIT P2, [R0+URZ+0x31c30], R3 ;  /* 0x031c3003000075a7 */ /* 0x000e64000804017f */
[----:B-1----:R-:W-:Y:S05]  /*1930*/  @!P2 BRA `(.L_x_1873) ;  /* 0x0000013c0068a947 */ /* 0x002fea0003800000 */
.L_x_1872:
[----:B------:R-:W-:Y:S05]  /*1940*/  WARPSYNC.ALL ;  /* 0x0000000000007948 */ /* 0x000fea0003800000 */
[----:B------:R-:W-:Y:S01]  /*1950*/  UIADD3 UR4, UR37, 0x16a00, URZ ;  /* 0x00016a0025047890 */ /* 0x000fe2000fffe03f */
[----:B------:R-:W-:Y:S01]  /*1960*/  WARPGROUP.ARRIVE ;  /* 0x00000000000079c5 */ /* 0x000fe20000000000 */
[----:B------:R-:W-:Y:S01]  /*1970*/  ULOP3.LUT UR5, UR39, 0x10000, URZ, 0xfc, !UPT ;  /* 0x0001000027057892 */ /* 0x000fe2000f8efc3f */
[----:B------:R-:W-:Y:S01]  /*1980*/  R2UR UR57, R18 ;  /* 0x00000000123972ca */ /* 0x000fe200000e0000 */
[----:B------:R-:W-:Y:S01]  /*1990*/  USHF.R.U32.HI UR4, URZ, 0x4, UR4 ;  /* 0x000000043f047899 */ /* 0x000fe20008011604 */
[----:B------:R-:W-:Y:S01]  /*19a0*/  R2UR UR56, R17 ;  /* 0x00000000113872ca */ /* 0x000fe200000e0000 */
[----:B------:R-:W-:Y:S01]  /*19b0*/  UMOV UR29, 0x80000020 ;  /* 0x80000020001d7882 */ /* 0x000fe20000000000 */
[----:B------:R-:W-:Y:S01]  /*19c0*/  UMOV UR31, 0x80000020 ;  /* 0x80000020001f7882 */ /* 0x000fe20000000000 */
[----:B------:R-:W-:Y:S01]  /*19d0*/  ULOP3.LUT UR4, UR4, 0x3fff, URZ, 0xc0, !UPT ;  /* 0x00003fff04047892 */ /* 0x000fe2000f8ec03f */
[----:B01----:R-:W-:Y:S01]  /*19e0*/  @!P1 VIADD R0, R0, 0x31c40 ;  /* 0x00031c4000009836 */ /* 0x003fe20000000000 */
[----:B------:R-:W-:Y:S01]  /*19f0*/  UMOV UR28, UR5 ;  /* 0x00000005001c7c82 */ /* 0x000fe20008000000 */
[----:B------:R-:W-:Y:S01]  /*1a00*/  UMOV UR9, UR29 ;  /* 0x0000001d00097c82 */ /* 0x000fe20008000000 */
[----:B------:R-:W-:Y:S01]  /*1a10*/  ULOP3.LUT UR6, UR4, 0x10000, URZ, 0xfc, !UPT ;  /* 0x0001000004067892 */ /* 0x000fe2000f8efc3f */
[----:B------:R-:W-:Y:S01]  /*1a20*/  UMOV UR8, UR28 ;  /* 0x0000001c00087c82 */ /* 0x000fe20008000000 */
[----:B------:R-:W-:-:S02]  /*1a30*/  UMOV UR11, 0x80000020 ;  /* 0x80000020000b7882 */ /* 0x000fc40000000000 */
[----:B------:R-:W-:Y:S01]  /*1a40*/  UIMAD UR4, UR36, 0x6c0, UR6 ;  /* 0x000006c0240478a4 */ /* 0x000fe2000f8e0206 */
[----:B------:R-:W-:Y:S01]  /*1a50*/  UMOV UR12, UR28 ;  /* 0x0000001c000c7c82 */ /* 0x000fe20008000000 */
[----:B------:R-:W-:Y:S02]  /*1a60*/  UMOV UR13, UR29 ;  /* 0x0000001d000d7c82 */ /* 0x000fe40008000000 */
[----:B------:R-:W-:Y:S02]  /*1a70*/  UIADD3 UR10, UR4, 0x40, URZ ;  /* 0x00000040040a7890 */ /* 0x000fe4000fffe03f */
[----:B------:R-:W-:Y:S02]  /*1a80*/  UIADD3 UR14, UR4, 0x80, URZ ;  /* 0x00000080040e7890 */ /* 0x000fe4000fffe03f */
[----:B------:R-:W-:Y:S01]  /*1a90*/  UMOV UR30, UR4 ;  /* 0x00000004001e7c82 */ /* 0x000fe20008000000 */
[----:B------:R-:W-:Y:S01]  /*1aa0*/  UMOV UR15, 0x80000020 ;  /* 0x80000020000f7882 */ /* 0x000fe20000000000 */
[----:B------:R-:W-:Y:S01]  /*1ab0*/  HGMMA.64x16x16.F32 R88, gdesc[UR28], RZ, !UPT, gsb0 ;  /* 0x002000001c5879f0 */ /* 0x000fe2000c0008ff */
        /* <DEDUP_REMOVED lines=13> */
[----:B------:R-:W-:Y:S01]  /*1b90*/  UMOV UR31, 0x80000020 ;  /* 0x80000020001f7882 */ /* 0x000fe20000000000 */
[----:B------:R-:W-:Y:S01]  /*1ba0*/  UIADD3 UR34, UR4, 0x1c0, URZ ;  /* 0x000001c004227890 */ /* 0x000fe2000fffe03f */
[----:B------:R-:W-:Y:S01]  /*1bb0*/  UMOV UR32, UR28 ;  /* 0x0000001c00207c82 */ /* 0x000fe20008000000 */
[----:B------:R-:W-:Y:S01]  /*1bc0*/  UMOV UR33, UR29 ;  /* 0x0000001d00217c82 */ /* 0x000fe20008000000 */
[----:B------:R-:W-:Y:S01]  /*1bd0*/  UMOV UR35, 0x80000020 ;  /* 0x8000002000237882 */ /* 0x000fe20000000000 */
[----:B------:R-:W-:-:S02]  /*1be0*/  UIADD3 UR7, UR5, 0x2, URZ ;  /* 0x0000000205077890 */ /* 0x000fc4000fffe03f */
        /* <DEDUP_REMOVED lines=18> */
[----:B------:R-:W-:Y:S02]  /*1d10*/  UIADD3 UR12, UR4, 0x2, URZ ;  /* 0x00000002040c7890 */ /* 0x000fe4000fffe03f */
[----:B------:R-:W-:Y:S01]  /*1d20*/  UIADD3 UR14, UR4, 0x82, URZ ;  /* 0x00000082040e7890 */ /* 0x000fe2000fffe03f */
[----:B------:R-:W-:Y:S01]  /*1d30*/  UMOV UR15, 0x80000020 ;  /* 0x80000020000f7882 */ /* 0x000fe20000000000 */
[----:B------:R-:W-:Y:S02]  /*1d40*/  WARPGROUP.DEPBAR.LE gsb0, 0x0 ;  /* 0x00008000000079c5 */ /* 0x000fe40000010000 */
        /* <DEDUP_REMOVED lines=16> */
[----:B------:R-:W-:Y:S03]  /*1e50*/  HGMMA.64x16x16.F32 R40, gdesc[UR28], RZ, !UPT, gsb0 ;  /* 0x002000001c2879f0 */ /* 0x000fe6000c0008ff */
        /* <DEDUP_REMOVED lines=8> */
[----:B------:R-:W-:Y:S01]  /*1ee0*/  UMOV UR8, UR7 ;  /* 0x0000000700087c82 */ /* 0x000fe20008000000 */
[----:B------:R-:W-:Y:S01]  /*1ef0*/  UMOV UR9, 0x80000020 ;  /* 0x8000002000097882 */ /* 0x000fe20000000000 */
[----:B------:R-:W-:Y:S01]  /*1f00*/  UMOV UR10, UR12 ;  /* 0x0000000c000a7c82 */ /* 0x000fe20008000000 */
[----:B------:R-:W-:Y:S01]  /*1f10*/  UMOV UR11, 0x80000020 ;  /* 0x80000020000b7882 */ /* 0x000fe20000000000 */
[----:B------:R-:W-:Y:S01]  /*1f20*/  UMOV UR12, UR8 ;  /* 0x00000008000c7c82 */ /* 0x000fe20008000000 */
        /* <DEDUP_REMOVED lines=11> */
[----:B------:R-:W-:Y:S01]  /*1fe0*/  UIADD3 UR7, UR5, 0x300, URZ ;  /* 0x0000030005077890 */ /* 0x000fe2000fffe03f */
[----:B------:R-:W-:-:S02]  /*1ff0*/  WARPGROUP.DEPBAR.LE gsb0, 0x0 ;  /* 0x00008000000079c5 */ /* 0x000fc40000010000 */
        /* <DEDUP_REMOVED lines=14> */
[----:B------:R-:W-:Y:S01]  /*20e0*/  UMOV UR13, 0x80000020 ;  /* 0x80000020000d7882 */ /* 0x000fe20000000000 */
[----:B------:R-:W-:Y:S01]  /*20f0*/  UMOV UR15, 0x80000020 ;  /* 0x80000020000f7882 */ /* 0x000fe20000000000 */
[----:B------:R-:W-:Y:S01]  /*2100*/  UMOV UR44, UR12 ;  /* 0x0000000c002c7c82 */ /* 0x000fe20008000000 */
[----:B------:R-:W-:Y:S01]  /*2110*/  UMOV UR45, UR13 ;  /* 0x0000000d002d7c82 */ /* 0x000fe20008000000 */
[----:B------:R-:W-:Y:S01]  /*2120*/  UIADD3 UR7, UR5, 0x302, URZ ;  /* 0x0000030205077890 */ /* 0x000fe2000fffe03f */
        /* <DEDUP_REMOVED lines=57> */
[----:B------:R-:W-:Y:S02]  /*24c0*/  UIADD3 UR7, UR5, 0x600, URZ ;  /* 0x0000060005077890 */ /* 0x000fe4000fffe03f */
[----:B------:R-:W-:Y:S01]  /*24d0*/  UIADD3 UR5, UR5, 0x602, URZ ;  /* 0x0000060205057890 */ /* 0x000fe2000fffe03f */
[----:B------:R-:W-:-:S02]  /*24e0*/  WARPGROUP.DEPBAR.LE gsb0, 0x0 ;  /* 0x00008000000079c5 */ /* 0x000fc40000010000 */
        /* <DEDUP_REMOVED lines=37> */
[----:B------:R-:W-:Y:S02]  /*2740*/  ULDC UR14, c[0x0][0x2f0] ;  /* 0x0000bc00000e7ab9 */ /* 0x000fe40000000800 */
        /* <DEDUP_REMOVED lines=19> */
[----:B------:R-:W-:Y:S02]  /*2880*/  ULDC UR7, c[0x0][0x448] ;  /* 0x0001120000077ab9 */ /* 0x000fe40000000800 */
[----:B------:R-:W-:-:S06]  /*2890*/  UISETP.NE.AND UP0, UPT, UR7, 0x1, UPT ;  /* 0x000000010700788c */ /* 0x000fcc000bf05270 */
[----:B------:R-:W-:-:S05]  /*28a0*/  PLOP3.LUT P2, PT, PT, PT, UP0, 0x80, 0x0 ;  /* 0x000000000000781c */ /* 0x000fca0003f4f008 */
[----:B------:R-:W-:Y:S01]  /*28b0*/  @UP0 ULDC UR7, c[0x0][0x44c] ;  /* 0x0001130000070ab9 */ /* 0x000fe20000000800 */
[----:B------:R-:W-:Y:S01]  /*28c0*/  @UP0 ULDC UR10, c[0x0][0x450] ;  /* 0x00011400000a0ab9 */ /* 0x000fe20000000800 */
        /* <DEDUP_REMOVED lines=55> */
[----:B------:R-:W-:Y:S01]  /*2c40*/  ULDC UR5, c[0x0][0x9d8] ;  /* 0x0002760000057ab9 */ /* 0x000fe20000000800 */
        /* <DEDUP_REMOVED lines=38> */
[----:B------:R-:W0:Y:S01]  /*2eb0*/  MUFU.TANH R88, R88 ;  /* 0x0000005800587308 */ /* 0x000e220000002400 */
[----:B------:R-:W-:Y:S01]  /*2ec0*/  FMUL.FTZ R5, R95, UR5 ;  /* 0x000000055f057c20 */ /* 0x000fe20008410000 */
[----:B------:R-:W-:-:S06]  /*2ed0*/  FMUL.FTZ R6, R94, UR5 ;  /* 0x000000055e067c20 */ /* 0x000fcc0008410000 */
[----:B------:R-:W1:Y:S08]  /*2ee0*/  MUFU.TANH R89, R89 ;  /* 0x0000005900597308 */ /* 0x000e700000002400 */
[----:B------:R-:W2:Y:S08]  /*2ef0*/  MUFU.TANH R90, R90 ;  /* 0x0000005a005a7308 */ /* 0x000eb00000002400 */
[----:B------:R-:W3:Y:S08]  /*2f00*/  MUFU.TANH R91, R91 ;  /* 0x0000005b005b7308 */ /* 0x000ef00000002400 */
        /* <DEDUP_REMOVED lines=43> */
[----:B------:R-:W-:Y:S02]  /*31c0*/  VIADD R70, R22, UR57 ;  /* 0x0000003916467c36 */ /* 0x000fe40008000000 */
[----:B------:R-:W-:Y:S01]  /*31d0*/  FMUL.FTZ R15, R66, UR5 ;  /* 0x00000005420f7c20 */ /* 0x000fe20008410000 */
[----:B------:R-:W-:Y:S01]  /*31e0*/  FMUL.FTZ R84, R68, UR5 ;  /* 0x0000000544547c20 */ /* 0x000fe20008410000 */
[----:B------:R-:W-:Y:S01]  /*31f0*/  FMUL.FTZ R78, R64, UR5 ;  /* 0x00000005404e7c20 */ /* 0x000fe20008410000 */
[----:B------:R-:W-:Y:S01]  /*3200*/  HGMMA.64x16x16.F32 R56, gdesc[UR24], R56, gsb0 ;  /* 0x00200000183879f0 */ /* 0x000fe20008000838 */
[----:B------:R-:W-:Y:S01]  /*3210*/  UIADD3 UR26, UR4, 0x5c2, URZ ;  /* 0x000005c2041a7890 */ /* 0x000fe2000fffe03f */
[----:B------:R-:W-:Y:S01]  /*3220*/  FMUL.FTZ R65, R65, UR5 ;  /* 0x0000000541417c20 */ /* 0x000fe20008410000 */
[----:B------:R-:W-:Y:S01]  /*3230*/  UMOV UR27, 0x80000020 ;  /* 0x80000020001b7882 */ /* 0x000fe20000000000 */
[----:B------:R-:W-:Y:S01]  /*3240*/  FMUL.FTZ R86, R69, UR5 ;  /* 0x0000000545567c20 */ /* 0x000fe20008410000 */
        /* <DEDUP_REMOVED lines=12> */
[----:B------:R-:W-:Y:S01]  /*3310*/  @P2 IMAD.HI.U32 R58, R70, UR7, RZ ;  /* 0x00000007463a2c27 */ /* 0x000fe2000f8e00ff */
[----:B------:R-:W-:-:S03]  /*3320*/  UIMAD UR7, UR38, -0x90, URZ ;  /* 0xffffff70260778a4 */ /* 0x000fc6000f8e023f */
[----:B------:R-:W-:Y:S01]  /*3330*/  FMUL.FTZ R96, R61, UR5 ;  /* 0x000000053d607c20 */ /* 0x000fe20008410000 */
[----:B------:R-:W-:Y:S01]  /*3340*/  HGMMA.64x16x16.F32 R48, gdesc[UR24], R48, gsb0 ;  /* 0x00200000183079f0 */ /* 0x000fe20008000830 */
[----:B------:R-:W-:Y:S01]  /*3350*/  UIADD3 UR26, UR4, 0x602, URZ ;  /* 0x00000602041a7890 */ /* 0x000fe2000fffe03f */
[----:B------:R-:W-:Y:S01]  /*3360*/  @P2 SHF.R.U32.HI R70, RZ, UR10, R58 ;  /* 0x0000000aff462c19 */ /* 0x000fe2000801163a */
[----:B------:R-:W-:Y:S01]  /*3370*/  UMOV UR27, 0x80000020 ;  /* 0x80000020001b7882 */ /* 0x000fe20000000000 */
[----:B------:R-:W-:Y:S01]  /*3380*/  UIADD3 UR10, UR7, 0x91, URZ ;  /* 0x00000091070a7890 */ /* 0x000fe2000fffe03f */
[----:B------:R-:W-:Y:S01]  /*3390*/  IMAD.U32 R61, RZ, RZ, UR14 ;  /* 0x0000000eff3d7e24 */ /* 0x000fe2000f8e00ff */
[----:B------:R-:W-:Y:S01]  /*33a0*/  UIMAD UR7, UR56, UR14, UR7 ;  /* 0x0000000e380772a4 */ /* 0x000fe2000f8e0207 */
[----:B------:R-:W0:Y:S01]  /*33b0*/  SHFL.IDX PT, R76, R70, RZ, 0x1c1f ;  /* 0x001c1fff464c7589 */ /* 0x000e2200000e0000 */
[----:B------:R-:W-:Y:S01]  /*33c0*/  FMUL.FTZ R94, R57, UR5 ;  /* 0x00000005395e7c20 */ /* 0x000fe20008410000 */
[----:B------:R-:W5:Y:S01]  /*33d0*/  MUFU.TANH R92, R92 ;  /* 0x0000005c005c7308 */ /* 0x000f620000002400 */
[----:B------:R-:W-:Y:S01]  /*33e0*/  IMAD.U32 R66, RZ, RZ, UR10 ;  /* 0x0000000aff427e24 */ /* 0x000fe2000f8e00ff */
[----:B------:R-:W-:Y:S01]  /*33f0*/  UIADD3 UR7, UR7, 0x90, URZ ;  /* 0x0000009007077890 */ /* 0x000fe2000fffe03f */
[----:B------:R-:W-:Y:S01]  /*3400*/  FMUL.FTZ R60, R60, UR5 ;  /* 0x000000053c3c7c20 */ /* 0x000fe20008410000 */
[----:B------:R-:W-:Y:S01]  /*3410*/  FMUL.FTZ R57, R59, UR5 ;  /* 0x000000053b397c20 */ /* 0x000fe20008410000 */
[----:B------:R-:W-:-:S02]  /*3420*/  IMAD R66, R19, -0x2, R66 ;  /* 0xfffffffe13427824 */ /* 0x000fc400078e0242 */
[----:B------:R-:W-:Y:S01]  /*3430*/  FMUL.FTZ R59, R63, UR5 ;  /* 0x000000053f3b7c20 */ /* 0x000fe20008410000 */
[----:B------:R-:W-:Y:S01]  /*3440*/  FMUL.FTZ R58, R62, UR5 ;  /* 0x000000053e3a7c20 */ /* 0x000fe20008410000 */
[----:B------:R-:W-:Y:S01]  /*3450*/  IMAD.U32 R68, RZ, RZ, UR7 ;  /* 0x00000007ff447e24 */ /* 0x000fe2000f8e00ff */
[----:B------:R-:W-:Y:S01]  /*3460*/  ULDC UR7, c[0x0][0x288] ;  /* 0x0000a20000077ab9 */ /* 0x000fe20000000800 */
[----:B------:R-:W-:Y:S01]  /*3470*/  IMAD R66, R61, UR56, R66 ;  /* 0x000000383d427c24 */ /* 0x000fe2000f8e0242 */
[----:B------:R-:W5:Y:S01]  /*3480*/  MUFU.TANH R94, R94 ;  /* 0x0000005e005e7308 */ /* 0x000f620000002400 */
[----:B------:R-:W-:Y:S01]  /*3490*/  IMAD R68, R19, -0x2, R68 ;  /* 0xfffffffe13447824 */ /* 0x000fe200078e0244 */
[----:B------:R-:W-:Y:S01]  /*34a0*/  @UP0 ULDC UR10, c[0x0][0x44c] ;  /* 0x00011300000a0ab9 */ /* 0x000fe20000000800 */
[----:B------:R-:W-:Y:S01]  /*34b0*/  VIADD R61, R66, -UR7 ;  /* 0x80000007423d7c36 */ /* 0x000fe20008000000 */
[----:B------:R-:W-:Y:S02]  /*34c0*/  UIMAD.WIDE.U32 UR10, UR57, UR10, URZ ;  /* 0x0000000a390a72a5 */ /* 0x000fe4000f8e003f */
[----:B------:R-:W-:-:S02]  /*34d0*/  UIADD3 UR38, UR38, -0x2, URZ ;  /* 0xfffffffe26267890 */ /* 0x000fc4000fffe03f */
[----:B------:R-:W5:Y:S01]  /*34e0*/  MUFU.TANH R60, R60 ;  /* 0x0000003c003c7308 */ /* 0x000f620000002400 */
[----:B0-----:R-:W-:-:S04]  /*34f0*/  VIADDMNMX R76, R76, R61, R68, PT ;  /* 0x0000003d4c4c7246 */ /* 0x001fc80003800144 */
[----:B------:R-:W-:-:S03]  /*3500*/  ISETP.GT.AND P3, PT, R76, RZ, PT ;  /* 0x000000ff4c00720c */ /* 0x000fc60003f64270 */
[----:B------:R-:W0:Y:S01]  /*3510*/  MUFU.TANH R96, R96 ;  /* 0x0000006000607308 */ /* 0x000e220000002400 */
[C---:B------:R-:W-:Y:S02]  /*3520*/  ISETP.GT.AND P4, PT, R76.reuse, 0x1, PT ;  /* 0x000000014c00780c */ /* 0x040fe40003f84270 */
[----:B------:R-:W-:Y:S02]  /*3530*/  ISETP.GT.AND P5, PT, R76, 0x8, PT ;  /* 0x000000084c00780c */ /* 0x000fe40003fa4270 */
[----:B------:R-:W-:Y:S02]  /*3540*/  FSEL R85, R88, -INF , P3 ;  /* 0xff80000058557808 */ /* 0x000fe40001800000 */
[----:B-1----:R-:W-:Y:S01]  /*3550*/  FSEL R89, R89, -INF , P4 ;  /* 0xff80000059597808 */ /* 0x002fe20002000000 */
[----:B------:R-:W-:Y:S01]  /*3560*/  MUFU.TANH R11, R11 ;  /* 0x0000000b000b7308 */ /* 0x000fe20000002400 */
[----:B------:R-:W-:Y:S02]  /*3570*/  ISETP.GT.AND P6, PT, R76, 0x9, PT ;  /* 0x000000094c00780c */ /* 0x000fe40003fc4270 */
[----:B--2---:R-:W-:-:S02]  /*3580*/  FSEL R93, R90, -INF , P5 ;  /* 0xff8000005a5d7808 */ /* 0x004fc40002800000 */
[----:B------:R-:W-:Y:S02]  /*3590*/  ISETP.GT.AND P3, PT, R76, 0x10, PT ;  /* 0x000000104c00780c */ /* 0x000fe40003f64270 */
[----:B---3--:R-:W-:Y:S01]  /*35a0*/  FSEL R95, R91, -INF , P6 ;  /* 0xff8000005b5f7808 */ /* 0x008fe20003000000 */
[----:B------:R-:W-:Y:S02]  /*35b0*/  WARPGROUP.DEPBAR.LE gsb0, 0x0 ;  /* 0x00008000000079c5 */ /* 0x000fe40000010000 */
[----:B------:R-:W-:Y:S01]  /*35c0*/  WARPGROUP.ARRIVE ;  /* 0x00000000000079c5 */ /* 0x000fe20000000000 */
[----:B------:R-:W-:Y:S01]  /*35d0*/  FMUL.FTZ R98, R48, UR5 ;  /* 0x0000000530627c20 */ /* 0x000fe20008410000 */
[----:B------:R-:W-:Y:S01]  /*35e0*/  FMUL.FTZ R48, R50, UR5 ;  /* 0x0000000532307c20 */ /* 0x000fe20008410000 */
[----:B------:R-:W-:Y:S01]  /*35f0*/  FMNMX.FTZ R50, R85, R89, !PT ;  /* 0x0000005955327209 */ /* 0x000fe20007810000 */
[----:B------:R-:W-:Y:S01]  /*3600*/  FMUL.FTZ R99, R49, UR5 ;  /* 0x0000000531637c20 */ /* 0x000fe20008410000 */
[----:B------:R-:W-:Y:S01]  /*3610*/  ISETP.GT.AND P4, PT, R76, 0x11, PT ;  /* 0x000000114c00780c */ /* 0x000fe20003f84270 */
[----:B------:R-:W-:Y:S01]  /*3620*/  HGMMA.64x16x16.F32 R40, gdesc[UR24], R40, gsb0 ;  /* 0x00200000182879f0 */ /* 0x000fe20008000828 */
[----:B------:R-:W-:Y:S01]  /*3630*/  UIADD3 UR26, UR4, 0x642, URZ ;  /* 0x00000642041a7890 */ /* 0x000fe2000fffe03f */
[----:B------:R-:W-:Y:S01]  /*3640*/  FMNMX.FTZ R50, R93, R50, !PT ;  /* 0x000000325d327209 */ /* 0x000fe20007810000 */
[----:B------:R-:W-:Y:S01]  /*3650*/  UMOV UR27, 0x80000020 ;  /* 0x80000020001b7882 */ /* 0x000fe20000000000 */
[----:B----4-:R-:W-:Y:S01]  /*3660*/  FSEL R97, R80, -INF , P3 ;  /* 0xff80000050617808 */ /* 0x010fe20001800000 */
[----:B------:R-:W1:Y:S01]  /*3670*/  MUFU.TANH R98, R98 ;  /* 0x0000006200627308 */ /* 0x000e620000002400 */
[----:B------:R-:W-:Y:S01]  /*3680*/  FMNMX.FTZ R50, R95, R50, !PT ;  /* 0x000000325f327209 */ /* 0x000fe20007810000 */
[----:B------:R-:W-:Y:S01]  /*3690*/  FMUL.FTZ R52, R52, UR5 ;  /* 0x0000000534347c20 */ /* 0x000fe20008410000 */
[C---:B------:R-:W-:Y:S01]  /*36a0*/  ISETP.GT.AND P5, PT, R76.reuse, 0x18, PT ;  /* 0x000000184c00780c */ /* 0x040fe20003fa4270 */
[----:B------:R-:W-:Y:S01]  /*36b0*/  FMUL.FTZ R53, R53, UR5 ;  /* 0x0000000535357c20 */ /* 0x000fe20008410000 */
[----:B-----5:R-:W-:Y:S01]  /*36c0*/  FSEL R91, R81, -INF , P4 ;  /* 0xff800000515b7808 */ /* 0x020fe20002000000 */
[----:B------:R-:W-:Y:S01]  /*36d0*/  FMUL.FTZ R49, R51, UR5 ;  /* 0x0000000533317c20 */ /* 0x000fe20008410000 */
[----:B------:R-:W-:Y:S01]  /*36e0*/  FMNMX.FTZ R50, R97, R50, !PT ;  /* 0x0000003261327209 */ /* 0x000fe20007810000 */
[----:B------:R-:W2:Y:S01]  /*36f0*/  MUFU.TANH R99, R99 ;  /* 0x0000006300637308 */ /* 0x000ea20000002400 */
[----:B------:R-:W-:Y:S01]  /*3700*/  ISETP.GT.AND P3, PT, R76, 0x19, PT ;  /* 0x000000194c00780c */ /* 0x000fe20003f64270 */
[----:B------:R-:W-:Y:S01]  /*3710*/  ULDC UR4, c[0x0][0x988] ;  /* 0x0002620000047ab9 */ /* 0x000fe20000000800 */
[----:B------:R-:W-:-:S02]  /*3720*/  FSEL R87, R82, -INF , P5 ;  /* 0xff80000052577808 */ /* 0x000fc40002800000 */
[----:B------:R-:W-:Y:S02]  /*3730*/  FMNMX.FTZ R50, R91, R50, !PT ;  /* 0x000000325b327209 */ /* 0x000fe40007810000 */
[C---:B------:R-:W-:Y:S01]  /*3740*/  ISETP.GT.AND P4, PT, R76.reuse, 0x20, PT ;  /* 0x000000204c00780c */ /* 0x040fe20003f84270 */
[----:B------:R-:W3:Y:S01]  /*3750*/  MUFU.TANH R52, R52 ;  /* 0x0000003400347308 */ /* 0x000ee20000002400 */
[----:B------:R-:W-:Y:S02]  /*3760*/  FSEL R81, R83, -INF , P3 ;  /* 0xff80000053517808 */ /* 0x000fe40001800000 */
[----:B------:R-:W-:Y:S02]  /*3770*/  FMNMX.FTZ R50, R87, R50, !PT ;  /* 0x0000003257327209 */ /* 0x000fe40007810000 */
[----:B------:R-:W-:Y:S02]  /*3780*/  ISETP.GT.AND P5, PT, R76, 0x21, PT ;  /* 0x000000214c00780c */ /* 0x000fe40003fa4270 */
[----:B------:R-:W-:Y:S01]  /*3790*/  FSEL R79, R72, -INF , P4 ;  /* 0xff800000484f7808 */ /* 0x000fe20002000000 */
[----:B------:R-:W4:Y:S01]  /*37a0*/  MUFU.TANH R80, R53 ;  /* 0x0000003500507308 */ /* 0x000f220000002400 */
[----:B------:R-:W-:-:S02]  /*37b0*/  FMNMX.FTZ R50, R81, R50, !PT ;  /* 0x0000003251327209 */ /* 0x000fc40007810000 */
[C---:B------:R-:W-:Y:S02]  /*37c0*/  ISETP.GT.AND P3, PT, R76.reuse, 0x28, PT ;  /* 0x000000284c00780c */ /* 0x040fe40003f64270 */
[----:B------:R-:W-:Y:S02]  /*37d0*/  FSEL R77, R73, -INF , P5 ;  /* 0xff800000494d7808 */ /* 0x000fe40002800000 */
[----:B------:R-:W-:Y:S01]  /*37e0*/  FMNMX.FTZ R50, R79, R50, !PT ;  /* 0x000000324f327209 */ /* 0x000fe20007810000 */
[----:B------:R-:W-:Y:S01]  /*37f0*/  MUFU.TANH R12, R12 ;  /* 0x0000000c000c7308 */ /* 0x000fe20000002400 */
[----:B------:R-:W-:Y:S02]  /*3800*/  ISETP.GT.AND P4, PT, R76, 0x29, PT ;  /* 0x000000294c00780c */ /* 0x000fe40003f84270 */
[----:B------:R-:W-:Y:S02]  /*3810*/  FSEL R75, R75, -INF , P3 ;  /* 0xff8000004b4b7808 */ /* 0x000fe40001800000 */
[----:B------:R-:W-:-:S02]  /*3820*/  FMNMX.FTZ R50, R77, R50, !PT ;  /* 0x000000324d327209 */ /* 0x000fc40007810000 */
[----:B------:R-:W-:Y:S01]  /*3830*/  ISETP.GT.AND P5, PT, R76, 0x30, PT ;  /* 0x000000304c00780c */ /* 0x000fe20003fa4270 */
[----:B------:R-:W-:Y:S01]  /*3840*/  MUFU.TANH R13, R13 ;  /* 0x0000000d000d7308 */ /* 0x000fe20000002400 */
[----:B------:R-:W-:Y:S02]  /*3850*/  FSEL R71, R74, -INF , P4 ;  /* 0xff8000004a477808 */ /* 0x000fe40002000000 */
[----:B------:R-:W-:Y:S02]  /*3860*/  FMNMX.FTZ R50, R75, R50, !PT ;  /* 0x000000324b327209 */ /* 0x000fe40007810000 */
[----:B------:R-:W-:Y:S01]  /*3870*/  ISETP.GT.AND P3, PT, R76, 0x31, PT ;  /* 0x000000314c00780c */ /* 0x000fe20003f64270 */
[----:B------:R-:W-:Y:S02]  /*3880*/  WARPGROUP.DEPBAR.LE gsb0, 0x0 ;  /* 0x00008000000079c5 */ /* 0x000fe40000010000 */
[----:B------:R-:W-:Y:S01]  /*3890*/  WARPGROUP.ARRIVE ;  /* 0x00000000000079c5 */ /* 0x000fe20000000000 */
[----:B------:R-:W-:Y:S01]  /*38a0*/  FSEL R67, R78, -INF , P5 ;  /* 0xff8000004e437808 */ /* 0x000fe20002800000 */
[----:B------:R-:W-:Y:S01]  /*38b0*/  FMUL.FTZ R41, R41, UR5 ;  /* 0x0000000529297c20 */ /* 0x000fe20008410000 */
[----:B------:R-:W-:Y:S01]  /*38c0*/  FMNMX.FTZ R50, R71, R50, !PT ;  /* 0x0000003247327209 */ /* 0x000fe20007810000 */
[----:B------:R-:W-:Y:S01]  /*38d0*/  FMUL.FTZ R40, R40, UR5 ;  /* 0x0000000528287c20 */ /* 0x000fe20008410000 */
[----:B------:R-:W-:Y:S01]  /*38e0*/  ISETP.GT.AND P4, PT, R76, 0x38, PT ;  /* 0x000000384c00780c */ /* 0x000fe20003f84270 */
[----:B------:R-:W-:Y:S01]  /*38f0*/  HGMMA.64x16x16.F32 R32, gdesc[UR24], R32, gsb0 ;  /* 0x00200000182079f0 */ /* 0x000fe20008000820 */
[----:B------:R-:W-:Y:S01]  /*3900*/  FSEL R69, R65, -INF , P3 ;  /* 0xff80000041457808 */ /* 0x000fe20001800000 */
[----:B------:R5:W-:Y:S01]  /*3910*/  MUFU.TANH R82, R41 ;  /* 0x0000002900527308 */ /* 0x000be20000002400 */
[----:B------:R-:W-:Y:S01]  /*3920*/  FMNMX.FTZ R50, R67, R50, !PT ;  /* 0x0000003243327209 */ /* 0x000fe20007810000 */
[----:B------:R-:W-:Y:S01]  /*3930*/  FMUL.FTZ R44, R44, UR5 ;  /* 0x000000052c2c7c20 */ /* 0x000fe20008410000 */
[----:B------:R-:W-:Y:S01]  /*3940*/  ISETP.GT.AND P3, PT, R76, 0x39, PT ;  /* 0x000000394c00780c */ /* 0x000fe20003f64270 */
[----:B------:R-:W-:Y:S01]  /*3950*/  FMUL.FTZ R45, R45, UR5 ;  /* 0x000000052d2d7c20 */ /* 0x000fe20008410000 */
[----:B------:R-:W-:-:S02]  /*3960*/  FSEL R73, R84, -INF , P4 ;  /* 0xff80000054497808 */ /* 0x000fc40002000000 */
[----:B------:R-:W-:Y:S01]  /*3970*/  FMNMX.FTZ R50, R69, R50, !PT ;  /* 0x0000003245327209 */ /* 0x000fe20007810000 */
[----:B------:R0:W4:Y:S01]  /*3980*/  MUFU.TANH R72, R40 ;  /* 0x0000002800487308 */ /* 0x0001220000002400 */
[----:B------:R-:W-:Y:S02]  /*3990*/  ISETP.GT.AND P4, PT, R76, 0x40, PT ;  /* 0x000000404c00780c */ /* 0x000fe40003f84270 */
[----:B------:R-:W-:Y:S02]  /*39a0*/  FSEL R65, R86, -INF , P3 ;  /* 0xff80000056417808 */ /* 0x000fe40001800000 */
[----:B------:R-:W-:Y:S02]  /*39b0*/  FMNMX.FTZ R50, R73, R50, !PT ;  /* 0x0000003249327209 */ /* 0x000fe40007810000 */
[----:B------:R-:W-:Y:S01]  /*39c0*/  ISETP.GT.AND P3, PT, R76, 0x41, PT ;  /* 0x000000414c00780c */ /* 0x000fe20003f64270 */
[----:B------:R-:W4:Y:S01]  /*39d0*/  MUFU.TANH R74, R44 ;  /* 0x0000002c004a7308 */ /* 0x000f220000002400 */
[----:B------:R-:W-:-:S02]  /*39e0*/  FSEL R63, R92, -INF , P4 ;  /* 0xff8000005c3f7808 */ /* 0x000fc40002000000 */
[----:B------:R-:W-:Y:S02]  /*39f0*/  FMNMX.FTZ R50, R65, R50, !PT ;  /* 0x0000003241327209 */ /* 0x000fe40007810000 */
[----:B------:R-:W-:Y:S02]  /*3a00*/  ISETP.GT.AND P4, PT, R76, 0x48, PT ;  /* 0x000000484c00780c */ /* 0x000fe40003f84270 */
[----:B------:R-:W-:Y:S01]  /*3a10*/  FSEL R62, R94, -INF , P3 ;  /* 0xff8000005e3e7808 */ /* 0x000fe20001800000 */
[----:B------:R-:W-:Y:S01]  /*3a20*/  MUFU.TANH R78, R45 ;  /* 0x0000002d004e7308 */ /* 0x000fe20000002400 */
[----:B-----5:R-:W-:Y:S02]  /*3a30*/  FMNMX.FTZ R41, R63, R50, !PT ;  /* 0x000000323f297209 */ /* 0x020fe40007810000 */
[----:B------:R-:W-:Y:S02]  /*3a40*/  ISETP.GT.AND P3, PT, R76, 0x49, PT ;  /* 0x000000494c00780c */ /* 0x000fe40003f64270 */
[----:B------:R-:W-:-:S02]  /*3a50*/  FSEL R61, R60, -INF , P4 ;  /* 0xff8000003c3d7808 */ /* 0x000fc40002000000 */
[----:B0-----:R-:W-:Y:S01]  /*3a60*/  FMNMX.FTZ R40, R62, R41, !PT ;  /* 0x000000293e287209 */ /* 0x001fe20007810000 */
[----:B------:R-:W-:Y:S01]  /*3a70*/  MUFU.TANH R14, R14 ;  /* 0x0000000e000e7308 */ /* 0x000fe20000002400 */
[----:B------:R-:W-:Y:S02]  /*3a80*/  ISETP.GT.AND P4, PT, R76, 0x50, PT ;  /* 0x000000504c00780c */ /* 0x000fe40003f84270 */
[----:B------:R-:W-:Y:S02]  /*3a90*/  FSEL R53, R96, -INF , P3 ;  /* 0xff80000060357808 */ /* 0x000fe40001800000 */
[----:B------:R-:W-:Y:S02]  /*3aa0*/  FMNMX.FTZ R40, R61, R40, !PT ;  /* 0x000000283d287209 */ /* 0x000fe40007810000 */
[----:B------:R-:W-:Y:S01]  /*3ab0*/  ISETP.GT.AND P3, PT, R76, 0x51, PT ;  /* 0x000000514c00780c */ /* 0x000fe20003f64270 */
[----:B------:R-:W-:Y:S01]  /*3ac0*/  MUFU.TANH R15, R15 ;  /* 0x0000000f000f7308 */ /* 0x000fe20000002400 */
[----:B-1----:R-:W-:-:S02]  /*3ad0*/  FSEL R60, R98, -INF , P4 ;  /* 0xff800000623c7808 */ /* 0x002fc40002000000 */
[----:B------:R-:W-:Y:S02]  /*3ae0*/  FMNMX.FTZ R41, R53, R40, !PT ;  /* 0x0000002835297209 */ /* 0x000fe40007810000 */
[C---:B------:R-:W-:Y:S02]  /*3af0*/  ISETP.GT.AND P4, PT, R76.reuse, 0x58, PT ;  /* 0x000000584c00780c */ /* 0x040fe40003f84270 */
[----:B--2---:R-:W-:Y:S01]  /*3b00*/  FSEL R51, R99, -INF , P3 ;  /* 0xff80000063337808 */ /* 0x004fe20001800000 */
[----:B------:R-:W-:Y:S01]  /*3b10*/  MUFU.TANH R20, R20 ;  /* 0x0000001400147308 */ /* 0x000fe20000002400 */
[----:B------:R-:W-:Y:S01]  /*3b20*/  ISETP.GT.AND P3, PT, R76, 0x59, PT ;  /* 0x000000594c00780c */ /* 0x000fe20003f64270 */
[----:B------:R-:W-:Y:S02]  /*3b30*/  WARPGROUP.DEPBAR.LE gsb0, 0x0 ;  /* 0x00008000000079c5 */ /* 0x000fe40000010000 */
[----:B------:R-:W-:Y:S01]  /*3b40*/  WARPGROUP.ARRIVE ;  /* 0x00000000000079c5 */ /* 0x000fe20000000000 */
[----:B------:R-:W-:Y:S01]  /*3b50*/  FMUL.FTZ R32, R32, UR5 ;  /* 0x0000000520207c20 */ /* 0x000fe20008410000 */
[----:B------:R-:W-:Y:S01]  /*3b60*/  FMUL.FTZ R33, R33, UR5 ;  /* 0x0000000521217c20 */ /* 0x000fe20008410000 */
[----:B---3--:R-:W-:Y:S01]  /*3b70*/  FSEL R52, R52, -INF , P4 ;  /* 0xff80000034347808 */ /* 0x008fe20002000000 */
[----:B------:R-:W-:Y:S01]  /*3b80*/  FMUL.FTZ R36, R36, UR5 ;  /* 0x0000000524247c20 */ /* 0x000fe20008410000 */
[----:B------:R0:W1:Y:S01]  /*3b90*/  MUFU.TANH R83, R32 ;  /* 0x0000002000537308 */ /* 0x0000620000002400 */
[----:B------:R-:W-:Y:S01]  /*3ba0*/  HGMMA.64x16x16.F32 R24, gdesc[UR32], R24, gsb0 ;  /* 0x00200000201879f0 */ /* 0x000fe20008000818 */
[----:B------:R-:W-:Y:S01]  /*3bb0*/  ISETP.GT.AND P4, PT, R76, 0x60, PT ;  /* 0x000000604c00780c */ /* 0x000fe20003f84270 */
[----:B------:R-:W-:Y:S01]  /*3bc0*/  FMUL.FTZ R37, R37, UR5 ;  /* 0x0000000525257c20 */ /* 0x000fe20008410000 */
[----:B----4-:R-:W-:Y:S01]  /*3bd0*/  FSEL R50, R80, -INF , P3 ;  /* 0xff80000050327808 */ /* 0x010fe20001800000 */
[----:B------:R-:W-:Y:S01]  /*3be0*/  FMUL.FTZ R88, R34, UR5 ;  /* 0x0000000522587c20 */ /* 0x000fe20008410000 */
[----:B------:R-:W-:Y:S01]  /*3bf0*/  ISETP.GT.AND P3, PT, R76, 0x61, PT ;  /* 0x000000614c00780c */ /* 0x000fe20003f64270 */
[----:B------:R-:W-:Y:S01]  /*3c00*/  FMUL.FTZ R90, R35, UR5 ;  /* 0x00000005235a7c20 */ /* 0x000fe20008410000 */
[----:B------:R2:W3:Y:S01]  /*3c10*/  MUFU.TANH R84, R33 ;  /* 0x0000002100547308 */ /* 0x0004e20000002400 */
[----:B0-----:R-:W-:-:S02]  /*3c20*/  FMNMX.FTZ R32, R60, R41, !PT ;  /* 0x000000293c207209 */ /* 0x001fc40007810000 */
[----:B------:R-:W-:Y:S01]  /*3c30*/  FSEL R45, R72, -INF , P4 ;  /* 0xff800000482d7808 */ /* 0x000fe20002000000 */
[----:B------:R-:W-:Y:S01]  /*3c40*/  FMUL.FTZ R72, R54, UR5 ;  /* 0x0000000536487c20 */ /* 0x000fe20008410000 */
[----:B------:R-:W-:Y:S02]  /*3c50*/  ISETP.GT.AND P4, PT, R76, 0x68, PT ;  /* 0x000000684c00780c */ /* 0x000fe40003f84270 */
[----:B------:R-:W-:Y:S01]  /*3c60*/  FSEL R44, R82, -INF , P3 ;  /* 0xff800000522c7808 */ /* 0x000fe20001800000 */
[----:B------:R-:W0:Y:S01]  /*3c70*/  MUFU.TANH R36, R36 ;  /* 0x0000002400247308 */ /* 0x000e220000002400 */
[----:B--2---:R-:W-:Y:S02]  /*3c80*/  FMNMX.FTZ R33, R51, R32, !PT ;  /* 0x0000002033217209 */ /* 0x004fe40007810000 */
[----:B------:R-:W-:Y:S02]  /*3c90*/  ISETP.GT.AND P3, PT, R76, 0x69, PT ;  /* 0x000000694c00780c */ /* 0x000fe40003f64270 */
[----:B------:R-:W-:-:S02]  /*3ca0*/  FMNMX.FTZ R33, R52, R33, !PT ;  /* 0x0000002134217209 */ /* 0x000fc40007810000 */
[----:B------:R-:W-:Y:S01]  /*3cb0*/  FSEL R41, R74, -INF , P4 ;  /* 0xff8000004a297808 */ /* 0x000fe20002000000 */
[----:B------:R2:W4:Y:S01]  /*3cc0*/  MUFU.TANH R86, R37 ;  /* 0x0000002500567308 */ /* 0x0005220000002400 */
[----:B------:R-:W-:Y:S02]  /*3cd0*/  FMNMX.FTZ R32, R50, R33, !PT ;  /* 0x0000002132207209 */ /* 0x000fe40007810000 */
[----:B------:R-:W-:Y:S02]  /*3ce0*/  ISETP.GT.AND P4, PT, R76, 0x70, PT ;  /* 0x000000704c00780c */ /* 0x000fe40003f84270 */
[----:B------:R-:W-:Y:S02]  /*3cf0*/  FMNMX.FTZ R33, R45, R32, !PT ;  /* 0x000000202d217209 */ /* 0x000fe40007810000 */
[----:B-1----:R-:W-:Y:S01]  /*3d00*/  FSEL R40, R83, -INF , P4 ;  /* 0xff80000053287808 */ /* 0x002fe20002000000 */
[----:B------:R-:W-:Y:S01]  /*3d10*/  MUFU.TANH R21, R21 ;  /* 0x0000001500157308 */ /* 0x000fe20000002400 */
[----:B------:R-:W-:-:S02]  /*3d20*/  FMNMX.FTZ R32, R44, R33, !PT ;  /* 0x000000212c207209 */ /* 0x000fc40007810000 */
[----:B--2---:R-:W-:Y:S02]  /*3d30*/  FSEL R37, R78, -INF , P3 ;  /* 0xff8000004e257808 */ /* 0x004fe40001800000 */
[----:B------:R-:W-:Y:S02]  /*3d40*/  FMNMX.FTZ R32, R41, R32, !PT ;  /* 0x0000002029207209 */ /* 0x000fe40007810000 */
[C---:B------:R-:W-:Y:S01]  /*3d50*/  ISETP.GT.AND P3, PT, R76.reuse, 0x71, PT ;  /* 0x000000714c00780c */ /* 0x040fe20003f64270 */
[----:B------:R-:W-:Y:S01]  /*3d60*/  MUFU.TANH R64, R64 ;  /* 0x0000004000407308 */ /* 0x000fe20000002400 */
[----:B------:R-:W-:Y:S02]  /*3d70*/  FMNMX.FTZ R83, R37, R32, !PT ;  /* 0x0000002025537209 */ /* 0x000fe40007810000 */
[----:B------:R-:W-:Y:S02]  /*3d80*/  ISETP.GT.AND P4, PT, R76, 0x78, PT ;  /* 0x000000784c00780c */ /* 0x000fe40003f84270 */
[----:B---3--:R-:W-:Y:S01]  /*3d90*/  FSEL R33, R84, -INF , P3 ;  /* 0xff80000054217808 */ /* 0x008fe20001800000 */
[----:B------:R-:W-:Y:S01]  /*3da0*/  FMUL.FTZ R84, R43, UR5 ;  /* 0x000000052b547c20 */ /* 0x000fe20008410000 */
[----:B------:R-:W-:Y:S01]  /*3db0*/  FMNMX.FTZ R32, R40, R83, !PT ;  /* 0x0000005328207209 */ /* 0x000fe20007810000 */
[----:B------:R-:W-:Y:S01]  /*3dc0*/  MUFU.TANH R56, R56 ;  /* 0x0000003800387308 */ /* 0x000fe20000002400 */
[----:B------:R-:W-:-:S02]  /*3dd0*/  ISETP.GT.AND P3, PT, R76, 0x79, PT ;  /* 0x000000794c00780c */ /* 0x000fc40003f64270 */
[----:B0-----:R-:W-:Y:S01]  /*3de0*/  FSEL R36, R36, -INF , P4 ;  /* 0xff80000024247808 */ /* 0x001fe20002000000 */
[----:B------:R-:W-:Y:S02]  /*3df0*/  WARPGROUP.DEPBAR.LE gsb0, 0x0 ;  /* 0x00008000000079c5 */ /* 0x000fe40000010000 */
[----:B------:R-:W-:Y:S01]  /*3e00*/  FMUL.FTZ R24, R24, UR5 ;  /* 0x0000000518187c20 */ /* 0x000fe20008410000 */
[----:B------:R-:W-:Y:S01]  /*3e10*/  FMUL.FTZ R25, R25, UR5 ;  /* 0x0000000519197c20 */ /* 0x000fe20008410000 */
[----:B------:R-:W-:Y:S01]  /*3e20*/  FMUL.FTZ R28, R28, UR5 ;  /* 0x000000051c1c7c20 */ /* 0x000fe20008410000 */
[----:B------:R-:W-:Y:S01]  /*3e30*/  ISETP.GT.AND P4, PT, R76, 0x80, PT ;  /* 0x000000804c00780c */ /* 0x000fe20003f84270 */
[----:B------:R0:W1:Y:S01]  /*3e40*/  MUFU.TANH R80, R24 ;  /* 0x0000001800507308 */ /* 0x0000620000002400 */
[----:B------:R-:W-:-:S07]  /*3e50*/  FMUL.FTZ R43, R26, UR5 ;  /* 0x000000051a2b7c20 */ /* 0x000fce0008410000 */
[----:B------:R2:W3:Y:S01]  /*3e60*/  MUFU.TANH R82, R25 ;  /* 0x0000001900527308 */ /* 0x0004e20000002400 */
[----:B0-----:R-:W-:Y:S01]  /*3e70*/  FMUL.FTZ R24, R29, UR5 ;  /* 0x000000051d187c20 */ /* 0x001fe20008410000 */
[----:B----4-:R-:W-:Y:S01]  /*3e80*/  FSEL R29, R86, -INF , P3 ;  /* 0xff800000561d7808 */ /* 0x010fe20001800000 */
[----:B------:R-:W-:Y:S01]  /*3e90*/  FMUL.FTZ R86, R47, UR5 ;  /* 0x000000052f567c20 */ /* 0x000fe20008410000 */
[----:B------:R-:W-:Y:S01]  /*3ea0*/  ISETP.GT.AND P3, PT, R76, 0x81, PT ;  /* 0x000000814c00780c */ /* 0x000fe20003f64270 */
[----:B------:R-:W-:-:S03]  /*3eb0*/  FMUL.FTZ R47, R27, UR5 ;  /* 0x000000051b2f7c20 */ /* 0x000fc60008410000 */
[----:B------:R3:W0:Y:S01]  /*3ec0*/  MUFU.TANH R78, R28 ;  /* 0x0000001c004e7308 */ /* 0x0006220000002400 */
[----:B--2---:R-:W-:Y:S02]  /*3ed0*/  FMNMX.FTZ R25, R33, R32, !PT ;  /* 0x0000002021197209 */ /* 0x004fe40007810000 */
[----:B-1----:R-:W-:Y:S01]  /*3ee0*/  FSEL R32, R80, -INF , P4 ;  /* 0xff80000050207808 */ /* 0x002fe20002000000 */
[----:B------:R-:W-:Y:S01]  /*3ef0*/  FMUL.FTZ R80, R55, UR5 ;  /* 0x0000000537507c20 */ /* 0x000fe20008410000 */
[----:B------:R-:W-:Y:S02]  /*3f00*/  FMNMX.FTZ R74, R36, R25, !PT ;  /* 0x00000019244a7209 */ /* 0x000fe40007810000 */
[----:B------:R-:W-:Y:S01]  /*3f10*/  ISETP.GT.AND P4, PT, R76, 0x88, PT ;  /* 0x000000884c00780c */ /* 0x000fe20003f84270 */
[----:B------:R-:W1:Y:S01]  /*3f20*/  MUFU.TANH R24, R24 ;  /* 0x0000001800187308 */ /* 0x000e620000002400 */
[----:B------:R-:W-:Y:S02]  /*3f30*/  FMNMX.FTZ R25, R29, R74, !PT ;  /* 0x0000004a1d197209 */ /* 0x000fe40007810000 */
[----:B---3--:R-:W-:Y:S01]  /*3f40*/  FSEL R28, R82, -INF , P3 ;  /* 0xff800000521c7808 */ /* 0x008fe20001800000 */
[----:B------:R-:W-:Y:S01]  /*3f50*/  FMUL.FTZ R82, R42, UR5 ;  /* 0x000000052a527c20 */ /* 0x000fe20008410000 */
[----:B------:R-:W-:-:S02]  /*3f60*/  FMNMX.FTZ R83, R32, R25, !PT ;  /* 0x0000001920537209 */ /* 0x000fc40007810000 */
[----:B------:R-:W-:Y:S01]  /*3f70*/  ISETP.GT.AND P3, PT, R76, 0x89, PT ;  /* 0x000000894c00780c */ /* 0x000fe20003f64270 */
[----:B------:R-:W2:Y:S01]  /*3f80*/  MUFU.TANH R57, R57 ;  /* 0x0000003900397308 */ /* 0x000ea20000002400 */
[----:B0-----:R-:W-:Y:S02]  /*3f90*/  FSEL R25, R78, -INF , P4 ;  /* 0xff8000004e197808 */ /* 0x001fe40002000000 */
[----:B------:R-:W-:Y:S01]  /*3fa0*/  FMNMX.FTZ R54, R28, R83, !PT ;  /* 0x000000531c367209 */ /* 0x000fe20007810000 */
[----:B------:R-:W-:Y:S01]  /*3fb0*/  FMUL.FTZ R83, R46, UR5 ;  /* 0x000000052e537c20 */ /* 0x000fe20008410000 */
[----:B------:R-:W-:Y:S02]  /*3fc0*/  FMUL.FTZ R46, R39, UR5 ;  /* 0x00000005272e7c20 */ /* 0x000fe40008410000 */
[----:B------:R-:W-:Y:S01]  /*3fd0*/  FMNMX.FTZ R55, R25, R54, !PT ;  /* 0x0000003619377209 */ /* 0x000fe20007810000 */
[----:B------:R-:W0:Y:S01]  /*3fe0*/  MUFU.TANH R58, R58 ;  /* 0x0000003a003a7308 */ /* 0x000e220000002400 */
[----:B-1----:R-:W-:Y:S01]  /*3ff0*/  FSEL R24, R24, -INF , P3 ;  /* 0xff80000018187808 */ /* 0x002fe20001800000 */
[----:B------:R-:W-:-:S03]  /*4000*/  FMUL.FTZ R54, R30, UR5 ;  /* 0x000000051e367c20 */ /* 0x000fc60008410000 */
[----:B------:R-:W-:-:S03]  /*4010*/  FMNMX.FTZ R55, R24, R55, !PT ;  /* 0x0000003718377209 */ /* 0x000fc60007810000 */
[----:B------:R-:W1:Y:S02]  /*4020*/  MUFU.TANH R59, R59 ;  /* 0x0000003b003b7308 */ /* 0x000e640000002400 */
[----:B------:R-:W3:Y:S06]  /*4030*/  SHFL.BFLY PT, R42, R55, 0x2, 0x1f ;  /* 0x0c401f00372a7f89 */ /* 0x000eec00000e0000 */
[----:B------:R-:W4:Y:S08]  /*4040*/  MUFU.TANH R48, R48 ;  /* 0x0000003000307308 */ /* 0x000f300000002400 */
[----:B------:R-:W5:Y:S08]  /*4050*/  MUFU.TANH R49, R49 ;  /* 0x0000003100317308 */ /* 0x000f700000002400 */
[----:B------:R-:W5:Y:S01]  /*4060*/  MUFU.TANH R72, R72 ;  /* 0x0000004800487308 */ /* 0x000f620000002400 */
[----:B---3--:R-:W-:Y:S01]  /*4070*/  FMNMX.FTZ R34, R55, R42, !PT ;  /* 0x0000002a37227209 */ /* 0x008fe20007810000 */
[----:B------:R-:W-:Y:S01]  /*4080*/  FMUL.FTZ R42, R38, UR5 ;  /* 0x00000005262a7c20 */ /* 0x000fe20008410000 */
[----:B------:R-:W-:Y:S01]  /*4090*/  FMUL.FTZ R55, R31, UR5 ;  /* 0x000000051f377c20 */ /* 0x000fe20008410000 */
[----:B------:R-:W-:-:S02]  /*40a0*/  UMOV UR5, UR57 ;  /* 0x0000003900057c82 */ /* 0x000fc40008000000 */
[----:B------:R-:W3:Y:S02]  /*40b0*/  SHFL.BFLY PT, R35, R34, 0x1, 0x1f ;  /* 0x0c201f0022237f89 */ /* 0x000ee400000e0000 */
[----:B------:R-:W5:Y:S08]  /*40c0*/  MUFU.TANH R80, R80 ;  /* 0x0000005000507308 */ /* 0x000f700000002400 */
[----:B------:R-:W5:Y:S08]  /*40d0*/  MUFU.TANH R82, R82 ;  /* 0x0000005200527308 */ /* 0x000f700000002400 */
[----:B------:R-:W5:Y:S01]  /*40e0*/  MUFU.TANH R84, R84 ;  /* 0x0000005400547308 */ /* 0x000f620000002400 */
[----:B---3--:R-:W-:-:S07]  /*40f0*/  FMNMX.FTZ R74, R34, R35, !PT ;  /* 0x00000023224a7209 */ /* 0x008fce0007810000 */
[----:B------:R-:W3:Y:S01]  /*4100*/  MUFU.TANH R83, R83 ;  /* 0x0000005300537308 */ /* 0x000ee20000002400 */
[----:B------:R-:W2:Y:S01]  /*4110*/  SHFL.IDX PT, R35, R70, 0x1, 0x1c1f ;  /* 0x003c1f0046237f89 */ /* 0x000ea200000e0000 */
[C---:B------:R-:W-:Y:S01]  /*4120*/  FSETP.NEU.FTZ.AND P3, PT, R74.reuse, -INF , PT ;  /* 0xff8000004a00780b */ /* 0x040fe20003f7d000 */
[----:B------:R-:W-:-:S05]  /*4130*/  FMUL.FTZ R26, R74, UR4 ;  /* 0x000000044a1a7c20 */ /* 0x000fca0008410000 */
[----:B------:R-:W3:Y:S01]  /*4140*/  MUFU.TANH R86, R86 ;  /* 0x0000005600567308 */ /* 0x000ee20000002400 */
[----:B------:R-:W-:-:S05]  /*4150*/  FSEL R26, R26, RZ, P3 ;  /* 0x000000ff1a1a7208 */ /* 0x000fca0001800000 */
[--C-:B------:R-:W-:Y:S01]  /*4160*/  FFMA.FTZ R27, R85, UR4, -R26.reuse ;  /* 0x00000004551b7c23 */ /* 0x100fe2000801081a */
[--C-:B------:R-:W-:Y:S01]  /*4170*/  FFMA.FTZ R78, R79, UR4, -R26.reuse ;  /* 0x000000044f4e7c23 */ /* 0x100fe2000801081a */
[----:B------:R-:W3:Y:S01]  /*4180*/  MUFU.TANH R88, R88 ;  /* 0x0000005800587308 */ /* 0x000ee20000002400 */
[--C-:B------:R-:W-:Y:S01]  /*4190*/  FFMA.FTZ R62, R62, UR4, -R26.reuse ;  /* 0x000000043e3e7c23 */ /* 0x100fe2000801081a */
[--C-:B------:R-:W-:Y:S01]  /*41a0*/  FFMA.FTZ R30, R89, UR4, -R26.reuse ;  /* 0x00000004591e7c23 */ /* 0x100fe2000801081a */
[--C-:B------:R-:W-:Y:S01]  /*41b0*/  FFMA.FTZ R31, R93, UR4, -R26.reuse ;  /* 0x000000045d1f7c23 */ /* 0x100fe2000801081a */
[--C-:B------:R-:W-:Y:S01]  /*41c0*/  FFMA.FTZ R38, R95, UR4, -R26.reuse ;  /* 0x000000045f267c23 */ /* 0x100fe2000801081a */
[--C-:B------:R-:W-:Y:S01]  /*41d0*/  FFMA.FTZ R34, R97, UR4, -R26.reuse ;  /* 0x0000000461227c23 */ /* 0x100fe2000801081a */
[--C-:B------:R-:W-:Y:S01]  /*41e0*/  FFMA.FTZ R53, R53, UR4, -R26.reuse ;  /* 0x0000000435357c23 */ /* 0x100fe2000801081a */
[----:B------:R-:W-:Y:S01]  /*41f0*/  FFMA.FTZ R51, R51, UR4, -R26 ;  /* 0x0000000433337c23 */ /* 0x000fe2000801081a */
[----:B------:R-:W3:Y:S01]  /*4200*/  MUFU.TANH R90, R90 ;  /* 0x0000005a005a7308 */ /* 0x000ee20000002400 */
[----:B--2---:R-:W-:Y:S01]  /*4210*/  IADD3 R35, R35, -UR7, R66 ;  /* 0x8000000723237c10 */ /* 0x004fe2000fffe042 */
[--C-:B------:R-:W-:Y:S01]  /*4220*/  FFMA.FTZ R44, R44, UR4, -R26.reuse ;  /* 0x000000042c2c7c23 */ /* 0x100fe2000801081a */
[--C-:B------:R-:W-:Y:S01]  /*4230*/  FFMA.FTZ R41, R41, UR4, -R26.reuse ;  /* 0x0000000429297c23 */ /* 0x100fe2000801081a */
[----:B------:R-:W-:Y:S01]  /*4240*/  FFMA.FTZ R28, R28, UR4, -R26 ;  /* 0x000000041c1c7c23 */ /* 0x000fe2000801081a */
[----:B------:R-:W-:Y:S01]  /*4250*/  VIMNMX R85, R68, R35, PT ;  /* 0x0000002344557248 */ /* 0x000fe20003fe0100 */
[----:B------:R-:W-:-:S02]  /*4260*/  UIMAD UR7, UR56, UR14, -UR7 ;  /* 0x0000000e380772a4 */ /* 0x000fc4000f8e0a07 */
[----:B------:R-:W2:Y:S01]  /*4270*/  MUFU.TANH R42, R42 ;  /* 0x0000002a002a7308 */ /* 0x000ea20000002400 */
[C---:B------:R-:W-:Y:S01]  /*4280*/  ISETP.GT.AND P3, PT, R85.reuse, RZ, PT ;  /* 0x000000ff5500720c */ /* 0x040fe20003f64270 */
[----:B------:R-:W-:Y:S01]  /*4290*/  @UP0 ULDC UR14, c[0x0][0x450] ;  /* 0x00011400000e0ab9 */ /* 0x000fe20000000800 */
[C---:B------:R-:W-:Y:S01]  /*42a0*/  ISETP.GT.AND P4, PT, R85.reuse, 0x1, PT ;  /* 0x000000015500780c */ /* 0x040fe20003f84270 */
[----:B------:R-:W-:Y:S01]  /*42b0*/  @UP0 USHF.R.U32.HI UR5, URZ, UR14, UR11 ;  /* 0x0000000e3f050299 */ /* 0x000fe2000801160b */
[----:B------:R-:W-:Y:S02]  /*42c0*/  ISETP.GT.AND P5, PT, R85, 0x8, PT ;  /* 0x000000085500780c */ /* 0x000fe40003fa4270 */
[----:B------:R-:W-:Y:S01]  /*42d0*/  FSEL R4, R4, -INF , P3 ;  /* 0xff80000004047808 */ /* 0x000fe20001800000 */
[----:B------:R-:W2:Y:S01]  /*42e0*/  MUFU.TANH R46, R46 ;  /* 0x0000002e002e7308 */ /* 0x000ea20000002400 */
[----:B------:R-:W-:Y:S01]  /*42f0*/  FSEL R39, R3, -INF , P4 ;  /* 0xff80000003277808 */ /* 0x000fe20002000000 */
[----:B------:R-:W-:Y:S01]  /*4300*/  FFMA.FTZ R3, R91, UR4, -R26 ;  /* 0x000000045b037c23 */ /* 0x000fe2000801081a */
[----:B------:R-:W-:Y:S01]  /*4310*/  ISETP.GT.AND P3, PT, R85, 0x9, PT ;  /* 0x000000095500780c */ /* 0x000fe20003f64270 */
[----:B------:R-:W-:Y:S01]  /*4320*/  UIADD3 UR7, UR7, UR5, URZ ;  /* 0x0000000507077290 */ /* 0x000fe2000fffe03f */
[----:B------:R-:W-:-:S02]  /*4330*/  FSEL R6, R6, -INF , P5 ;  /* 0xff80000006067808 */ /* 0x000fc40002800000 */
[----:B------:R-:W-:Y:S01]  /*4340*/  FMNMX.FTZ R35, R4, R39, !PT ;  /* 0x0000002704237209 */ /* 0x000fe20007810000 */
[----:B------:R-:W2:Y:S01]  /*4350*/  MUFU.TANH R43, R43 ;  /* 0x0000002b002b7308 */ /* 0x000ea20000002400 */
[----:B------:R-:W-:Y:S01]  /*4360*/  ISETP.GT.AND P4, PT, R85, 0x10, PT ;  /* 0x000000105500780c */ /* 0x000fe20003f84270 */
[----:B------:R-:W-:Y:S01]  /*4370*/  UIMAD.WIDE UR10, UR7, 0x38e38e39, URZ ;  /* 0x38e38e39070a78a5 */ /* 0x000fe2000f8e023f */
[----:B------:R-:W-:Y:S02]  /*4380*/  FSEL R5, R5, -INF , P3 ;  /* 0xff80000005057808 */ /* 0x000fe40001800000 */
[----:B------:R-:W-:Y:S01]  /*4390*/  FMNMX.FTZ R66, R6, R35, !PT ;  /* 0x0000002306427209 */ /* 0x000fe20007810000 */
[----:B------:R-:W-:Y:S01]  /*43a0*/  FFMA.FTZ R35, R87, UR4, -R26 ;  /* 0x0000000457237c23 */ /* 0x000fe2000801081a */
[----:B------:R-:W-:Y:S01]  /*43b0*/  ISETP.GT.AND P3, PT, R85, 0x11, PT ;  /* 0x000000115500780c */ /* 0x000fe20003f64270 */
[----:B------:R-:W2:Y:S01]  /*43c0*/  MUFU.TANH R47, R47 ;  /* 0x0000002f002f7308 */ /* 0x000ea20000002400 */
[----:B------:R-:W-:Y:S01]  /*43d0*/  FSEL R8, R8, -INF , P4 ;  /* 0xff80000008087808 */ /* 0x000fe20002000000 */
[----:B------:R-:W-:Y:S01]  /*43e0*/  USHF.R.U32.HI UR5, URZ, 0x1f, UR11 ;  /* 0x0000001f3f057899 */ /* 0x000fe2000801160b */
[----:B------:R-:W-:-:S02]  /*43f0*/  FMNMX.FTZ R87, R5, R66, !PT ;  /* 0x0000004205577209 */ /* 0x000fc40007810000 */
[----:B------:R-:W-:Y:S01]  /*4400*/  ISETP.GT.AND P4, PT, R85, 0x18, PT ;  /* 0x000000185500780c */ /* 0x000fe20003f84270 */
[----:B------:R-:W-:Y:S01]  /*4410*/  ULEA.HI.SX32 UR5, UR11, UR5, 0x1b ;  /* 0x000000050b057291 */ /* 0x000fe2000f8fda3f */
[----:B------:R-:W-:Y:S01]  /*4420*/  FSEL R7, R7, -INF , P3 ;  /* 0xff80000007077808 */ /* 0x000fe20001800000 */
[----:B------:R-:W2:Y:S01]  /*4430*/  MUFU.TANH R54, R54 ;  /* 0x0000003600367308 */ /* 0x000ea20000002400 */
[----:B------:R-:W-:Y:S01]  /*4440*/  FMNMX.FTZ R68, R8, R87, !PT ;  /* 0x0000005708447209 */ /* 0x000fe20007810000 */
[----:B------:R-:W-:Y:S01]  /*4450*/  UISETP.LT.AND UP1, UPT, URZ, UR5, UPT ;  /* 0x000000053f00728c */ /* 0x000fe2000bf21270 */
[----:B------:R-:W-:Y:S01]  /*4460*/  FSEL R66, R10, -INF , P4 ;  /* 0xff8000000a427808 */ /* 0x000fe20002000000 */
[----:B------:R-:W-:Y:S01]  /*4470*/  FFMA.FTZ R10, R81, UR4, -R26 ;  /* 0x00000004510a7c23 */ /* 0x000fe2000801081a */
[----:B------:R-:W-:Y:S01]  /*4480*/  ISETP.GT.AND P3, PT, R85, 0x19, PT ;  /* 0x000000195500780c */ /* 0x000fe20003f64270 */
[----:B------:R-:W-:Y:S01]  /*4490*/  USEL UR15, URZ, UR5, !UP1 ;  /* 0x000000053f0f7287 */ /* 0x000fe2000c800000 */
[----:B------:R-:W-:Y:S01]  /*44a0*/  FMNMX.FTZ R81, R7, R68, !PT ;  /* 0x0000004407517209 */ /* 0x000fe20007810000 */
[----:B------:R-:W2:Y:S01]  /*44b0*/  MUFU.TANH R55, R55 ;  /* 0x0000003700377308 */ /* 0x000ea20000002400 */
[----:B------:R-:W-:Y:S01]  /*44c0*/  ISETP.GT.AND P4, PT, R85, 0x20, PT ;  /* 0x000000205500780c */ /* 0x000fe20003f84270 */
[----:B------:R-:W-:Y:S01]  /*44d0*/  UISETP.GE.AND UP1, UPT, UR38, UR15, UPT ;  /* 0x0000000f2600728c */ /* 0x000fe2000bf26270 */
[----:B------:R-:W-:-:S02]  /*44e0*/  FSEL R9, R9, -INF , P3 ;  /* 0xff80000009097808 */ /* 0x000fc40001800000 */
[----:B------:R-:W-:Y:S02]  /*44f0*/  FMNMX.FTZ R68, R66, R81, !PT ;  /* 0x0000005142447209 */ /* 0x000fe40007810000 */
[----:B------:R-:W-:Y:S01]  /*4500*/  ISETP.GT.AND P3, PT, R85, 0x21, PT ;  /* 0x000000215500780c */ /* 0x000fe20003f64270 */
[----:B------:R-:W-:Y:S01]  /*4510*/  MUFU.EX2 R27, R27 ;  /* 0x0000001b001b7308 */ /* 0x000fe20000000800 */
[----:B------:R-:W-:Y:S02]  /*4520*/  FSEL R11, R11, -INF , P4 ;  /* 0xff8000000b0b7808 */ /* 0x000fe40002000000 */
[----:B------:R-:W-:Y:S02]  /*4530*/  FMNMX.FTZ R70, R9, R68, !PT ;  /* 0x0000004409467209 */ /* 0x000fe40007810000 */
[----:B------:R-:W-:Y:S02]  /*4540*/  ISETP.GT.AND P4, PT, R85, 0x28, PT ;  /* 0x000000285500780c */ /* 0x000fe40003f84270 */
[----:B------:R-:W-:Y:S01]  /*4550*/  FSEL R68, R12, -INF , P3 ;  /* 0xff8000000c447808 */ /* 0x000fe20001800000 */
[----:B------:R-:W2:Y:S01]  /*4560*/  MUFU.EX2 R30, R30 ;  /* 0x0000001e001e7308 */ /* 0x000ea20000000800 */
[----:B------:R-:W-:-:S02]  /*4570*/  FMNMX.FTZ R79, R11, R70, !PT ;  /* 0x000000460b4f7209 */ /* 0x000fc40007810000 */
[----:B------:R-:W-:Y:S02]  /*4580*/  ISETP.GT.AND P3, PT, R85, 0x29, PT ;  /* 0x000000295500780c */ /* 0x000fe40003f64270 */
[----:B------:R-:W-:Y:S01]  /*4590*/  FSEL R70, R13, -INF , P4 ;  /* 0xff8000000d467808 */ /* 0x000fe20002000000 */
[--C-:B------:R-:W-:Y:S01]  /*45a0*/  FFMA.FTZ R13, R77, UR4, -R26.reuse ;  /* 0x000000044d0d7c23 */ /* 0x100fe2000801081a */
[----:B------:R-:W-:Y:S01]  /*45b0*/  FMNMX.FTZ R79, R68, R79, !PT ;  /* 0x0000004f444f7209 */ /* 0x000fe20007810000 */
[----:B------:R0:W-:Y:S01]  /*45c0*/  MUFU.EX2 R12, R78 ;  /* 0x0000004e000c7308 */ /* 0x0001e20000000800 */
[----:B------:R-:W-:Y:S02]  /*45d0*/  ISETP.GT.AND P4, PT, R85, 0x30, PT ;  /* 0x000000305500780c */ /* 0x000fe40003f84270 */
[----:B------:R-:W-:Y:S01]  /*45e0*/  FSEL R76, R14, -INF , P3 ;  /* 0xff8000000e4c7808 */ /* 0x000fe20001800000 */
[----:B------:R-:W-:Y:S01]  /*45f0*/  FFMA.FTZ R14, R75, UR4, -R26 ;  /* 0x000000044b0e7c23 */ /* 0x000fe2000801081a */
[----:B------:R-:W-:-:S02]  /*4600*/  FMNMX.FTZ R79, R70, R79, !PT ;  /* 0x0000004f464f7209 */ /* 0x000fc40007810000 */
[----:B------:R-:W-:Y:S01]  /*4610*/  ISETP.GT.AND P3, PT, R85, 0x31, PT ;  /* 0x000000315500780c */ /* 0x000fe20003f64270 */
[----:B------:R-:W2:Y:S01]  /*4620*/  MUFU.EX2 R31, R31 ;  /* 0x0000001f001f7308 */ /* 0x000ea20000000800 */
[----:B------:R-:W-:Y:S01]  /*4630*/  FSEL R77, R15, -INF , P4 ;  /* 0xff8000000f4d7808 */ /* 0x000fe20002000000 */
[----:B------:R-:W-:Y:S01]  /*4640*/  FFMA.FTZ R15, R71, UR4, -R26 ;  /* 0x00000004470f7c23 */ /* 0x000fe2000801081a */
[----:B0-----:R-:W-:Y:S02]  /*4650*/  FMNMX.FTZ R78, R76, R79, !PT ;  /* 0x0000004f4c4e7209 */ /* 0x001fe40007810000 */
[----:B------:R-:W-:Y:S02]  /*4660*/  ISETP.GT.AND P4, PT, R85, 0x38, PT ;  /* 0x000000385500780c */ /* 0x000fe40003f84270 */
[----:B------:R-:W-:Y:S01]  /*4670*/  FSEL R75, R20, -INF , P3 ;  /* 0xff800000144b7808 */ /* 0x000fe20001800000 */
[----:B------:R-:W0:Y:S01]  /*4680*/  MUFU.EX2 R38, R38 ;  /* 0x0000002600267308 */ /* 0x000e220000000800 */
[----:B------:R-:W-:-:S02]  /*4690*/  FMNMX.FTZ R20, R77, R78, !PT ;  /* 0x0000004e4d147209 */ /* 0x000fc40007810000 */
[----:B------:R-:W-:Y:S02]  /*46a0*/  FSEL R78, R21, -INF , P4 ;  /* 0xff800000154e7808 */ /* 0x000fe40002000000 */
[----:B------:R-:W-:Y:S02]  /*46b0*/  ISETP.GT.AND P3, PT, R85, 0x39, PT ;  /* 0x000000395500780c */ /* 0x000fe40003f64270 */
[----:B------:R-:W-:Y:S01]  /*46c0*/  FMNMX.FTZ R21, R75, R20, !PT ;  /* 0x000000144b157209 */ /* 0x000fe20007810000 */
[----:B------:R-:W-:Y:S01]  /*46d0*/  FFMA.FTZ R20, R67, UR4, -R26 ;  /* 0x0000000443147c23 */ /* 0x000fe2000801081a */
[----:B------:R-:W-:Y:S01]  /*46e0*/  ISETP.GT.AND P4, PT, R85, 0x40, PT ;  /* 0x000000405500780c */ /* 0x000fe20003f84270 */
[----:B------:R-:W-:Y:S01]  /*46f0*/  MUFU.EX2 R34, R34 ;  /* 0x0000002200227308 */ /* 0x000fe20000000800 */
[----:B------:R-:W-:Y:S02]  /*4700*/  FSEL R64, R64, -INF , P3 ;  /* 0xff80000040407808 */ /* 0x000fe40001800000 */
[----:B------:R-:W-:-:S02]  /*4710*/  FMNMX.FTZ R21, R78, R21, !PT ;  /* 0x000000154e157209 */ /* 0x000fc40007810000 */
[----:B------:R-:W-:Y:S02]  /*4720*/  FSEL R71, R56, -INF , P4 ;  /* 0xff80000038477808 */ /* 0x000fe40002000000 */
[----:B------:R-:W-:Y:S01]  /*4730*/  ISETP.GT.AND P3, PT, R85, 0x41, PT ;  /* 0x000000415500780c */ /* 0x000fe20003f64270 */
[----:B------:R-:W-:Y:S01]  /*4740*/  MUFU.EX2 R3, R3 ;  /* 0x0000000300037308 */ /* 0x000fe20000000800 */
[----:B------:R-:W-:Y:S01]  /*4750*/  FMNMX.FTZ R56, R64, R21, !PT ;  /* 0x0000001540387209 */ /* 0x000fe20007810000 */
[----:B------:R-:W-:Y:S01]  /*4760*/  FFMA.FTZ R21, R69, UR4, -R26 ;  /* 0x0000000445157c23 */ /* 0x000fe2000801081a */
[----:B------:R-:W-:Y:S02]  /*4770*/  ISETP.GT.AND P4, PT, R85, 0x48, PT ;  /* 0x000000485500780c */ /* 0x000fe40003f84270 */
[----:B------:R-:W-:Y:S02]  /*4780*/  FSEL R79, R57, -INF , P3 ;  /* 0xff800000394f7808 */ /* 0x000fe40001800000 */
[----:B------:R-:W-:Y:S01]  /*4790*/  FMNMX.FTZ R56, R71, R56, !PT ;  /* 0x0000003847387209 */ /* 0x000fe20007810000 */
[----:B------:R-:W-:Y:S01]  /*47a0*/  MUFU.EX2 R35, R35 ;  /* 0x0000002300237308 */ /* 0x000fe20000000800 */
[----:B------:R-:W-:-:S02]  /*47b0*/  ISETP.GT.AND P3, PT, R85, 0x49, PT ;  /* 0x000000495500780c */ /* 0x000fc40003f64270 */
[----:B------:R-:W-:Y:S02]  /*47c0*/  FSEL R81, R58, -INF , P4 ;  /* 0xff8000003a517808 */ /* 0x000fe40002000000 */
[----:B------:R-:W-:Y:S02]  /*47d0*/  FMNMX.FTZ R56, R79, R56, !PT ;  /* 0x000000384f387209 */ /* 0x000fe40007810000 */
[----:B------:R-:W-:Y:S01]  /*47e0*/  ISETP.GT.AND P4, PT, R85, 0x50, PT ;  /* 0x000000505500780c */ /* 0x000fe20003f84270 */
[----:B------:R-:W-:Y:S01]  /*47f0*/  MUFU.EX2 R10, R10 ;  /* 0x0000000a000a7308 */ /* 0x000fe20000000800 */
[----:B-1----:R-:W-:Y:S02]  /*4800*/  FSEL R69, R59, -INF , P3 ;  /* 0xff8000003b457808 */ /* 0x002fe40001800000 */
[----:B------:R-:W-:Y:S02]  /*4810*/  FMNMX.FTZ R56, R81, R56, !PT ;  /* 0x0000003851387209 */ /* 0x000fe40007810000 */
[----:B------:R-:W-:-:S02]  /*4820*/  ISETP.GT.AND P3, PT, R85, 0x51, PT ;  /* 0x000000515500780c */ /* 0x000fc40003f64270 */
[----:B----4-:R-:W-:Y:S01]  /*4830*/  FSEL R87, R48, -INF , P4 ;  /* 0xff80000030577808 */ /* 0x010fe20002000000 */
[--C-:B------:R-:W-:Y:S01]  /*4840*/  FFMA.FTZ R48, R73, UR4, -R26.reuse ;  /* 0x0000000449307c23 */ /* 0x100fe2000801081a */
[----:B------:R-:W-:Y:S01]  /*4850*/  FMNMX.FTZ R56, R69, R56, !PT ;  /* 0x0000003845387209 */ /* 0x000fe20007810000 */
[----:B------:R-:W-:Y:S01]  /*4860*/  MUFU.EX2 R13, R13 ;  /* 0x0000000d000d7308 */ /* 0x000fe20000000800 */
[----:B------:R-:W-:Y:S02]  /*4870*/  ISETP.GT.AND P4, PT, R85, 0x58, PT ;  /* 0x000000585500780c */ /* 0x000fe40003f84270 */
[----:B-----5:R-:W-:Y:S01]  /*4880*/  FSEL R73, R49, -INF , P3 ;  /* 0xff80000031497808 */ /* 0x020fe20001800000 */
[--C-:B------:R-:W-:Y:S01]  /*4890*/  FFMA.FTZ R49, R65, UR4, -R26.reuse ;  /* 0x0000000441317c23 */ /* 0x100fe2000801081a */
[----:B------:R-:W-:Y:S02]  /*48a0*/  FMNMX.FTZ R56, R87, R56, !PT ;  /* 0x0000003857387209 */ /* 0x000fe40007810000 */
[----:B------:R-:W-:Y:S01]  /*48b0*/  ISETP.GT.AND P3, PT, R85, 0x59, PT ;  /* 0x000000595500780c */ /* 0x000fe20003f64270 */
[----:B------:R-:W-:Y:S01]  /*48c0*/  MUFU.EX2 R14, R14 ;  /* 0x0000000e000e7308 */ /* 0x000fe20000000800 */
[----:B------:R-:W-:Y:S01]  /*48d0*/  FSEL R59, R72, -INF , P4 ;  /* 0xff800000483b7808 */ /* 0x000fe20002000000 */
[----:B------:R-:W-:Y:S01]  /*48e0*/  FFMA.FTZ R72, R63, UR4, -R26 ;  /* 0x000000043f487c23 */ /* 0x000fe2000801081a */
[----:B------:R-:W-:-:S02]  /*48f0*/  FMNMX.FTZ R56, R73, R56, !PT ;  /* 0x0000003849387209 */ /* 0x000fc40007810000 */
[----:B------:R-:W-:Y:S02]  /*4900*/  ISETP.GT.AND P4, PT, R85, 0x60, PT ;  /* 0x000000605500780c */ /* 0x000fe40003f84270 */
[----:B------:R-:W-:Y:S01]  /*4910*/  FSEL R65, R80, -INF , P3 ;  /* 0xff80000050417808 */ /* 0x000fe20001800000 */
[----:B------:R-:W-:Y:S01]  /*4920*/  MUFU.EX2 R15, R15 ;  /* 0x0000000f000f7308 */ /* 0x000fe20000000800 */
[----:B------:R-:W-:Y:S02]  /*4930*/  FMNMX.FTZ R56, R59, R56, !PT ;  /* 0x000000383b387209 */ /* 0x000fe40007810000 */
        /* <DEDUP_REMOVED lines=8> */
[----:B------:R1:W-:Y:S01]  /*49c0*/  MUFU.EX2 R56, R72 ;  /* 0x0000004800387308 */ /* 0x0003e20000000800 */
[----:B---3--:R-:W-:Y:S02]  /*49d0*/  FSEL R83, R83, -INF , P4 ;  /* 0xff80000053537808 */ /* 0x008fe40002000000 */
[----:B------:R-:W-:Y:S02]  /*49e0*/  FMNMX.FTZ R58, R84, R57, !PT ;  /* 0x00000039543a7209 */ /* 0x000fe40007810000 */
[----:B------:R-:W-:-:S02]  /*49f0*/  ISETP.GT.AND P4, PT, R85, 0x70, PT ;  /* 0x000000705500780c */ /* 0x000fc40003f84270 */
[----:B------:R-:W-:Y:S01]  /*4a00*/  FSEL R86, R86, -INF , P3 ;  /* 0xff80000056567808 */ /* 0x000fe20001800000 */
[----:B------:R3:W-:Y:S01]  /*4a10*/  MUFU.EX2 R57, R62 ;  /* 0x0000003e00397308 */ /* 0x0007e20000000800 */
[----:B------:R-:W-:Y:S01]  /*4a20*/  FMNMX.FTZ R63, R83, R58, !PT ;  /* 0x0000003a533f7209 */ /* 0x000fe20007810000 */
[--C-:B------:R-:W-:Y:S01]  /*4a30*/  FFMA.FTZ R58, R61, UR4, -R26.reuse ;  /* 0x000000043d3a7c23 */ /* 0x100fe2000801081a */
[C---:B------:R-:W-:Y:S01]  /*4a40*/  ISETP.GT.AND P3, PT, R85.reuse, 0x71, PT ;  /* 0x000000715500780c */ /* 0x040fe20003f64270 */
[----:B-1----:R-:W-:Y:S01]  /*4a50*/  FFMA.FTZ R72, R52, UR4, -R26 ;  /* 0x0000000434487c23 */ /* 0x002fe2000801081a */
[----:B------:R-:W-:Y:S02]  /*4a60*/  FSEL R88, R88, -INF , P4 ;  /* 0xff80000058587808 */ /* 0x000fe40002000000 */
[----:B------:R-:W-:Y:S01]  /*4a70*/  FMNMX.FTZ R63, R86, R63, !PT ;  /* 0x0000003f563f7209 */ /* 0x000fe20007810000 */
[----:B------:R-:W-:Y:S01]  /*4a80*/  MUFU.EX2 R21, R21 ;  /* 0x0000001500157308 */ /* 0x000fe20000000800 */
[----:B------:R-:W-:-:S02]  /*4a90*/  ISETP.GT.AND P4, PT, R85, 0x78, PT ;  /* 0x000000785500780c */ /* 0x000fc40003f84270 */
[----:B------:R-:W-:Y:S02]  /*4aa0*/  FSEL R90, R90, -INF , P3 ;  /* 0xff8000005a5a7808 */ /* 0x000fe40001800000 */
[----:B------:R-:W-:Y:S02]  /*4ab0*/  FMNMX.FTZ R63, R88, R63, !PT ;  /* 0x0000003f583f7209 */ /* 0x000fe40007810000 */
[----:B--2---:R-:W-:Y:S01]  /*4ac0*/  FSEL R61, R42, -INF , P4 ;  /* 0xff8000002a3d7808 */ /* 0x004fe20002000000 */
[----:B------:R-:W-:Y:S01]  /*4ad0*/  MUFU.EX2 R48, R48 ;  /* 0x0000003000307308 */ /* 0x000fe20000000800 */
[C---:B------:R-:W-:Y:S02]  /*4ae0*/  ISETP.GT.AND P3, PT, R85.reuse, 0x79, PT ;  /* 0x000000795500780c */ /* 0x040fe40003f64270 */
[----:B------:R-:W-:Y:S02]  /*4af0*/  FMNMX.FTZ R42, R90, R63, !PT ;  /* 0x0000003f5a2a7209 */ /* 0x000fe40007810000 */
[----:B------:R-:W-:-:S02]  /*4b00*/  ISETP.GT.AND P4, PT, R85, 0x80, PT ;  /* 0x000000805500780c */ /* 0x000fc40003f84270 */
[----:B---3--:R-:W-:Y:S01]  /*4b10*/  FSEL R62, R46, -INF , P3 ;  /* 0xff8000002e3e7808 */ /* 0x008fe20001800000 */
        /* <DEDUP_REMOVED lines=8> */
[----:B------:R-:W-:Y:S01]  /*4ba0*/  FSEL R60, R47, -INF , P3 ;  /* 0xff8000002f3c7808 */ /* 0x000fe20001800000 */
[--C-:B------:R-:W-:Y:S01]  /*4bb0*/  FFMA.FTZ R47, R50, UR4, -R26.reuse ;  /* 0x00000004322f7c23 */ /* 0x100fe2000801081a */
[----:B------:R-:W-:Y:S01]  /*4bc0*/  FMNMX.FTZ R43, R63, R46, !PT ;  /* 0x0000002e3f2b7209 */ /* 0x000fe20007810000 */
[--C-:B------:R-:W-:Y:S01]  /*4bd0*/  FFMA.FTZ R50, R37, UR4, -R26.reuse ;  /* 0x0000000425327c23 */ /* 0x100fe2000801081a */
[----:B------:R-:W-:Y:S01]  /*4be0*/  ISETP.GT.AND P3, PT, R85, 0x89, PT ;  /* 0x000000895500780c */ /* 0x000fe20003f64270 */
[--C-:B------:R-:W-:Y:S01]  /*4bf0*/  FFMA.FTZ R37, R40, UR4, -R26.reuse ;  /* 0x0000000428257c23 */ /* 0x100fe2000801081a */
[----:B------:R-:W-:Y:S01]  /*4c00*/  FSEL R54, R54, -INF , P4 ;  /* 0xff80000036367808 */ /* 0x000fe20002000000 */
[--C-:B------:R-:W-:Y:S01]  /*4c10*/  FFMA.FTZ R40, R33, UR4, -R26.reuse ;  /* 0x0000000421287c23 */ /* 0x100fe2000801081a */
[----:B------:R-:W-:Y:S01]  /*4c20*/  FMNMX.FTZ R43, R60, R43, !PT ;  /* 0x0000002b3c2b7209 */ /* 0x000fe20007810000 */
[--C-:B------:R-:W-:Y:S01]  /*4c30*/  FFMA.FTZ R33, R36, UR4, -R26.reuse ;  /* 0x0000000424217c23 */ /* 0x100fe2000801081a */
[----:B------:R-:W-:Y:S01]  /*4c40*/  FSEL R55, R55, -INF , P3 ;  /* 0xff80000037377808 */ /* 0x000fe20001800000 */
[--C-:B------:R-:W-:Y:S01]  /*4c50*/  FFMA.FTZ R36, R29, UR4, -R26.reuse ;  /* 0x000000041d247c23 */ /* 0x100fe2000801081a */
[----:B------:R-:W-:Y:S01]  /*4c60*/  FMNMX.FTZ R46, R54, R43, !PT ;  /* 0x0000002b362e7209 */ /* 0x000fe20007810000 */
[--C-:B------:R-:W-:Y:S01]  /*4c70*/  FFMA.FTZ R29, R32, UR4, -R26.reuse ;  /* 0x00000004201d7c23 */ /* 0x100fe2000801081a */
[--C-:B------:R-:W-:Y:S01]  /*4c80*/  FFMA.FTZ R32, R25, UR4, -R26.reuse ;  /* 0x0000000419207c23 */ /* 0x100fe2000801081a */
[--C-:B------:R-:W-:Y:S01]  /*4c90*/  FFMA.FTZ R43, R45, UR4, -R26.reuse ;  /* 0x000000042d2b7c23 */ /* 0x100fe2000801081a */
[----:B------:R-:W-:Y:S01]  /*4ca0*/  FMNMX.FTZ R52, R55, R46, !PT ;  /* 0x0000002e37347209 */ /* 0x000fe20007810000 */
[----:B------:R-:W-:Y:S01]  /*4cb0*/  FFMA.FTZ R45, R24, UR4, -R26 ;  /* 0x00000004182d7c23 */ /* 0x000fe2000801081a */
[----:B------:R1:W-:Y:S03]  /*4cc0*/  MUFU.EX2 R46, R72 ;  /* 0x00000048002e7308 */ /* 0x0003e60000000800 */
[----:B------:R-:W2:Y:S05]  /*4cd0*/  SHFL.BFLY PT, R85, R52, 0x2, 0x1f ;  /* 0x0c401f0034557f89 */ /* 0x000eaa00000e0000 */
[----:B------:R-:W-:Y:S08]  /*4ce0*/  MUFU.EX2 R53, R53 ;  /* 0x0000003500357308 */ /* 0x000ff00000000800 */
[----:B------:R-:W-:Y:S08]  /*4cf0*/  MUFU.EX2 R42, R42 ;  /* 0x0000002a002a7308 */ /* 0x000ff00000000800 */
[----:B------:R-:W-:Y:S01]  /*4d00*/  MUFU.EX2 R51, R51 ;  /* 0x0000003300337308 */ /* 0x000fe20000000800 */
[----:B--2---:R-:W-:-:S05]  /*4d10*/  FMNMX.FTZ R85, R52, R85, !PT ;  /* 0x0000005534557209 */ /* 0x004fca0007810000 */
[----:B-1----:R-:W1:Y:S02]  /*4d20*/  SHFL.BFLY PT, R72, R85, 0x1, 0x1f ;  /* 0x0c201f0055487f89 */ /* 0x002e6400000e0000 */
[----:B------:R-:W-:Y:S08]  /*4d30*/  MUFU.EX2 R47, R47 ;  /* 0x0000002f002f7308 */ /* 0x000ff00000000800 */
[----:B------:R-:W-:Y:S08]  /*4d40*/  MUFU.EX2 R43, R43 ;  /* 0x0000002b002b7308 */ /* 0x000ff00000000800 */
[----:B------:R-:W-:Y:S01]  /*4d50*/  MUFU.EX2 R44, R44 ;  /* 0x0000002c002c7308 */ /* 0x000fe20000000800 */
[----:B-1----:R-:W-:-:S07]  /*4d60*/  FMNMX.FTZ R72, R85, R72, !PT ;  /* 0x0000004855487209 */ /* 0x002fce0007810000 */
[----:B------:R-:W-:Y:S01]  /*4d70*/  MUFU.EX2 R41, R41 ;  /* 0x0000002900297308 */ /* 0x000fe20000000800 */
[C---:B------:R-:W-:Y:S01]  /*4d80*/  FSETP.NEU.FTZ.AND P3, PT, R72.reuse, -INF , PT ;  /* 0xff8000004800780b */ /* 0x040fe20003f7d000 */
[----:B------:R-:W-:-:S06]  /*4d90*/  FMUL.FTZ R25, R72, UR4 ;  /* 0x0000000448197c20 */ /* 0x000fcc0008410000 */
[----:B------:R-:W-:Y:S01]  /*4da0*/  MUFU.EX2 R50, R50 ;  /* 0x0000003200327308 */ /* 0x000fe20000000800 */
        /* <DEDUP_REMOVED lines=16> */
[--C-:B------:R-:W-:Y:S01]  /*4eb0*/  FFMA.FTZ R75, R75, UR4, -R24.reuse ;  /* 0x000000044b4b7c23 */ /* 0x100fe20008010818 */
[--C-:B------:R-:W-:Y:S01]  /*4ec0*/  FFMA.FTZ R76, R78, UR4, -R24.reuse ;  /* 0x000000044e4c7c23 */ /* 0x100fe20008010818 */
[----:B------:R-:W-:Y:S01]  /*4ed0*/  FFMA.FTZ R77, R64, UR4, -R24 ;  /* 0x00000004404d7c23 */ /* 0x000fe20008010818 */
[----:B-1----:R-:W-:Y:S01]  /*4ee0*/  @!P1 PRMT R4, RZ, 0x654, R0 ;  /* 0x00000654ff049816 */ /* 0x002fe20000000000 */
[--C-:B------:R-:W-:Y:S01]  /*4ef0*/  FFMA.FTZ R64, R71, UR4, -R24.reuse ;  /* 0x0000000447407c23 */ /* 0x100fe20008010818 */
[--C-:B------:R-:W-:Y:S01]  /*4f00*/  FFMA.FTZ R78, R69, UR4, -R24.reuse ;  /* 0x00000004454e7c23 */ /* 0x100fe20008010818 */
[----:B------:R1:W4:Y:S01]  /*4f10*/  MUFU.EX2 R82, R6 ;  /* 0x0000000600527308 */ /* 0x0003220000000800 */
[--C-:B--2---:R-:W-:Y:S01]  /*4f20*/  FFMA.FTZ R39, R9, UR4, -R24.reuse ;  /* 0x0000000409277c23 */ /* 0x104fe20008010818 */
[----:B------:R2:W-:Y:S01]  /*4f30*/  @!P1 SYNCS.ARRIVE.TRANS64.RED.A1T0 RZ, [R4+URZ], RZ ;  /* 0x000000ff04ff99a7 */ /* 0x0005e2000810043f */
[--C-:B------:R-:W-:Y:S01]  /*4f40*/  FFMA.FTZ R79, R79, UR4, -R24.reuse ;  /* 0x000000044f4f7c23 */ /* 0x100fe20008010818 */
[--C-:B------:R-:W-:Y:S01]  /*4f50*/  FFMA.FTZ R71, R81, UR4, -R24.reuse ;  /* 0x0000000451477c23 */ /* 0x100fe20008010818 */
[--C-:B------:R-:W-:Y:S01]  /*4f60*/  FFMA.FTZ R87, R87, UR4, -R24.reuse ;  /* 0x0000000457577c23 */ /* 0x100fe20008010818 */
[--C-:B------:R-:W-:Y:S01]  /*4f70*/  FFMA.FTZ R69, R73, UR4, -R24.reuse ;  /* 0x0000000449457c23 */ /* 0x100fe20008010818 */
[----:B------:R-:W-:Y:S01]  /*4f80*/  FFMA.FTZ R83, R83, UR4, -R24 ;  /* 0x0000000453537c23 */ /* 0x000fe20008010818 */
[----:B------:R3:W5:Y:S01]  /*4f90*/  MUFU.EX2 R93, R5 ;  /* 0x00000005005d7308 */ /* 0x0007620000000800 */
[----:B-1----:R-:W-:Y:S01]  /*4fa0*/  FADD.FTZ R6, R27, R30 ;  /* 0x0000001e1b067221 */ /* 0x002fe20000010000 */
[----:B--2---:R-:W-:Y:S01]  /*4fb0*/  F2FP.F16.F32.PACK_AB R4, R30, R27 ;  /* 0x0000001b1e04723e */ /* 0x004fe200000000ff */
[--C-:B------:R-:W-:Y:S01]  /*4fc0*/  FFMA.FTZ R30, R59, UR4, -R24.reuse ;  /* 0x000000043b1e7c23 */ /* 0x100fe20008010818 */
[----:B------:R-:W-:Y:S01]  /*4fd0*/  FFMA.FTZ R59, R84, UR4, -R24 ;  /* 0x00000004543b7c23 */ /* 0x000fe20008010818 */
[----:B------:R-:W-:Y:S01]  /*4fe0*/  FADD.FTZ R7, R31, R6 ;  /* 0x000000061f077221 */ /* 0x000fe20000010000 */
[----:B0-----:R-:W-:Y:S01]  /*4ff0*/  F2FP.F16.F32.PACK_AB R6, R38, R31 ;  /* 0x0000001f2606723e */ /* 0x001fe200000000ff */
[--C-:B------:R-:W-:Y:S01]  /*5000*/  FFMA.FTZ R31, R65, UR4, -R24.reuse ;  /* 0x00000004411f7c23 */ /* 0x100fe20008010818 */
[----:B------:R-:W0:Y:S01]  /*5010*/  MUFU.EX2 R25, R25 ;  /* 0x0000001900197308 */ /* 0x000e220000000800 */
[----:B---3--:R-:W-:Y:S01]  /*5020*/  FADD.FTZ R5, R80, R91 ;  /* 0x0000005b50057221 */ /* 0x008fe20000010000 */
[----:B------:R-:W-:Y:S01]  /*5030*/  FADD.FTZ R9, R38, R7 ;  /* 0x0000000726097221 */ /* 0x000fe20000010000 */
[--C-:B------:R-:W-:Y:S01]  /*5040*/  FFMA.FTZ R38, R67, UR4, -R24.reuse ;  /* 0x0000000443267c23 */ /* 0x100fe20008010818 */
[----:B------:R-:W-:Y:S01]  /*5050*/  FFMA.FTZ R86, R86, UR4, -R24 ;  /* 0x0000000456567c23 */ /* 0x000fe20008010818 */
[----:B----4-:R-:W-:Y:S01]  /*5060*/  FADD.FTZ R8, R82, R5 ;  /* 0x0000000552087221 */ /* 0x010fe20000010000 */
[----:B------:R-:W-:Y:S01]  /*5070*/  F2FP.F16.F32.PACK_AB R5, R91, R80 ;  /* 0x000000505b05723e */ /* 0x000fe200000000ff */
[----:B------:R-:W-:Y:S01]  /*5080*/  FADD.FTZ R80, R34, R9 ;  /* 0x0000000922507221 */ /* 0x000fe20000010000 */
[----:B------:R-:W1:Y:S01]  /*5090*/  MUFU.EX2 R52, R52 ;  /* 0x0000003400347308 */ /* 0x000e620000000800 */
[----:B-----5:R-:W-:Y:S01]  /*50a0*/  FADD.FTZ R8, R93, R8 ;  /* 0x000000085d087221 */ /* 0x020fe20000010000 */
[----:B------:R-:W-:Y:S01]  /*50b0*/  FFMA.FTZ R88, R88, UR4, -R24 ;  /* 0x0000000458587c23 */ /* 0x000fe20008010818 */
[----:B------:R-:W-:Y:S01]  /*50c0*/  FADD.FTZ R80, R3, R80 ;  /* 0x0000005003507221 */ /* 0x000fe20000010000 */
[--C-:B------:R-:W-:Y:S01]  /*50d0*/  FFMA.FTZ R90, R90, UR4, -R24.reuse ;  /* 0x000000045a5a7c23 */ /* 0x100fe20008010818 */
[--C-:B------:R-:W-:Y:S01]  /*50e0*/  FFMA.FTZ R27, R61, UR4, -R24.reuse ;  /* 0x000000043d1b7c23 */ /* 0x100fe20008010818 */
[----:B------:R-:W-:Y:S01]  /*50f0*/  FFMA.FTZ R62, R62, UR4, -R24 ;  /* 0x000000043e3e7c23 */ /* 0x000fe20008010818 */
[----:B------:R-:W-:Y:S01]  /*5100*/  FADD.FTZ R11, R35, R80 ;  /* 0x00000050230b7221 */ /* 0x000fe20000010000 */
[----:B------:R-:W2:Y:S01]  /*5110*/  MUFU.EX2 R26, R26 ;  /* 0x0000001a001a7308 */ /* 0x000ea20000000800 */
[----:B0-----:R-:W-:Y:S01]  /*5120*/  FADD.FTZ R9, R25, R8 ;  /* 0x0000000819097221 */ /* 0x001fe20000010000 */
[--C-:B------:R-:W-:Y:S01]  /*5130*/  FFMA.FTZ R63, R63, UR4, -R24.reuse ;  /* 0x000000043f3f7c23 */ /* 0x100fe20008010818 */
[----:B------:R-:W-:Y:S01]  /*5140*/  FADD.FTZ R11, R10, R11 ;  /* 0x0000000b0a0b7221 */ /* 0x000fe20000010000 */
[--C-:B------:R-:W-:Y:S01]  /*5150*/  FFMA.FTZ R60, R60, UR4, -R24.reuse ;  /* 0x000000043c3c7c23 */ /* 0x100fe20008010818 */
[--C-:B------:R-:W-:Y:S01]  /*5160*/  FFMA.FTZ R54, R54, UR4, -R24.reuse ;  /* 0x0000000436367c23 */ /* 0x100fe20008010818 */
[----:B------:R-:W-:Y:S01]  /*5170*/  FFMA.FTZ R55, R55, UR4, -R24 ;  /* 0x0000000437377c23 */ /* 0x000fe20008010818 */
[----:B------:R-:W-:Y:S01]  /*5180*/  F2FP.F16.F32.PACK_AB R7, R93, R82 ;  /* 0x000000525d07723e */ /* 0x000fe200000000ff */
[----:B------:R-:W0:Y:S01]  /*5190*/  MUFU.EX2 R39, R39 ;  /* 0x0000002700277308 */ /* 0x000e220000000800 */
[----:B-1----:R-:W-:Y:S01]  /*51a0*/  FADD.FTZ R9, R52, R9 ;  /* 0x0000000934097221 */ /* 0x002fe20000010000 */
[----:B------:R-:W-:-:S02]  /*51b0*/  F2FP.F16.F32.PACK_AB R10, R10, R35 ;  /* 0x000000230a0a723e */ /* 0x000fc400000000ff */
[----:B------:R1:W-:Y:S04]  /*51c0*/  STSM.16.M88.4 [R2+0x24300], R4 ;  /* 0x0243000402007844 */ /* 0x0003e80000000200 */
[----:B------:R-:W3:Y:S01]  /*51d0*/  MUFU.EX2 R66, R66 ;  /* 0x0000004200427308 */ /* 0x000ee20000000800 */
[----:B--2---:R-:W-:-:S07]  /*51e0*/  FADD.FTZ R8, R26, R9 ;  /* 0x000000091a087221 */ /* 0x004fce0000010000 */
[----:B------:R-:W2:Y:S01]  /*51f0*/  MUFU.EX2 R85, R85 ;  /* 0x0000005500557308 */ /* 0x000ea20000000800 */
[----:B0-----:R-:W-:Y:S01]  /*5200*/  FADD.FTZ R9, R39, R8 ;  /* 0x0000000827097221 */ /* 0x001fe20000010000 */
[----:B------:R-:W-:Y:S01]  /*5210*/  FADD.FTZ R8, R12, R11 ;  /* 0x0000000b0c087221 */ /* 0x000fe20000010000 */
[----:B-1----:R-:W-:-:S05]  /*5220*/  F2FP.F16.F32.PACK_AB R4, R13, R12 ;  /* 0x0000000c0d04723e */ /* 0x002fca00000000ff */
[----:B------:R-:W0:Y:S01]  /*5230*/  MUFU.EX2 R68, R68 ;  /* 0x0000004400447308 */ /* 0x000e220000000800 */
[----:B---3--:R-:W-:Y:S01]  /*5240*/  FADD.FTZ R80, R66, R9 ;  /* 0x0000000942507221 */ /* 0x008fe20000010000 */
[----:B------:R-:W-:-:S04]  /*5250*/  FADD.FTZ R9, R13, R8 ;  /* 0x000000080d097221 */ /* 0x000fc80000010000 */
[----:B------:R-:W-:Y:S02]  /*5260*/  FADD.FTZ R8, R14, R9 ;  /* 0x000000090e087221 */ /* 0x000fe40000010000 */
[----:B------:R-:W1:Y:S01]  /*5270*/  MUFU.EX2 R89, R89 ;  /* 0x0000005900597308 */ /* 0x000e620000000800 */
[----:B--2---:R-:W-:Y:S01]  /*5280*/  FADD.FTZ R11, R85, R80 ;  /* 0x00000050550b7221 */ /* 0x004fe20000010000 */
[----:B------:R-:W-:Y:S01]  /*5290*/  FADD.FTZ R9, R15, R8 ;  /* 0x000000080f097221 */ /* 0x000fe20000010000 */
[----:B------:R-:W-:Y:S02]  /*52a0*/  F2FP.F16.F32.PACK_AB R8, R3, R34 ;  /* 0x000000220308723e */ /* 0x000fe400000000ff */
[----:B------:R-:W-:Y:S01]  /*52b0*/  F2FP.F16.F32.PACK_AB R5, R85, R66 ;  /* 0x000000425505723e */ /* 0x000fe200000000ff */
[----:B------:R-:W-:Y:S01]  /*52c0*/  FADD.FTZ R24, R20, R9 ;  /* 0x0000000914187221 */ /* 0x000fe20000010000 */
[----:B------:R-:W-:Y:S01]  /*52d0*/  F2FP.F16.F32.PACK_AB R9, R52, R25 ;  /* 0x000000193409723e */ /* 0x000fe200000000ff */
[----:B------:R-:W2:Y:S01]  /*52e0*/  MUFU.EX2 R70, R70 ;  /* 0x0000004600467308 */ /* 0x000ea20000000800 */
[----:B0-----:R-:W-:Y:S01]  /*52f0*/  FADD.FTZ R80, R68, R11 ;  /* 0x0000000b44507221 */ /* 0x001fe20000010000 */
[----:B------:R-:W-:Y:S01]  /*5300*/  FADD.FTZ R3, R21, R24 ;  /* 0x0000001815037221 */ /* 0x000fe20000010000 */
[----:B------:R-:W-:-:S03]  /*5310*/  CS2R R66, SRZ ;  /* 0x0000000000427805 */ /* 0x000fc6000001ff00 */
[----:B------:R-:W-:Y:S02]  /*5320*/  FADD.FTZ R6, R48, R3 ;  /* 0x0000000330067221 */ /* 0x000fe40000010000 */
[----:B------:R-:W0:Y:S01]  /*5330*/  MUFU.EX2 R75, R75 ;  /* 0x0000004b004b7308 */ /* 0x000e220000000800 */
[----:B-1----:R-:W-:Y:S01]  /*5340*/  FADD.FTZ R11, R89, R80 ;  /* 0x00000050590b7221 */ /* 0x002fe20000010000 */
[----:B------:R-:W-:Y:S01]  /*5350*/  FADD.FTZ R3, R49, R6 ;  /* 0x0000000631037221 */ /* 0x000fe20000010000 */
[----:B------:R-:W-:-:S03]  /*5360*/  F2FP.F16.F32.PACK_AB R6, R15, R14 ;  /* 0x0000000e0f06723e */ /* 0x000fc600000000ff */
[----:B------:R-:W-:Y:S02]  /*5370*/  FADD.FTZ R12, R56, R3 ;  /* 0x00000003380c7221 */ /* 0x000fe40000010000 */
[----:B------:R-:W1:Y:S01]  /*5380*/  MUFU.EX2 R76, R76 ;  /* 0x0000004c004c7308 */ /* 0x000e620000000800 */
[----:B--2---:R-:W-:Y:S01]  /*5390*/  FADD.FTZ R34, R70, R11 ;  /* 0x0000000b46227221 */ /* 0x004fe20000010000 */
[----:B------:R-:W-:Y:S01]  /*53a0*/  FADD.FTZ R13, R57, R12 ;  /* 0x0000000c390d7221 */ /* 0x000fe20000010000 */
[----:B------:R-:W-:Y:S02]  /*53b0*/  F2FP.F16.F32.PACK_AB R12, R21, R20 ;  /* 0x00000014150c723e */ /* 0x000fe400000000ff */
[----:B------:R-:W-:Y:S01]  /*53c0*/  F2FP.F16.F32.PACK_AB R11, R39, R26 ;  /* 0x0000001a270b723e */ /* 0x000fe200000000ff */
[----:B------:R-:W-:Y:S02]  /*53d0*/  FADD.FTZ R20, R58, R13 ;  /* 0x0000000d3a147221 */ /* 0x000fe40000010000 */
[----:B------:R-:W2:Y:S01]  /*53e0*/  MUFU.EX2 R77, R77 ;  /* 0x0000004d004d7308 */ /* 0x000ea20000000800 */
[C---:B0-----:R-:W-:Y:S01]  /*53f0*/  FADD.FTZ R25, R75.reuse, R34 ;  /* 0x000000224b197221 */ /* 0x041fe20000010000 */
[----:B------:R-:W-:Y:S01]  /*5400*/  STSM.16.M88.4 [R2+0x25b00], R8 ;  /* 0x025b000802007844 */ /* 0x000fe20000000200 */
[----:B------:R-:W-:-:S05]  /*5410*/  F2FP.F16.F32.PACK_AB R13, R75, R70 ;  /* 0x000000464b0d723e */ /* 0x000fca00000000ff */
[----:B------:R-:W0:Y:S01]  /*5420*/  MUFU.EX2 R64, R64 ;  /* 0x0000004000407308 */ /* 0x000e220000000800 */
[----:B-1----:R-:W-:Y:S01]  /*5430*/  FADD.FTZ R24, R76, R25 ;  /* 0x000000194c187221 */ /* 0x002fe20000010000 */
[----:B------:R-:W-:-:S06]  /*5440*/  FADD.FTZ R25, R53, R20 ;  /* 0x0000001435197221 */ /* 0x000fcc0000010000 */
[----:B------:R-:W1:Y:S01]  /*5450*/  MUFU.EX2 R79, R79 ;  /* 0x0000004f004f7308 */ /* 0x000e620000000800 */
[C---:B--2---:R-:W-:Y:S01]  /*5460*/  FADD.FTZ R7, R77.reuse, R24 ;  /* 0x000000184d077221 */ /* 0x044fe20000010000 */
[----:B------:R-:W-:Y:S01]  /*5470*/  FADD.FTZ R24, R42, R25 ;  /* 0x000000192a187221 */ /* 0x000fe20000010000 */
[----:B------:R-:W-:-:S03]  /*5480*/  F2FP.F16.F32.PACK_AB R15, R77, R76 ;  /* 0x0000004c4d0f723e */ /* 0x000fc600000000ff */
[----:B------:R-:W-:Y:S01]  /*5490*/  FADD.FTZ R25, R51, R24 ;  /* 0x0000001833197221 */ /* 0x000fe20000010000 */
[----:B------:R-:W-:Y:S01]  /*54a0*/  F2FP.F16.F32.PACK_AB R24, R57, R56 ;  /* 0x000000383918723e */ /* 0x000fe200000000ff */
[----:B------:R-:W2:Y:S01]  /*54b0*/  MUFU.EX2 R71, R71 ;  /* 0x0000004700477308 */ /* 0x000ea20000000800 */
[----:B0-----:R-:W-:Y:S01]  /*54c0*/  FADD.FTZ R14, R64, R7 ;  /* 0x00000007400e7221 */ /* 0x001fe20000010000 */
[----:B------:R-:W-:Y:S02]  /*54d0*/  F2FP.F16.F32.PACK_AB R7, R89, R68 ;  /* 0x000000445907723e */ /* 0x000fe400000000ff */
[----:B------:R-:W-:-:S03]  /*54e0*/  CS2R R56, SRZ ;  /* 0x0000000000387805 */ /* 0x000fc6000001ff00 */
[----:B------:R0:W-:Y:S01]  /*54f0*/  STSM.16.M88.4 [R2+0x27300], R4 ;  /* 0x0273000402007844 */ /* 0x0001e20000000200 */
[----:B------:R-:W3:Y:S01]  /*5500*/  MUFU.EX2 R78, R78 ;  /* 0x0000004e004e7308 */ /* 0x000ee20000000800 */
[----:B-1----:R-:W-:-:S07]  /*5510*/  FADD.FTZ R14, R79, R14 ;  /* 0x0000000e4f0e7221 */ /* 0x002fce0000010000 */
[----:B------:R-:W1:Y:S01]  /*5520*/  MUFU.EX2 R0, R87 ;  /* 0x0000005700007308 */ /* 0x000e620000000800 */
[----:B--2---:R-:W-:Y:S01]  /*5530*/  FADD.FTZ R21, R71, R14 ;  /* 0x0000000e47157221 */ /* 0x004fe20000010000 */
[----:B------:R-:W-:Y:S02]  /*5540*/  F2FP.F16.F32.PACK_AB R14, R49, R48 ;  /* 0x00000030310e723e */ /* 0x000fe400000000ff */
[----:B------:R-:W-:Y:S02]  /*5550*/  CS2R R48, SRZ ;  /* 0x0000000000307805 */ /* 0x000fe4000001ff00 */
[----:B0-----:R-:W-:Y:S02]  /*5560*/  F2FP.F16.F32.PACK_AB R4, R51, R42 ;  /* 0x0000002a3304723e */ /* 0x001fe400000000ff */
[----:B------:R-:W0:Y:S01]  /*5570*/  MUFU.EX2 R69, R69 ;  /* 0x0000004500457308 */ /* 0x000e220000000800 */
[----:B---3--:R-:W-:Y:S01]  /*5580*/  FADD.FTZ R21, R78, R21 ;  /* 0x000000154e157221 */ /* 0x008fe20000010000 */
[----:B------:R2:W-:Y:S06]  /*5590*/  STSM.16.M88.4 [R2+0x28b00], R12 ;  /* 0x028b000c02007844 */ /* 0x0005ec0000000200 */
[----:B------:R-:W3:Y:S01]  /*55a0*/  MUFU.EX2 R30, R30 ;  /* 0x0000001e001e7308 */ /* 0x000ee20000000800 */
[----:B-1----:R-:W-:-:S07]  /*55b0*/  FADD.FTZ R26, R0, R21 ;  /* 0x00000015001a7221 */ /* 0x002fce0000010000 */
[----:B------:R-:W1:Y:S01]  /*55c0*/  MUFU.EX2 R31, R31 ;  /* 0x0000001f001f7308 */ /* 0x000e620000000800 */
[----:B0-----:R-:W-:Y:S01]  /*55d0*/  FADD.FTZ R35, R69, R26 ;  /* 0x0000001a45237221 */ /* 0x001fe20000010000 */
[----:B------:R-:W-:Y:S01]  /*55e0*/  FADD.FTZ R26, R46, R25 ;  /* 0x000000192e1a7221 */ /* 0x000fe20000010000 */
[----:B------:R-:W-:Y:S02]  /*55f0*/  F2FP.F16.F32.PACK_AB R25, R79, R64 ;  /* 0x000000404f19723e */ /* 0x000fe400000000ff */
[----:B------:R-:W-:Y:S01]  /*5600*/  CS2R R64, SRZ ;  /* 0x0000000000407805 */ /* 0x000fe2000001ff00 */
[----:B------:R-:W-:Y:S01]  /*5610*/  FADD.FTZ R8, R47, R26 ;  /* 0x0000001a2f087221 */ /* 0x000fe20000010000 */
[----:B------:R-:W-:Y:S01]  /*5620*/  F2FP.F16.F32.PACK_AB R26, R53, R58 ;  /* 0x0000003a351a723e */ /* 0x000fe200000000ff */
[----:B------:R-:W0:Y:S01]  /*5630*/  MUFU.EX2 R38, R38 ;  /* 0x0000002600267308 */ /* 0x000e220000000800 */
[----:B---3--:R-:W-:Y:S01]  /*5640*/  FADD.FTZ R34, R30, R35 ;  /* 0x000000231e227221 */ /* 0x008fe20000010000 */
[----:B------:R-:W-:Y:S01]  /*5650*/  FADD.FTZ R7, R43, R8 ;  /* 0x000000082b077221 */ /* 0x000fe20000010000 */
[----:B------:R-:W-:-:S03]  /*5660*/  CS2R R52, SRZ ;  /* 0x0000000000347805 */ /* 0x000fc6000001ff00 */
[C---:B------:R-:W-:Y:S02]  /*5670*/  FADD.FTZ R8, R44.reuse, R7 ;  /* 0x000000072c087221 */ /* 0x040fe40000010000 */
[----:B------:R-:W3:Y:S01]  /*5680*/  MUFU.EX2 R59, R59 ;  /* 0x0000003b003b7308 */ /* 0x000ee20000000800 */
[----:B-1----:R-:W-:Y:S01]  /*5690*/  FADD.FTZ R5, R31, R34 ;  /* 0x000000221f057221 */ /* 0x002fe20000010000 */
[----:B------:R-:W-:Y:S01]  /*56a0*/  FADD.FTZ R9, R41, R8 ;  /* 0x0000000829097221 */ /* 0x000fe20000010000 */
[----:B------:R-:W-:Y:S02]  /*56b0*/  F2FP.F16.F32.PACK_AB R7, R31, R30 ;  /* 0x0000001e1f07723e */ /* 0x000fe400000000ff */
[----:B------:R-:W-:Y:S02]  /*56c0*/  CS2R R34, SRZ ;  /* 0x0000000000227805 */ /* 0x000fe4000001ff00 */
[----:B------:R-:W-:Y:S01]  /*56d0*/  F2FP.F16.F32.PACK_AB R8, R44, R43 ;  /* 0x0000002b2c08723e */ /* 0x000fe200000000ff */
[----:B------:R-:W1:Y:S01]  /*56e0*/  MUFU.EX2 R61, R83 ;  /* 0x00000053003d7308 */ /* 0x000e620000000800 */
[----:B0-----:R-:W-:Y:S01]  /*56f0*/  FADD.FTZ R6, R38, R5 ;  /* 0x0000000526067221 */ /* 0x001fe20000010000 */
[----:B------:R-:W-:-:S02]  /*5700*/  F2FP.F16.F32.PACK_AB R5, R69, R0 ;  /* 0x000000004505723e */ /* 0x000fc400000000ff */
[----:B------:R-:W-:-:S04]  /*5710*/  CS2R R68, SRZ ;  /* 0x0000000000447805 */ /* 0x000fc8000001ff00 */
[----:B------:R-:W0:Y:S01]  /*5720*/  MUFU.EX2 R37, R37 ;  /* 0x0000002500257308 */ /* 0x000e220000000800 */
[----:B---3--:R-:W-:Y:S01]  /*5730*/  FADD.FTZ R0, R59, R6 ;  /* 0x000000063b007221 */ /* 0x008fe20000010000 */
[----:B------:R-:W-:Y:S02]  /*5740*/  F2FP.F16.F32.PACK_AB R6, R47, R46 ;  /* 0x0000002e2f06723e */ /* 0x000fe400000000ff */
[----:B------:R-:W-:-:S04]  /*5750*/  CS2R R46, SRZ ;  /* 0x00000000002e7805 */ /* 0x000fc8000001ff00 */
[----:B------:R-:W3:Y:S01]  /*5760*/  MUFU.EX2 R40, R40 ;  /* 0x0000002800287308 */ /* 0x000ee20000000800 */
[----:B-1----:R-:W-:Y:S01]  /*5770*/  FADD.FTZ R11, R61, R0 ;  /* 0x000000003d0b7221 */ /* 0x002fe20000010000 */
[----:B------:R-:W-:-:S06]  /*5780*/  FADD.FTZ R0, R50, R9 ;  /* 0x0000000932007221 */ /* 0x000fcc0000010000 */
[----:B------:R-:W1:Y:S01]  /*5790*/  MUFU.EX2 R86, R86 ;  /* 0x0000005600567308 */ /* 0x000e620000000800 */
[----:B0-----:R-:W-:-:S07]  /*57a0*/  FADD.FTZ R9, R37, R0 ;  /* 0x0000000025097221 */ /* 0x001fce0000010000 */
[----:B------:R-:W2:Y:S01]  /*57b0*/  MUFU.EX2 R33, R33 ;  /* 0x0000002100217308 */ /* 0x000ea20000000800 */
[C---:B---3--:R-:W-:Y:S01]  /*57c0*/  FADD.FTZ R10, R40.reuse, R9 ;  /* 0x00000009280a7221 */ /* 0x048fe20000010000 */
[----:B------:R-:W-:Y:S02]  /*57d0*/  F2FP.F16.F32.PACK_AB R9, R59, R38 ;  /* 0x000000263b09723e */ /* 0x000fe400000000ff */
[----:B------:R-:W-:Y:S02]  /*57e0*/  CS2R R58, SRZ ;  /* 0x00000000003a7805 */ /* 0x000fe4000001ff00 */
[----:B------:R-:W-:Y:S02]  /*57f0*/  F2FP.F16.F32.PACK_AB R40, R40, R37 ;  /* 0x000000252828723e */ /* 0x000fe400000000ff */
[----:B------:R-:W-:Y:S01]  /*5800*/  CS2R R38, SRZ ;  /* 0x0000000000267805 */ /* 0x000fe2000001ff00 */
[----:B------:R-:W0:Y:S01]  /*5810*/  MUFU.EX2 R88, R88 ;  /* 0x0000005800587308 */ /* 0x000e220000000800 */
[----:B-1----:R-:W-:-:S07]  /*5820*/  FADD.FTZ R11, R86, R11 ;  /* 0x0000000b560b7221 */ /* 0x002fce0000010000 */
[----:B------:R-:W1:Y:S01]  /*5830*/  MUFU.EX2 R36, R36 ;  /* 0x0000002400247308 */ /* 0x000e620000000800 */
[----:B--2---:R-:W-:Y:S01]  /*5840*/  FADD.FTZ R13, R33, R10 ;  /* 0x0000000a210d7221 */ /* 0x004fe20000010000 */
[----:B------:R-:W-:Y:S02]  /*5850*/  F2FP.F16.F32.PACK_AB R10, R50, R41 ;  /* 0x00000029320a723e */ /* 0x000fe400000000ff */
[----:B------:R-:W-:-:S04]  /*5860*/  CS2R R50, SRZ ;  /* 0x0000000000327805 */ /* 0x000fc8000001ff00 */
[----:B------:R-:W2:Y:S01]  /*5870*/  MUFU.EX2 R3, R90 ;  /* 0x0000005a00037308 */ /* 0x000ea20000000800 */
[----:B0-----:R-:W-:-:S07]  /*5880*/  FADD.FTZ R0, R88, R11 ;  /* 0x0000000b58007221 */ /* 0x001fce0000010000 */
[----:B------:R-:W-:Y:S01]  /*5890*/  MUFU.EX2 R29, R29 ;  /* 0x0000001d001d7308 */ /* 0x000fe20000000800 */
[----:B-1----:R-:W-:-:S07]  /*58a0*/  F2FP.F16.F32.PACK_AB R42, R36, R33 ;  /* 0x00000021242a723e */ /* 0x002fce00000000ff */
[----:B------:R0:W1:Y:S01]  /*58b0*/  MUFU.EX2 R20, R27 ;  /* 0x0000001b00147308 */ /* 0x0000620000000800 */
[C---:B--2---:R-:W-:Y:S01]  /*58c0*/  FADD.FTZ R11, R3.reuse, R0 ;  /* 0x00000000030b7221 */ /* 0x044fe20000010000 */
[----:B------:R-:W-:-:S06]  /*58d0*/  F2FP.F16.F32.PACK_AB R41, R3, R88 ;  /* 0x000000580329723e */ /* 0x000fcc00000000ff */
[----:B------:R-:W-:Y:S01]  /*58e0*/  MUFU.EX2 R28, R28 ;  /* 0x0000001c001c7308 */ /* 0x000fe20000000800 */
[----:B0-----:R-:W-:Y:S02]  /*58f0*/  F2FP.F16.F32.PACK_AB R27, R78, R71 ;  /* 0x000000474e1b723e */ /* 0x001fe400000000ff */
[----:B------:R-:W-:-:S03]  /*5900*/  CS2R R70, SRZ ;  /* 0x0000000000467805 */ /* 0x000fc6000001ff00 */
[----:B------:R0:W-:Y:S02]  /*5910*/  STSM.16.M88.4 [R2+0x2a300], R24 ;  /* 0x02a3001802007844 */ /* 0x0001e40000000200 */
[----:B------:R-:W2:Y:S01]  /*5920*/  MUFU.EX2 R21, R62 ;  /* 0x0000003e00157308 */ /* 0x000ea20000000800 */
[----:B-1----:R-:W-:Y:S01]  /*5930*/  FADD.FTZ R0, R20, R11 ;  /* 0x0000000b14007221 */ /* 0x002fe20000010000 */
[----:B------:R1:W-:Y:S01]  /*5940*/  STSM.16.M88.4 [R2+0x2bb00], R4 ;  /* 0x02bb000402007844 */ /* 0x0003e20000000200 */
[----:B------:R-:W-:-:S05]  /*5950*/  F2FP.F16.F32.PACK_AB R11, R86, R61 ;  /* 0x0000003d560b723e */ /* 0x000fca00000000ff */
[----:B------:R-:W-:Y:S01]  /*5960*/  MUFU.EX2 R32, R32 ;  /* 0x0000002000207308 */ /* 0x000fe20000000800 */
[----:B------:R-:W-:Y:S01]  /*5970*/  STSM.16.M88.4 [R2+0x2d300], R8 ;  /* 0x02d3000802007844 */ /* 0x000fe20000000200 */
[----:B0-----:R-:W-:Y:S02]  /*5980*/  CS2R R26, SRZ ;  /* 0x00000000001a7805 */ /* 0x001fe4000001ff00 */
[----:B------:R-:W-:-:S04]  /*5990*/  CS2R R24, SRZ ;  /* 0x0000000000187805 */ /* 0x000fc8000001ff00 */
[----:B------:R-:W0:Y:S01]  /*59a0*/  MUFU.EX2 R45, R45 ;  /* 0x0000002d002d7308 */ /* 0x000e220000000800 */
[C---:B--2---:R-:W-:Y:S01]  /*59b0*/  F2FP.F16.F32.PACK_AB R43, R21.reuse, R20 ;  /* 0x00000014152b723e */ /* 0x044fe200000000ff */
[----:B-1----:R-:W-:Y:S01]  /*59c0*/  FADD.FTZ R4, R36, R13 ;  /* 0x0000000d24047221 */ /* 0x002fe20000010000 */
[----:B------:R-:W-:Y:S01]  /*59d0*/  FADD.FTZ R0, R21, R0 ;  /* 0x0000000015007221 */ /* 0x000fe20000010000 */
[----:B------:R-:W-:Y:S01]  /*59e0*/  IMAD.U32 R6, RZ, RZ, UR15 ;  /* 0x0000000fff067e24 */ /* 0x000fe2000f8e00ff */
[----:B------:R-:W-:Y:S01]  /*59f0*/  CS2R R36, SRZ ;  /* 0x0000000000247805 */ /* 0x000fe2000001ff00 */
[----:B------:R-:W-:Y:S01]  /*5a00*/  FADD.FTZ R3, R29, R4 ;  /* 0x000000041d037221 */ /* 0x000fe20000010000 */
[----:B------:R1:W-:Y:S01]  /*5a10*/  STSM.16.M88.4 [R2+0x2eb00], R40 ;  /* 0x02eb002802007844 */ /* 0x0003e20000000200 */
[----:B------:R-:W2:Y:S02]  /*5a20*/  MUFU.EX2 R63, R63 ;  /* 0x0000003f003f7308 */ /* 0x000ea40000000800 */
[C---:B------:R-:W-:Y:S01]  /*5a30*/  FADD.FTZ R3, R28.reuse, R3 ;  /* 0x000000031c037221 */ /* 0x040fe20000010000 */
[----:B------:R-:W-:-:S05]  /*5a40*/  F2FP.F16.F32.PACK_AB R28, R28, R29 ;  /* 0x0000001d1c1c723e */ /* 0x000fca00000000ff */
[----:B------:R-:W3:Y:S01]  /*5a50*/  MUFU.EX2 R60, R60 ;  /* 0x0000003c003c7308 */ /* 0x000ee20000000800 */
[----:B0-----:R-:W-:Y:S01]  /*5a60*/  F2FP.F16.F32.PACK_AB R30, R45, R32 ;  /* 0x000000202d1e723e */ /* 0x001fe200000000ff */
[----:B------:R-:W-:-:S04]  /*5a70*/  FADD.FTZ R32, R32, R3 ;  /* 0x0000000320207221 */ /* 0x000fc80000010000 */
[----:B------:R-:W-:Y:S01]  /*5a80*/  FADD.FTZ R3, R45, R32 ;  /* 0x000000202d037221 */ /* 0x000fe20000010000 */
[----:B------:R-:W-:Y:S01]  /*5a90*/  CS2R R44, SRZ ;  /* 0x00000000002c7805 */ /* 0x000fe2000001ff00 */
[----:B------:R-:W0:Y:S01]  /*5aa0*/  MUFU.EX2 R54, R54 ;  /* 0x0000003600367308 */ /* 0x000e220000000800 */
[----:B--2---:R-:W-:Y:S01]  /*5ab0*/  FADD.FTZ R5, R63, R0 ;  /* 0x000000003f057221 */ /* 0x004fe20000010000 */
[----:B-1----:R-:W-:Y:S02]  /*5ac0*/  CS2R R42, SRZ ;  /* 0x00000000002a7805 */ /* 0x002fe4000001ff00 */
[----:B------:R-:W-:Y:S02]  /*5ad0*/  CS2R R40, SRZ ;  /* 0x0000000000287805 */ /* 0x000fe4000001ff00 */
[----:B------:R-:W-:Y:S02]  /*5ae0*/  CS2R R32, SRZ ;  /* 0x0000000000207805 */ /* 0x000fe4000001ff00 */
[----:B------:R-:W1:Y:S01]  /*5af0*/  MUFU.EX2 R55, R55 ;  /* 0x0000003700377308 */ /* 0x000e620000000800 */
[C---:B---3--:R-:W-:Y:S01]  /*5b00*/  F2FP.F16.F32.PACK_AB R29, R60.reuse, R63 ;  /* 0x0000003f3c1d723e */ /* 0x048fe200000000ff */
[----:B------:R-:W-:Y:S01]  /*5b10*/  FADD.FTZ R5, R60, R5 ;  /* 0x000000053c057221 */ /* 0x000fe20000010000 */
[----:B------:R-:W-:-:S02]  /*5b20*/  CS2R R62, SRZ ;  /* 0x00000000003e7805 */ /* 0x000fc4000001ff00 */
[----:B------:R-:W-:Y:S01]  /*5b30*/  CS2R R60, SRZ ;  /* 0x00000000003c7805 */ /* 0x000fe2000001ff00 */
[----:B0-----:R-:W-:Y:S01]  /*5b40*/  FADD.FTZ R0, R54, R5 ;  /* 0x0000000536007221 */ /* 0x001fe20000010000 */
[----:B-1----:R-:W-:-:S03]  /*5b50*/  F2FP.F16.F32.PACK_AB R31, R55, R54 ;  /* 0x00000036371f723e */ /* 0x002fc600000000ff */
[----:B------:R-:W-:Y:S01]  /*5b60*/  FADD.FTZ R0, R55, R0 ;  /* 0x0000000037007221 */ /* 0x000fe20000010000 */
[----:B------:R-:W-:Y:S01]  /*5b70*/  CS2R R54, SRZ ;  /* 0x0000000000367805 */ /* 0x000fe2000001ff00 */
[----:B------:R0:W-:Y:S01]  /*5b80*/  STSM.16.M88.4 [R2+0x30300], R28 ;  /* 0x0303001c02007844 */ /* 0x0001e20000000200 */
[----:B------:R1:W-:Y:S06]  /*5b90*/  MEMBAR.ALL.CTA ;  /* 0x0000000000007992 */ /* 0x0003ec0000008000 */
[----:B-1----:R-:W1:Y:S01]  /*5ba0*/  FENCE.VIEW.ASYNC.S ;  /* 0x00000000000073c6 */ /* 0x002e620000000000 */
[----:B0-----:R-:W-:-:S02]  /*5bb0*/  CS2R R30, SRZ ;  /* 0x00000000001e7805 */ /* 0x001fc4000001ff00 */
[----:B------:R-:W-:Y:S01]  /*5bc0*/  CS2R R28, SRZ ;  /* 0x00000000001c7805 */ /* 0x000fe2000001ff00 */
[----:B-1----:R-:W-:Y:S01]  /*5bd0*/  NOP ;  /* 0x0000000000007918 */ /* 0x002fe20000000000 */
[----:B------:R-:W-:Y:S05]  /*5be0*/  @!P3 BRA `(.L_x_1874) ;  /* 0x0000004800d0b947 */ /* 0x000fea0003800000 */
[----:B------:R-:W-:Y:S01]  /*5bf0*/  IMAD.MOV.U32 R5, RZ, RZ, R72 ;  /* 0x000000ffff057224 */ /* 0x000fe200078e0048 */
[----:B------:R-:W-:Y:S01]  /*5c00*/  UMOV UR39, UR60 ;  /* 0x0000003c00277c82 */ /* 0x000fe20008000000 */
[----:B------:R-:W-:Y:S01]  /*5c10*/  IMAD.MOV.U32 R4, RZ, RZ, R74 ;  /* 0x000000ffff047224 */ /* 0x000fe200078e004a */
[----:B------:R-:W-:Y:S01]  /*5c20*/  UMOV UR7, UR36 ;  /* 0x0000002400077c82 */ /* 0x000fe20008000000 */
[----:B------:R-:W-:Y:S01]  /*5c30*/  IMAD.MOV.U32 R71, RZ, RZ, RZ ;  /* 0x000000ffff477224 */ /* 0x000fe200078e00ff */
[----:B------:R-:W-:-:S06]  /*5c40*/  ULDC UR5, c[0x0][0x9d8] ;  /* 0x0002760000057ab9 */ /* 0x000fcc0000000800 */
.L_x_1883:
[----:B------:R-:W-:Y:S01]  /*5c50*/  R2UR UR4, R16 ;  /* 0x00000000100472ca */ /* 0x000fe200000e0000 */
[----:B------:R-:W-:-:S04]  /*5c60*/  UIADD3 UR36, UR7, 0x1, URZ ;  /* 0x0000000107247890 */ /* 0x000fc8000fffe03f */
[----:B------:R-:W-:-:S04]  /*5c70*/  UISETP.NE.AND UP1, UPT, UR36, 0x2, UPT ;  /* 0x000000022400788c */ /* 0x000fc8000bf25270 */
[----:B------:R-:W-:Y:S02]  /*5c80*/  USEL UR60, URZ, 0x1, UP1 ;  /* 0x000000013f3c7887 */ /* 0x000fe40008800000 */
[----:B------:R-:W-:Y:S02]  /*5c90*/  USEL UR36, UR36, URZ, UP1 ;  /* 0x0000003f24247287 */ /* 0x000fe40008800000 */
[----:B------:R-:W-:Y:S01]  /*5ca0*/  ISETP.NE.AND P4, PT, RZ, UR4, PT ;  /* 0x00000004ff007c0c */ /* 0x000fe2000bf85270 */
[----:B------:R-:W-:-:S12]  /*5cb0*/  ULOP3.LUT UR60, UR39, UR60, URZ, 0x3c, !UPT ;  /* 0x0000003c273c7292 */ /* 0x000fd8000f8e3c3f */
[----:B-1----:R-:W-:Y:S05]  /*5cc0*/  @P4 BRA `(.L_x_1875) ;  /* 0x00000000002c4947 */ /* 0x002fea0003800000 */
[----:B------:R-:W-:Y:S05]  /*5cd0*/  @!P0 BRA `(.L_x_1876) ;  /* 0x0000000000048947 */ /* 0x000fea0003800000 */
[----:B------:R-:W-:Y:S01]  /*5ce0*/  BPT.TRAP 0x1 ;  /* 0x000000040000795c */ /* 0x000fe20000300000 */
.L_x_1876:
[----:B------:R-:W-:Y:S01]  /*5cf0*/  ULEA UR4, UR36, UR37, 0x3 ;  /* 0x0000002524047291 */ /* 0x000fe2000f8e183f */
[----:B------:R-:W-:-:S05]  /*5d00*/  IMAD.U32 R7, RZ, RZ, UR60 ;  /* 0x0000003cff077e24 */ /* 0x000fca000f8e00ff */
[----:B------:R-:W-:-:S04]  /*5d10*/  SHF.L.U32 R7, R7, 0x1f, RZ ;  /* 0x0000001f07077819 */ /* 0x000fc800000006ff */
[----:B------:R0:W1:Y:S01]  /*5d20*/  SYNCS.PHASECHK.TRANS64.TRYWAIT P3, [UR4+0x31c30], R7 ;  /* 0x031c3007ff0075a7 */ /* 0x0000620008060144 */
[----:B------:R-:W-:Y:S05]  /*5d30*/  @!P0 BRA `(.L_x_1877) ;  /* 0x0000000000048947 */ /* 0x000fea0003800000 */
[----:B------:R-:W-:Y:S01]  /*5d40*/  BPT.TRAP 0x1 ;  /* 0x000000040000795c */ /* 0x000fe20000300000 */
.L_x_1877:
[----:B-1----:R-:W-:Y:S05]  /*5d50*/  @P3 BRA `(.L_x_1875) ;  /* 0x0000000000083947 */ /* 0x002fea0003800000 */
[----:B------:R-:W1:Y:S02]  /*5d60*/  SYNCS.PHASECHK.TRANS64.TRYWAIT P3, [UR4+0x31c30], R7 ;  /* 0x031c3007ff0075a7 */ /* 0x000e640008060144 */
[----:B-1----:R-:W-:Y:S05]  /*5d70*/  @!P3 BRA `(.L_x_1878) ;  /* 0x000000f8006cb947 */ /* 0x002fea0003800000 */
.L_x_1875:
        /* <DEDUP_REMOVED lines=356> */
.L_x_1880:
[----:B------:R-:W-:Y:S01]  /*73c0*/  ULEA UR4, UR7, UR37, 0x3 ;  /* 0x0000002507047291 */ /* 0x000fe2000f8e183f */
[----:B------:R-:W-:-:S05]  /*73d0*/  IMAD.U32 R7, RZ, RZ, UR39 ;  /* 0x00000027ff077e24 */ /* 0x000fca000f8e00ff */
[----:B------:R-:W-:-:S04]  /*73e0*/  SHF.L.U32 R7, R7, 0x1f, RZ ;  /* 0x0000001f07077819 */ /* 0x000fc800000006ff */
[----:B------:R0:W1:Y:S01]  /*73f0*/  SYNCS.PHASECHK.TRANS64.TRYWAIT P3, [UR4+0x31c50], R7 ;  /* 0x031c5007ff0075a7 */ /* 0x0000620008060144 */
[----:B------:R-:W-:Y:S05]  /*7400*/  @!P0 BRA `(.L_x_1881) ;  /* 0x0000000000048947 */ /* 0x000fea0003800000 */
[----:B------:R-:W-:Y:S01]  /*7410*/  BPT.TRAP 0x1 ;  /* 0x000000040000795c */ /* 0x000fe20000300000 */
.L_x_1881:
[----:B-1----:R-:W-:Y:S05]  /*7420*/  @P3 BRA `(.L_x_1879) ;  /* 0x0000000000083947 */ /* 0x002fea0003800000 */
[----:B------:R-:W1:Y:S02]  /*7430*/  SYNCS.PHASECHK.TRANS64.TRYWAIT P3, [UR4+0x31c50], R7 ;  /* 0x031c5007ff0075a7 */ /* 0x000e640008060144 */
[----:B-1----:R-:W-:Y:S05]  /*7440*/  @!P3 BRA `(.L_x_1882) ;  /* 0x000000e000d0b947 */ /* 0x002fea0003800000 */
.L_x_1879:
[----:B------:R-:W-:Y:S01]  /*7450*/  UIADD3 UR4, UR37, 0x200, URZ ;  /* 0x0000020025047890 */ /* 0x000fe2000fffe03f */
[----:B------:R-:W-:Y:S01]  /*7460*/  WARPGROUP.ARRIVE ;  /* 0x00000000000079c5 */ /* 0x000fe20000000000 */
[----:B------:R-:W-:Y:S01]  /*7470*/  ULOP3.LUT UR10, UR61, 0x10000, URZ, 0xfc, !UPT ;  /* 0x000100003d0a7892 */ /* 0x000fe2000f8efc3f */
[----:B------:R-:W-:Y:S01]  /*7480*/  R2UR UR15, R18 ;  /* 0x00000000120f72ca */ /* 0x000fe200000e0000 */
[----:B------:R-:W-:Y:S01]  /*7490*/  USHF.R.U32.HI UR4, URZ, 0x4, UR4 ;  /* 0x000000043f047899 */ /* 0x000fe20008011604 */
[----:B------:R-:W-:Y:S01]  /*74a0*/  FMUL.FTZ R21, R130, UR5 ;  /* 0x0000000582157c20 */ /* 0x000fe20008410000 */
[----:B------:R-:W-:Y:S01]  /*74b0*/  UMOV UR33, 0xc0000010 ;  /* 0xc000001000217882 */ /* 0x000fe20000000000 */
[----:B------:R-:W-:Y:S01]  /*74c0*/  UMOV UR35, 0x80000020 ;  /* 0x8000002000237882 */ /* 0x000fe20000000000 */
[----:B------:R-:W-:Y:S01]  /*74d0*/  ULOP3.LUT UR4, UR4, 0x3fff, URZ, 0xc0, !UPT ;  /* 0x00003fff04047892 */ /* 0x000fe2000f8ec03f */
[----:B------:R-:W-:Y:S01]  /*74e0*/  FMUL.FTZ R130, R133, UR5 ;  /* 0x0000000585827c20 */ /* 0x000fe20008410000 */
[----:B------:R-:W-:Y:S01]  /*74f0*/  UMOV UR32, UR10 ;  /* 0x0000000a00207c82 */ /* 0x000fe20008000000 */
[----:B------:R-:W-:Y:S01]  /*7500*/  FMUL.FTZ R20, R129, UR5 ;  /* 0x0000000581147c20 */ /* 0x000fe20008410000 */
[----:B------:R-:W-:Y:S01]  /*7510*/  ULOP3.LUT UR4, UR4, 0x2400000, URZ, 0xfc, !UPT ;  /* 0x0240000004047892 */ /* 0x000fe2000f8efc3f */
[----:B------:R-:W-:Y:S01]  /*7520*/  FMUL.FTZ R133, R123, UR5 ;  /* 0x000000057b857c20 */ /* 0x000fe20008410000 */
[----:B------:R-:W-:Y:S01]  /*7530*/  FMUL.FTZ R129, R131, UR5 ;  /* 0x0000000583817c20 */ /* 0x000fe20008410000 */
[----:B------:R-:W-:Y:S01]  /*7540*/  FMUL.FTZ R123, R124, UR5 ;  /* 0x000000057c7b7c20 */ /* 0x000fe20008410000 */
[----:B------:R-:W-:Y:S01]  /*7550*/  UIMAD UR11, UR7, 0x6c0, UR4 ;  /* 0x000006c0070b78a4 */ /* 0x000fe2000f8e0204 */
[----:B------:R-:W-:Y:S01]  /*7560*/  FMUL.FTZ R131, R134, UR5 ;  /* 0x0000000586837c20 */ /* 0x000fe20008410000 */
[----:B------:R-:W-:Y:S01]  /*7570*/  FMUL.FTZ R124, R125, UR5 ;  /* 0x000000057d7c7c20 */ /* 0x000fe20008410000 */
[----:B------:R-:W-:Y:S01]  /*7580*/  FMUL.FTZ R125, R126, UR5 ;  /* 0x000000057e7d7c20 */ /* 0x000fe20008410000 */
[----:B------:R-:W-:-:S02]  /*7590*/  VIADD R134, R22, UR15 ;  /* 0x0000000f16867c36 */ /* 0x000fc40008000000 */
[----:B------:R-:W-:Y:S01]  /*75a0*/  FMUL.FTZ R14, R128, UR5 ;  /* 0x00000005800e7c20 */ /* 0x000fe20008410000 */
        /* <DEDUP_REMOVED lines=10> */
[----:B------:R-:W-:Y:S01]  /*7650*/  @UP0 ULDC UR4, c[0x0][0x44c] ;  /* 0x0001130000040ab9 */ /* 0x000fe20000000800 */
[----:B------:R-:W-:Y:S01]  /*7660*/  FMUL.FTZ R115, R116, UR5 ;  /* 0x0000000574737c20 */ /* 0x000fe20008410000 */
[----:B------:R-:W-:Y:S01]  /*7670*/  FMUL.FTZ R116, R117, UR5 ;  /* 0x0000000575747c20 */ /* 0x000fe20008410000 */
[----:B------:R-:W-:-:S04]  /*7680*/  @P2 IMAD.HI.U32 R135, R134, UR4, RZ ;  /* 0x0000000486872c27 */ /* 0x000fc8000f8e00ff */
[----:B------:R-:W-:Y:S01]  /*7690*/  FMUL.FTZ R117, R118, UR5 ;  /* 0x0000000576757c20 */ /* 0x000fe20008410000 */
[----:B------:R-:W-:Y:S01]  /*76a0*/  FMUL.FTZ R118, R119, UR5 ;  /* 0x0000000577767c20 */ /* 0x000fe20008410000 */
[----:B------:R-:W-:Y:S01]  /*76b0*/  FMUL.FTZ R119, R98, UR5 ;  /* 0x0000000562777c20 */ /* 0x000fe20008410000 */
[----:B------:R-:W-:Y:S01]  /*76c0*/  @UP0 ULDC UR4, c[0x0][0x450] ;  /* 0x0001140000040ab9 */ /* 0x000fe20000000800 */
[----:B------:R-:W-:Y:S01]  /*76d0*/  IMAD.MOV.U32 R98, RZ, RZ, R134 ;  /* 0x000000ffff627224 */ /* 0x000fe200078e0086 */
[----:B------:R-:W-:Y:S01]  /*76e0*/  @P2 SHF.R.U32.HI R98, RZ, UR4, R135 ;  /* 0x00000004ff622c19 */ /* 0x000fe20008011687 */
[----:B------:R-:W2:Y:S01]  /*76f0*/  LDC R134, c[0x0][0x2f0] ;  /* 0x0000bc00ff867b82 */ /* 0x000ea20000000800 */
[----:B------:R-:W-:Y:S01]  /*7700*/  R2UR UR14, R17 ;  /* 0x00000000110e72ca */ /* 0x000fe200000e0000 */
[----:B------:R-:W-:Y:S01]  /*7710*/  UMOV UR4, 0x1 ;  /* 0x0000000100047882 */ /* 0x000fe20000000000 */
[----:B------:R-:W-:Y:S01]  /*7720*/  FMUL.FTZ R9, R138, UR5 ;  /* 0x000000058a097c20 */ /* 0x000fe20008410000 */
[----:B------:R-:W3:Y:S01]  /*7730*/  SHFL.IDX PT, R135, R98, 0x1, 0x1c1f ;  /* 0x003c1f0062877f89 */ /* 0x000ee200000e0000 */
[----:B------:R-:W-:Y:S01]  /*7740*/  UIMAD UR4, UR38, -0x90, UR4 ;  /* 0xffffff70260478a4 */ /* 0x000fe2000f8e0204 */
[----:B01----:R-:W-:Y:S01]  /*7750*/  FMUL.FTZ R7, R136, UR5 ;  /* 0x0000000588077c20 */ /* 0x003fe20008410000 */
[----:B------:R-:W-:-:S02]  /*7760*/  IMAD.MOV.U32 R136, RZ, RZ, -0x2 ;  /* 0xfffffffeff887424 */ /* 0x000fc400078e00ff */
[----:B------:R-:W-:Y:S01]  /*7770*/  FMUL.FTZ R10, R139, UR5 ;  /* 0x000000058b0a7c20 */ /* 0x000fe20008410000 */
[----:B------:R-:W0:Y:S01]  /*7780*/  MUFU.TANH R9, R9 ;  /* 0x0000000900097308 */ /* 0x000e220000002400 */
[----:B------:R-:W-:Y:S01]  /*7790*/  FMUL.FTZ R8, R137, UR5 ;  /* 0x0000000589087c20 */ /* 0x000fe20008410000 */
[----:B------:R-:W-:Y:S02]  /*77a0*/  IMAD R139, R19, R136, UR4 ;  /* 0x00000004138b7e24 */ /* 0x000fe4000f8e0288 */
        /* <DEDUP_REMOVED lines=12> */
[----:B--2---:R-:W-:Y:S01]  /*7870*/  IMAD R90, R134, UR14, R139 ;  /* 0x0000000e865a7c24 */ /* 0x004fe2000f8e028b */
[----:B------:R-:W-:Y:S01]  /*7880*/  ULDC UR14, c[0x0][0x288] ;  /* 0x0000a200000e7ab9 */ /* 0x000fe20000000800 */
[----:B------:R-:W2:Y:S01]  /*7890*/  MUFU.TANH R13, R13 ;  /* 0x0000000d000d7308 */ /* 0x000ea20000002400 */
[----:B------:R-:W-:Y:S01]  /*78a0*/  FMUL.FTZ R111, R111, UR5 ;  /* 0x000000056f6f7c20 */ /* 0x000fe20008410000 */
[----:B------:R-:W-:Y:S01]  /*78b0*/  FMUL.FTZ R99, R99, UR5 ;  /* 0x0000000563637c20 */ /* 0x000fe20008410000 */
[----:B---3--:R-:W-:Y:S01]  /*78c0*/  IADD3 R91, R135, -UR14, R90 ;  /* 0x8000000e875b7c10 */ /* 0x008fe2000fffe05a */
[----:B------:R-:W-:Y:S01]  /*78d0*/  FMUL.FTZ R135, R95, UR5 ;  /* 0x000000055f877c20 */ /* 0x000fe20008410000 */
[----:B------:R-:W-:Y:S01]  /*78e0*/  FMUL.FTZ R95, R82, UR5 ;  /* 0x00000005525f7c20 */ /* 0x000fe20008410000 */
[----:B------:R-:W-:Y:S01]  /*78f0*/  FMUL.FTZ R102, R102, UR5 ;  /* 0x0000000566667c20 */ /* 0x000fe20008410000 */
[C---:B------:R-:W-:Y:S01]  /*7900*/  ISETP.GT.AND P3, PT, R91.reuse, RZ, PT ;  /* 0x000000ff5b00720c */ /* 0x040fe20003f64270 */
[----:B------:R-:W3:Y:S01]  /*7910*/  MUFU.TANH R15, R15 ;  /* 0x0000000f000f7308 */ /* 0x000ee20000002400 */
[----:B------:R-:W-:Y:S01]  /*7920*/  ISETP.GT.AND P4, PT, R91, 0x1, PT ;  /* 0x000000015b00780c */ /* 0x000fe20003f84270 */
[----:B------:R-:W-:Y:S01]  /*7930*/  FMUL.FTZ R103, R103, UR5 ;  /* 0x0000000567677c20 */ /* 0x000fe20008410000 */
[----:B0-----:R-:W-:Y:S01]  /*7940*/  FSEL R9, R9, -INF , P3 ;  /* 0xff80000009097808 */ /* 0x001fe20001800000 */
[----:B------:R-:W-:Y:S01]  /*7950*/  FMUL.FTZ R11, R140, UR5 ;  /* 0x000000058c0b7c20 */ /* 0x000fe20008410000 */
[C---:B------:R-:W-:Y:S01]  /*7960*/  ISETP.GT.AND P3, PT, R91.reuse, 0x8, PT ;  /* 0x000000085b00780c */ /* 0x040fe20003f64270 */
[----:B------:R-:W-:Y:S01]  /*7970*/  UIADD3 UR40, UR10, 0x900, URZ ;  /* 0x000009000a287890 */ /* 0x000fe2000fffe03f */
[----:B-1----:R-:W-:Y:S01]  /*7980*/  FSEL R10, R10, -INF , P4 ;  /* 0xff8000000a0a7808 */ /* 0x002fe20002000000 */
[----:B------:R-:W0:Y:S01]  /*7990*/  MUFU.TANH R21, R21 ;  /* 0x0000001500157308 */ /* 0x000e220000002400 */
[----:B------:R-:W-:Y:S01]  /*79a0*/  ISETP.GT.AND P4, PT, R91, 0x9, PT ;  /* 0x000000095b00780c */ /* 0x000fe20003f84270 */
[----:B------:R-:W-:Y:S01]  /*79b0*/  UIADD3 UR42, UR11, 0x180, URZ ;  /* 0x000001800b2a7890 */ /* 0x000fe2000fffe03f */
[----:B--2---:R-:W-:Y:S01]  /*79c0*/  FSEL R13, R13, -INF , P3 ;  /* 0xff8000000d0d7808 */ /* 0x004fe20001800000 */
[----:B------:R-:W-:Y:S01]  /*79d0*/  UMOV UR41, 0xc0000010 ;  /* 0xc000001000297882 */ /* 0x000fe20000000000 */
[C---:B------:R-:W-:Y:S01]  /*79e0*/  ISETP.GT.AND P3, PT, R91.reuse, 0x10, PT ;  /* 0x000000105b00780c */ /* 0x040fe20003f64270 */
[----:B------:R-:W-:Y:S01]  /*79f0*/  UMOV UR43, 0x80000020 ;  /* 0x80000020002b7882 */ /* 0x000fe20000000000 */
[----:B------:R-:W-:Y:S01]  /*7a00*/  ISETP.GT.AND P5, PT, R91, 0x50, PT ;  /* 0x000000505b00780c */ /* 0x000fe20003fa4270 */
[----:B------:R-:W1:Y:S01]  /*7a10*/  MUFU.TANH R129, R129 ;  /* 0x0000008100817308 */ /* 0x000e620000002400 */
[----:B---3--:R-:W-:Y:S01]  /*7a20*/  FSEL R15, R15, -INF , P4 ;  /* 0xff8000000f0f7808 */ /* 0x008fe20002000000 */
[----:B------:R-:W-:Y:S01]  /*7a30*/  FMUL.FTZ R12, R141, UR5 ;  /* 0x000000058d0c7c20 */ /* 0x000fe20008410000 */
[C---:B------:R-:W-:Y:S01]  /*7a40*/  ISETP.GT.AND P4, PT, R91.reuse, 0x11, PT ;  /* 0x000000115b00780c */ /* 0x040fe20003f84270 */
[----:B------:R-:W-:Y:S01]  /*7a50*/  ULDC UR4, c[0x0][0x988] ;  /* 0x0002620000047ab9 */ /* 0x000fe20000000800 */
[----:B------:R-:W-:Y:S01]  /*7a60*/  ISETP.GT.AND P6, PT, R91, 0x51, PT ;  /* 0x000000515b00780c */ /* 0x000fe20003fc4270 */
[----:B------:R-:W-:Y:S01]  /*7a70*/  FMUL.FTZ R120, R120, UR5 ;  /* 0x0000000578787c20 */ /* 0x000fe20008410000 */
[----:B------:R-:W-:Y:S01]  /*7a80*/  FMUL.FTZ R121, R121, UR5 ;  /* 0x0000000579797c20 */ /* 0x000fe20008410000 */
[----:B------:R2:W-:Y:S01]  /*7a90*/  MUFU.TANH R134, R137 ;  /* 0x0000008900867308 */ /* 0x0005e20000002400 */
[----:B0-----:R-:W-:Y:S01]  /*7aa0*/  FSEL R21, R21, -INF , P3 ;  /* 0xff80000015157808 */ /* 0x001fe20001800000 */
[----:B------:R-:W-:Y:S01]  /*7ab0*/  FMUL.FTZ R112, R112, UR5 ;  /* 0x0000000570707c20 */ /* 0x000fe20008410000 */
[----:B------:R-:W-:Y:S01]  /*7ac0*/  ISETP.GT.AND P3, PT, R91, 0x18, PT ;  /* 0x000000185b00780c */ /* 0x000fe20003f64270 */
[----:B------:R-:W-:Y:S01]  /*7ad0*/  FMUL.FTZ R113, R113, UR5 ;  /* 0x0000000571717c20 */ /* 0x000fe20008410000 */
[----:B------:R-:W-:Y:S01]  /*7ae0*/  FMUL.FTZ R104, R104, UR5 ;  /* 0x0000000568687c20 */ /* 0x000fe20008410000 */
[----:B------:R-:W-:Y:S01]  /*7af0*/  FMUL.FTZ R105, R105, UR5 ;  /* 0x0000000569697c20 */ /* 0x000fe20008410000 */
[----:B------:R-:W-:Y:S01]  /*7b00*/  FMUL.FTZ R108, R108, UR5 ;  /* 0x000000056c6c7c20 */ /* 0x000fe20008410000 */
[----:B------:R-:W0:Y:S01]  /*7b10*/  MUFU.TANH R131, R131 ;  /* 0x0000008300837308 */ /* 0x000e220000002400 */
[----:B--2---:R-:W-:Y:S01]  /*7b20*/  FMNMX.FTZ R137, R9, R5, !PT ;  /* 0x0000000509897209 */ /* 0x004fe20007810000 */
[----:B------:R-:W-:Y:S01]  /*7b30*/  FMUL.FTZ R109, R109, UR5 ;  /* 0x000000056d6d7c20 */ /* 0x000fe20008410000 */
[----:B-1----:R-:W-:Y:S01]  /*7b40*/  FSEL R129, R129, -INF , P4 ;  /* 0xff80000081817808 */ /* 0x002fe20002000000 */
[----:B------:R-:W-:Y:S01]  /*7b50*/  FMUL.FTZ R96, R96, UR5 ;  /* 0x0000000560607c20 */ /* 0x000fe20008410000 */
[----:B------:R-:W-:Y:S01]  /*7b60*/  ISETP.GT.AND P4, PT, R91, 0x19, PT ;  /* 0x000000195b00780c */ /* 0x000fe20003f84270 */
[----:B------:R-:W-:Y:S01]  /*7b70*/  FMUL.FTZ R97, R97, UR5 ;  /* 0x0000000561617c20 */ /* 0x000fe20008410000 */
[----:B------:R-:W-:Y:S01]  /*7b80*/  FMUL.FTZ R101, R101, UR5 ;  /* 0x0000000565657c20 */ /* 0x000fe20008410000 */
[----:B------:R1:W-:Y:S01]  /*7b90*/  MUFU.TANH R94, R138 ;  /* 0x0000008a005e7308 */ /* 0x0003e20000002400 */
        /* <DEDUP_REMOVED lines=8> */
[----:B-1----:R-:W-:Y:S01]  /*7c20*/  FMNMX.FTZ R138, R10, R137, !PT ;  /* 0x000000890a8a7209 */ /* 0x002fe20007810000 */
[----:B------:R-:W-:Y:S01]  /*7c30*/  FMUL.FTZ R85, R85, UR5 ;  /* 0x0000000555557c20 */ /* 0x000fe20008410000 */
[----:B------:R-:W-:-:S02]  /*7c40*/  WARPGROUP.DEPBAR.LE gsb0, 0x0 ;  /* 0x00008000000079c5 */ /* 0x000fc40000010000 */
[----:B------:R-:W-:Y:S01]  /*7c50*/  WARPGROUP.ARRIVE ;  /* 0x00000000000079c5 */ /* 0x000fe20000000000 */
[----:B------:R-:W-:Y:S01]  /*7c60*/  FMNMX.FTZ R138, R13, R138, !PT ;  /* 0x0000008a0d8a7209 */ /* 0x000fe20007810000 */
[----:B------:R-:W-:Y:S01]  /*7c70*/  FMUL.FTZ R73, R73, UR5 ;  /* 0x0000000549497c20 */ /* 0x000fe20008410000 */
[----:B------:R-:W1:Y:S01]  /*7c80*/  MUFU.TANH R122, R122 ;  /* 0x0000007a007a7308 */ /* 0x000e620000002400 */
[----:B0-----:R-:W-:Y:S01]  /*7c90*/  FSEL R131, R131, -INF , P3 ;  /* 0xff80000083837808 */ /* 0x001fe20001800000 */
[----:B------:R-:W-:Y:S01]  /*7ca0*/  FMUL.FTZ R76, R76, UR5 ;  /* 0x000000054c4c7c20 */ /* 0x000fe20008410000 */
[----:B------:R-:W-:Y:S01]  /*7cb0*/  HGMMA.64x96x16.F32 R24, gdesc[UR32].tnspB, R24, gsb0 ;  /* 0x41600000201879f0 */ /* 0x000fe20008000818 */
[----:B------:R-:W-:Y:S01]  /*7cc0*/  UIADD3 UR32, UR10, 0x300, URZ ;  /* 0x000003000a207890 */ /* 0x000fe2000fffe03f */
[----:B------:R-:W-:Y:S01]  /*7cd0*/  FMNMX.FTZ R138, R15, R138, !PT ;  /* 0x0000008a0f8a7209 */ /* 0x000fe20007810000 */
[----:B------:R-:W-:Y:S01]  /*7ce0*/  UIADD3 UR34, UR11, 0x80, URZ ;  /* 0x000000800b227890 */ /* 0x000fe2000fffe03f */
[----:B------:R-:W-:Y:S01]  /*7cf0*/  ISETP.GT.AND P3, PT, R91, 0x20, PT ;  /* 0x000000205b00780c */ /* 0x000fe20003f64270 */
[----:B------:R-:W-:Y:S01]  /*7d00*/  UMOV UR33, 0xc0000010 ;  /* 0xc000001000217882 */ /* 0x000fe20000000000 */
[----:B------:R-:W-:Y:S01]  /*7d10*/  UMOV UR35, 0x80000020 ;  /* 0x8000002000237882 */ /* 0x000fe20000000000 */
[----:B------:R-:W0:Y:S01]  /*7d20*/  MUFU.TANH R133, R133 ;  /* 0x0000008500857308 */ /* 0x000e220000002400 */
[----:B------:R-:W-:Y:S01]  /*7d30*/  FMNMX.FTZ R138, R21, R138, !PT ;  /* 0x0000008a158a7209 */ /* 0x000fe20007810000 */
[----:B------:R-:W-:Y:S01]  /*7d40*/  FMUL.FTZ R77, R77, UR5 ;  /* 0x000000054d4d7c20 */ /* 0x000fe20008410000 */
[----:B--2---:R-:W-:Y:S01]  /*7d50*/  FSEL R132, R132, -INF , P4 ;  /* 0xff80000084847808 */ /* 0x004fe20002000000 */
[----:B------:R-:W2:Y:S01]  /*7d60*/  S2R R143, SR_TID.X ;  /* 0x00000000008f7919 */ /* 0x000ea20000002100 */
[----:B------:R-:W-:Y:S01]  /*7d70*/  FMNMX.FTZ R138, R129, R138, !PT ;  /* 0x0000008a818a7209 */ /* 0x000fe20007810000 */
[----:B------:R-:W-:Y:S01]  /*7d80*/  UMOV UR39, UR60 ;  /* 0x0000003c00277c82 */ /* 0x000fe20008000000 */
[----:B------:R-:W-:Y:S01]  /*7d90*/  ISETP.GT.AND P4, PT, R91, 0x21, PT ;  /* 0x000000215b00780c */ /* 0x000fe20003f84270 */
[----:B------:R-:W3:Y:S01]  /*7da0*/  MUFU.TANH R125, R125 ;  /* 0x0000007d007d7308 */ /* 0x000ee20000002400 */
[----:B------:R-:W-:-:S02]  /*7db0*/  FMNMX.FTZ R137, R131, R138, !PT ;  /* 0x0000008a83897209 */ /* 0x000fc40007810000 */
[----:B-1----:R-:W-:Y:S02]  /*7dc0*/  FSEL R122, R122, -INF , P3 ;  /* 0xff8000007a7a7808 */ /* 0x002fe40001800000 */
[----:B------:R-:W-:Y:S02]  /*7dd0*/  FMNMX.FTZ R137, R132, R137, !PT ;  /* 0x0000008984897209 */ /* 0x000fe40007810000 */
[----:B------:R-:W-:Y:S01]  /*7de0*/  ISETP.GT.AND P3, PT, R91, 0x28, PT ;  /* 0x000000285b00780c */ /* 0x000fe20003f64270 */
[----:B------:R-:W1:Y:S01]  /*7df0*/  MUFU.TANH R126, R126 ;  /* 0x0000007e007e7308 */ /* 0x000e620000002400 */
[----:B0-----:R-:W-:Y:S02]  /*7e00*/  FSEL R133, R133, -INF , P4 ;  /* 0xff80000085857808 */ /* 0x001fe40002000000 */
[----:B------:R-:W-:Y:S01]  /*7e10*/  FMNMX.FTZ R138, R122, R137, !PT ;  /* 0x000000897a8a7209 */ /* 0x000fe20007810000 */
[----:B------:R-:W-:Y:S01]  /*7e20*/  FMUL.FTZ R137, R74, UR5 ;  /* 0x000000054a897c20 */ /* 0x000fe20008410000 */
[----:B------:R-:W-:-:S02]  /*7e30*/  ISETP.GT.AND P4, PT, R91, 0x29, PT ;  /* 0x000000295b00780c */ /* 0x000fc40003f84270 */
[----:B------:R-:W-:Y:S01]  /*7e40*/  FMNMX.FTZ R138, R133, R138, !PT ;  /* 0x0000008a858a7209 */ /* 0x000fe20007810000 */
[----:B------:R-:W0:Y:S01]  /*7e50*/  MUFU.TANH R114, R114 ;  /* 0x0000007200727308 */ /* 0x000e220000002400 */
[----:B---3--:R-:W-:Y:S02]  /*7e60*/  FSEL R125, R125, -INF , P3 ;  /* 0xff8000007d7d7808 */ /* 0x008fe40001800000 */
[----:B------:R-:W-:Y:S02]  /*7e70*/  ISETP.GT.AND P3, PT, R91, 0x30, PT ;  /* 0x000000305b00780c */ /* 0x000fe40003f64270 */
[----:B------:R-:W-:Y:S01]  /*7e80*/  FMNMX.FTZ R139, R125, R138, !PT ;  /* 0x0000008a7d8b7209 */ /* 0x000fe20007810000 */
[----:B------:R-:W-:Y:S02]  /*7e90*/  FMUL.FTZ R138, R75, UR5 ;  /* 0x000000054b8a7c20 */ /* 0x000fe40008410000 */
[----:B------:R-:W3:Y:S01]  /*7ea0*/  MUFU.TANH R127, R127 ;  /* 0x0000007f007f7308 */ /* 0x000ee20000002400 */
[----:B-1----:R-:W-:-:S02]  /*7eb0*/  FSEL R126, R126, -INF , P4 ;  /* 0xff8000007e7e7808 */ /* 0x002fc40002000000 */
[C---:B------:R-:W-:Y:S02]  /*7ec0*/  ISETP.GT.AND P4, PT, R91.reuse, 0x31, PT ;  /* 0x000000315b00780c */ /* 0x040fe40003f84270 */
[----:B------:R-:W-:Y:S02]  /*7ed0*/  FMNMX.FTZ R139, R126, R139, !PT ;  /* 0x0000008b7e8b7209 */ /* 0x000fe40007810000 */
[----:B--2---:R-:W-:Y:S01]  /*7ee0*/  SHF.R.U32.HI R142, RZ, 0x7, R143 ;  /* 0x00000007ff8e7819 */ /* 0x004fe2000001168f */
[----:B------:R-:W1:Y:S01]  /*7ef0*/  MUFU.TANH R117, R117 ;  /* 0x0000007500757308 */ /* 0x000e620000002400 */
[----:B0-----:R-:W-:Y:S02]  /*7f00*/  FSEL R114, R114, -INF , P3 ;  /* 0xff80000072727808 */ /* 0x001fe40001800000 */
[----:B------:R-:W-:-:S05]  /*7f10*/  ISETP.GT.AND P3, PT, R91, 0x38, PT ;  /* 0x000000385b00780c */ /* 0x000fca0003f64270 */
[----:B------:R-:W0:Y:S01]  /*7f20*/  MUFU.TANH R118, R118 ;  /* 0x0000007600767308 */ /* 0x000e220000002400 */
[----:B---3--:R-:W-:Y:S02]  /*7f30*/  FSEL R127, R127, -INF , P4 ;  /* 0xff8000007f7f7808 */ /* 0x008fe40002000000 */
[----:B------:R-:W-:-:S05]  /*7f40*/  ISETP.GT.AND P4, PT, R91, 0x39, PT ;  /* 0x000000395b00780c */ /* 0x000fca0003f84270 */
[----:B------:R-:W2:Y:S01]  /*7f50*/  MUFU.TANH R106, R106 ;  /* 0x0000006a006a7308 */ /* 0x000ea20000002400 */
[----:B-1----:R-:W-:Y:S02]  /*7f60*/  FSEL R117, R117, -INF , P3 ;  /* 0xff80000075757808 */ /* 0x002fe40001800000 */
[----:B------:R-:W-:-:S05]  /*7f70*/  ISETP.GT.AND P3, PT, R91, 0x40, PT ;  /* 0x000000405b00780c */ /* 0x000fca0003f64270 */
[----:B------:R-:W1:Y:S01]  /*7f80*/  MUFU.TANH R107, R107 ;  /* 0x0000006b006b7308 */ /* 0x000e620000002400 */
[----:B0-----:R-:W-:Y:S02]  /*7f90*/  FSEL R118, R118, -INF , P4 ;  /* 0xff80000076767808 */ /* 0x001fe40002000000 */
[----:B------:R-:W-:-:S05]  /*7fa0*/  ISETP.GT.AND P4, PT, R91, 0x41, PT ;  /* 0x000000415b00780c */ /* 0x000fca0003f84270 */
[----:B------:R0:W-:Y:S01]  /*7fb0*/  MUFU.TANH R74, R86 ;  /* 0x00000056004a7308 */ /* 0x0001e20000002400 */
[----:B--2---:R-:W-:Y:S02]  /*7fc0*/  FSEL R106, R106, -INF , P3 ;  /* 0xff8000006a6a7808 */ /* 0x004fe40001800000 */
[----:B------:R-:W-:-:S05]  /*7fd0*/  ISETP.GT.AND P3, PT, R91, 0x48, PT ;  /* 0x000000485b00780c */ /* 0x000fca0003f64270 */
[----:B------:R-:W2:Y:S01]  /*7fe0*/  MUFU.TANH R110, R110 ;  /* 0x0000006e006e7308 */ /* 0x000ea20000002400 */
[----:B0-----:R-:W-:Y:S02]  /*7ff0*/  FMNMX.FTZ R86, R114, R139, !PT ;  /* 0x0000008b72567209 */ /* 0x001fe40007810000 */
[----:B-1----:R-:W-:Y:S02]  /*8000*/  FSEL R107, R107, -INF , P4 ;  /* 0xff8000006b6b7808 */ /* 0x002fe40002000000 */
[----:B------:R-:W-:Y:S02]  /*8010*/  FMNMX.FTZ R86, R127, R86, !PT ;  /* 0x000000567f567209 */ /* 0x000fe40007810000 */
[----:B------:R-:W-:Y:S01]  /*8020*/  ISETP.GT.AND P4, PT, R91, 0x49, PT ;  /* 0x000000495b00780c */ /* 0x000fe20003f84270 */
[----:B------:R-:W0:Y:S01]  /*8030*/  MUFU.TANH R111, R111 ;  /* 0x0000006f006f7308 */ /* 0x000e220000002400 */
[----:B------:R-:W-:-:S04]  /*8040*/  FMNMX.FTZ R75, R117, R86, !PT ;  /* 0x00000056754b7209 */ /* 0x000fc80007810000 */
[----:B------:R-:W-:Y:S01]  /*8050*/  FMNMX.FTZ R75, R118, R75, !PT ;  /* 0x0000004b764b7209 */ /* 0x000fe20007810000 */
[----:B------:R-:W-:Y:S02]  /*8060*/  WARPGROUP.DEPBAR.LE gsb0, 0x0 ;  /* 0x00008000000079c5 */ /* 0x000fe40000010000 */
[----:B------:R-:W-:Y:S01]  /*8070*/  WARPGROUP.ARRIVE ;  /* 0x00000000000079c5 */ /* 0x000fe20000000000 */
[----:B------:R1:W-:Y:S01]  /*8080*/  MUFU.TANH R82, R136 ;  /* 0x0000008800527308 */ /* 0x0003e20000002400 */
[----:B--2---:R-:W-:Y:S02]  /*8090*/  FSEL R110, R110, -INF , P3 ;  /* 0xff8000006e6e7808 */ /* 0x004fe40001800000 */
[----:B------:R-:W-:Y:S02]  /*80a0*/  ISETP.GT.AND P3, PT, R91, 0x58, PT ;  /* 0x000000585b00780c */ /* 0x000fe40003f64270 */
[----:B------:R-:W-:Y:S01]  /*80b0*/  HGMMA.64x96x16.F32 R24, gdesc[UR32].tnspB, R24, gsb0 ;  /* 0x41600000201879f0 */ /* 0x000fe20008000818 */
[----:B------:R-:W-:Y:S01]  /*80c0*/  UIADD3 UR32, UR10, 0x480, URZ ;  /* 0x000004800a207890 */ /* 0x000fe2000fffe03f */
[----:B0-----:R-:W-:Y:S01]  /*80d0*/  FSEL R111, R111, -INF , P4 ;  /* 0xff8000006f6f7808 */ /* 0x001fe20002000000 */
[----:B------:R-:W-:Y:S01]  /*80e0*/  UIADD3 UR34, UR11, 0xc0, URZ ;  /* 0x000000c00b227890 */ /* 0x000fe2000fffe03f */
[----:B-1----:R-:W-:Y:S01]  /*80f0*/  FMUL.FTZ R136, R83, UR5 ;  /* 0x0000000553887c20 */ /* 0x002fe20008410000 */
[----:B------:R-:W-:Y:S01]  /*8100*/  UMOV UR33, 0xc0000010 ;  /* 0xc000001000217882 */ /* 0x000fe20000000000 */
[----:B------:R-:W-:Y:S01]  /*8110*/  UMOV UR35, 0x80000020 ;  /* 0x8000002000237882 */ /* 0x000fe20000000000 */
[----:B------:R-:W0:Y:S01]  /*8120*/  MUFU.TANH R119, R119 ;  /* 0x0000007700777308 */ /* 0x000e220000002400 */
[----:B------:R-:W-:-:S07]  /*8130*/  ISETP.GT.AND P4, PT, R91, 0x59, PT ;  /* 0x000000595b00780c */ /* 0x000fce0003f84270 */
[----:B------:R1:W-:Y:S08]  /*8140*/  MUFU.TANH R83, R135 ;  /* 0x0000008700537308 */ /* 0x0003f00000002400 */
[----:B------:R-:W2:Y:S01]  /*8150*/  MUFU.TANH R99, R99 ;  /* 0x0000006300637308 */ /* 0x000ea20000002400 */
[----:B-1----:R-:W-:Y:S01]  /*8160*/  FMUL.FTZ R135, R87, UR5 ;  /* 0x0000000557877c20 */ /* 0x002fe20008410000 */
[----:B0-----:R-:W-:-:S02]  /*8170*/  FSEL R119, R119, -INF , P5 ;  /* 0xff80000077777808 */ /* 0x001fc40002800000 */
[----:B------:R-:W-:-:S04]  /*8180*/  ISETP.GT.AND P5, PT, R91, 0x60, PT ;  /* 0x000000605b00780c */ /* 0x000fc80003fa4270 */
[----:B------:R0:W-:Y:S01]  /*8190*/  MUFU.TANH R87, R136 ;  /* 0x0000008800577308 */ /* 0x0001e20000002400 */
[----:B------:R-:W-:Y:S02]  /*81a0*/  FSEL R134, R134, -INF , P5 ;  /* 0xff80000086867808 */ /* 0x000fe40002800000 */
[----:B------:R-:W-:-:S05]  /*81b0*/  ISETP.GT.AND P5, PT, R91, 0x70, PT ;  /* 0x000000705b00780c */ /* 0x000fca0003fa4270 */
[----:B------:R-:W1:Y:S01]  /*81c0*/  MUFU.TANH R102, R102 ;  /* 0x0000006600667308 */ /* 0x000e620000002400 */
[----:B0-----:R-:W-:Y:S01]  /*81d0*/  FMUL.FTZ R136, R78, UR5 ;  /* 0x000000054e887c20 */ /* 0x001fe20008410000 */
[----:B------:R-:W-:Y:S02]  /*81e0*/  FMNMX.FTZ R78, R106, R75, !PT ;  /* 0x0000004b6a4e7209 */ /* 0x000fe40007810000 */
[----:B--2---:R-:W-:Y:S02]  /*81f0*/  FSEL R99, R99, -INF , P6 ;  /* 0xff80000063637808 */ /* 0x004fe40003000000 */
[----:B------:R-:W-:Y:S02]  /*8200*/  FMNMX.FTZ R75, R107, R78, !PT ;  /* 0x0000004e6b4b7209 */ /* 0x000fe40007810000 */
[----:B------:R-:W0:Y:S01]  /*8210*/  MUFU.TANH R103, R103 ;  /* 0x0000006700677308 */ /* 0x000e220000002400 */
[----:B------:R-:W-:Y:S02]  /*8220*/  ISETP.GT.AND P6, PT, R91, 0x61, PT ;  /* 0x000000615b00780c */ /* 0x000fe40003fc4270 */
[----:B------:R-:W-:-:S02]  /*8230*/  FMNMX.FTZ R78, R110, R75, !PT ;  /* 0x0000004b6e4e7209 */ /* 0x000fc40007810000 */
[----:B------:R-:W-:Y:S02]  /*8240*/  FSEL R94, R94, -INF , P6 ;  /* 0xff8000005e5e7808 */ /* 0x000fe40003000000 */
[----:B------:R-:W-:Y:S01]  /*8250*/  FMNMX.FTZ R78, R111, R78, !PT ;  /* 0x0000004e6f4e7209 */ /* 0x000fe20007810000 */
[----:B------:R-:W2:Y:S01]  /*8260*/  MUFU.TANH R95, R95 ;  /* 0x0000005f005f7308 */ /* 0x000ea20000002400 */
[----:B-1----:R-:W-:Y:S02]  /*8270*/  FSEL R102, R102, -INF , P3 ;  /* 0xff80000066667808 */ /* 0x002fe40001800000 */
[----:B------:R-:W-:Y:S02]  /*8280*/  FMNMX.FTZ R78, R119, R78, !PT ;  /* 0x0000004e774e7209 */ /* 0x000fe40007810000 */
[----:B------:R-:W-:Y:S02]  /*8290*/  ISETP.GT.AND P3, PT, R91, 0x68, PT ;  /* 0x000000685b00780c */ /* 0x000fe40003f64270 */
[----:B------:R-:W-:Y:S01]  /*82a0*/  FMNMX.FTZ R75, R99, R78, !PT ;  /* 0x0000004e634b7209 */ /* 0x000fe20007810000 */
[----:B------:R-:W1:Y:S01]  /*82b0*/  MUFU.TANH R135, R135 ;  /* 0x0000008700877308 */ /* 0x000e620000002400 */
[----:B0-----:R-:W-:-:S02]  /*82c0*/  FSEL R103, R103, -INF , P4 ;  /* 0xff80000067677808 */ /* 0x001fc40002000000 */
[----:B------:R-:W-:Y:S02]  /*82d0*/  FMNMX.FTZ R78, R102, R75, !PT ;  /* 0x0000004b664e7209 */ /* 0x000fe40007810000 */
[----:B------:R-:W-:Y:S02]  /*82e0*/  ISETP.GT.AND P4, PT, R91, 0x69, PT ;  /* 0x000000695b00780c */ /* 0x000fe40003f84270 */
[----:B------:R-:W-:Y:S01]  /*82f0*/  FMNMX.FTZ R75, R103, R78, !PT ;  /* 0x0000004e674b7209 */ /* 0x000fe20007810000 */
[----:B------:R-:W0:Y:S01]  /*8300*/  MUFU.TANH R137, R137 ;  /* 0x0000008900897308 */ /* 0x000e220000002400 */
[----:B------:R-:W-:Y:S02]  /*8310*/  FSEL R86, R83, -INF , P4 ;  /* 0xff80000053567808 */ /* 0x000fe40002000000 */
[----:B------:R-:W-:Y:S02]  /*8320*/  FMNMX.FTZ R75, R134, R75, !PT ;  /* 0x0000004b864b7209 */ /* 0x000fe40007810000 */
[----:B------:R-:W-:-:S02]  /*8330*/  FSEL R82, R82, -INF , P3 ;  /* 0xff80000052527808 */ /* 0x000fc40001800000 */
[----:B------:R-:W-:Y:S01]  /*8340*/  FMNMX.FTZ R83, R94, R75, !PT ;  /* 0x0000004b5e537209 */ /* 0x000fe20007810000 */
[----:B------:R-:W-:Y:S01]  /*8350*/  MUFU.TANH R138, R138 ;  /* 0x0000008a008a7308 */ /* 0x000fe20000002400 */
[C---:B------:R-:W-:Y:S02]  /*8360*/  ISETP.GT.AND P6, PT, R91.reuse, 0x71, PT ;  /* 0x000000715b00780c */ /* 0x040fe40003fc4270 */
[----:B------:R-:W-:Y:S02]  /*8370*/  FMNMX.FTZ R83, R82, R83, !PT ;  /* 0x0000005352537209 */ /* 0x000fe40007810000 */
[C---:B------:R-:W-:Y:S02]  /*8380*/  ISETP.GT.AND P3, PT, R91.reuse, 0x78, PT ;  /* 0x000000785b00780c */ /* 0x040fe40003f64270 */
[----:B------:R-:W-:Y:S01]  /*8390*/  ISETP.GT.AND P4, PT, R91, 0x79, PT ;  /* 0x000000795b00780c */ /* 0x000fe20003f84270 */
[----:B------:R-:W3:Y:S01]  /*83a0*/  MUFU.TANH R136, R136 ;  /* 0x0000008800887308 */ /* 0x000ee20000002400 */
[----:B--2---:R-:W-:-:S02]  /*83b0*/  FSEL R75, R95, -INF , P5 ;  /* 0xff8000005f4b7808 */ /* 0x004fc40002800000 */
[----:B------:R-:W-:Y:S02]  /*83c0*/  FMNMX.FTZ R140, R86, R83, !PT ;  /* 0x00000053568c7209 */ /* 0x000fe40007810000 */
[----:B------:R-:W-:Y:S01]  /*83d0*/  FSEL R78, R87, -INF , P6 ;  /* 0xff800000574e7808 */ /* 0x000fe20003000000 */
[----:B------:R-:W-:Y:S01]  /*83e0*/  FMUL.FTZ R87, R79, UR5 ;  /* 0x000000054f577c20 */ /* 0x000fe20008410000 */
[----:B------:R-:W-:Y:S01]  /*83f0*/  FSEL R74, R74, -INF , P3 ;  /* 0xff8000004a4a7808 */ /* 0x000fe20001800000 */
[----:B------:R-:W-:Y:S01]  /*8400*/  MUFU.TANH R7, R7 ;  /* 0x0000000700077308 */ /* 0x000fe20000002400 */
[----:B-1----:R-:W-:Y:S02]  /*8410*/  FSEL R83, R135, -INF , P4 ;  /* 0xff80000087537808 */ /* 0x002fe40002000000 */
[C---:B------:R-:W-:Y:S02]  /*8420*/  ISETP.GT.AND P5, PT, R91.reuse, 0x80, PT ;  /* 0x000000805b00780c */ /* 0x040fe40003fa4270 */
[----:B------:R-:W-:Y:S01]  /*8430*/  ISETP.GT.AND P6, PT, R91, 0x81, PT ;  /* 0x000000815b00780c */ /* 0x000fe20003fc4270 */
[----:B------:R-:W-:-:S02]  /*8440*/  WARPGROUP.DEPBAR.LE gsb0, 0x0 ;  /* 0x00008000000079c5 */ /* 0x000fc40000010000 */
[----:B------:R-:W-:Y:S01]  /*8450*/  WARPGROUP.ARRIVE ;  /* 0x00000000000079c5 */ /* 0x000fe20000000000 */
[C---:B------:R-:W-:Y:S01]  /*8460*/  ISETP.GT.AND P3, PT, R91.reuse, 0x88, PT ;  /* 0x000000885b00780c */ /* 0x040fe20003f64270 */
[----:B------:R-:W1:Y:S01]  /*8470*/  MUFU.TANH R87, R87 ;  /* 0x0000005700577308 */ /* 0x000e620000002400 */
[----:B------:R-:W-:Y:S02]  /*8480*/  ISETP.GT.AND P4, PT, R91, 0x89, PT ;  /* 0x000000895b00780c */ /* 0x000fe40003f84270 */
[----:B------:R-:W-:Y:S01]  /*8490*/  FMNMX.FTZ R91, R75, R140, !PT ;  /* 0x0000008c4b5b7209 */ /* 0x000fe20007810000 */
[----:B------:R-:W-:Y:S01]  /*84a0*/  HGMMA.64x96x16.F32 R24, gdesc[UR32].tnspB, R24, gsb0 ;  /* 0x41600000201879f0 */ /* 0x000fe20008000818 */
[----:B------:R-:W-:Y:S01]  /*84b0*/  UIADD3 UR32, UR10, 0x600, URZ ;  /* 0x000006000a207890 */ /* 0x000fe2000fffe03f */
[----:B0-----:R-:W-:Y:S01]  /*84c0*/  FSEL R95, R137, -INF , P5 ;  /* 0xff800000895f7808 */ /* 0x001fe20002800000 */
[----:B------:R-:W-:Y:S01]  /*84d0*/  UIADD3 UR34, UR11, 0x100, URZ ;  /* 0x000001000b227890 */ /* 0x000fe2000fffe03f */
[----:B------:R-:W-:Y:S01]  /*84e0*/  FMNMX.FTZ R91, R78, R91, !PT ;  /* 0x0000005b4e5b7209 */ /* 0x000fe20007810000 */
[----:B------:R-:W-:Y:S01]  /*84f0*/  UMOV UR33, 0xc0000010 ;  /* 0xc000001000217882 */ /* 0x000fe20000000000 */
[----:B------:R-:W-:Y:S01]  /*8500*/  UMOV UR35, 0x80000020 ;  /* 0x8000002000237882 */ /* 0x000fe20000000000 */
[----:B---3--:R-:W-:Y:S01]  /*8510*/  FSEL R79, R136, -INF , P3 ;  /* 0xff800000884f7808 */ /* 0x008fe20001800000 */
[----:B------:R-:W0:Y:S01]  /*8520*/  MUFU.TANH R8, R8 ;  /* 0x0000000800087308 */ /* 0x000e220000002400 */
[----:B------:R-:W-:Y:S01]  /*8530*/  FMNMX.FTZ R140, R74, R91, !PT ;  /* 0x0000005b4a8c7209 */ /* 0x000fe20007810000 */
[----:B------:R-:W-:Y:S01]  /*8540*/  FMUL.FTZ R91, R100, UR5 ;  /* 0x00000005645b7c20 */ /* 0x000fe20008410000 */
[----:B------:R-:W-:-:S02]  /*8550*/  FSEL R100, R138, -INF , P6 ;  /* 0xff8000008a647808 */ /* 0x000fc40003000000 */
[----:B------:R-:W-:Y:S02]  /*8560*/  FMNMX.FTZ R140, R83, R140, !PT ;  /* 0x0000008c538c7209 */ /* 0x000fe40007810000 */
[----:B-1----:R-:W-:Y:S01]  /*8570*/  FSEL R87, R87, -INF , P4 ;  /* 0xff80000057577808 */ /* 0x002fe20002000000 */
[----:B------:R-:W1:Y:S01]  /*8580*/  MUFU.TANH R11, R11 ;  /* 0x0000000b000b7308 */ /* 0x000e620000002400 */
[----:B------:R-:W-:-:S04]  /*8590*/  FMNMX.FTZ R135, R95, R140, !PT ;  /* 0x0000008c5f877209 */ /* 0x000fc80007810000 */
[----:B------:R-:W-:-:S03]  /*85a0*/  FMNMX.FTZ R136, R100, R135, !PT ;  /* 0x0000008764887209 */ /* 0x000fc60007810000 */
[----:B------:R-:W2:Y:S01]  /*85b0*/  MUFU.TANH R12, R12 ;  /* 0x0000000c000c7308 */ /* 0x000ea20000002400 */
[----:B------:R-:W-:-:S04]  /*85c0*/  FMNMX.FTZ R136, R79, R136, !PT ;  /* 0x000000884f887209 */ /* 0x000fc80007810000 */
[----:B------:R-:W-:-:S03]  /*85d0*/  FMNMX.FTZ R135, R87, R136, !PT ;  /* 0x0000008857877209 */ /* 0x000fc60007810000 */
[----:B------:R-:W3:Y:S02]  /*85e0*/  MUFU.TANH R14, R14 ;  /* 0x0000000e000e7308 */ /* 0x000ee40000002400 */
[----:B------:R-:W4:Y:S06]  /*85f0*/  SHFL.BFLY PT, R136, R135, 0x2, 0x1f ;  /* 0x0c401f0087887f89 */ /* 0x000f2c00000e0000 */
[----:B------:R-:W5:Y:S08]  /*8600*/  MUFU.TANH R20, R20 ;  /* 0x0000001400147308 */ /* 0x000f700000002400 */
[----:B------:R-:W5:Y:S08]  /*8610*/  MUFU.TANH R128, R128 ;  /* 0x0000008000807308 */ /* 0x000f700000002400 */
[----:B------:R-:W5:Y:S01]  /*8620*/  MUFU.TANH R130, R130 ;  /* 0x0000008200827308 */ /* 0x000f620000002400 */
[----:B----4-:R-:W-:Y:S01]  /*8630*/  FMNMX.FTZ R136, R135, R136, !PT ;  /* 0x0000008887887209 */ /* 0x010fe20007810000 */
[----:B------:R-:W-:-:S04]  /*8640*/  FMUL.FTZ R135, R72, UR5 ;  /* 0x0000000548877c20 */ /* 0x000fc80008410000 */
[----:B------:R-:W4:Y:S02]  /*8650*/  SHFL.BFLY PT, R137, R136, 0x1, 0x1f ;  /* 0x0c201f0088897f89 */ /* 0x000f2400000e0000 */
[----:B------:R-:W5:Y:S08]  /*8660*/  MUFU.TANH R120, R120 ;  /* 0x0000007800787308 */ /* 0x000f700000002400 */
[----:B------:R-:W5:Y:S08]  /*8670*/  MUFU.TANH R121, R121 ;  /* 0x0000007900797308 */ /* 0x000f700000002400 */
[----:B------:R-:W5:Y:S01]  /*8680*/  MUFU.TANH R123, R123 ;  /* 0x0000007b007b7308 */ /* 0x000f620000002400 */
[----:B----4-:R-:W-:-:S07]  /*8690*/  FMNMX.FTZ R72, R136, R137, !PT ;  /* 0x0000008988487209 */ /* 0x010fce0007810000 */
[----:B------:R-:W4:Y:S01]  /*86a0*/  MUFU.TANH R124, R124 ;  /* 0x0000007c007c7308 */ /* 0x000f220000002400 */
[----:B------:R-:W0:Y:S01]  /*86b0*/  SHFL.IDX PT, R137, R98, RZ, 0x1c1f ;  /* 0x001c1fff62897589 */ /* 0x000e2200000e0000 */
[C---:B------:R-:W-:Y:S01]  /*86c0*/  FSETP.NEU.FTZ.AND P3, PT, R72.reuse, -INF , PT ;  /* 0xff8000004800780b */ /* 0x040fe20003f7d000 */
[----:B------:R-:W-:-:S05]  /*86d0*/  FMUL.FTZ R136, R72, UR4 ;  /* 0x0000000448887c20 */ /* 0x000fca0008410000 */
[----:B------:R-:W4:Y:S01]  /*86e0*/  MUFU.TANH R112, R112 ;  /* 0x0000007000707308 */ /* 0x000f220000002400 */
[----:B------:R-:W-:Y:S01]  /*86f0*/  FSEL R136, R136, RZ, P3 ;  /* 0x000000ff88887208 */ /* 0x000fe20001800000 */
[----:B------:R-:W-:Y:S02]  /*8700*/  WARPGROUP.DEPBAR.LE gsb0, 0x0 ;  /* 0x00008000000079c5 */ /* 0x000fe40000010000 */
[----:B------:R-:W-:Y:S02]  /*8710*/  WARPGROUP.ARRIVE ;  /* 0x00000000000079c5 */ /* 0x000fe40000000000 */
[--C-:B------:R-:W-:Y:S02]  /*8720*/  FFMA.FTZ R138, R132, UR4, -R136.reuse ;  /* 0x00000004848a7c23 */ /* 0x100fe40008010888 */
[----:B------:R-:W4:Y:S01]  /*8730*/  MUFU.TANH R113, R113 ;  /* 0x0000007100717308 */ /* 0x000f220000002400 */
[--C-:B------:R-:W-:Y:S01]  /*8740*/  FFMA.FTZ R139, R125, UR4, -R136.reuse ;  /* 0x000000047d8b7c23 */ /* 0x100fe20008010888 */
[--C-:B------:R-:W-:Y:S01]  /*8750*/  FFMA.FTZ R9, R9, UR4, -R136.reuse ;  /* 0x0000000409097c23 */ /* 0x100fe20008010888 */
[--C-:B------:R-:W-:Y:S01]  /*8760*/  FFMA.FTZ R10, R10, UR4, -R136.reuse ;  /* 0x000000040a0a7c23 */ /* 0x100fe20008010888 */
[----:B------:R-:W-:Y:S01]  /*8770*/  HGMMA.64x96x16.F32 R24, gdesc[UR32].tnspB, R24, gsb0 ;  /* 0x41600000201879f0 */ /* 0x000fe20008000818 */
[----:B------:R-:W-:Y:S01]  /*8780*/  UIADD3 UR32, UR10, 0x780, URZ ;  /* 0x000007800a207890 */ /* 0x000fe2000fffe03f */
[----:B------:R-:W-:Y:S01]  /*8790*/  FFMA.FTZ R13, R13, UR4, -R136 ;  /* 0x000000040d0d7c23 */ /* 0x000fe20008010888 */
[----:B------:R-:W-:Y:S01]  /*87a0*/  UIADD3 UR34, UR11, 0x140, URZ ;  /* 0x000001400b227890 */ /* 0x000fe2000fffe03f */
[----:B0-----:R-:W-:Y:S01]  /*87b0*/  IADD3 R90, R137, -UR14, R90 ;  /* 0x8000000e895a7c10 */ /* 0x001fe2000fffe05a */
[----:B------:R-:W-:Y:S01]  /*87c0*/  UMOV UR33, 0xc0000010 ;  /* 0xc000001000217882 */ /* 0x000fe20000000000 */
[----:B------:R-:W-:Y:S01]  /*87d0*/  UMOV UR35, 0x80000020 ;  /* 0x8000002000237882 */ /* 0x000fe20000000000 */
[--C-:B------:R-:W-:Y:S01]  /*87e0*/  FFMA.FTZ R137, R129, UR4, -R136.reuse ;  /* 0x0000000481897c23 */ /* 0x100fe20008010888 */
[C---:B------:R-:W-:Y:S01]  /*87f0*/  ISETP.GT.AND P4, PT, R90.reuse, RZ, PT ;  /* 0x000000ff5a00720c */ /* 0x040fe20003f84270 */
[--C-:B------:R-:W-:Y:S01]  /*8800*/  FFMA.FTZ R129, R131, UR4, -R136.reuse ;  /* 0x0000000483817c23 */ /* 0x100fe20008010888 */
[C---:B------:R-:W-:Y:S01]  /*8810*/  ISETP.GT.AND P6, PT, R90.reuse, 0x1, PT ;  /* 0x000000015a00780c */ /* 0x040fe20003fc4270 */
[----:B------:R-:W0:Y:S01]  /*8820*/  MUFU.TANH R115, R115 ;  /* 0x0000007300737308 */ /* 0x000e220000002400 */
[----:B------:R-:W-:Y:S01]  /*8830*/  FSEL R7, R7, -INF , P4 ;  /* 0xff80000007077808 */ /* 0x000fe20002000000 */
[--C-:B------:R-:W-:Y:S01]  /*8840*/  FFMA.FTZ R15, R15, UR4, -R136.reuse ;  /* 0x000000040f0f7c23 */ /* 0x100fe20008010888 */
[----:B------:R-:W-:Y:S01]  /*8850*/  ISETP.GT.AND P5, PT, R90, 0x8, PT ;  /* 0x000000085a00780c */ /* 0x000fe20003fa4270 */
[--C-:B------:R-:W-:Y:S01]  /*8860*/  FFMA.FTZ R21, R21, UR4, -R136.reuse ;  /* 0x0000000415157c23 */ /* 0x100fe20008010888 */
[----:B------:R-:W-:Y:S01]  /*8870*/  FSEL R8, R8, -INF , P6 ;  /* 0xff80000008087808 */ /* 0x000fe20003000000 */
[--C-:B------:R-:W-:Y:S01]  /*8880*/  FFMA.FTZ R122, R122, UR4, -R136.reuse ;  /* 0x000000047a7a7c23 */ /* 0x100fe20008010888 */
[----:B------:R-:W-:Y:S01]  /*8890*/  FMNMX.FTZ R131, R7, R4, !PT ;  /* 0x0000000407837209 */ /* 0x000fe20007810000 */
[----:B------:R-:W0:Y:S01]  /*88a0*/  MUFU.TANH R116, R116 ;  /* 0x0000007400747308 */ /* 0x000e220000002400 */
[----:B------:R-:W-:Y:S01]  /*88b0*/  ISETP.GT.AND P4, PT, R90, 0x9, PT ;  /* 0x000000095a00780c */ /* 0x000fe20003f84270 */
[--C-:B------:R-:W-:Y:S01]  /*88c0*/  FFMA.FTZ R114, R114, UR4, -R136.reuse ;  /* 0x0000000472727c23 */ /* 0x100fe20008010888 */
[----:B-1----:R-:W-:Y:S01]  /*88d0*/  FSEL R98, R11, -INF , P5 ;  /* 0xff8000000b627808 */ /* 0x002fe20002800000 */
[--C-:B------:R-:W-:Y:S01]  /*88e0*/  FFMA.FTZ R94, R94, UR4, -R136.reuse ;  /* 0x000000045e5e7c23 */ /* 0x100fe20008010888 */
[----:B------:R-:W-:Y:S01]  /*88f0*/  FMNMX.FTZ R131, R8, R131, !PT ;  /* 0x0000008308837209 */ /* 0x000fe20007810000 */
[--C-:B------:R-:W-:Y:S01]  /*8900*/  FFMA.FTZ R82, R82, UR4, -R136.reuse ;  /* 0x0000000452527c23 */ /* 0x100fe20008010888 */
[----:B------:R-:W-:Y:S01]  /*8910*/  ISETP.GT.AND P6, PT, R90, 0x10, PT ;  /* 0x000000105a00780c */ /* 0x000fe20003fc4270 */
[----:B------:R1:W-:Y:S01]  /*8920*/  MUFU.EX2 R11, R137 ;  /* 0x00000089000b7308 */ /* 0x0003e20000000800 */
[----:B--2---:R-:W-:Y:S01]  /*8930*/  FSEL R12, R12, -INF , P4 ;  /* 0xff8000000c0c7808 */ /* 0x004fe20002000000 */
[--C-:B------:R-:W-:Y:S01]  /*8940*/  FFMA.FTZ R86, R86, UR4, -R136.reuse ;  /* 0x0000000456567c23 */ /* 0x100fe20008010888 */
[----:B------:R-:W-:Y:S01]  /*8950*/  ISETP.GT.AND P5, PT, R90, 0x11, PT ;  /* 0x000000115a00780c */ /* 0x000fe20003fa4270 */
[--C-:B------:R-:W-:Y:S01]  /*8960*/  FFMA.FTZ R75, R75, UR4, -R136.reuse ;  /* 0x000000044b4b7c23 */ /* 0x100fe20008010888 */
[----:B---3--:R-:W-:Y:S01]  /*8970*/  FSEL R14, R14, -INF , P6 ;  /* 0xff8000000e0e7808 */ /* 0x008fe20003000000 */
[--C-:B------:R-:W-:Y:S01]  /*8980*/  FFMA.FTZ R83, R83, UR4, -R136.reuse ;  /* 0x0000000453537c23 */ /* 0x100fe20008010888 */
[----:B------:R-:W-:Y:S01]  /*8990*/  ISETP.GT.AND P4, PT, R90, 0x18, PT ;  /* 0x000000185a00780c */ /* 0x000fe20003f84270 */
[----:B------:R-:W2:Y:S01]  /*89a0*/  MUFU.TANH R104, R104 ;  /* 0x0000006800687308 */ /* 0x000ea20000002400 */
[----:B-1----:R-:W-:Y:S01]  /*89b0*/  FMNMX.FTZ R137, R98, R131, !PT ;  /* 0x0000008362897209 */ /* 0x002fe20007810000 */
[--C-:B------:R-:W-:Y:S01]  /*89c0*/  FFMA.FTZ R95, R95, UR4, -R136.reuse ;  /* 0x000000045f5f7c23 */ /* 0x100fe20008010888 */
[----:B-----5:R-:W-:Y:S01]  /*89d0*/  FSEL R20, R20, -INF , P5 ;  /* 0xff80000014147808 */ /* 0x020fe20002800000 */
[--C-:B------:R-:W-:Y:S01]  /*89e0*/  FFMA.FTZ R100, R100, UR4, -R136.reuse ;  /* 0x0000000464647c23 */ /* 0x100fe20008010888 */
[----:B------:R-:W-:Y:S01]  /*89f0*/  FMNMX.FTZ R137, R12, R137, !PT ;  /* 0x000000890c897209 */ /* 0x000fe20007810000 */
[----:B------:R-:W-:Y:S01]  /*8a00*/  FFMA.FTZ R87, R87, UR4, -R136 ;  /* 0x0000000457577c23 */ /* 0x000fe20008010888 */
[----:B------:R-:W-:Y:S01]  /*8a10*/  ISETP.GT.AND P6, PT, R90, 0x19, PT ;  /* 0x000000195a00780c */ /* 0x000fe20003fc4270 */
[----:B------:R-:W1:Y:S01]  /*8a20*/  MUFU.TANH R105, R105 ;  /* 0x0000006900697308 */ /* 0x000e620000002400 */
[----:B------:R-:W-:-:S02]  /*8a30*/  FMNMX.FTZ R137, R14, R137, !PT ;  /* 0x000000890e897209 */ /* 0x000fc40007810000 */
[----:B------:R-:W-:Y:S02]  /*8a40*/  FSEL R131, R128, -INF , P4 ;  /* 0xff80000080837808 */ /* 0x000fe40002000000 */
[----:B------:R-:W-:Y:S01]  /*8a50*/  FMNMX.FTZ R132, R20, R137, !PT ;  /* 0x0000008914847209 */ /* 0x000fe20007810000 */
[----:B------:R-:W-:Y:S01]  /*8a60*/  FFMA.FTZ R137, R133, UR4, -R136 ;  /* 0x0000000485897c23 */ /* 0x000fe20008010888 */
[----:B------:R-:W-:Y:S01]  /*8a70*/  ISETP.GT.AND P5, PT, R90, 0x20, PT ;  /* 0x000000205a00780c */ /* 0x000fe20003fa4270 */
[----:B------:R3:W-:Y:S01]  /*8a80*/  MUFU.EX2 R128, R138 ;  /* 0x0000008a00807308 */ /* 0x0007e20000000800 */
[----:B------:R-:W-:Y:S02]  /*8a90*/  FSEL R130, R130, -INF , P6 ;  /* 0xff80000082827808 */ /* 0x000fe40003000000 */
[----:B------:R-:W-:Y:S02]  /*8aa0*/  FMNMX.FTZ R133, R131, R132, !PT ;  /* 0x0000008483857209 */ /* 0x000fe40007810000 */
[----:B------:R-:W-:-:S02]  /*8ab0*/  ISETP.GT.AND P4, PT, R90, 0x21, PT ;  /* 0x000000215a00780c */ /* 0x000fc40003f84270 */
[----:B------:R-:W-:Y:S01]  /*8ac0*/  FSEL R120, R120, -INF , P5 ;  /* 0xff80000078787808 */ /* 0x000fe20002800000 */
[----:B------:R-:W5:Y:S01]  /*8ad0*/  MUFU.TANH R108, R108 ;  /* 0x0000006c006c7308 */ /* 0x000f620000002400 */
[----:B------:R-:W-:Y:S02]  /*8ae0*/  FMNMX.FTZ R133, R130, R133, !PT ;  /* 0x0000008582857209 */ /* 0x000fe40007810000 */
[----:B------:R-:W-:Y:S02]  /*8af0*/  ISETP.GT.AND P6, PT, R90, 0x28, PT ;  /* 0x000000285a00780c */ /* 0x000fe40003fc4270 */
[----:B------:R-:W-:Y:S02]  /*8b00*/  FSEL R132, R121, -INF , P4 ;  /* 0xff80000079847808 */ /* 0x000fe40002000000 */
[----:B------:R-:W-:Y:S01]  /*8b10*/  FMNMX.FTZ R133, R120, R133, !PT ;  /* 0x0000008578857209 */ /* 0x000fe20007810000 */
[----:B------:R0:W-:Y:S01]  /*8b20*/  MUFU.EX2 R121, R137 ;  /* 0x0000008900797308 */ /* 0x0001e20000000800 */
[----:B------:R-:W-:-:S02]  /*8b30*/  ISETP.GT.AND P5, PT, R90, 0x29, PT ;  /* 0x000000295a00780c */ /* 0x000fc40003fa4270 */
[----:B------:R-:W-:Y:S02]  /*8b40*/  FSEL R123, R123, -INF , P6 ;  /* 0xff8000007b7b7808 */ /* 0x000fe40003000000 */
[----:B---3--:R-:W-:Y:S02]  /*8b50*/  FMNMX.FTZ R138, R132, R133, !PT ;  /* 0x00000085848a7209 */ /* 0x008fe40007810000 */
[----:B------:R-:W-:Y:S01]  /*8b60*/  ISETP.GT.AND P4, PT, R90, 0x30, PT ;  /* 0x000000305a00780c */ /* 0x000fe20003f84270 */
[----:B------:R-:W3:Y:S01]  /*8b70*/  MUFU.TANH R109, R109 ;  /* 0x0000006d006d7308 */ /* 0x000ee20000002400 */
[----:B----4-:R-:W-:Y:S01]  /*8b80*/  FSEL R125, R124, -INF , P5 ;  /* 0xff8000007c7d7808 */ /* 0x010fe20002800000 */
[----:B0-----:R-:W-:Y:S01]  /*8b90*/  FFMA.FTZ R137, R126, UR4, -R136 ;  /* 0x000000047e897c23 */ /* 0x001fe20008010888 */
[----:B------:R-:W-:Y:S02]  /*8ba0*/  FMNMX.FTZ R138, R123, R138, !PT ;  /* 0x0000008a7b8a7209 */ /* 0x000fe40007810000 */
[----:B------:R-:W-:-:S02]  /*8bb0*/  ISETP.GT.AND P6, PT, R90, 0x31, PT ;  /* 0x000000315a00780c */ /* 0x000fc40003fc4270 */
[----:B------:R-:W-:Y:S01]  /*8bc0*/  FSEL R112, R112, -INF , P4 ;  /* 0xff80000070707808 */ /* 0x000fe20002000000 */
[----:B------:R-:W0:Y:S01]  /*8bd0*/  MUFU.TANH R96, R96 ;  /* 0x0000006000607308 */ /* 0x000e220000002400 */
[----:B------:R-:W-:Y:S02]  /*8be0*/  FMNMX.FTZ R133, R125, R138, !PT ;  /* 0x0000008a7d857209 */ /* 0x000fe40007810000 */
[----:B------:R-:W-:Y:S02]  /*8bf0*/  ISETP.GT.AND P5, PT, R90, 0x38, PT ;  /* 0x000000385a00780c */ /* 0x000fe40003fa4270 */
[----:B------:R-:W-:Y:S02]  /*8c00*/  FSEL R126, R113, -INF , P6 ;  /* 0xff800000717e7808 */ /* 0x000fe40003000000 */
[----:B------:R-:W-:Y:S01]  /*8c10*/  FMNMX.FTZ R133, R112, R133, !PT ;  /* 0x0000008570857209 */ /* 0x000fe20007810000 */
[----:B------:R4:W-:Y:S01]  /*8c20*/  MUFU.EX2 R113, R137 ;  /* 0x0000008900717308 */ /* 0x0009e20000000800 */
[----:B------:R-:W-:-:S02]  /*8c30*/  ISETP.GT.AND P4, PT, R90, 0x39, PT ;  /* 0x000000395a00780c */ /* 0x000fc40003f84270 */
[----:B------:R-:W-:Y:S02]  /*8c40*/  FSEL R115, R115, -INF , P5 ;  /* 0xff80000073737808 */ /* 0x000fe40002800000 */
[----:B------:R-:W-:Y:S02]  /*8c50*/  FMNMX.FTZ R138, R126, R133, !PT ;  /* 0x000000857e8a7209 */ /* 0x000fe40007810000 */
[----:B------:R-:W-:Y:S01]  /*8c60*/  ISETP.GT.AND P6, PT, R90, 0x40, PT ;  /* 0x000000405a00780c */ /* 0x000fe20003fc4270 */
[----:B------:R1:W-:Y:S01]  /*8c70*/  MUFU.EX2 R124, R139 ;  /* 0x0000008b007c7308 */ /* 0x0003e20000000800 */
[----:B------:R-:W-:Y:S01]  /*8c80*/  FSEL R116, R116, -INF , P4 ;  /* 0xff80000074747808 */ /* 0x000fe20002000000 */
[----:B------:R-:W-:Y:S02]  /*8c90*/  WARPGROUP.DEPBAR.LE gsb0, 0x0 ;  /* 0x00008000000079c5 */ /* 0x000fe40000010000 */
[----:B------:R-:W-:Y:S01]  /*8ca0*/  WARPGROUP.ARRIVE ;  /* 0x00000000000079c5 */ /* 0x000fe20000000000 */
[----:B------:R-:W-:-:S02]  /*8cb0*/  FMNMX.FTZ R133, R115, R138, !PT ;  /* 0x0000008a73857209 */ /* 0x000fc40007810000 */
[----:B------:R-:W-:Y:S01]  /*8cc0*/  ISETP.GT.AND P5, PT, R90, 0x41, PT ;  /* 0x000000415a00780c */ /* 0x000fe20003fa4270 */
[----:B------:R-:W0:Y:S01]  /*8cd0*/  MUFU.TANH R97, R97 ;  /* 0x0000006100617308 */ /* 0x000e220000002400 */
[----:B--2---:R-:W-:Y:S01]  /*8ce0*/  FSEL R104, R104, -INF , P6 ;  /* 0xff80000068687808 */ /* 0x004fe20003000000 */
[----:B------:R-:W-:Y:S01]  /*8cf0*/  HGMMA.64x96x16.F32 R24, gdesc[UR32].tnspB, R24, gsb0 ;  /* 0x41600000201879f0 */ /* 0x000fe20008000818 */
[----:B------:R-:W-:Y:S01]  /*8d00*/  UIADD3 UR32, UR10, 0xa80, URZ ;  /* 0x00000a800a207890 */ /* 0x000fe2000fffe03f */
[----:B----4-:R-:W-:Y:S01]  /*8d10*/  FMNMX.FTZ R137, R116, R133, !PT ;  /* 0x0000008574897209 */ /* 0x010fe20007810000 */
[----:B------:R-:W-:Y:S01]  /*8d20*/  UIADD3 UR34, UR11, 0x1c0, URZ ;  /* 0x000001c00b227890 */ /* 0x000fe2000fffe03f */
[----:B-1----:R-:W-:Y:S01]  /*8d30*/  FFMA.FTZ R139, R127, UR4, -R136 ;  /* 0x000000047f8b7c23 */ /* 0x002fe20008010888 */
[----:B------:R-:W-:Y:S01]  /*8d40*/  UMOV UR33, 0xc0000010 ;  /* 0xc000001000217882 */ /* 0x000fe20000000000 */
[----:B------:R-:W-:Y:S01]  /*8d50*/  UMOV UR35, 0x80000020 ;  /* 0x8000002000237882 */ /* 0x000fe20000000000 */
[----:B------:R-:W-:Y:S01]  /*8d60*/  ISETP.GT.AND P4, PT, R90, 0x48, PT ;  /* 0x000000485a00780c */ /* 0x000fe20003f84270 */
[----:B------:R-:W1:Y:S01]  /*8d70*/  MUFU.TANH R91, R91 ;  /* 0x0000005b005b7308 */ /* 0x000e620000002400 */
[----:B------:R-:W-:-:S02]  /*8d80*/  FSEL R127, R105, -INF , P5 ;  /* 0xff800000697f7808 */ /* 0x000fc40002800000 */
[----:B------:R-:W-:Y:S02]  /*8d90*/  FMNMX.FTZ R138, R104, R137, !PT ;  /* 0x00000089688a7209 */ /* 0x000fe40007810000 */
[----:B------:R-:W-:Y:S02]  /*8da0*/  ISETP.GT.AND P6, PT, R90, 0x49, PT ;  /* 0x000000495a00780c */ /* 0x000fe40003fc4270 */
[----:B-----5:R-:W-:Y:S01]  /*8db0*/  FSEL R133, R108, -INF , P4 ;  /* 0xff8000006c857808 */ /* 0x020fe20002000000 */
[----:B------:R-:W2:Y:S01]  /*8dc0*/  MUFU.TANH R101, R101 ;  /* 0x0000006500657308 */ /* 0x000ea20000002400 */
[----:B------:R-:W-:Y:S01]  /*8dd0*/  FMNMX.FTZ R138, R127, R138, !PT ;  /* 0x0000008a7f8a7209 */ /* 0x000fe20007810000 */
[----:B------:R-:W-:Y:S01]  /*8de0*/  FFMA.FTZ R108, R117, UR4, -R136 ;  /* 0x00000004756c7c23 */ /* 0x000fe20008010888 */
[----:B------:R-:W-:Y:S02]  /*8df0*/  ISETP.GT.AND P5, PT, R90, 0x50, PT ;  /* 0x000000505a00780c */ /* 0x000fe40003fa4270 */
[----:B---3--:R-:W-:-:S02]  /*8e00*/  FSEL R109, R109, -INF , P6 ;  /* 0xff8000006d6d7808 */ /* 0x008fc40003000000 */
[----:B------:R-:W-:Y:S01]  /*8e10*/  FMNMX.FTZ R138, R133, R138, !PT ;  /* 0x0000008a858a7209 */ /* 0x000fe20007810000 */
[----:B------:R-:W3:Y:S01]  /*8e20*/  MUFU.TANH R88, R88 ;  /* 0x0000005800587308 */ /* 0x000ee20000002400 */
[----:B------:R-:W-:Y:S02]  /*8e30*/  ISETP.GT.AND P4, PT, R90, 0x51, PT ;  /* 0x000000515a00780c */ /* 0x000fe40003f84270 */
[----:B0-----:R-:W-:Y:S01]  /*8e40*/  FSEL R117, R96, -INF , P5 ;  /* 0xff80000060757808 */ /* 0x001fe20002800000 */
[----:B------:R-:W-:Y:S01]  /*8e50*/  FFMA.FTZ R96, R118, UR4, -R136 ;  /* 0x0000000476607c23 */ /* 0x000fe20008010888 */
[----:B------:R-:W-:Y:S02]  /*8e60*/  FMNMX.FTZ R138, R109, R138, !PT ;  /* 0x0000008a6d8a7209 */ /* 0x000fe40007810000 */
[----:B------:R-:W-:Y:S01]  /*8e70*/  ISETP.GT.AND P6, PT, R90, 0x58, PT ;  /* 0x000000585a00780c */ /* 0x000fe20003fc4270 */
[----:B------:R-:W0:Y:S01]  /*8e80*/  MUFU.TANH R89, R89 ;  /* 0x0000005900597308 */ /* 0x000e220000002400 */
[----:B------:R-:W-:-:S02]  /*8e90*/  FSEL R118, R97, -INF , P4 ;  /* 0xff80000061767808 */ /* 0x000fc40002000000 */
[----:B------:R-:W-:Y:S02]  /*8ea0*/  FMNMX.FTZ R137, R117, R138, !PT ;  /* 0x0000008a75897209 */ /* 0x000fe40007810000 */
[----:B------:R-:W-:Y:S02]  /*8eb0*/  ISETP.GT.AND P5, PT, R90, 0x59, PT ;  /* 0x000000595a00780c */ /* 0x000fe40003fa4270 */
[----:B-1----:R-:W-:Y:S01]  /*8ec0*/  FSEL R97, R91, -INF , P6 ;  /* 0xff8000005b617808 */ /* 0x002fe20003000000 */
[----:B------:R-:W1:Y:S01]  /*8ed0*/  MUFU.TANH R92, R92 ;  /* 0x0000005c005c7308 */ /* 0x000e620000002400 */
[----:B------:R-:W-:Y:S01]  /*8ee0*/  FMNMX.FTZ R138, R118, R137, !PT ;  /* 0x00000089768a7209 */ /* 0x000fe20007810000 */
[----:B------:R-:W-:Y:S01]  /*8ef0*/  FFMA.FTZ R91, R106, UR4, -R136 ;  /* 0x000000046a5b7c23 */ /* 0x000fe20008010888 */
[C---:B------:R-:W-:Y:S02]  /*8f00*/  ISETP.GT.AND P4, PT, R90.reuse, 0x60, PT ;  /* 0x000000605a00780c */ /* 0x040fe40003f84270 */
[----:B------:R-:W-:-:S02]  /*8f10*/  ISETP.GT.AND P6, PT, R90, 0x61, PT ;  /* 0x000000615a00780c */ /* 0x000fc40003fc4270 */
[----:B--2---:R-:W-:Y:S01]  /*8f20*/  FSEL R101, R101, -INF , P5 ;  /* 0xff80000065657808 */ /* 0x004fe20002800000 */
[----:B------:R-:W2:Y:S01]  /*8f30*/  MUFU.TANH R93, R93 ;  /* 0x0000005d005d7308 */ /* 0x000ea20000002400 */
[----:B------:R-:W-:Y:S02]  /*8f40*/  FMNMX.FTZ R138, R97, R138, !PT ;  /* 0x0000008a618a7209 */ /* 0x000fe40007810000 */
[----:B---3--:R-:W-:Y:S01]  /*8f50*/  FSEL R106, R88, -INF , P4 ;  /* 0xff800000586a7808 */ /* 0x008fe20002000000 */
[----:B------:R-:W-:Y:S01]  /*8f60*/  FFMA.FTZ R88, R107, UR4, -R136 ;  /* 0x000000046b587c23 */ /* 0x000fe20008010888 */
[----:B0-----:R-:W-:Y:S02]  /*8f70*/  FSEL R107, R89, -INF , P6 ;  /* 0xff800000596b7808 */ /* 0x001fe40003000000 */
[----:B------:R-:W-:Y:S01]  /*8f80*/  FMNMX.FTZ R89, R101, R138, !PT ;  /* 0x0000008a65597209 */ /* 0x000fe20007810000 */
[----:B------:R-:W0:Y:S01]  /*8f90*/  MUFU.TANH R80, R80 ;  /* 0x0000005000507308 */ /* 0x000e220000002400 */
[----:B------:R-:W-:-:S02]  /*8fa0*/  ISETP.GT.AND P5, PT, R90, 0x68, PT ;  /* 0x000000685a00780c */ /* 0x000fc40003fa4270 */
[----:B------:R-:W-:Y:S02]  /*8fb0*/  ISETP.GT.AND P4, PT, R90, 0x69, PT ;  /* 0x000000695a00780c */ /* 0x000fe40003f84270 */
[----:B-1----:R-:W-:Y:S02]  /*8fc0*/  FSEL R92, R92, -INF , P5 ;  /* 0xff8000005c5c7808 */ /* 0x002fe40002800000 */
[C---:B------:R-:W-:Y:S01]  /*8fd0*/  ISETP.GT.AND P6, PT, R90.reuse, 0x70, PT ;  /* 0x000000705a00780c */ /* 0x040fe20003fc4270 */
[----:B------:R-:W1:Y:S01]  /*8fe0*/  MUFU.TANH R81, R81 ;  /* 0x0000005100517308 */ /* 0x000e620000002400 */
[C---:B------:R-:W-:Y:S02]  /*8ff0*/  ISETP.GT.AND P5, PT, R90.reuse, 0x71, PT ;  /* 0x000000715a00780c */ /* 0x040fe40003fa4270 */
[----:B--2---:R-:W-:Y:S02]  /*9000*/  FSEL R93, R93, -INF , P4 ;  /* 0xff8000005d5d7808 */ /* 0x004fe40002000000 */
[----:B------:R-:W-:-:S02]  /*9010*/  ISETP.GT.AND P4, PT, R90, 0x78, PT ;  /* 0x000000785a00780c */ /* 0x000fc40003f84270 */
[----:B------:R-:W-:Y:S01]  /*9020*/  R2UR UR14, R6 ;  /* 0x00000000060e72ca */ /* 0x000fe200000e0000 */
[----:B------:R2:W-:Y:S08]  /*9030*/  MUFU.EX2 R105, R139 ;  /* 0x0000008b00697308 */ /* 0x0005f00000000800 */
[----:B------:R-:W-:Y:S01]  /*9040*/  MUFU.TANH R84, R84 ;  /* 0x0000005400547308 */ /* 0x000fe20000002400 */
[----:B--2---:R-:W-:Y:S01]  /*9050*/  FFMA.FTZ R139, R110, UR4, -R136 ;  /* 0x000000046e8b7c23 */ /* 0x004fe20008010888 */
[----:B------:R-:W-:-:S02]  /*9060*/  FMNMX.FTZ R110, R106, R89, !PT ;  /* 0x000000596a6e7209 */ /* 0x000fc40007810000 */
[----:B------:R-:W-:Y:S02]  /*9070*/  UISETP.GT.AND UP1, UPT, UR38, UR14, UPT ;  /* 0x0000000e2600728c */ /* 0x000fe4000bf24270 */
[----:B------:R-:W-:Y:S02]  /*9080*/  FMNMX.FTZ R137, R107, R110, !PT ;  /* 0x0000006e6b897209 */ /* 0x000fe40007810000 */
[----:B------:R-:W2:Y:S01]  /*9090*/  MUFU.TANH R85, R85 ;  /* 0x0000005500557308 */ /* 0x000ea20000002400 */
[----:B0-----:R-:W-:Y:S01]  /*90a0*/  FSEL R110, R80, -INF , P6 ;  /* 0xff800000506e7808 */ /* 0x001fe20003000000 */
[----:B------:R-:W-:Y:S01]  /*90b0*/  FFMA.FTZ R80, R111, UR4, -R136 ;  /* 0x000000046f507c23 */ /* 0x000fe20008010888 */
[----:B------:R-:W-:Y:S02]  /*90c0*/  FMNMX.FTZ R138, R92, R137, !PT ;  /* 0x000000895c8a7209 */ /* 0x000fe40007810000 */
[----:B-1----:R-:W-:Y:S02]  /*90d0*/  FSEL R111, R81, -INF , P5 ;  /* 0xff800000516f7808 */ /* 0x002fe40002800000 */
[----:B------:R-:W-:Y:S01]  /*90e0*/  FMNMX.FTZ R81, R93, R138, !PT ;  /* 0x0000008a5d517209 */ /* 0x000fe20007810000 */
[----:B------:R-:W0:Y:S01]  /*90f0*/  MUFU.TANH R135, R135 ;  /* 0x0000008700877308 */ /* 0x000e220000002400 */
[----:B------:R-:W-:-:S02]  /*9100*/  ISETP.GT.AND P6, PT, R90, 0x79, PT ;  /* 0x000000795a00780c */ /* 0x000fc40003fc4270 */
[----:B------:R-:W-:Y:S02]  /*9110*/  FMNMX.FTZ R138, R110, R81, !PT ;  /* 0x000000516e8a7209 */ /* 0x000fe40007810000 */
[C---:B------:R-:W-:Y:S01]  /*9120*/  ISETP.GT.AND P5, PT, R90.reuse, 0x80, PT ;  /* 0x000000805a00780c */ /* 0x040fe20003fa4270 */
[----:B------:R-:W-:Y:S02]  /*9130*/  WARPGROUP.DEPBAR.LE gsb0, 0x0 ;  /* 0x00008000000079c5 */ /* 0x000fe40000010000 */
[----:B------:R-:W-:Y:S01]  /*9140*/  WARPGROUP.ARRIVE ;  /* 0x00000000000079c5 */ /* 0x000fe20000000000 */
[----:B------:R-:W1:Y:S01]  /*9150*/  MUFU.TANH R73, R73 ;  /* 0x0000004900497308 */ /* 0x000e620000002400 */
[----:B------:R-:W-:Y:S02]  /*9160*/  FMNMX.FTZ R138, R111, R138, !PT ;  /* 0x0000008a6f8a7209 */ /* 0x000fe40007810000 */
[----:B--2---:R-:W-:Y:S02]  /*9170*/  FSEL R137, R85, -INF , P6 ;  /* 0xff80000055897808 */ /* 0x004fe40003000000 */
[----:B------:R-:W-:Y:S01]  /*9180*/  HGMMA.64x96x16.F32 R24, gdesc[UR40].tnspB, R24, gsb0 ;  /* 0x41600000281879f0 */ /* 0x000fe20008000818 */
[----:B------:R-:W-:-:S02]  /*9190*/  ISETP.GT.AND P6, PT, R90, 0x88, PT ;  /* 0x000000885a00780c */ /* 0x000fc40003fc4270 */
[----:B------:R-:W2:Y:S01]  /*91a0*/  MUFU.TANH R76, R76 ;  /* 0x0000004c004c7308 */ /* 0x000ea20000002400 */
[----:B0-----:R-:W-:Y:S02]  /*91b0*/  FSEL R135, R135, -INF , P5 ;  /* 0xff80000087877808 */ /* 0x001fe40002800000 */
[----:B------:R-:W-:-:S05]  /*91c0*/  ISETP.GT.AND P5, PT, R90, 0x89, PT ;  /* 0x000000895a00780c */ /* 0x000fca0003fa4270 */
[----:B------:R0:W-:Y:S08]  /*91d0*/  MUFU.EX2 R89, R139 ;  /* 0x0000008b00597308 */ /* 0x0001f00000000800 */
[----:B------:R-:W3:Y:S01]  /*91e0*/  MUFU.TANH R77, R77 ;  /* 0x0000004d004d7308 */ /* 0x000ee20000002400 */
[--C-:B0-----:R-:W-:Y:S01]  /*91f0*/  FFMA.FTZ R139, R119, UR4, -R136.reuse ;  /* 0x00000004778b7c23 */ /* 0x101fe20008010888 */
[----:B------:R-:W-:Y:S01]  /*9200*/  FSEL R119, R84, -INF , P4 ;  /* 0xff80000054777808 */ /* 0x000fe20002000000 */
[--C-:B------:R-:W-:Y:S01]  /*9210*/  FFMA.FTZ R84, R99, UR4, -R136.reuse ;  /* 0x0000000463547c23 */ /* 0x100fe20008010888 */
[----:B------:R-:W-:Y:S01]  /*9220*/  ISETP.GT.AND P4, PT, R90, 0x81, PT ;  /* 0x000000815a00780c */ /* 0x000fe20003f84270 */
[----:B------:R-:W-:Y:S01]  /*9230*/  FFMA.FTZ R99, R78, UR4, -R136 ;  /* 0x000000044e637c23 */ /* 0x000fe20008010888 */
[----:B------:R-:W-:-:S02]  /*9240*/  FMNMX.FTZ R138, R119, R138, !PT ;  /* 0x0000008a778a7209 */ /* 0x000fc40007810000 */
[----:B------:R2:W-:Y:S02]  /*9250*/  MUFU.EX2 R81, R139 ;  /* 0x0000008b00517308 */ /* 0x0005e40000000800 */
[----:B------:R-:W-:Y:S02]  /*9260*/  FMNMX.FTZ R90, R137, R138, !PT ;  /* 0x0000008a895a7209 */ /* 0x000fe40007810000 */
[----:B-1----:R-:W-:Y:S01]  /*9270*/  FSEL R138, R73, -INF , P4 ;  /* 0xff800000498a7808 */ /* 0x002fe20002000000 */
[--C-:B------:R-:W-:Y:S01]  /*9280*/  FFMA.FTZ R73, R102, UR4, -R136.reuse ;  /* 0x0000000466497c23 */ /* 0x100fe20008010888 */
[----:B------:R-:W-:Y:S01]  /*9290*/  FMNMX.FTZ R85, R135, R90, !PT ;  /* 0x0000005a87557209 */ /* 0x000fe20007810000 */
[--C-:B------:R-:W-:Y:S01]  /*92a0*/  FFMA.FTZ R102, R74, UR4, -R136.reuse ;  /* 0x000000044a667c23 */ /* 0x100fe20008010888 */
[--C-:B------:R-:W-:Y:S01]  /*92b0*/  FFMA.FTZ R90, R134, UR4, -R136.reuse ;  /* 0x00000004865a7c23 */ /* 0x100fe20008010888 */
[----:B--2---:R-:W-:Y:S01]  /*92c0*/  FSEL R139, R76, -INF , P6 ;  /* 0xff8000004c8b7808 */ /* 0x004fe20003000000 */
[----:B------:R-:W-:Y:S01]  /*92d0*/  MUFU.EX2 R9, R9 ;  /* 0x0000000900097308 */ /* 0x000fe20000000800 */
[----:B------:R-:W-:Y:S01]  /*92e0*/  FMNMX.FTZ R76, R138, R85, !PT ;  /* 0x000000558a4c7209 */ /* 0x000fe20007810000 */
[--C-:B------:R-:W-:Y:S01]  /*92f0*/  FFMA.FTZ R85, R103, UR4, -R136.reuse ;  /* 0x0000000467557c23 */ /* 0x100fe20008010888 */
[----:B---3--:R-:W-:Y:S01]  /*9300*/  FSEL R140, R77, -INF , P5 ;  /* 0xff8000004d8c7808 */ /* 0x008fe20002800000 */
[----:B------:R-:W-:Y:S01]  /*9310*/  FFMA.FTZ R103, R79, UR4, -R136 ;  /* 0x000000044f677c23 */ /* 0x000fe20008010888 */
[----:B------:R-:W-:-:S02]  /*9320*/  FMNMX.FTZ R77, R139, R76, !PT ;  /* 0x0000004c8b4d7209 */ /* 0x000fc40007810000 */
[----:B------:R-:W-:Y:S01]  /*9330*/  ISETP.GE.U32.AND P4, PT, R143, 0x180, PT ;  /* 0x000001808f00780c */ /* 0x000fe20003f86070 */
[----:B------:R-:W-:Y:S01]  /*9340*/  MUFU.EX2 R10, R10 ;  /* 0x0000000a000a7308 */ /* 0x000fe20000000800 */
[----:B------:R-:W-:-:S05]  /*9350*/  FMNMX.FTZ R76, R140, R77, !PT ;  /* 0x0000004d8c4c7209 */ /* 0x000fca0007810000 */
[----:B------:R-:W0:Y:S02]  /*9360*/  SHFL.BFLY PT, R77, R76, 0x2, 0x1f ;  /* 0x0c401f004c4d7f89 */ /* 0x000e2400000e0000 */
[----:B------:R-:W-:Y:S08]  /*9370*/  MUFU.EX2 R13, R13 ;  /* 0x0000000d000d7308 */ /* 0x000ff00000000800 */
[----:B------:R-:W-:Y:S08]  /*9380*/  MUFU.EX2 R15, R15 ;  /* 0x0000000f000f7308 */ /* 0x000ff00000000800 */
[----:B------:R-:W-:Y:S01]  /*9390*/  MUFU.EX2 R21, R21 ;  /* 0x0000001500157308 */ /* 0x000fe20000000800 */
[----:B0-----:R-:W-:-:S07]  /*93a0*/  FMNMX.FTZ R77, R76, R77, !PT ;  /* 0x0000004d4c4d7209 */ /* 0x001fce0007810000 */
[----:B------:R-:W-:Y:S01]  /*93b0*/  MUFU.EX2 R129, R129 ;  /* 0x0000008100817308 */ /* 0x000fe20000000800 */
[----:B------:R-:W0:Y:S07]  /*93c0*/  SHFL.BFLY PT, R76, R77, 0x1, 0x1f ;  /* 0x0c201f004d4c7f89 */ /* 0x000e2e00000e0000 */
[----:B------:R-:W-:Y:S08]  /*93d0*/  MUFU.EX2 R122, R122 ;  /* 0x0000007a007a7308 */ /* 0x000ff00000000800 */
[----:B------:R-:W-:Y:S08]  /*93e0*/  MUFU.EX2 R114, R114 ;  /* 0x0000007200727308 */ /* 0x000ff00000000800 */
[----:B------:R-:W-:Y:S01]  /*93f0*/  MUFU.EX2 R108, R108 ;  /* 0x0000006c006c7308 */ /* 0x000fe20000000800 */
[----:B------:R-:W-:-:S02]  /*9400*/  WARPGROUP.DEPBAR.LE gsb0, 0x0 ;  /* 0x00008000000079c5 */ /* 0x000fc40000010000 */
[----:B------:R-:W-:Y:S01]  /*9410*/  WARPGROUP.ARRIVE ;  /* 0x00000000000079c5 */ /* 0x000fe20000000000 */
[----:B0-----:R-:W-:-:S04]  /*9420*/  FMNMX.FTZ R74, R77, R76, !PT ;  /* 0x0000004c4d4a7209 */ /* 0x001fc80007810000 */
[C---:B------:R-:W-:Y:S01]  /*9430*/  FSETP.NEU.FTZ.AND P5, PT, R74.reuse, -INF , PT ;  /* 0xff8000004a00780b */ /* 0x040fe20003fbd000 */
[----:B------:R-:W-:Y:S01]  /*9440*/  HGMMA.64x96x16.F32 R24, gdesc[UR32].tnspB, R24, gsb0 ;  /* 0x41600000201879f0 */ /* 0x000fe20008000818 */
[----:B------:R-:W-:Y:S01]  /*9450*/  UIADD3 UR32, UR10, 0xc00, URZ ;  /* 0x00000c000a207890 */ /* 0x000fe2000fffe03f */
[C---:B------:R-:W-:Y:S01]  /*9460*/  FMUL.FTZ R134, R74.reuse, UR4 ;  /* 0x000000044a867c20 */ /* 0x040fe20008410000 */
[----:B------:R-:W-:Y:S01]  /*9470*/  UIADD3 UR34, UR11, 0x200, URZ ;  /* 0x000002000b227890 */ /* 0x000fe2000fffe03f */
[----:B------:R-:W-:Y:S01]  /*9480*/  FSEL R77, R74, RZ, P5 ;  /* 0x000000ff4a4d7208 */ /* 0x000fe20002800000 */
[----:B------:R-:W-:Y:S01]  /*9490*/  UMOV UR33, 0xc0000010 ;  /* 0xc000001000217882 */ /* 0x000fe20000000000 */
[----:B------:R-:W-:Y:S01]  /*94a0*/  UMOV UR35, 0x80000020 ;  /* 0x8000002000237882 */ /* 0x000fe20000000000 */
[----:B------:R-:W-:Y:S01]  /*94b0*/  FSEL R134, R134, RZ, P5 ;  /* 0x000000ff86867208 */ /* 0x000fe20002800000 */
[----:B------:R-:W-:Y:S01]  /*94c0*/  MUFU.EX2 R96, R96 ;  /* 0x0000006000607308 */ /* 0x000fe20000000800 */
[----:B------:R-:W-:Y:S01]  /*94d0*/  FADD.FTZ R77, -R77, R4 ;  /* 0x000000044d4d7221 */ /* 0x000fe20000010100 */
[----:B------:R-:W-:-:S02]  /*94e0*/  UIADD3 UR10, UR38, -0x1, URZ ;  /* 0xffffffff260a7890 */ /* 0x000fc4000fffe03f */
[--C-:B------:R-:W-:Y:S01]  /*94f0*/  FFMA.FTZ R76, R7, UR4, -R134.reuse ;  /* 0x00000004074c7c23 */ /* 0x100fe20008010886 */
[--C-:B------:R-:W-:Y:S01]  /*9500*/  FFMA.FTZ R7, R8, UR4, -R134.reuse ;  /* 0x0000000408077c23 */ /* 0x100fe20008010886 */
[--C-:B------:R-:W-:Y:S01]  /*9510*/  FFMA.FTZ R8, R12, UR4, -R134.reuse ;  /* 0x000000040c087c23 */ /* 0x100fe20008010886 */
[----:B------:R-:W-:Y:S02]  /*9520*/  VIADD R12, R142, 0x9 ;  /* 0x000000098e0c7836 */ /* 0x000fe40000000000 */
[----:B------:R-:W-:Y:S01]  /*9530*/  FMUL.FTZ R77, R77, UR4 ;  /* 0x000000044d4d7c20 */ /* 0x000fe20008410000 */
[--C-:B------:R-:W-:Y:S01]  /*9540*/  FFMA.FTZ R78, R98, UR4, -R134.reuse ;  /* 0x00000004624e7c23 */ /* 0x100fe20008010886 */
[----:B------:R-:W-:Y:S01]  /*9550*/  MUFU.EX2 R76, R76 ;  /* 0x0000004c004c7308 */ /* 0x000fe20000000800 */
[--C-:B------:R-:W-:Y:S01]  /*9560*/  FFMA.FTZ R136, R14, UR4, -R134.reuse ;  /* 0x000000040e887c23 */ /* 0x100fe20008010886 */
[----:B------:R-:W-:Y:S01]  /*9570*/  SEL R79, R12, 0x9, !P4 ;  /* 0x000000090c4f7807 */ /* 0x000fe20006000000 */
[--C-:B------:R-:W-:Y:S01]  /*9580*/  FFMA.FTZ R12, R104, UR4, -R134.reuse ;  /* 0x00000004680c7c23 */ /* 0x100fe20008010886 */
[----:B------:R-:W-:Y:S01]  /*9590*/  FSEL R104, R72, RZ, P3 ;  /* 0x000000ff48687208 */ /* 0x000fe20001800000 */
[--C-:B------:R-:W-:Y:S01]  /*95a0*/  FFMA.FTZ R141, R20, UR4, -R134.reuse ;  /* 0x00000004148d7c23 */ /* 0x100fe20008010886 */
[--C-:B------:R-:W-:Y:S01]  /*95b0*/  FFMA.FTZ R131, R131, UR4, -R134.reuse ;  /* 0x0000000483837c23 */ /* 0x100fe20008010886 */
[----:B------:R-:W-:Y:S01]  /*95c0*/  FFMA.FTZ R98, R123, UR4, -R134 ;  /* 0x000000047b627c23 */ /* 0x000fe20008010886 */
[----:B------:R-:W-:Y:S01]  /*95d0*/  MUFU.EX2 R7, R7 ;  /* 0x0000000700077308 */ /* 0x000fe20000000800 */
[----:B------:R-:W-:Y:S01]  /*95e0*/  FADD.FTZ R5, -R104, R5 ;  /* 0x0000000568057221 */ /* 0x000fe20000010100 */
[----:B------:R-:W-:-:S02]  /*95f0*/  IMAD.U32 R104, RZ, RZ, UR36 ;  /* 0x00000024ff687e24 */ /* 0x000fc4000f8e00ff */
[--C-:B------:R-:W-:Y:S01]  /*9600*/  FFMA.FTZ R123, R125, UR4, -R134.reuse ;  /* 0x000000047d7b7c23 */ /* 0x100fe20008010886 */
[--C-:B------:R-:W-:Y:S01]  /*9610*/  FFMA.FTZ R130, R130, UR4, -R134.reuse ;  /* 0x0000000482827c23 */ /* 0x100fe20008010886 */
[----:B------:R-:W-:Y:S01]  /*9620*/  FMUL.FTZ R4, R5, UR4 ;  /* 0x0000000405047c20 */ /* 0x000fe20008410000 */
[--C-:B------:R-:W-:Y:S01]  /*9630*/  FFMA.FTZ R125, R126, UR4, -R134.reuse ;  /* 0x000000047e7d7c23 */ /* 0x100fe20008010886 */
[----:B------:R-:W-:Y:S01]  /*9640*/  @!P1 LEA R104, R104, UR37, 0x3 ;  /* 0x0000002568689c11 */ /* 0x000fe2000f8e18ff */
[----:B------:R-:W-:Y:S01]  /*9650*/  MUFU.EX2 R78, R78 ;  /* 0x0000004e004e7308 */ /* 0x000fe20000000800 */
[--C-:B------:R-:W-:Y:S01]  /*9660*/  FFMA.FTZ R120, R120, UR4, -R134.reuse ;  /* 0x0000000478787c23 */ /* 0x100fe20008010886 */
[--C-:B------:R-:W-:Y:S01]  /*9670*/  FFMA.FTZ R132, R132, UR4, -R134.reuse ;  /* 0x0000000484847c23 */ /* 0x100fe20008010886 */
[--C-:B------:R-:W-:Y:S01]  /*9680*/  FFMA.FTZ R20, R112, UR4, -R134.reuse ;  /* 0x0000000470147c23 */ /* 0x100fe20008010886 */
[----:B------:R-:W-:Y:S02]  /*9690*/  @!P1 VIADD R5, R104, 0x31c40 ;  /* 0x00031c4068059836 */ /* 0x000fe40000000000 */
[--C-:B------:R-:W-:Y:S01]  /*96a0*/  FFMA.FTZ R14, R115, UR4, -R134.reuse ;  /* 0x00000004730e7c23 */ /* 0x100fe20008010886 */
[--C-:B------:R-:W-:Y:S01]  /*96b0*/  FFMA.FTZ R112, R116, UR4, -R134.reuse ;  /* 0x0000000474707c23 */ /* 0x100fe20008010886 */
[--C-:B------:R-:W-:Y:S01]  /*96c0*/  FFMA.FTZ R115, R127, UR4, -R134.reuse ;  /* 0x000000047f737c23 */ /* 0x100fe20008010886 */
[----:B------:R-:W0:Y:S01]  /*96d0*/  MUFU.EX2 R4, R4 ;  /* 0x0000000400047308 */ /* 0x000e220000000800 */
[----:B------:R-:W-:Y:S01]  /*96e0*/  @!P1 PRMT R5, RZ, 0x654, R5 ;  /* 0x00000654ff059816 */ /* 0x000fe20000000005 */
        /* <DEDUP_REMOVED lines=12> */
[----:B------:R-:W-:Y:S01]  /*97b0*/  FFMA.FTZ R139, R139, UR4, -R134 ;  /* 0x000000048b8b7c23 */ /* 0x000fe20008010886 */
[----:B------:R-:W-:Y:S01]  /*97c0*/  PLOP3.LUT P3, PT, PT, PT, UP1, 0x80, 0x0 ;  /* 0x000000000000781c */ /* 0x000fe20003f6f018 */
[----:B------:R-:W-:Y:S01]  /*97d0*/  MUFU.EX2 R136, R136 ;  /* 0x0000008800887308 */ /* 0x000fe20000000800 */
[----:B------:R-:W-:-:S07]  /*97e0*/  UMOV UR38, UR10 ;  /* 0x0000000a00267c82 */ /* 0x000fce0008000000 */
        /* <DEDUP_REMOVED lines=26> */
[----:B-1----:R-:W-:Y:S01]  /*9990*/  IMAD.U32 R79, RZ, RZ, UR7 ;  /* 0x00000007ff4f7e24 */ /* 0x002fe2000f8e00ff */
[----:B------:R-:W-:Y:S01]  /*99a0*/  UMOV UR7, UR36 ;  /* 0x0000002400077c82 */ /* 0x000fe20008000000 */
[-C--:B0-----:R-:W-:Y:S01]  /*99b0*/  FMUL.FTZ R26, R26, R4.reuse ;  /* 0x000000041a1a7220 */ /* 0x081fe20000410000 */
[-C--:B------:R-:W-:Y:S01]  /*99c0*/  FMUL.FTZ R27, R27, R4.reuse ;  /* 0x000000041b1b7220 */ /* 0x080fe20000410000 */
[-C--:B------:R-:W-:Y:S01]  /*99d0*/  FMUL.FTZ R30, R30, R4.reuse ;  /* 0x000000041e1e7220 */ /* 0x080fe20000410000 */
[----:B------:R-:W-:Y:S01]  /*99e0*/  @!P1 LEA R79, R79, UR37, 0x3 ;  /* 0x000000254f4f9c11 */ /* 0x000fe2000f8e18ff */
[-C--:B------:R-:W-:Y:S01]  /*99f0*/  FMUL.FTZ R31, R31, R4.reuse ;  /* 0x000000041f1f7220 */ /* 0x080fe20000410000 */
[----:B--2---:R0:W1:Y:S01]  /*9a00*/  MUFU.EX2 R5, R77 ;  /* 0x0000004d00057308 */ /* 0x0040620000000800 */
[-C--:B------:R-:W-:Y:S01]  /*9a10*/  FMUL.FTZ R34, R34, R4.reuse ;  /* 0x0000000422227220 */ /* 0x080fe20000410000 */
[----:B------:R-:W-:Y:S01]  /*9a20*/  FMUL.FTZ R35, R35, R4 ;  /* 0x0000000423237220 */ /* 0x000fe20000410000 */
[----:B------:R-:W-:-:S02]  /*9a30*/  @!P1 VIADD R79, R79, 0x31c60 ;  /* 0x00031c604f4f9836 */ /* 0x000fc40000000000 */
[-C--:B------:R-:W-:Y:S01]  /*9a40*/  FMUL.FTZ R38, R38, R4.reuse ;  /* 0x0000000426267220 */ /* 0x080fe20000410000 */
[-C--:B------:R-:W-:Y:S01]  /*9a50*/  FMUL.FTZ R39, R39, R4.reuse ;  /* 0x0000000427277220 */ /* 0x080fe20000410000 */
[-C--:B------:R-:W-:Y:S01]  /*9a60*/  FMUL.FTZ R42, R42, R4.reuse ;  /* 0x000000042a2a7220 */ /* 0x080fe20000410000 */
[----:B------:R-:W-:Y:S01]  /*9a70*/  FMUL.FTZ R43, R43, R4 ;  /* 0x000000042b2b7220 */ /* 0x000fe20000410000 */
[----:B------:R-:W-:Y:S01]  /*9a80*/  @!P1 PRMT R79, RZ, 0x654, R79 ;  /* 0x00000654ff4f9816 */ /* 0x000fe2000000004f */
[----:B0-----:R-:W-:Y:S01]  /*9a90*/  FFMA.FTZ R77, R4, R0, R9 ;  /* 0x00000000044d7223 */ /* 0x001fe20000010009 */
[----:B------:R-:W-:Y:S01]  /*9aa0*/  MUFU.EX2 R85, R85 ;  /* 0x0000005500557308 */ /* 0x000fe20000000800 */
[-C--:B------:R-:W-:Y:S01]  /*9ab0*/  FMUL.FTZ R46, R46, R4.reuse ;  /* 0x000000042e2e7220 */ /* 0x080fe20000410000 */
[----:B------:R0:W-:Y:S01]  /*9ac0*/  @!P1 SYNCS.ARRIVE.TRANS64.RED.A1T0 RZ, [R79+URZ], RZ ;  /* 0x000000ff4fff99a7 */ /* 0x0001e2000810043f */
[C---:B------:R-:W-:Y:S01]  /*9ad0*/  FADD.FTZ R126, R10.reuse, R77 ;  /* 0x0000004d0a7e7221 */ /* 0x040fe20000010000 */
[----:B------:R-:W-:Y:S01]  /*9ae0*/  F2FP.F16.F32.PACK_AB R77, R10, R9 ;  /* 0x000000090a4d723e */ /* 0x000fe200000000ff */
[-C--:B------:R-:W-:Y:S01]  /*9af0*/  FMUL.FTZ R47, R47, R4.reuse ;  /* 0x000000042f2f7220 */ /* 0x080fe20000410000 */
[----:B------:R-:W-:Y:S01]  /*9b00*/  FMUL.FTZ R50, R50, R4 ;  /* 0x0000000432327220 */ /* 0x000fe20000410000 */
[----:B-1----:R-:W-:Y:S01]  /*9b10*/  FFMA.FTZ R104, R5, R3, R76 ;  /* 0x0000000305687223 */ /* 0x002fe2000001004c */
[----:B------:R-:W-:Y:S01]  /*9b20*/  FADD.FTZ R126, R13, R126 ;  /* 0x0000007e0d7e7221 */ /* 0x000fe20000010000 */
[C---:B------:R-:W-:Y:S01]  /*9b30*/  F2FP.F16.F32.PACK_AB R76, R7.reuse, R76 ;  /* 0x0000004c074c723e */ /* 0x040fe200000000ff */
[----:B------:R-:W-:Y:S01]  /*9b40*/  FFMA.FTZ R3, R118, UR4, -R134 ;  /* 0x0000000476037c23 */ /* 0x000fe20008010886 */
[----:B0-----:R-:W-:Y:S01]  /*9b50*/  FADD.FTZ R79, R7, R104 ;  /* 0x00000068074f7221 */ /* 0x001fe20000010000 */
[----:B------:R-:W-:Y:S01]  /*9b60*/  FADD.FTZ R10, R15, R126 ;  /* 0x0000007e0f0a7221 */ /* 0x000fe20000010000 */
[----:B------:R-:W0:Y:S01]  /*9b70*/  MUFU.EX2 R0, R117 ;  /* 0x0000007500007308 */ /* 0x000e220000000800 */
[----:B------:R-:W-:Y:S01]  /*9b80*/  FFMA.FTZ R7, R97, UR4, -R134 ;  /* 0x0000000461077c23 */ /* 0x000fe20008010886 */
[----:B------:R-:W-:Y:S01]  /*9b90*/  FADD.FTZ R9, R78, R79 ;  /* 0x0000004f4e097221 */ /* 0x000fe20000010000 */
[C---:B------:R-:W-:Y:S01]  /*9ba0*/  F2FP.F16.F32.PACK_AB R78, R8.reuse, R78 ;  /* 0x0000004e084e723e */ /* 0x040fe200000000ff */
[----:B------:R-:W-:Y:S01]  /*9bb0*/  FADD.FTZ R10, R21, R10 ;  /* 0x0000000a150a7221 */ /* 0x000fe20000010000 */
[----:B------:R-:W-:Y:S01]  /*9bc0*/  F2FP.F16.F32.PACK_AB R79, R15, R13 ;  /* 0x0000000d0f4f723e */ /* 0x000fe200000000ff */
[----:B------:R-:W-:Y:S01]  /*9bd0*/  FADD.FTZ R9, R8, R9 ;  /* 0x0000000908097221 */ /* 0x000fe20000010000 */
[----:B------:R-:W-:Y:S01]  /*9be0*/  FFMA.FTZ R13, R93, UR4, -R134 ;  /* 0x000000045d0d7c23 */ /* 0x000fe20008010886 */
[----:B------:R-:W-:Y:S01]  /*9bf0*/  FADD.FTZ R10, R11, R10 ;  /* 0x0000000a0b0a7221 */ /* 0x000fe20000010000 */
[----:B------:R-:W-:Y:S01]  /*9c00*/  FFMA.FTZ R15, R101, UR4, -R134 ;  /* 0x00000004650f7c23 */ /* 0x000fe20008010886 */
[----:B------:R-:W-:Y:S01]  /*9c10*/  FADD.FTZ R8, R136, R9 ;  /* 0x0000000988087221 */ /* 0x000fe20000010000 */
[----:B------:R1:W-:Y:S01]  /*9c20*/  STSM.16.M88.4 [R2+0x24300], R76 ;  /* 0x0243004c02007844 */ /* 0x0003e20000000200 */
[----:B------:R-:W-:Y:S01]  /*9c30*/  FADD.FTZ R93, R129, R10 ;  /* 0x0000000a815d7221 */ /* 0x000fe20000010000 */
[----:B------:R-:W2:Y:S01]  /*9c40*/  MUFU.EX2 R3, R3 ;  /* 0x0000000300037308 */ /* 0x000ea20000000800 */
[----:B------:R-:W-:Y:S01]  /*9c50*/  FADD.FTZ R8, R141, R8 ;  /* 0x000000088d087221 */ /* 0x000fe20000010000 */
[--C-:B------:R-:W-:Y:S01]  /*9c60*/  FFMA.FTZ R97, R92, UR4, -R134.reuse ;  /* 0x000000045c617c23 */ /* 0x100fe20008010886 */
[----:B------:R-:W-:Y:S01]  /*9c70*/  FADD.FTZ R93, R128, R93 ;  /* 0x0000005d805d7221 */ /* 0x000fe20000010000 */
[----:B------:R-:W-:Y:S01]  /*9c80*/  FFMA.FTZ R134, R140, UR4, -R134 ;  /* 0x000000048c867c23 */ /* 0x000fe20008010886 */
[----:B------:R-:W-:Y:S01]  /*9c90*/  FADD.FTZ R9, R131, R8 ;  /* 0x0000000883097221 */ /* 0x000fe20000010000 */
[-C--:B------:R-:W-:Y:S01]  /*9ca0*/  FMUL.FTZ R24, R24, R5.reuse ;  /* 0x0000000518187220 */ /* 0x080fe20000410000 */
[----:B------:R-:W-:Y:S01]  /*9cb0*/  FADD.FTZ R8, R122, R93 ;  /* 0x0000005d7a087221 */ /* 0x000fe20000010000 */
[----:B------:R-:W3:Y:S01]  /*9cc0*/  MUFU.EX2 R7, R7 ;  /* 0x0000000700077308 */ /* 0x000ee20000000800 */
[----:B------:R-:W-:Y:S01]  /*9cd0*/  FADD.FTZ R9, R130, R9 ;  /* 0x0000000982097221 */ /* 0x000fe20000010000 */
[-C--:B------:R-:W-:Y:S01]  /*9ce0*/  FMUL.FTZ R25, R25, R5.reuse ;  /* 0x0000000519197220 */ /* 0x080fe20000410000 */
[C---:B------:R-:W-:Y:S01]  /*9cf0*/  FADD.FTZ R101, R121.reuse, R8 ;  /* 0x0000000879657221 */ /* 0x040fe20000010000 */
[----:B------:R-:W-:Y:S01]  /*9d00*/  F2FP.F16.F32.PACK_AB R121, R121, R122 ;  /* 0x0000007a7979723e */ /* 0x000fe200000000ff */
[----:B------:R-:W-:Y:S01]  /*9d10*/  FADD.FTZ R9, R120, R9 ;  /* 0x0000000978097221 */ /* 0x000fe20000010000 */
[----:B------:R-:W-:Y:S01]  /*9d20*/  F2FP.F16.F32.PACK_AB R122, R123, R98 ;  /* 0x000000627b7a723e */ /* 0x000fe200000000ff */
[----:B------:R-:W-:Y:S01]  /*9d30*/  FADD.FTZ R10, R124, R101 ;  /* 0x000000657c0a7221 */ /* 0x000fe20000010000 */
[----:B------:R-:W4:Y:S01]  /*9d40*/  MUFU.EX2 R15, R15 ;  /* 0x0000000f000f7308 */ /* 0x000f220000000800 */
[C---:B------:R-:W-:Y:S01]  /*9d50*/  FADD.FTZ R9, R132.reuse, R9 ;  /* 0x0000000984097221 */ /* 0x040fe20000010000 */
[----:B------:R-:W-:Y:S01]  /*9d60*/  F2FP.F16.F32.PACK_AB R120, R132, R120 ;  /* 0x000000788478723e */ /* 0x000fe200000000ff */
[----:B------:R-:W-:Y:S01]  /*9d70*/  FADD.FTZ R101, R113, R10 ;  /* 0x0000000a71657221 */ /* 0x000fe20000010000 */
[-C--:B------:R-:W-:Y:S01]  /*9d80*/  FMUL.FTZ R28, R28, R5.reuse ;  /* 0x000000051c1c7220 */ /* 0x080fe20000410000 */
[----:B------:R-:W-:Y:S01]  /*9d90*/  FADD.FTZ R8, R98, R9 ;  /* 0x0000000962087221 */ /* 0x000fe20000010000 */
[----:B------:R-:W-:Y:S01]  /*9da0*/  FMUL.FTZ R29, R29, R5 ;  /* 0x000000051d1d7220 */ /* 0x000fe20000410000 */
[----:B------:R-:W-:Y:S01]  /*9db0*/  FADD.FTZ R104, R114, R101 ;  /* 0x0000006572687221 */ /* 0x000fe20000010000 */
[----:B------:R5:W-:Y:S01]  /*9dc0*/  MUFU.EX2 R92, R106 ;  /* 0x0000006a005c7308 */ /* 0x000be20000000800 */
[----:B------:R-:W-:Y:S01]  /*9dd0*/  FADD.FTZ R9, R123, R8 ;  /* 0x000000087b097221 */ /* 0x000fe20000010000 */
[----:B------:R-:W-:Y:S01]  /*9de0*/  F2FP.F16.F32.PACK_AB R8, R141, R136 ;  /* 0x000000888d08723e */ /* 0x000fe200000000ff */
[----:B------:R-:W-:Y:S01]  /*9df0*/  FADD.FTZ R101, R105, R104 ;  /* 0x0000006869657221 */ /* 0x000fe20000010000 */
[----:B------:R-:W-:Y:S01]  /*9e00*/  F2FP.F16.F32.PACK_AB R123, R113, R124 ;  /* 0x0000007c717b723e */ /* 0x000fe200000000ff */
[----:B------:R-:W-:Y:S01]  /*9e10*/  FADD.FTZ R10, R20, R9 ;  /* 0x00000009140a7221 */ /* 0x000fe20000010000 */
[----:B------:R-:W-:Y:S01]  /*9e20*/  F2FP.F16.F32.PACK_AB R9, R11, R21 ;  /* 0x000000150b09723e */ /* 0x000fe200000000ff */
[----:B------:R-:W-:Y:S01]  /*9e30*/  FADD.FTZ R101, R108, R101 ;  /* 0x000000656c657221 */ /* 0x000fe20000010000 */
[----:B------:R0:W-:Y:S01]  /*9e40*/  MUFU.EX2 R21, R13 ;  /* 0x0000000d00157308 */ /* 0x0001e20000000800 */
[----:B------:R-:W-:Y:S01]  /*9e50*/  FADD.FTZ R11, R125, R10 ;  /* 0x0000000a7d0b7221 */ /* 0x000fe20000010000 */
[----:B-----5:R-:W-:Y:S01]  /*9e60*/  F2FP.F16.F32.PACK_AB R106, R112, R14 ;  /* 0x0000000e706a723e */ /* 0x020fe200000000ff */
[----:B-1----:R-:W-:Y:S01]  /*9e70*/  FADD.FTZ R76, R96, R101 ;  /* 0x00000065604c7221 */ /* 0x002fe20000010000 */
[----:B------:R-:W-:Y:S01]  /*9e80*/  F2FP.F16.F32.PACK_AB R10, R130, R131 ;  /* 0x00000083820a723e */ /* 0x000fe200000000ff */
[----:B------:R-:W-:Y:S01]  /*9e90*/  FADD.FTZ R77, R14, R11 ;  /* 0x0000000b0e4d7221 */ /* 0x000fe20000010000 */
[----:B------:R-:W-:Y:S01]  /*9ea0*/  F2FP.F16.F32.PACK_AB R11, R128, R129 ;  /* 0x00000081800b723e */ /* 0x000fe200000000ff */
[-C--:B------:R-:W-:Y:S01]  /*9eb0*/  FMUL.FTZ R32, R32, R5.reuse ;  /* 0x0000000520207220 */ /* 0x080fe20000410000 */
[----:B------:R-:W-:Y:S01]  /*9ec0*/  MUFU.EX2 R90, R90 ;  /* 0x0000005a005a7308 */ /* 0x000fe20000000800 */
[----:B------:R-:W-:Y:S01]  /*9ed0*/  FADD.FTZ R77, R112, R77 ;  /* 0x0000004d704d7221 */ /* 0x000fe20000010000 */
[----:B0-----:R-:W-:Y:S01]  /*9ee0*/  FADD.FTZ R13, R91, R76 ;  /* 0x0000004c5b0d7221 */ /* 0x001fe20000010000 */
[----:B------:R0:W-:Y:S01]  /*9ef0*/  STSM.16.M88.4 [R2+0x25b00], R8 ;  /* 0x025b000802007844 */ /* 0x0001e20000000200 */
[----:B------:R-:W-:Y:S01]  /*9f00*/  F2FP.F16.F32.PACK_AB R105, R105, R114 ;  /* 0x000000726969723e */ /* 0x000fe200000000ff */
[----:B------:R-:W-:Y:S01]  /*9f10*/  FADD.FTZ R104, R12, R77 ;  /* 0x0000004d0c687221 */ /* 0x000fe20000010000 */
[-C--:B------:R-:W-:Y:S01]  /*9f20*/  FMUL.FTZ R33, R33, R5.reuse ;  /* 0x0000000521217220 */ /* 0x080fe20000410000 */
[----:B------:R-:W-:Y:S01]  /*9f30*/  STSM.16.M88.4 [R2+0x27300], R120 ;  /* 0x0273007802007844 */ /* 0x000fe20000000200 */
[----:B------:R1:W5:Y:S01]  /*9f40*/  MUFU.EX2 R93, R107 ;  /* 0x0000006b005d7308 */ /* 0x0003620000000800 */
[----:B------:R-:W-:Y:S01]  /*9f50*/  FADD.FTZ R77, R115, R104 ;  /* 0x00000068734d7221 */ /* 0x000fe20000010000 */
[----:B------:R-:W-:Y:S01]  /*9f60*/  F2FP.F16.F32.PACK_AB R104, R125, R20 ;  /* 0x000000147d68723e */ /* 0x000fe200000000ff */
[----:B------:R-:W-:Y:S01]  /*9f70*/  FADD.FTZ R20, R88, R13 ;  /* 0x0000000d58147221 */ /* 0x000fe20000010000 */
[-C--:B------:R-:W-:Y:S01]  /*9f80*/  FMUL.FTZ R36, R36, R5.reuse ;  /* 0x0000000524247220 */ /* 0x080fe20000410000 */
[----:B------:R-:W-:Y:S01]  /*9f90*/  FADD.FTZ R76, R116, R77 ;  /* 0x0000004d744c7221 */ /* 0x000fe20000010000 */
[----:B------:R-:W-:Y:S01]  /*9fa0*/  FMUL.FTZ R37, R37, R5 ;  /* 0x0000000525257220 */ /* 0x000fe20000410000 */
[----:B------:R-:W-:Y:S01]  /*9fb0*/  FADD.FTZ R13, R89, R20 ;  /* 0x00000014590d7221 */ /* 0x000fe20000010000 */
[----:B------:R-:W5:Y:S01]  /*9fc0*/  MUFU.EX2 R94, R94 ;  /* 0x0000005e005e7308 */ /* 0x000f620000000800 */
[----:B------:R-:W-:Y:S01]  /*9fd0*/  FADD.FTZ R77, R109, R76 ;  /* 0x0000004c6d4d7221 */ /* 0x000fe20000010000 */
[----:B-1----:R-:W-:Y:S01]  /*9fe0*/  F2FP.F16.F32.PACK_AB R107, R96, R108 ;  /* 0x0000006c606b723e */ /* 0x002fe200000000ff */
[----:B------:R-:W-:Y:S01]  /*9ff0*/  FADD.FTZ R14, R80, R13 ;  /* 0x0000000d500e7221 */ /* 0x000fe20000010000 */
[----:B0-----:R-:W-:Y:S01]  /*a000*/  F2FP.F16.F32.PACK_AB R8, R115, R12 ;  /* 0x0000000c7308723e */ /* 0x001fe200000000ff */
[----:B------:R-:W-:Y:S01]  /*a010*/  FADD.FTZ R20, R0, R77 ;  /* 0x0000004d00147221 */ /* 0x000fe20000010000 */
[----:B--2---:R-:W-:Y:S01]  /*a020*/  F2FP.F16.F32.PACK_AB R12, R3, R0 ;  /* 0x00000000030c723e */ /* 0x004fe200000000ff */
[----:B------:R-:W-:Y:S01]  /*a030*/  FADD.FTZ R13, R81, R14 ;  /* 0x0000000e510d7221 */ /* 0x000fe20000010000 */
[----:B------:R-:W0:Y:S01]  /*a040*/  MUFU.EX2 R78, R97 ;  /* 0x00000061004e7308 */ /* 0x000e220000000800 */
[----:B------:R-:W-:Y:S01]  /*a050*/  FADD.FTZ R14, R3, R20 ;  /* 0x00000014030e7221 */ /* 0x000fe20000010000 */
[----:B------:R-:W-:Y:S01]  /*a060*/  F2FP.F16.F32.PACK_AB R9, R88, R91 ;  /* 0x0000005b5809723e */ /* 0x000fe200000000ff */
[----:B------:R-:W-:Y:S01]  /*a070*/  FADD.FTZ R76, R84, R13 ;  /* 0x0000000d544c7221 */ /* 0x000fe20000010000 */
[----:B------:R-:W-:Y:S01]  /*a080*/  F2FP.F16.F32.PACK_AB R10, R109, R116 ;  /* 0x000000746d0a723e */ /* 0x000fe200000000ff */
[----:B---3--:R-:W-:Y:S01]  /*a090*/  FADD.FTZ R14, R7, R14 ;  /* 0x0000000e070e7221 */ /* 0x008fe20000010000 */
[----:B------:R-:W-:Y:S01]  /*a0a0*/  STSM.16.M88.4 [R2+0x28b00], R104 ;  /* 0x028b006802007844 */ /* 0x000fe20000000200 */
[----:B------:R-:W-:Y:S01]  /*a0b0*/  FADD.FTZ R76, R73, R76 ;  /* 0x0000004c494c7221 */ /* 0x000fe20000010000 */
[----:B------:R-:W1:Y:S01]  /*a0c0*/  MUFU.EX2 R82, R82 ;  /* 0x0000005200527308 */ /* 0x000e620000000800 */
[----:B----4-:R-:W-:Y:S01]  /*a0d0*/  FADD.FTZ R11, R15, R14 ;  /* 0x0000000e0f0b7221 */ /* 0x010fe20000010000 */
[----:B------:R-:W-:Y:S01]  /*a0e0*/  FMUL.FTZ R40, R40, R5 ;  /* 0x0000000528287220 */ /* 0x000fe20000410000 */
[----:B------:R-:W-:Y:S01]  /*a0f0*/  FADD.FTZ R13, R85, R76 ;  /* 0x0000004c550d7221 */ /* 0x000fe20000010000 */
[C---:B-----5:R-:W-:Y:S01]  /*a100*/  F2FP.F16.F32.PACK_AB R76, R93.reuse, R92 ;  /* 0x0000005c5d4c723e */ /* 0x060fe200000000ff */
[----:B------:R-:W-:Y:S01]  /*a110*/  FADD.FTZ R14, R92, R11 ;  /* 0x0000000b5c0e7221 */ /* 0x000fe20000010000 */
[----:B------:R-:W-:Y:S01]  /*a120*/  F2FP.F16.F32.PACK_AB R11, R80, R89 ;  /* 0x00000059500b723e */ /* 0x000fe200000000ff */
[----:B------:R-:W-:Y:S01]  /*a130*/  FADD.FTZ R77, R90, R13 ;  /* 0x0000000d5a4d7221 */ /* 0x000fe20000010000 */
[----:B------:R-:W2:Y:S01]  /*a140*/  MUFU.EX2 R86, R86 ;  /* 0x0000005600567308 */ /* 0x000ea20000000800 */
[----:B------:R-:W-:Y:S01]  /*a150*/  FADD.FTZ R3, R93, R14 ;  /* 0x0000000e5d037221 */ /* 0x000fe20000010000 */
[----:B------:R-:W-:Y:S01]  /*a160*/  F2FP.F16.F32.PACK_AB R13, R84, R81 ;  /* 0x00000051540d723e */ /* 0x000fe200000000ff */
[----:B------:R-:W-:Y:S01]  /*a170*/  FADD.FTZ R77, R94, R77 ;  /* 0x0000004d5e4d7221 */ /* 0x000fe20000010000 */
[----:B------:R-:W-:Y:S01]  /*a180*/  F2FP.F16.F32.PACK_AB R14, R15, R7 ;  /* 0x000000070f0e723e */ /* 0x000fe200000000ff */
[----:B0-----:R-:W-:Y:S01]  /*a190*/  FADD.FTZ R0, R78, R3 ;  /* 0x000000034e007221 */ /* 0x001fe20000010000 */
[----:B------:R-:W-:Y:S01]  /*a1a0*/  F2FP.F16.F32.PACK_AB R15, R85, R73 ;  /* 0x00000049550f723e */ /* 0x000fe200000000ff */
[----:B------:R0:W-:Y:S01]  /*a1b0*/  STSM.16.M88.4 [R2+0x2a300], R8 ;  /* 0x02a3000802007844 */ /* 0x0001e20000000200 */
[----:B------:R-:W3:Y:S01]  /*a1c0*/  MUFU.EX2 R75, R75 ;  /* 0x0000004b004b7308 */ /* 0x000ee20000000800 */
[----:B-1----:R-:W-:Y:S01]  /*a1d0*/  FADD.FTZ R77, R82, R77 ;  /* 0x0000004d524d7221 */ /* 0x002fe20000010000 */
[C---:B------:R-:W-:Y:S01]  /*a1e0*/  FADD.FTZ R3, R21.reuse, R0 ;  /* 0x0000000015037221 */ /* 0x040fe20000010000 */
[----:B------:R-:W-:Y:S01]  /*a1f0*/  F2FP.F16.F32.PACK_AB R78, R21, R78 ;  /* 0x0000004e154e723e */ /* 0x000fe200000000ff */
[----:B------:R1:W-:Y:S01]  /*a200*/  STSM.16.M88.4 [R2+0x2bb00], R12 ;  /* 0x02bb000c02007844 */ /* 0x0003e20000000200 */
[-C--:B------:R-:W-:Y:S01]  /*a210*/  FMUL.FTZ R41, R41, R5.reuse ;  /* 0x0000000529297220 */ /* 0x080fe20000410000 */
[-C--:B------:R-:W-:Y:S01]  /*a220*/  FMUL.FTZ R44, R44, R5.reuse ;  /* 0x000000052c2c7220 */ /* 0x080fe20000410000 */
[-C--:B------:R-:W-:Y:S01]  /*a230*/  FMUL.FTZ R45, R45, R5.reuse ;  /* 0x000000052d2d7220 */ /* 0x080fe20000410000 */
[----:B------:R-:W4:Y:S01]  /*a240*/  MUFU.EX2 R110, R110 ;  /* 0x0000006e006e7308 */ /* 0x000f220000000800 */
[----:B--2---:R-:W-:Y:S01]  /*a250*/  FADD.FTZ R0, R86, R77 ;  /* 0x0000004d56007221 */ /* 0x004fe20000010000 */
[----:B------:R-:W-:Y:S01]  /*a260*/  F2FP.F16.F32.PACK_AB R77, R94, R90 ;  /* 0x0000005a5e4d723e */ /* 0x000fe200000000ff */
[-C--:B------:R-:W-:Y:S01]  /*a270*/  FMUL.FTZ R48, R48, R5.reuse ;  /* 0x0000000530307220 */ /* 0x080fe20000410000 */
[----:B------:R-:W-:Y:S01]  /*a280*/  F2FP.F16.F32.PACK_AB R79, R86, R82 ;  /* 0x00000052564f723e */ /* 0x000fe200000000ff */
[-C--:B------:R-:W-:Y:S01]  /*a290*/  FMUL.FTZ R49, R49, R5.reuse ;  /* 0x0000000531317220 */ /* 0x080fe20000410000 */
[-C--:B------:R-:W-:Y:S01]  /*a2a0*/  FMUL.FTZ R52, R52, R5.reuse ;  /* 0x0000000534347220 */ /* 0x080fe20000410000 */
[-C--:B------:R-:W-:Y:S01]  /*a2b0*/  FMUL.FTZ R53, R53, R5.reuse ;  /* 0x0000000535357220 */ /* 0x080fe20000410000 */
[----:B------:R-:W2:Y:S01]  /*a2c0*/  MUFU.EX2 R99, R99 ;  /* 0x0000006300637308 */ /* 0x000ea20000000800 */
[----:B---3--:R-:W-:Y:S01]  /*a2d0*/  FADD.FTZ R0, R75, R0 ;  /* 0x000000004b007221 */ /* 0x008fe20000010000 */
[----:B------:R1:W-:Y:S01]  /*a2e0*/  STSM.16.M88.4 [R2+0x2d300], R76 ;  /* 0x02d3004c02007844 */ /* 0x0003e20000000200 */
[-C--:B------:R-:W-:Y:S01]  /*a2f0*/  FMUL.FTZ R56, R56, R5.reuse ;  /* 0x0000000538387220 */ /* 0x080fe20000410000 */
[-C--:B------:R-:W-:Y:S01]  /*a300*/  FMUL.FTZ R57, R57, R5.reuse ;  /* 0x0000000539397220 */ /* 0x080fe20000410000 */
[-C--:B------:R-:W-:Y:S01]  /*a310*/  FMUL.FTZ R60, R60, R5.reuse ;  /* 0x000000053c3c7220 */ /* 0x080fe20000410000 */
[-C--:B------:R-:W-:Y:S01]  /*a320*/  FMUL.FTZ R61, R61, R5.reuse ;  /* 0x000000053d3d7220 */ /* 0x080fe20000410000 */
[-C--:B------:R-:W-:Y:S01]  /*a330*/  FMUL.FTZ R64, R64, R5.reuse ;  /* 0x0000000540407220 */ /* 0x080fe20000410000 */
[----:B------:R-:W3:Y:S01]  /*a340*/  MUFU.EX2 R102, R102 ;  /* 0x0000006600667308 */ /* 0x000ee20000000800 */
[----:B----4-:R-:W-:Y:S01]  /*a350*/  FADD.FTZ R80, R110, R3 ;  /* 0x000000036e507221 */ /* 0x010fe20000010000 */
[-C--:B------:R-:W-:Y:S01]  /*a360*/  FMUL.FTZ R65, R65, R5.reuse ;  /* 0x0000000541417220 */ /* 0x080fe20000410000 */
[-C--:B------:R-:W-:Y:S01]  /*a370*/  FMUL.FTZ R68, R68, R5.reuse ;  /* 0x0000000544447220 */ /* 0x080fe20000410000 */
[----:B------:R-:W-:Y:S01]  /*a380*/  FMUL.FTZ R69, R69, R5 ;  /* 0x0000000545457220 */ /* 0x000fe20000410000 */
[-C--:B------:R-:W-:Y:S01]  /*a390*/  FMUL.FTZ R51, R51, R4.reuse ;  /* 0x0000000433337220 */ /* 0x080fe20000410000 */
[-C--:B------:R-:W-:Y:S01]  /*a3a0*/  FMUL.FTZ R54, R54, R4.reuse ;  /* 0x0000000436367220 */ /* 0x080fe20000410000 */
[-C--:B------:R-:W-:Y:S01]  /*a3b0*/  FMUL.FTZ R55, R55, R4.reuse ;  /* 0x0000000437377220 */ /* 0x080fe20000410000 */
[----:B------:R-:W4:Y:S01]  /*a3c0*/  MUFU.EX2 R111, R111 ;  /* 0x0000006f006f7308 */ /* 0x000f220000000800 */
        /* <DEDUP_REMOVED lines=11> */
[----:B------:R-:W-:Y:S01]  /*a480*/  FMUL.FTZ R71, R71, R4 ;  /* 0x0000000447477220 */ /* 0x000fe20000410000 */
[----:B------:R-:W-:-:S02]  /*a490*/  IMAD.MOV.U32 R5, RZ, RZ, R72 ;  /* 0x000000ffff057224 */ /* 0x000fc400078e0048 */
[----:B------:R-:W-:Y:S01]  /*a4a0*/  IMAD.MOV.U32 R4, RZ, RZ, R74 ;  /* 0x000000ffff047224 */ /* 0x000fe200078e004a */
[----:B------:R-:W3:Y:S01]  /*a4b0*/  MUFU.EX2 R119, R119 ;  /* 0x0000007700777308 */ /* 0x000ee20000000800 */
[----:B----4-:R-:W-:-:S07]  /*a4c0*/  FADD.FTZ R80, R111, R80 ;  /* 0x000000506f507221 */ /* 0x010fce0000010000 */
[----:B------:R-:W4:Y:S01]  /*a4d0*/  MUFU.EX2 R20, R137 ;  /* 0x0000008900147308 */ /* 0x000f220000000800 */
[C---:B--2---:R-:W-:Y:S01]  /*a4e0*/  FADD.FTZ R0, R83.reuse, R0 ;  /* 0x0000000053007221 */ /* 0x044fe20000010000 */
[----:B------:R-:W-:-:S06]  /*a4f0*/  F2FP.F16.F32.PACK_AB R83, R83, R102 ;  /* 0x000000665353723e */ /* 0x000fcc00000000ff */
[----:B------:R-:W2:Y:S01]  /*a500*/  MUFU.EX2 R95, R95 ;  /* 0x0000005f005f7308 */ /* 0x000ea20000000800 */
[----:B---3--:R-:W-:Y:S01]  /*a510*/  FADD.FTZ R7, R119, R80 ;  /* 0x0000005077077221 */ /* 0x008fe20000010000 */
[----:B------:R-:W-:-:S06]  /*a520*/  F2FP.F16.F32.PACK_AB R80, R111, R110 ;  /* 0x0000006e6f50723e */ /* 0x000fcc00000000ff */
[----:B------:R-:W0:Y:S01]  /*a530*/  MUFU.EX2 R100, R100 ;  /* 0x0000006400647308 */ /* 0x000e220000000800 */
[C---:B----4-:R-:W-:Y:S01]  /*a540*/  F2FP.F16.F32.PACK_AB R82, R20.reuse, R119 ;  /* 0x000000771452723e */ /* 0x050fe200000000ff */
[----:B------:R-:W-:-:S04]  /*a550*/  FADD.FTZ R7, R20, R7 ;  /* 0x0000000714077221 */ /* 0x000fc80000010000 */
[----:B------:R1:W-:Y:S02]  /*a560*/  STSM.16.M88.4 [R2+0x2eb00], R80 ;  /* 0x02eb005002007844 */ /* 0x0003e40000000200 */
[----:B------:R-:W3:Y:S01]  /*a570*/  MUFU.EX2 R103, R103 ;  /* 0x0000006700677308 */ /* 0x000ee20000000800 */
[----:B--2---:R-:W-:-:S07]  /*a580*/  FADD.FTZ R3, R95, R0 ;  /* 0x000000005f037221 */ /* 0x004fce0000010000 */
[----:B------:R-:W2:Y:S01]  /*a590*/  MUFU.EX2 R87, R87 ;  /* 0x0000005700577308 */ /* 0x000ea20000000800 */
[C---:B0-----:R-:W-:Y:S01]  /*a5a0*/  F2FP.F16.F32.PACK_AB R9, R100.reuse, R95 ;  /* 0x0000005f6409723e */ /* 0x041fe200000000ff */
[----:B------:R-:W-:-:S06]  /*a5b0*/  FADD.FTZ R0, R100, R3 ;  /* 0x0000000364007221 */ /* 0x000fcc0000010000 */
[----:B------:R-:W0:Y:S01]  /*a5c0*/  MUFU.EX2 R88, R135 ;  /* 0x0000008700587308 */ /* 0x000e220000000800 */
[----:B---3--:R-:W-:-:S07]  /*a5d0*/  FADD.FTZ R0, R103, R0 ;  /* 0x0000000067007221 */ /* 0x008fce0000010000 */
[----:B------:R-:W3:Y:S01]  /*a5e0*/  MUFU.EX2 R138, R138 ;  /* 0x0000008a008a7308 */ /* 0x000ee20000000800 */
[C---:B--2---:R-:W-:Y:S01]  /*a5f0*/  F2FP.F16.F32.PACK_AB R11, R87.reuse, R103 ;  /* 0x00000067570b723e */ /* 0x044fe200000000ff */
[----:B------:R-:W-:-:S06]  /*a600*/  FADD.FTZ R0, R87, R0 ;  /* 0x0000000057007221 */ /* 0x000fcc0000010000 */
[----:B------:R-:W2:Y:S01]  /*a610*/  MUFU.EX2 R84, R139 ;  /* 0x0000008b00547308 */ /* 0x000ea20000000800 */
[----:B0-----:R-:W-:-:S07]  /*a620*/  FADD.FTZ R7, R88, R7 ;  /* 0x0000000758077221 */ /* 0x001fce0000010000 */
[----:B------:R-:W0:Y:S01]  /*a630*/  MUFU.EX2 R134, R134 ;  /* 0x0000008600867308 */ /* 0x000e220000000800 */
[C---:B---3--:R-:W-:Y:S01]  /*a640*/  F2FP.F16.F32.PACK_AB R8, R138.reuse, R88 ;  /* 0x000000588a08723e */ /* 0x048fe200000000ff */
[----:B------:R-:W-:-:S04]  /*a650*/  FADD.FTZ R7, R138, R7 ;  /* 0x000000078a077221 */ /* 0x000fc80000010000 */
[----:B--2---:R-:W-:Y:S01]  /*a660*/  FADD.FTZ R7, R84, R7 ;  /* 0x0000000754077221 */ /* 0x004fe20000010000 */
[----:B0-----:R-:W-:-:S03]  /*a670*/  F2FP.F16.F32.PACK_AB R10, R134, R84 ;  /* 0x00000054860a723e */ /* 0x001fc600000000ff */
[----:B------:R-:W-:Y:S02]  /*a680*/  FADD.FTZ R3, R134, R7 ;  /* 0x0000000786037221 */ /* 0x000fe40000010000 */
        /* <DEDUP_REMOVED lines=9> */
[----:B------:R-:W-:-:S05]  /*a720*/  UMOV UR38, UR10 ;  /* 0x0000000a00267c82 */ /* 0x000fca0008000000 */
.L_x_1874:
[----:B------:R-:W-:-:S13]  /*a730*/  ISETP.LE.AND P2, PT, RZ, UR38, PT ;  /* 0x00000026ff007c0c */ /* 0x000fda000bf43270 */
[----:B------:R-:W-:Y:S05]  /*a740*/  @!P2 BRA `(.L_x_1884) ;  /* 0x000000400020a947 */ /* 0x000fea0003800000 */
[----:B------:R-:W-:Y:S01]  /*a750*/  IMAD.MOV.U32 R5, RZ, RZ, R72 ;  /* 0x000000ffff057224 */ /* 0x000fe200078e0048 */
[----:B------:R-:W-:Y:S01]  /*a760*/  UMOV UR39, UR60 ;  /* 0x0000003c00277c82 */ /* 0x000fe20008000000 */
[----:B------:R-:W-:Y:S01]  /*a770*/  IMAD.MOV.U32 R4, RZ, RZ, R74 ;  /* 0x000000ffff047224 */ /* 0x000fe200078e004a */
[----:B------:R-:W-:Y:S01]  /*a780*/  UMOV UR7, UR36 ;  /* 0x0000002400077c82 */ /* 0x000fe20008000000 */
[----:B------:R-:W-:-:S05]  /*a790*/  ULDC UR5, c[0x0][0x9d8] ;  /* 0x0002760000057ab9 */ /* 0x000fca0000000800 */
.L_x_1893:
[----:B------:R-:W-:Y:S01]  /*a7a0*/  R2UR UR4, R16 ;  /* 0x00000000100472ca */ /* 0x000fe200000e0000 */
[----:B------:R-:W-:-:S04]  /*a7b0*/  UIADD3 UR36, UR7, 0x1, URZ ;  /* 0x0000000107247890 */ /* 0x000fc8000fffe03f */
[----:B------:R-:W-:-:S04]  /*a7c0*/  UISETP.NE.AND UP0, UPT, UR36, 0x2, UPT ;  /* 0x000000022400788c */ /* 0x000fc8000bf05270 */
[----:B------:R-:W-:Y:S02]  /*a7d0*/  USEL UR60, URZ, 0x1, UP0 ;  /* 0x000000013f3c7887 */ /* 0x000fe40008000000 */
[----:B------:R-:W-:Y:S02]  /*a7e0*/  USEL UR36, UR36, URZ, UP0 ;  /* 0x0000003f24247287 */ /* 0x000fe40008000000 */
[----:B------:R-:W-:Y:S01]  /*a7f0*/  ISETP.NE.AND P3, PT, RZ, UR4, PT ;  /* 0x00000004ff007c0c */ /* 0x000fe2000bf65270 */
[----:B------:R-:W-:-:S12]  /*a800*/  ULOP3.LUT UR60, UR39, UR60, URZ, 0x3c, !UPT ;  /* 0x0000003c273c7292 */ /* 0x000fd8000f8e3c3f */
[----:B0-----:R-:W-:Y:S05]  /*a810*/  @P3 BRA `(.L_x_1885) ;  /* 0x00000000002c3947 */ /* 0x001fea0003800000 */
[----:B------:R-:W-:Y:S05]  /*a820*/  @!P0 BRA `(.L_x_1886) ;  /* 0x0000000000048947 */ /* 0x000fea0003800000 */
[----:B------:R-:W-:Y:S01]  /*a830*/  BPT.TRAP 0x1 ;  /* 0x000000040000795c */ /* 0x000fe20000300000 */
.L_x_1886:
[----:B------:R-:W-:Y:S01]  /*a840*/  ULEA UR4, UR36, UR37, 0x3 ;  /* 0x0000002524047291 */ /* 0x000fe2000f8e183f */
[----:B------:R-:W-:-:S05]  /*a850*/  IMAD.U32 R6, RZ, RZ, UR60 ;  /* 0x0000003cff067e24 */ /* 0x000fca000f8e00ff */
[----:B------:R-:W-:-:S04]  /*a860*/  SHF.L.U32 R6, R6, 0x1f, RZ ;  /* 0x0000001f06067819 */ /* 0x000fc800000006ff */
[----:B------:R0:W2:Y:S01]  /*a870*/  SYNCS.PHASECHK.TRANS64.TRYWAIT P2, [UR4+0x31c30], R6 ;  /* 0x031c3006ff0075a7 */ /* 0x0000a20008040144 */
[----:B------:R-:W-:Y:S05]  /*a880*/  @!P0 BRA `(.L_x_1887) ;  /* 0x0000000000048947 */ /* 0x000fea0003800000 */
[----:B------:R-:W-:Y:S01]  /*a890*/  BPT.TRAP 0x1 ;  /* 0x000000040000795c */ /* 0x000fe20000300000 */
.L_x_1887:
[----:B--2---:R-:W-:Y:S05]  /*a8a0*/  @P2 BRA `(.L_x_1885) ;  /* 0x0000000000082947 */ /* 0x004fea0003800000 */
[----:B------:R-:W2:Y:S02]  /*a8b0*/  SYNCS.PHASECHK.TRANS64.TRYWAIT P2, [UR4+0x31c30], R6 ;  /* 0x031c3006ff0075a7 */ /* 0x000ea40008040144 */
[----:B--2---:R-:W-:Y:S05]  /*a8c0*/  @!P2 BRA `(.L_x_1888) ;  /* 0x000000ac00c8a947 */ /* 0x004fea0003800000 */
.L_x_1885:
[----:B--2---:R-:W2:Y:S01]  /*a8d0*/  S2R R7, SR_TID.X ;  /* 0x0000000000077919 */ /* 0x004ea20000002100 */
        /* <DEDUP_REMOVED lines=24> */
[----:B--2---:R-:W-:Y:S01]  /*aa60*/  SHF.R.U32.HI R7, RZ, 0x7, R7 ;  /* 0x00000007ff077819 */ /* 0x004fe20000011607 */
        /* <DEDUP_REMOVED lines=62> */
[----:B-1----:R-:W-:-:S06]  /*ae50*/  WARPGROUP.ARRIVE ;  /* 0x00000000000079c5 */ /* 0x002fcc0000000000 */
        /* <DEDUP_REMOVED lines=267> */
.L_x_1890:
[----:B------:R-:W-:Y:S01]  /*bf10*/  ULEA UR4, UR7, UR37, 0x3 ;  /* 0x0000002507047291 */ /* 0x000fe2000f8e183f */
[----:B------:R-:W-:-:S05]  /*bf20*/  IMAD.U32 R6, RZ, RZ, UR39 ;  /* 0x00000027ff067e24 */ /* 0x000fca000f8e00ff */
[----:B------:R-:W-:-:S04]  /*bf30*/  SHF.L.U32 R6, R6, 0x1f, RZ ;  /* 0x0000001f06067819 */ /* 0x000fc800000006ff */
[----:B------:R0:W1:Y:S01]  /*bf40*/  SYNCS.PHASECHK.TRANS64.TRYWAIT P2, [UR4+0x31c50], R6 ;  /* 0x031c5006ff0075a7 */ /* 0x0000620008040144 */
[----:B------:R-:W-:Y:S05]  /*bf50*/  @!P0 BRA `(.L_x_1891) ;  /* 0x0000000000048947 */ /* 0x000fea0003800000 */
[----:B------:R-:W-:Y:S01]  /*bf60*/  BPT.TRAP 0x1 ;  /* 0x000000040000795c */ /* 0x000fe20000300000 */
.L_x_1891:
[----:B-1----:R-:W-:Y:S05]  /*bf70*/  @P2 BRA `(.L_x_1889) ;  /* 0x0000000000082947 */ /* 0x002fea0003800000 */
[----:B------:R-:W1:Y:S02]  /*bf80*/  SYNCS.PHASECHK.TRANS64.TRYWAIT P2, [UR4+0x31c50], R6 ;  /* 0x031c5006ff0075a7 */ /* 0x000e640008040144 */
[----:B-1----:R-:W-:Y:S05]  /*bf90*/  @!P2 BRA `(.L_x_1892) ;  /* 0x00000098002ca947 */ /* 0x002fea0003800000 */
.L_x_1889:
        /* <DEDUP_REMOVED lines=34> */
[----:B-1----:R-:W-:Y:S01]  /*c1c0*/  FMNMX.FTZ R131, R7, R132, !PT ;  /* 0x0000008407837209 */ /* 0x002fe20007810000 */
        /* <DEDUP_REMOVED lines=36> */
[----:B------:R-:W-:Y:S01]  /*c410*/  ULDC UR14, c[0x0][0x988] ;  /* 0x00026200000e7ab9 */ /* 0x000fe20000000800 */
[----:B------:R-:W-:Y:S01]  /*c420*/  FMUL.FTZ R17, R130, UR5 ;  /* 0x0000000582117c20 */ /* 0x000fe20008410000 */
[----:B------:R-:W-:Y:S01]  /*c430*/  UMOV UR4, UR14 ;  /* 0x0000000e00047c82 */ /* 0x000fe20008000000 */
        /* <DEDUP_REMOVED lines=39> */
[----:B------:R-:W1:Y:S01]  /*c6b0*/  S2R R141, SR_TID.X ;  /* 0x00000000008d7919 */ /* 0x000e620000002100 */
[----:B------:R-:W-:Y:S01]  /*c6c0*/  UMOV UR39, UR60 ;  /* 0x0000003c00277c82 */ /* 0x000fe20008000000 */
        /* <DEDUP_REMOVED lines=15> */
[----:B-1----:R-:W-:-:S03]  /*c7c0*/  SHF.R.U32.HI R140, RZ, 0x7, R141 ;  /* 0x00000007ff8c7819 */ /* 0x002fc6000001168d */
[----:B------:R-:W1:Y:S01]  /*c7d0*/  MUFU.TANH R105, R105 ;  /* 0x0000006900697308 */ /* 0x000e620000002400 */
[----:B0-----:R-:W-:Y:S02]  /*c7e0*/  FMNMX.FTZ R131, R117, R132, !PT ;  /* 0x0000008475837209 */ /* 0x001fe40007810000 */
[----:B------:R-:W-:-:S05]  /*c7f0*/  ISETP.GE.U32.AND P2, PT, R141, 0x180, PT ;  /* 0x000001808d00780c */ /* 0x000fca0003f46070 */
        /* <DEDUP_REMOVED lines=52> */
[----:B------:R-:W-:-:S06]  /*cb40*/  FMUL.FTZ R131, R74, UR5 ;  /* 0x000000054a837c20 */ /* 0x000fcc0008410000 */
[----:B------:R-:W1:Y:S01]  /*cb50*/  MUFU.TANH R20, R20 ;  /* 0x0000001400147308 */ /* 0x000e620000002400 */
[----:B------:R-:W0:Y:S01]  /*cb60*/  SHFL.BFLY PT, R133, R132, 0x1, 0x1f ;  /* 0x0c201f0084857f89 */ /* 0x000e2200000e0000 */
[----:B------:R-:W-:Y:S02]  /*cb70*/  WARPGROUP.DEPBAR.LE gsb0, 0x0 ;  /* 0x00008000000079c5 */ /* 0x000fe40000010000 */
[----:B------:R-:W-:-:S04]  /*cb80*/  WARPGROUP.ARRIVE ;  /* 0x00000000000079c5 */ /* 0x000fc80000000000 */
[----:B------:R-:W1:Y:S02]  /*cb90*/  MUFU.TANH R129, R129 ;  /* 0x0000008100817308 */ /* 0x000e640000002400 */
[----:B------:R-:W-:Y:S01]  /*cba0*/  HGMMA.64x96x16.F32 R24, gdesc[UR32].tnspB, R24, gsb0 ;  /* 0x41600000201879f0 */ /* 0x000fe20008000818 */
[----:B------:R-:W-:Y:S02]  /*cbb0*/  UIADD3 UR32, UR10, 0x600, URZ ;  /* 0x000006000a207890 */ /* 0x000fe4000fffe03f */
[----:B------:R-:W-:-:S03]  /*cbc0*/  UIADD3 UR34, UR11, 0x100, URZ ;  /* 0x000001000b227890 */ /* 0x000fc6000fffe03f */
[----:B------:R-:W1:Y:S01]  /*cbd0*/  MUFU.TANH R130, R130 ;  /* 0x0000008200827308 */ /* 0x000e620000002400 */
[----:B------:R-:W-:Y:S01]  /*cbe0*/  UMOV UR33, 0xc0000010 ;  /* 0xc000001000217882 */ /* 0x000fe20000000000 */
[----:B------:R-:W-:Y:S01]  /*cbf0*/  UMOV UR35, 0x80000020 ;  /* 0x8000002000237882 */ /* 0x000fe20000000000 */
[----:B0-----:R-:W-:-:S05]  /*cc00*/  FMNMX.FTZ R74, R132, R133, !PT ;  /* 0x00000085844a7209 */ /* 0x001fca0007810000 */
[----:B------:R-:W0:Y:S01]  /*cc10*/  MUFU.TANH R122, R122 ;  /* 0x0000007a007a7308 */ /* 0x000e220000002400 */
[C---:B------:R-:W-:Y:S01]  /*cc20*/  FMUL.FTZ R132, R74.reuse, UR4 ;  /* 0x000000044a847c20 */ /* 0x040fe20008410000 */
[----:B------:R-:W-:-:S03]  /*cc30*/  FADD.FTZ R4, -R74, R4 ;  /* 0x000000044a047221 */ /* 0x000fc60000010100 */
[--C-:B------:R-:W-:Y:S01]  /*cc40*/  FFMA.FTZ R134, R7, UR4, -R132.reuse ;  /* 0x0000000407867c23 */ /* 0x100fe20008010884 */
[--C-:B------:R-:W-:Y:S01]  /*cc50*/  FFMA.FTZ R7, R14, UR4, -R132.reuse ;  /* 0x000000040e077c23 */ /* 0x100fe20008010884 */
[----:B------:R-:W-:Y:S01]  /*cc60*/  FMNMX.FTZ R14, R8, R5, !PT ;  /* 0x00000005080e7209 */ /* 0x000fe20007810000 */
[--C-:B------:R-:W-:Y:S01]  /*cc70*/  FFMA.FTZ R133, R10, UR4, -R132.reuse ;  /* 0x000000040a857c23 */ /* 0x100fe20008010884 */
[--C-:B------:R-:W-:Y:S01]  /*cc80*/  FFMA.FTZ R10, R15, UR4, -R132.reuse ;  /* 0x000000040f0a7c23 */ /* 0x100fe20008010884 */
[----:B------:R-:W0:Y:S01]  /*cc90*/  MUFU.TANH R123, R123 ;  /* 0x0000007b007b7308 */ /* 0x000e220000002400 */
[----:B--2---:R-:W-:Y:S01]  /*cca0*/  FMNMX.FTZ R15, R9, R14, !PT ;  /* 0x0000000e090f7209 */ /* 0x004fe20007810000 */
[--C-:B------:R-:W-:Y:S01]  /*ccb0*/  FFMA.FTZ R135, R11, UR4, -R132.reuse ;  /* 0x000000040b877c23 */ /* 0x100fe20008010884 */
[--C-:B------:R-:W-:Y:S01]  /*ccc0*/  FFMA.FTZ R11, R21, UR4, -R132.reuse ;  /* 0x00000004150b7c23 */ /* 0x100fe20008010884 */
[--C-:B------:R-:W-:Y:S01]  /*ccd0*/  FFMA.FTZ R21, R128, UR4, -R132.reuse ;  /* 0x0000000480157c23 */ /* 0x100fe20008010884 */
[----:B---3--:R-:W-:Y:S01]  /*cce0*/  FMNMX.FTZ R14, R12, R15, !PT ;  /* 0x0000000f0c0e7209 */ /* 0x008fe20007810000 */
[--C-:B------:R-:W-:Y:S01]  /*ccf0*/  FFMA.FTZ R128, R72, UR4, -R132.reuse ;  /* 0x0000000448807c23 */ /* 0x100fe20008010884 */
[--C-:B------:R-:W-:Y:S01]  /*cd00*/  FFMA.FTZ R6, R6, UR4, -R132.reuse ;  /* 0x0000000406067c23 */ /* 0x100fe20008010884 */
[----:B------:R-:W2:Y:S01]  /*cd10*/  MUFU.TANH R126, R126 ;  /* 0x0000007e007e7308 */ /* 0x000ea20000002400 */
[----:B----4-:R-:W-:Y:S01]  /*cd20*/  FMNMX.FTZ R14, R13, R14, !PT ;  /* 0x0000000e0d0e7209 */ /* 0x010fe20007810000 */
[--C-:B------:R-:W-:Y:S01]  /*cd30*/  FFMA.FTZ R120, R120, UR4, -R132.reuse ;  /* 0x0000000478787c23 */ /* 0x100fe20008010884 */
[--C-:B------:R-:W-:Y:S01]  /*cd40*/  FFMA.FTZ R121, R121, UR4, -R132.reuse ;  /* 0x0000000479797c23 */ /* 0x100fe20008010884 */
[--C-:B------:R-:W-:Y:S01]  /*cd50*/  FFMA.FTZ R124, R124, UR4, -R132.reuse ;  /* 0x000000047c7c7c23 */ /* 0x100fe20008010884 */
[----:B-----5:R-:W-:Y:S01]  /*cd60*/  FMNMX.FTZ R15, R17, R14, !PT ;  /* 0x0000000e110f7209 */ /* 0x020fe20007810000 */
[--C-:B------:R-:W-:Y:S01]  /*cd70*/  FFMA.FTZ R125, R125, UR4, -R132.reuse ;  /* 0x000000047d7d7c23 */ /* 0x100fe20008010884 */
[--C-:B------:R-:W-:Y:S01]  /*cd80*/  FFMA.FTZ R112, R112, UR4, -R132.reuse ;  /* 0x0000000470707c23 */ /* 0x100fe20008010884 */
[----:B------:R-:W3:Y:S01]  /*cd90*/  MUFU.TANH R127, R127 ;  /* 0x0000007f007f7308 */ /* 0x000ee20000002400 */
[----:B-1----:R-:W-:Y:S01]  /*cda0*/  FMNMX.FTZ R14, R20, R15, !PT ;  /* 0x0000000f140e7209 */ /* 0x002fe20007810000 */
[--C-:B------:R-:W-:Y:S01]  /*cdb0*/  FFMA.FTZ R113, R113, UR4, -R132.reuse ;  /* 0x0000000471717c23 */ /* 0x100fe20008010884 */
[--C-:B------:R-:W-:Y:S01]  /*cdc0*/  FFMA.FTZ R116, R116, UR4, -R132.reuse ;  /* 0x0000000474747c23 */ /* 0x100fe20008010884 */
[--C-:B------:R-:W-:Y:S01]  /*cdd0*/  FFMA.FTZ R117, R117, UR4, -R132.reuse ;  /* 0x0000000475757c23 */ /* 0x100fe20008010884 */
[----:B------:R-:W-:Y:S01]  /*cde0*/  FMNMX.FTZ R15, R129, R14, !PT ;  /* 0x0000000e810f7209 */ /* 0x000fe20007810000 */
[--C-:B------:R-:W-:Y:S01]  /*cdf0*/  FFMA.FTZ R104, R104, UR4, -R132.reuse ;  /* 0x0000000468687c23 */ /* 0x100fe20008010884 */
[--C-:B------:R-:W-:Y:S01]  /*ce00*/  FFMA.FTZ R105, R105, UR4, -R132.reuse ;  /* 0x0000000469697c23 */ /* 0x100fe20008010884 */
[----:B------:R-:W1:Y:S01]  /*ce10*/  MUFU.TANH R114, R114 ;  /* 0x0000007200727308 */ /* 0x000e620000002400 */
        /* <DEDUP_REMOVED lines=8> */
[----:B------:R-:W-:Y:S01]  /*cea0*/  FMNMX.FTZ R15, R123, R14, !PT ;  /* 0x0000000e7b0f7209 */ /* 0x000fe20007810000 */
[--C-:B------:R-:W-:Y:S01]  /*ceb0*/  FFMA.FTZ R101, R101, UR4, -R132.reuse ;  /* 0x0000000465657c23 */ /* 0x100fe20008010884 */
[--C-:B------:R-:W-:Y:S01]  /*cec0*/  FFMA.FTZ R88, R88, UR4, -R132.reuse ;  /* 0x0000000458587c23 */ /* 0x100fe20008010884 */
[--C-:B------:R-:W-:Y:S01]  /*ced0*/  FFMA.FTZ R89, R89, UR4, -R132.reuse ;  /* 0x0000000459597c23 */ /* 0x100fe20008010884 */
[----:B--2---:R-:W-:Y:S01]  /*cee0*/  FMNMX.FTZ R14, R126, R15, !PT ;  /* 0x0000000f7e0e7209 */ /* 0x004fe20007810000 */
[--C-:B------:R-:W-:Y:S01]  /*cef0*/  FFMA.FTZ R92, R92, UR4, -R132.reuse ;  /* 0x000000045c5c7c23 */ /* 0x100fe20008010884 */
[--C-:B------:R-:W-:Y:S01]  /*cf00*/  FFMA.FTZ R93, R93, UR4, -R132.reuse ;  /* 0x000000045d5d7c23 */ /* 0x100fe20008010884 */
[----:B------:R-:W2:Y:S01]  /*cf10*/  MUFU.TANH R118, R118 ;  /* 0x0000007600767308 */ /* 0x000ea20000002400 */
[----:B---3--:R-:W-:Y:S01]  /*cf20*/  FMNMX.FTZ R15, R127, R14, !PT ;  /* 0x0000000e7f0f7209 */ /* 0x008fe20007810000 */
        /* <DEDUP_REMOVED lines=9> */
[----:B------:R-:W-:Y:S01]  /*cfc0*/  FFMA.FTZ R137, R77, UR4, -R132 ;  /* 0x000000044d897c23 */ /* 0x000fe20008010884 */
[----:B------:R-:W-:-:S04]  /*cfd0*/  FMUL.FTZ R4, R4, UR4 ;  /* 0x0000000404047c20 */ /* 0x000fc80008410000 */
[----:B------:R-:W0:Y:S01]  /*cfe0*/  MUFU.TANH R106, R106 ;  /* 0x0000006a006a7308 */ /* 0x000e220000002400 */
[----:B--2---:R-:W-:-:S07]  /*cff0*/  FMNMX.FTZ R14, R118, R15, !PT ;  /* 0x0000000f760e7209 */ /* 0x004fce0007810000 */
[----:B------:R-:W2:Y:S01]  /*d000*/  MUFU.TANH R107, R107 ;  /* 0x0000006b006b7308 */ /* 0x000ea20000002400 */
[----:B-1----:R-:W-:-:S07]  /*d010*/  FMNMX.FTZ R15, R119, R14, !PT ;  /* 0x0000000e770f7209 */ /* 0x002fce0007810000 */
[----:B------:R-:W1:Y:S01]  /*d020*/  MUFU.TANH R110, R110 ;  /* 0x0000006e006e7308 */ /* 0x000e620000002400 */
[----:B0-----:R-:W-:Y:S01]  /*d030*/  FMNMX.FTZ R14, R106, R15, !PT ;  /* 0x0000000f6a0e7209 */ /* 0x001fe20007810000 */
[----:B------:R-:W-:Y:S02]  /*d040*/  WARPGROUP.DEPBAR.LE gsb0, 0x0 ;  /* 0x00008000000079c5 */ /* 0x000fe40000010000 */
[----:B------:R-:W-:-:S04]  /*d050*/  WARPGROUP.ARRIVE ;  /* 0x00000000000079c5 */ /* 0x000fc80000000000 */
[----:B------:R-:W0:Y:S01]  /*d060*/  MUFU.TANH R111, R111 ;  /* 0x0000006f006f7308 */ /* 0x000e220000002400 */
[----:B--2---:R-:W-:Y:S01]  /*d070*/  FMNMX.FTZ R15, R107, R14, !PT ;  /* 0x0000000e6b0f7209 */ /* 0x004fe20007810000 */
[----:B------:R-:W-:Y:S01]  /*d080*/  HGMMA.64x96x16.F32 R24, gdesc[UR32].tnspB, R24, gsb0 ;  /* 0x41600000201879f0 */ /* 0x000fe20008000818 */
[----:B------:R-:W-:Y:S02]  /*d090*/  UIADD3 UR32, UR10, 0x780, URZ ;  /* 0x000007800a207890 */ /* 0x000fe4000fffe03f */
[----:B------:R-:W-:-:S03]  /*d0a0*/  UIADD3 UR34, UR11, 0x140, URZ ;  /* 0x000001400b227890 */ /* 0x000fc6000fffe03f */
        /* <DEDUP_REMOVED lines=41> */
[----:B------:R-:W1:Y:S01]  /*d340*/  MUFU.EX2 R4, R4 ;  /* 0x0000000400047308 */ /* 0x000e620000000800 */
[----:B0-----:R-:W-:-:S07]  /*d350*/  FMNMX.FTZ R14, R78, R15, !PT ;  /* 0x0000000f4e0e7209 */ /* 0x001fce0007810000 */
[----:B------:R-:W0:Y:S01]  /*d360*/  MUFU.EX2 R6, R6 ;  /* 0x0000000600067308 */ /* 0x000e220000000800 */
[----:B--2---:R-:W-:-:S05]  /*d370*/  FMNMX.FTZ R14, R79, R14, !PT ;  /* 0x0000000e4f0e7209 */ /* 0x004fca0007810000 */
[----:B------:R-:W2:Y:S02]  /*d380*/  SHFL.BFLY PT, R15, R14, 0x2, 0x1f ;  /* 0x0c401f000e0f7f89 */ /* 0x000ea400000e0000 */
[----:B------:R-:W3:Y:S08]  /*d390*/  MUFU.EX2 R134, R134 ;  /* 0x0000008600867308 */ /* 0x000ef00000000800 */
[----:B------:R-:W4:Y:S08]  /*d3a0*/  MUFU.EX2 R133, R133 ;  /* 0x0000008500857308 */ /* 0x000f300000000800 */
[----:B------:R-:W-:Y:S01]  /*d3b0*/  MUFU.EX2 R135, R135 ;  /* 0x0000008700877308 */ /* 0x000fe20000000800 */
[----:B--2---:R-:W-:-:S07]  /*d3c0*/  FMNMX.FTZ R15, R14, R15, !PT ;  /* 0x0000000f0e0f7209 */ /* 0x004fce0007810000 */
[----:B------:R-:W-:Y:S01]  /*d3d0*/  MUFU.EX2 R7, R7 ;  /* 0x0000000700077308 */ /* 0x000fe20000000800 */
[----:B------:R-:W2:Y:S07]  /*d3e0*/  SHFL.BFLY PT, R14, R15, 0x1, 0x1f ;  /* 0x0c201f000f0e7f89 */ /* 0x000eae00000e0000 */
[----:B------:R-:W-:Y:S08]  /*d3f0*/  MUFU.EX2 R10, R10 ;  /* 0x0000000a000a7308 */ /* 0x000ff00000000800 */
[----:B------:R-:W-:Y:S08]  /*d400*/  MUFU.EX2 R11, R11 ;  /* 0x0000000b000b7308 */ /* 0x000ff00000000800 */
[----:B------:R-:W-:Y:S01]  /*d410*/  MUFU.EX2 R21, R21 ;  /* 0x0000001500157308 */ /* 0x000fe20000000800 */
[----:B--2---:R-:W-:-:S05]  /*d420*/  FMNMX.FTZ R72, R15, R14, !PT ;  /* 0x0000000e0f487209 */ /* 0x004fca0007810000 */
[C---:B------:R-:W-:Y:S01]  /*d430*/  FMUL.FTZ R132, R72.reuse, UR4 ;  /* 0x0000000448847c20 */ /* 0x040fe20008410000 */
[----:B------:R-:W-:Y:S01]  /*d440*/  FADD.FTZ R14, -R72, R5 ;  /* 0x00000005480e7221 */ /* 0x000fe20000010100 */
[----:B------:R-:W-:Y:S02]  /*d450*/  MUFU.EX2 R120, R120 ;  /* 0x0000007800787308 */ /* 0x000fe40000000800 */
[--C-:B------:R-:W-:Y:S01]  /*d460*/  FFMA.FTZ R136, R12, UR4, -R132.reuse ;  /* 0x000000040c887c23 */ /* 0x100fe20008010884 */
[----:B------:R-:W-:Y:S02]  /*d470*/  VIADD R12, R140, 0x9 ;  /* 0x000000098c0c7836 */ /* 0x000fe40000000000 */
[--C-:B------:R-:W-:Y:S01]  /*d480*/  FFMA.FTZ R13, R13, UR4, -R132.reuse ;  /* 0x000000040d0d7c23 */ /* 0x100fe20008010884 */
[----:B------:R-:W-:Y:S02]  /*d490*/  WARPGROUP.DEPBAR.LE gsb0, 0x0 ;  /* 0x00008000000079c5 */ /* 0x000fe40000010000 */
[----:B------:R-:W-:Y:S01]  /*d4a0*/  WARPGROUP.ARRIVE ;  /* 0x00000000000079c5 */ /* 0x000fe20000000000 */
[----:B------:R-:W-:Y:S01]  /*d4b0*/  SEL R12, R12, 0x9, !P2 ;  /* 0x000000090c0c7807 */ /* 0x000fe20005000000 */
[----:B------:R-:W-:Y:S01]  /*d4c0*/  MUFU.EX2 R5, R137 ;  /* 0x0000008900057308 */ /* 0x000fe20000000800 */
[--C-:B------:R-:W-:Y:S01]  /*d4d0*/  FFMA.FTZ R8, R8, UR4, -R132.reuse ;  /* 0x0000000408087c23 */ /* 0x100fe20008010884 */
[----:B------:R-:W-:Y:S01]  /*d4e0*/  FMUL.FTZ R14, R14, UR4 ;  /* 0x000000040e0e7c20 */ /* 0x000fe20008410000 */
[--C-:B------:R-:W-:Y:S01]  /*d4f0*/  FFMA.FTZ R15, R9, UR4, -R132.reuse ;  /* 0x00000004090f7c23 */ /* 0x100fe20008010884 */
[----:B------:R-:W-:Y:S01]  /*d500*/  HGMMA.64x96x16.F32 R24, gdesc[UR32].tnspB, R24, gsb0 ;  /* 0x41600000201879f0 */ /* 0x000fe20008000818 */
[----:B------:R-:W-:Y:S01]  /*d510*/  UIADD3 UR32, UR10, 0xa80, URZ ;  /* 0x00000a800a207890 */ /* 0x000fe2000fffe03f */
[--C-:B------:R-:W-:Y:S01]  /*d520*/  FFMA.FTZ R9, R17, UR4, -R132.reuse ;  /* 0x0000000411097c23 */ /* 0x100fe20008010884 */
[----:B------:R-:W-:Y:S01]  /*d530*/  UIADD3 UR34, UR11, 0x1c0, URZ ;  /* 0x000001c00b227890 */ /* 0x000fe2000fffe03f */
[----:B------:R2:W-:Y:S01]  /*d540*/  MUFU.EX2 R137, R13 ;  /* 0x0000000d00897308 */ /* 0x0005e20000000800 */
[----:B------:R-:W-:Y:S01]  /*d550*/  UMOV UR33, 0xc0000010 ;  /* 0xc000001000217882 */ /* 0x000fe20000000000 */
[----:B------:R-:W-:Y:S01]  /*d560*/  UMOV UR35, 0x80000020 ;  /* 0x8000002000237882 */ /* 0x000fe20000000000 */
[--C-:B------:R-:W-:Y:S01]  /*d570*/  FFMA.FTZ R138, R20, UR4, -R132.reuse ;  /* 0x00000004148a7c23 */ /* 0x100fe20008010884 */
[--C-:B------:R-:W-:Y:S01]  /*d580*/  FFMA.FTZ R129, R129, UR4, -R132.reuse ;  /* 0x0000000481817c23 */ /* 0x100fe20008010884 */
[--C-:B------:R-:W-:Y:S01]  /*d590*/  FFMA.FTZ R130, R130, UR4, -R132.reuse ;  /* 0x0000000482827c23 */ /* 0x100fe20008010884 */
[--C-:B------:R-:W-:Y:S01]  /*d5a0*/  FFMA.FTZ R122, R122, UR4, -R132.reuse ;  /* 0x000000047a7a7c23 */ /* 0x100fe20008010884 */
[----:B------:R-:W-:Y:S01]  /*d5b0*/  FFMA.FTZ R17, R106, UR4, -R132 ;  /* 0x000000046a117c23 */ /* 0x000fe20008010884 */
[----:B------:R3:W-:Y:S01]  /*d5c0*/  MUFU.EX2 R77, R14 ;  /* 0x0000000e004d7308 */ /* 0x0007e20000000800 */
[----:B--2---:R-:W-:-:S02]  /*d5d0*/  IMAD.U32 R13, RZ, RZ, UR36 ;  /* 0x00000024ff0d7e24 */ /* 0x004fc4000f8e00ff */
[--C-:B------:R-:W-:Y:S01]  /*d5e0*/  FFMA.FTZ R20, R114, UR4, -R132.reuse ;  /* 0x0000000472147c23 */ /* 0x100fe20008010884 */
[--C-:B------:R-:W-:Y:S01]  /*d5f0*/  FFMA.FTZ R106, R107, UR4, -R132.reuse ;  /* 0x000000046b6a7c23 */ /* 0x100fe20008010884 */
[--C-:B------:R-:W-:Y:S01]  /*d600*/  FFMA.FTZ R139, R123, UR4, -R132.reuse ;  /* 0x000000047b8b7c23 */ /* 0x100fe20008010884 */
[--C-:B------:R-:W-:Y:S01]  /*d610*/  FFMA.FTZ R114, R115, UR4, -R132.reuse ;  /* 0x0000000473727c23 */ /* 0x100fe20008010884 */
[----:B------:R-:W-:Y:S01]  /*d620*/  @!P1 LEA R13, R13, UR37, 0x3 ;  /* 0x000000250d0d9c11 */ /* 0x000fe2000f8e18ff */
[--C-:B------:R-:W-:Y:S01]  /*d630*/  FFMA.FTZ R107, R110, UR4, -R132.reuse ;  /* 0x000000046e6b7c23 */ /* 0x100fe20008010884 */
[----:B------:R-:W2:Y:S01]  /*d640*/  MUFU.EX2 R8, R8 ;  /* 0x0000000800087308 */ /* 0x000ea20000000800 */
[--C-:B------:R-:W-:Y:S01]  /*d650*/  FFMA.FTZ R115, R118, UR4, -R132.reuse ;  /* 0x0000000476737c23 */ /* 0x100fe20008010884 */
[--C-:B------:R-:W-:Y:S01]  /*d660*/  FFMA.FTZ R110, R111, UR4, -R132.reuse ;  /* 0x000000046f6e7c23 */ /* 0x100fe20008010884 */
[----:B------:R-:W-:Y:S02]  /*d670*/  @!P1 VIADD R13, R13, 0x31c40 ;  /* 0x00031c400d0d9836 */ /* 0x000fe40000000000 */
[--C-:B------:R-:W-:Y:S01]  /*d680*/  FFMA.FTZ R118, R119, UR4, -R132.reuse ;  /* 0x0000000477767c23 */ /* 0x100fe20008010884 */
[--C-:B------:R-:W-:Y:S01]  /*d690*/  FFMA.FTZ R123, R126, UR4, -R132.reuse ;  /* 0x000000047e7b7c23 */ /* 0x100fe20008010884 */
[--C-:B------:R-:W-:Y:S01]  /*d6a0*/  FFMA.FTZ R126, R127, UR4, -R132.reuse ;  /* 0x000000047f7e7c23 */ /* 0x100fe20008010884 */
[--C-:B------:R-:W-:Y:S01]  /*d6b0*/  FFMA.FTZ R103, R103, UR4, -R132.reuse ;  /* 0x0000000467677c23 */ /* 0x100fe20008010884 */
[----:B------:R-:W5:Y:S01]  /*d6c0*/  MUFU.EX2 R15, R15 ;  /* 0x0000000f000f7308 */ /* 0x000f620000000800 */
[----:B------:R-:W-:Y:S01]  /*d6d0*/  @!P1 PRMT R13, RZ, 0x654, R13 ;  /* 0x00000654ff0d9816 */ /* 0x000fe2000000000d */
[--C-:B------:R-:W-:Y:S01]  /*d6e0*/  FFMA.FTZ R98, R98, UR4, -R132.reuse ;  /* 0x0000000462627c23 */ /* 0x100fe20008010884 */
[--C-:B------:R-:W-:Y:S01]  /*d6f0*/  FFMA.FTZ R95, R95, UR4, -R132.reuse ;  /* 0x000000045f5f7c23 */ /* 0x100fe20008010884 */
[--C-:B------:R-:W-:Y:S01]  /*d700*/  FFMA.FTZ R86, R86, UR4, -R132.reuse ;  /* 0x0000000456567c23 */ /* 0x100fe20008010884 */
[--C-:B------:R-:W-:Y:S01]  /*d710*/  FFMA.FTZ R87, R87, UR4, -R132.reuse ;  /* 0x0000000457577c23 */ /* 0x100fe20008010884 */
[--C-:B------:R-:W-:Y:S01]  /*d720*/  FFMA.FTZ R79, R79, UR4, -R132.reuse ;  /* 0x000000044f4f7c23 */ /* 0x100fe20008010884 */
[--C-:B------:R-:W-:Y:S01]  /*d730*/  FFMA.FTZ R131, R131, UR4, -R132.reuse ;  /* 0x0000000483837c23 */ /* 0x100fe20008010884 */
[----:B------:R-:W5:Y:S01]  /*d740*/  MUFU.EX2 R136, R136 ;  /* 0x0000008800887308 */ /* 0x000f620000000800 */
[----:B------:R-:W-:Y:S01]  /*d750*/  FFMA.FTZ R78, R78, UR4, -R132 ;  /* 0x000000044e4e7c23 */ /* 0x000fe20008010884 */
[----:B------:R-:W-:-:S06]  /*d760*/  ISETP.LT.AND P2, PT, RZ, UR38, PT ;  /* 0x00000026ff007c0c */ /* 0x000fcc000bf41270 */
[----:B------:R-:W5:Y:S08]  /*d770*/  MUFU.EX2 R9, R9 ;  /* 0x0000000900097308 */ /* 0x000f700000000800 */
[----:B------:R-:W5:Y:S08]  /*d780*/  MUFU.EX2 R138, R138 ;  /* 0x0000008a008a7308 */ /* 0x000f700000000800 */
[----:B------:R-:W5:Y:S08]  /*d790*/  MUFU.EX2 R129, R129 ;  /* 0x0000008100817308 */ /* 0x000f700000000800 */
        /* <DEDUP_REMOVED lines=24> */
[----:B------:R-:W-:Y:S01]  /*d920*/  MUFU.EX2 R17, R17 ;  /* 0x0000001100117308 */ /* 0x000fe20000000800 */
[----:B------:R-:W-:-:S02]  /*d930*/  WARPGROUP.DEPBAR.LE gsb0, 0x0 ;  /* 0x00008000000079c5 */ /* 0x000fc40000010000 */
[----:B------:R-:W-:-:S05]  /*d940*/  WARPGROUP.ARRIVE ;  /* 0x00000000000079c5 */ /* 0x000fca0000000000 */
[----:B------:R-:W5:Y:S01]  /*d950*/  MUFU.EX2 R105, R105 ;  /* 0x0000006900697308 */ /* 0x000f620000000800 */
[----:B------:R-:W-:Y:S07]  /*d960*/  HGMMA.64x96x16.F32 R24, gdesc[UR32].tnspB, R24, gsb0 ;  /* 0x41600000201879f0 */ /* 0x000fee0008000818 */
[----:B------:R-:W5:Y:S08]  /*d970*/  MUFU.EX2 R106, R106 ;  /* 0x0000006a006a7308 */ /* 0x000f700000000800 */
[----:B------:R-:W5:Y:S08]  /*d980*/  MUFU.EX2 R108, R108 ;  /* 0x0000006c006c7308 */ /* 0x000f700000000800 */
[----:B------:R-:W-:Y:S08]  /*d990*/  MUFU.EX2 R107, R107 ;  /* 0x0000006b006b7308 */ /* 0x000ff00000000800 */
[----:B------:R-:W-:Y:S08]  /*d9a0*/  MUFU.EX2 R109, R109 ;  /* 0x0000006d006d7308 */ /* 0x000ff00000000800 */
[----:B------:R-:W-:Y:S08]  /*d9b0*/  MUFU.EX2 R110, R110 ;  /* 0x0000006e006e7308 */ /* 0x000ff00000000800 */
[----:B------:R-:W-:Y:S08]  /*d9c0*/  MUFU.EX2 R96, R96 ;  /* 0x0000006000607308 */ /* 0x000ff00000000800 */
[----:B------:R-:W-:Y:S08]  /*d9d0*/  MUFU.EX2 R97, R97 ;  /* 0x0000006100617308 */ /* 0x000ff00000000800 */
[----:B------:R-:W-:Y:S08]  /*d9e0*/  MUFU.EX2 R100, R100 ;  /* 0x0000006400647308 */ /* 0x000ff00000000800 */
        /* <DEDUP_REMOVED lines=10> */
[----:B------:R-:W-:Y:S01]  /*da90*/  UIADD3 UR7, UR38, -0x1, URZ ;  /* 0xffffffff26077890 */ /* 0x000fe2000fffe03f */
[-C--:B------:R-:W-:Y:S01]  /*daa0*/  FMUL.FTZ R24, R24, R4.reuse ;  /* 0x0000000418187220 */ /* 0x080fe20000410000 */
[-C--:B------:R-:W-:Y:S01]  /*dab0*/  FMUL.FTZ R25, R25, R4.reuse ;  /* 0x0000000419197220 */ /* 0x080fe20000410000 */
[----:B------:R-:W-:Y:S01]  /*dac0*/  FMUL.FTZ R28, R28, R4 ;  /* 0x000000041c1c7220 */ /* 0x000fe20000410000 */
[----:B------:R-:W-:Y:S01]  /*dad0*/  @!P1 LEA R12, R12, UR37, 0x3 ;  /* 0x000000250c0c9c11 */ /* 0x000fe2000f8e18ff */
[----:B0-----:R-:W-:Y:S01]  /*dae0*/  FFMA.FTZ R13, R4, R3, R6 ;  /* 0x00000003040d7223 */ /* 0x001fe20000010006 */
[----:B------:R-:W-:Y:S01]  /*daf0*/  MUFU.EX2 R81, R81 ;  /* 0x0000005100517308 */ /* 0x000fe20000000800 */
[----:B------:R-:W-:Y:S01]  /*db00*/  UMOV UR38, UR7 ;  /* 0x0000000700267c82 */ /* 0x000fe20008000000 */
[----:B------:R-:W-:Y:S01]  /*db10*/  UMOV UR7, UR36 ;  /* 0x0000002400077c82 */ /* 0x000fe20008000000 */
[----:B------:R-:W-:-:S02]  /*db20*/  @!P1 VIADD R12, R12, 0x31c60 ;  /* 0x00031c600c0c9836 */ /* 0x000fc40000000000 */
[----:B---3--:R-:W-:Y:S01]  /*db30*/  FADD.FTZ R14, R134, R13 ;  /* 0x0000000d860e7221 */ /* 0x008fe20000010000 */
[-C--:B------:R-:W-:Y:S01]  /*db40*/  FMUL.FTZ R29, R29, R4.reuse ;  /* 0x000000041d1d7220 */ /* 0x080fe20000410000 */
[-C--:B------:R-:W-:Y:S01]  /*db50*/  FMUL.FTZ R32, R32, R4.reuse ;  /* 0x0000000420207220 */ /* 0x080fe20000410000 */
[-C--:B------:R-:W-:Y:S01]  /*db60*/  FMUL.FTZ R33, R33, R4.reuse ;  /* 0x0000000421217220 */ /* 0x080fe20000410000 */
[----:B------:R-:W-:Y:S01]  /*db70*/  @!P1 PRMT R12, RZ, 0x654, R12 ;  /* 0x00000654ff0c9816 */ /* 0x000fe2000000000c */
[----:B----4-:R-:W-:Y:S01]  /*db80*/  FADD.FTZ R14, R133, R14 ;  /* 0x0000000e850e7221 */ /* 0x010fe20000010000 */
[----:B------:R0:W-:Y:S01]  /*db90*/  MUFU.EX2 R3, R98 ;  /* 0x0000006200037308 */ /* 0x0001e20000000800 */
[-C--:B------:R-:W-:Y:S01]  /*dba0*/  FMUL.FTZ R36, R36, R4.reuse ;  /* 0x0000000424247220 */ /* 0x080fe20000410000 */
[----:B------:R2:W-:Y:S01]  /*dbb0*/  @!P1 SYNCS.ARRIVE.TRANS64.RED.A1T0 RZ, [R12+URZ], RZ ;  /* 0x000000ff0cff99a7 */ /* 0x0005e2000810043f */
[-C--:B------:R-:W-:Y:S01]  /*dbc0*/  FMUL.FTZ R37, R37, R4.reuse ;  /* 0x0000000425257220 */ /* 0x080fe20000410000 */
[-C--:B------:R-:W-:Y:S01]  /*dbd0*/  FMUL.FTZ R40, R40, R4.reuse ;  /* 0x0000000428287220 */ /* 0x080fe20000410000 */
[-C--:B------:R-:W-:Y:S01]  /*dbe0*/  FMUL.FTZ R41, R41, R4.reuse ;  /* 0x0000000429297220 */ /* 0x080fe20000410000 */
[-C--:B------:R-:W-:Y:S01]  /*dbf0*/  FMUL.FTZ R44, R44, R4.reuse ;  /* 0x000000042c2c7220 */ /* 0x080fe20000410000 */
[----:B------:R-:W-:Y:S01]  /*dc00*/  FMUL.FTZ R45, R45, R4 ;  /* 0x000000042d2d7220 */ /* 0x000fe20000410000 */
[----:B------:R-:W-:Y:S01]  /*dc10*/  MUFU.EX2 R84, R84 ;  /* 0x0000005400547308 */ /* 0x000fe20000000800 */
[----:B0-----:R-:W-:Y:S01]  /*dc20*/  FFMA.FTZ R98, R91, UR4, -R132 ;  /* 0x000000045b627c23 */ /* 0x001fe20008010884 */
[----:B--2---:R-:W-:Y:S01]  /*dc30*/  FFMA.FTZ R12, R77, R0, R8 ;  /* 0x000000004d0c7223 */ /* 0x004fe20000010008 */
[--C-:B------:R-:W-:Y:S01]  /*dc40*/  FFMA.FTZ R0, R99, UR4, -R132.reuse ;  /* 0x0000000463007c23 */ /* 0x100fe20008010884 */
[--C-:B------:R-:W-:Y:S01]  /*dc50*/  FFMA.FTZ R99, R102, UR4, -R132.reuse ;  /* 0x0000000466637c23 */ /* 0x100fe20008010884 */
[----:B------:R-:W-:Y:S01]  /*dc60*/  FFMA.FTZ R91, R94, UR4, -R132 ;  /* 0x000000045e5b7c23 */ /* 0x000fe20008010884 */
[----:B-----5:R-:W-:Y:S01]  /*dc70*/  FADD.FTZ R13, R15, R12 ;  /* 0x0000000c0f0d7221 */ /* 0x020fe20000010000 */
[----:B------:R-:W-:Y:S01]  /*dc80*/  F2FP.F16.F32.PACK_AB R12, R134, R6 ;  /* 0x00000006860c723e */ /* 0x000fe200000000ff */
[----:B------:R-:W-:Y:S01]  /*dc90*/  FADD.FTZ R6, R135, R14 ;  /* 0x0000000e87067221 */ /* 0x000fe20000010000 */
[----:B------:R-:W-:Y:S01]  /*dca0*/  FFMA.FTZ R94, R82, UR4, -R132 ;  /* 0x00000004525e7c23 */ /* 0x000fe20008010884 */
[----:B------:R-:W-:Y:S01]  /*dcb0*/  FADD.FTZ R134, R136, R13 ;  /* 0x0000000d88867221 */ /* 0x000fe20000010000 */
[----:B------:R-:W-:Y:S01]  /*dcc0*/  F2FP.F16.F32.PACK_AB R13, R15, R8 ;  /* 0x000000080f0d723e */ /* 0x000fe200000000ff */
[----:B------:R-:W-:Y:S01]  /*dcd0*/  FADD.FTZ R111, R7, R6 ;  /* 0x00000006076f7221 */ /* 0x000fe20000010000 */
[----:B------:R-:W-:Y:S01]  /*dce0*/  FFMA.FTZ R8, R90, UR4, -R132 ;  /* 0x000000045a087c23 */ /* 0x000fe20008010884 */
[----:B------:R-:W-:Y:S01]  /*dcf0*/  FADD.FTZ R134, R137, R134 ;  /* 0x0000008689867221 */ /* 0x000fe20000010000 */
[----:B------:R0:W-:Y:S01]  /*dd00*/  MUFU.EX2 R6, R103 ;  /* 0x0000006700067308 */ /* 0x0001e20000000800 */
[----:B------:R-:W-:Y:S01]  /*dd10*/  FADD.FTZ R90, R10, R111 ;  /* 0x0000006f0a5a7221 */ /* 0x000fe20000010000 */
[----:B------:R-:W-:Y:S01]  /*dd20*/  F2FP.F16.F32.PACK_AB R14, R135, R133 ;  /* 0x00000085870e723e */ /* 0x000fe200000000ff */
[----:B------:R-:W-:Y:S01]  /*dd30*/  FADD.FTZ R119, R9, R134 ;  /* 0x0000008609777221 */ /* 0x000fe20000010000 */
[----:B------:R-:W-:Y:S01]  /*dd40*/  F2FP.F16.F32.PACK_AB R15, R137, R136 ;  /* 0x00000088890f723e */ /* 0x000fe200000000ff */
[----:B------:R-:W-:Y:S01]  /*dd50*/  FADD.FTZ R134, R11, R90 ;  /* 0x0000005a0b867221 */ /* 0x000fe20000010000 */
[----:B------:R-:W-:Y:S01]  /*dd60*/  FFMA.FTZ R90, R83, UR4, -R132 ;  /* 0x00000004535a7c23 */ /* 0x000fe20008010884 */
[C---:B------:R-:W-:Y:S01]  /*dd70*/  FADD.FTZ R102, R138.reuse, R119 ;  /* 0x000000778a667221 */ /* 0x040fe20000010000 */
[----:B------:R1:W-:Y:S01]  /*dd80*/  MUFU.EX2 R82, R8 ;  /* 0x0000000800527308 */ /* 0x0003e20000000800 */
[----:B------:R-:W-:Y:S01]  /*dd90*/  FADD.FTZ R83, R21, R134 ;  /* 0x0000008615537221 */ /* 0x000fe20000010000 */
[----:B------:R2:W-:Y:S01]  /*dda0*/  STSM.16.M88.4 [R2+0x24300], R12 ;  /* 0x0243000c02007844 */ /* 0x0005e20000000200 */
[----:B------:R-:W-:Y:S01]  /*ddb0*/  FADD.FTZ R111, R129, R102 ;  /* 0x00000066816f7221 */ /* 0x000fe20000010000 */
[----:B------:R-:W-:Y:S01]  /*ddc0*/  F2FP.F16.F32.PACK_AB R9, R138, R9 ;  /* 0x000000098a09723e */ /* 0x000fe200000000ff */
[----:B------:R-:W-:Y:S01]  /*ddd0*/  FADD.FTZ R102, R120, R83 ;  /* 0x0000005378667221 */ /* 0x000fe20000010000 */
[----:B------:R-:W-:Y:S01]  /*dde0*/  FFMA.FTZ R83, R75, UR4, -R132 ;  /* 0x000000044b537c23 */ /* 0x000fe20008010884 */
[----:B------:R-:W-:Y:S01]  /*ddf0*/  FADD.FTZ R111, R130, R111 ;  /* 0x0000006f826f7221 */ /* 0x000fe20000010000 */
[----:B------:R3:W-:Y:S01]  /*de00*/  MUFU.EX2 R75, R98 ;  /* 0x00000062004b7308 */ /* 0x0007e20000000800 */
[----:B0-----:R-:W-:Y:S01]  /*de10*/  FADD.FTZ R103, R121, R102 ;  /* 0x0000006679677221 */ /* 0x001fe20000010000 */
[----:B-1----:R-:W-:Y:S01]  /*de20*/  F2FP.F16.F32.PACK_AB R8, R10, R7 ;  /* 0x000000070a08723e */ /* 0x002fe200000000ff */
[----:B------:R-:W-:Y:S01]  /*de30*/  FADD.FTZ R134, R122, R111 ;  /* 0x0000006f7a867221 */ /* 0x000fe20000010000 */
[----:B------:R-:W-:Y:S01]  /*de40*/  F2FP.F16.F32.PACK_AB R10, R21, R11 ;  /* 0x0000000b150a723e */ /* 0x000fe200000000ff */
[----:B------:R-:W-:Y:S01]  /*de50*/  FADD.FTZ R102, R124, R103 ;  /* 0x000000677c667221 */ /* 0x000fe20000010000 */
[----:B------:R-:W-:Y:S01]  /*de60*/  F2FP.F16.F32.PACK_AB R11, R130, R129 ;  /* 0x00000081820b723e */ /* 0x000fe200000000ff */
[----:B------:R-:W-:Y:S01]  /*de70*/  FADD.FTZ R134, R139, R134 ;  /* 0x000000868b867221 */ /* 0x000fe20000010000 */
[----:B------:R-:W0:Y:S01]  /*de80*/  MUFU.EX2 R0, R0 ;  /* 0x0000000000007308 */ /* 0x000e220000000800 */
[----:B------:R-:W-:Y:S01]  /*de90*/  FADD.FTZ R111, R125, R102 ;  /* 0x000000667d6f7221 */ /* 0x000fe20000010000 */
[----:B------:R-:W-:Y:S01]  /*dea0*/  F2FP.F16.F32.PACK_AB R120, R121, R120 ;  /* 0x000000787978723e */ /* 0x000fe200000000ff */
[----:B------:R-:W-:Y:S01]  /*deb0*/  FADD.FTZ R103, R123, R134 ;  /* 0x000000867b677221 */ /* 0x000fe20000010000 */
[----:B------:R1:W-:Y:S01]  /*dec0*/  STSM.16.M88.4 [R2+0x25b00], R8 ;  /* 0x025b000802007844 */ /* 0x0003e20000000200 */
[----:B------:R-:W-:Y:S01]  /*ded0*/  FADD.FTZ R102, R112, R111 ;  /* 0x0000006f70667221 */ /* 0x000fe20000010000 */
[----:B------:R-:W-:Y:S01]  /*dee0*/  F2FP.F16.F32.PACK_AB R121, R139, R122 ;  /* 0x0000007a8b79723e */ /* 0x000fe200000000ff */
[----:B------:R-:W-:Y:S01]  /*def0*/  FADD.FTZ R103, R126, R103 ;  /* 0x000000677e677221 */ /* 0x000fe20000010000 */
[----:B------:R-:W4:Y:S01]  /*df00*/  MUFU.EX2 R99, R99 ;  /* 0x0000006300637308 */ /* 0x000f220000000800 */
[C---:B------:R-:W-:Y:S01]  /*df10*/  FADD.FTZ R7, R113.reuse, R102 ;  /* 0x0000006671077221 */ /* 0x040fe20000010000 */
[----:B------:R-:W-:Y:S01]  /*df20*/  F2FP.F16.F32.PACK_AB R112, R113, R112 ;  /* 0x000000707170723e */ /* 0x000fe200000000ff */
[----:B------:R-:W-:Y:S01]  /*df30*/  FADD.FTZ R103, R20, R103 ;  /* 0x0000006714677221 */ /* 0x000fe20000010000 */
[----:B------:R-:W-:Y:S01]  /*df40*/  F2FP.F16.F32.PACK_AB R122, R125, R124 ;  /* 0x0000007c7d7a723e */ /* 0x000fe200000000ff */
[----:B--2---:R-:W-:Y:S01]  /*df50*/  FADD.FTZ R12, R116, R7 ;  /* 0x00000007740c7221 */ /* 0x004fe20000010000 */
[----:B------:R-:W-:Y:S01]  /*df60*/  F2FP.F16.F32.PACK_AB R123, R126, R123 ;  /* 0x0000007b7e7b723e */ /* 0x000fe200000000ff */
[C---:B---3--:R-:W-:Y:S01]  /*df70*/  FADD.FTZ R98, R114.reuse, R103 ;  /* 0x0000006772627221 */ /* 0x048fe20000010000 */
[----:B------:R-:W2:Y:S01]  /*df80*/  MUFU.EX2 R91, R91 ;  /* 0x0000005b005b7308 */ /* 0x000ea20000000800 */
[----:B------:R-:W-:Y:S01]  /*df90*/  FADD.FTZ R13, R117, R12 ;  /* 0x0000000c750d7221 */ /* 0x000fe20000010000 */
[----:B------:R-:W-:Y:S01]  /*dfa0*/  F2FP.F16.F32.PACK_AB R113, R114, R20 ;  /* 0x000000147271723e */ /* 0x000fe200000000ff */
[----:B------:R-:W-:Y:S01]  /*dfb0*/  FADD.FTZ R7, R115, R98 ;  /* 0x0000006273077221 */ /* 0x000fe20000010000 */
[----:B------:R-:W-:Y:S01]  /*dfc0*/  F2FP.F16.F32.PACK_AB R114, R117, R116 ;  /* 0x000000747572723e */ /* 0x000fe200000000ff */
[----:B------:R-:W-:Y:S01]  /*dfd0*/  FADD.FTZ R14, R104, R13 ;  /* 0x0000000d680e7221 */ /* 0x000fe20000010000 */
[C---:B------:R-:W-:Y:S01]  /*dfe0*/  F2FP.F16.F32.PACK_AB R104, R105.reuse, R104 ;  /* 0x000000686968723e */ /* 0x040fe200000000ff */
[C---:B------:R-:W-:Y:S01]  /*dff0*/  FADD.FTZ R12, R118.reuse, R7 ;  /* 0x00000007760c7221 */ /* 0x040fe20000010000 */
[----:B------:R-:W3:Y:S01]  /*e000*/  MUFU.EX2 R102, R95 ;  /* 0x0000005f00667308 */ /* 0x000ee20000000800 */
[----:B------:R-:W-:Y:S01]  /*e010*/  FADD.FTZ R13, R105, R14 ;  /* 0x0000000e690d7221 */ /* 0x000fe20000010000 */
[----:B------:R-:W-:Y:S01]  /*e020*/  F2FP.F16.F32.PACK_AB R115, R118, R115 ;  /* 0x000000737673723e */ /* 0x000fe200000000ff */
[----:B------:R-:W-:Y:S01]  /*e030*/  FADD.FTZ R7, R17, R12 ;  /* 0x0000000c11077221 */ /* 0x000fe20000010000 */
[----:B------:R-:W-:Y:S01]  /*e040*/  F2FP.F16.F32.PACK_AB R105, R106, R17 ;  /* 0x000000116a69723e */ /* 0x000fe200000000ff */
[----:B------:R-:W-:Y:S01]  /*e050*/  FADD.FTZ R14, R108, R13 ;  /* 0x0000000d6c0e7221 */ /* 0x000fe20000010000 */
[----:B------:R-:W-:Y:S01]  /*e060*/  F2FP.F16.F32.PACK_AB R98, R101, R100 ;  /* 0x000000646562723e */ /* 0x000fe200000000ff */
[----:B------:R-:W-:Y:S01]  /*e070*/  FADD.FTZ R12, R106, R7 ;  /* 0x000000076a0c7221 */ /* 0x000fe20000010000 */
[----:B------:R-:W-:Y:S01]  /*e080*/  MUFU.EX2 R94, R94 ;  /* 0x0000005e005e7308 */ /* 0x000fe20000000800 */
[C---:B------:R-:W-:Y:S01]  /*e090*/  FADD.FTZ R15, R109.reuse, R14 ;  /* 0x0000000e6d0f7221 */ /* 0x040fe20000010000 */
[----:B------:R-:W-:Y:S01]  /*e0a0*/  F2FP.F16.F32.PACK_AB R106, R109, R108 ;  /* 0x0000006c6d6a723e */ /* 0x000fe200000000ff */
[----:B------:R-:W-:Y:S01]  /*e0b0*/  FADD.FTZ R13, R107, R12 ;  /* 0x0000000c6b0d7221 */ /* 0x000fe20000010000 */
[----:B------:R-:W-:Y:S01]  /*e0c0*/  F2FP.F16.F32.PACK_AB R107, R110, R107 ;  /* 0x0000006b6e6b723e */ /* 0x000fe200000000ff */
[----:B------:R-:W-:Y:S01]  /*e0d0*/  FADD.FTZ R14, R96, R15 ;  /* 0x0000000f600e7221 */ /* 0x000fe20000010000 */
[C---:B------:R-:W-:Y:S01]  /*e0e0*/  F2FP.F16.F32.PACK_AB R96, R97.reuse, R96 ;  /* 0x000000606160723e */ /* 0x040fe200000000ff */
[----:B------:R-:W-:Y:S01]  /*e0f0*/  FADD.FTZ R12, R110, R13 ;  /* 0x0000000d6e0c7221 */ /* 0x000fe20000010000 */
[----:B------:R5:W-:Y:S01]  /*e100*/  MUFU.EX2 R7, R90 ;  /* 0x0000005a00077308 */ /* 0x000be20000000800 */
[----:B------:R-:W-:Y:S01]  /*e110*/  FADD.FTZ R15, R97, R14 ;  /* 0x0000000e610f7221 */ /* 0x000fe20000010000 */
[----:B0-----:R-:W-:Y:S01]  /*e120*/  F2FP.F16.F32.PACK_AB R97, R0, R3 ;  /* 0x000000030061723e */ /* 0x001fe200000000ff */
[----:B------:R-:W-:Y:S01]  /*e130*/  FADD.FTZ R13, R3, R12 ;  /* 0x0000000c030d7221 */ /* 0x000fe20000010000 */
[----:B------:R0:W-:Y:S01]  /*e140*/  STSM.16.M88.4 [R2+0x27300], R120 ;  /* 0x0273007802007844 */ /* 0x0001e20000000200 */
[----:B------:R-:W-:Y:S01]  /*e150*/  FADD.FTZ R14, R100, R15 ;  /* 0x0000000f640e7221 */ /* 0x000fe20000010000 */
[----:B------:R-:W-:Y:S01]  /*e160*/  FMUL.FTZ R48, R48, R4 ;  /* 0x0000000430307220 */ /* 0x000fe20000410000 */
[----:B------:R-:W-:Y:S01]  /*e170*/  FADD.FTZ R12, R0, R13 ;  /* 0x0000000d000c7221 */ /* 0x000fe20000010000 */
[----:B------:R-:W-:Y:S01]  /*e180*/  MUFU.EX2 R86, R86 ;  /* 0x0000005600567308 */ /* 0x000fe20000000800 */
[----:B-1----:R-:W-:Y:S01]  /*e190*/  FADD.FTZ R9, R101, R14 ;  /* 0x0000000e65097221 */ /* 0x002fe20000010000 */
[----:B-----5:R-:W-:Y:S01]  /*e1a0*/  F2FP.F16.F32.PACK_AB R90, R93, R92 ;  /* 0x0000005c5d5a723e */ /* 0x020fe200000000ff */
[----:B----4-:R-:W-:Y:S01]  /*e1b0*/  FADD.FTZ R13, R99, R12 ;  /* 0x0000000c630d7221 */ /* 0x010fe20000010000 */
[----:B------:R-:W-:Y:S01]  /*e1c0*/  F2FP.F16.F32.PACK_AB R99, R6, R99 ;  /* 0x000000630663723e */ /* 0x000fe200000000ff */
[----:B------:R-:W-:Y:S01]  /*e1d0*/  FADD.FTZ R8, R88, R9 ;  /* 0x0000000958087221 */ /* 0x000fe20000010000 */
[C---:B------:R-:W-:Y:S01]  /*e1e0*/  F2FP.F16.F32.PACK_AB R88, R89.reuse, R88 ;  /* 0x000000585958723e */ /* 0x040fe200000000ff */
[----:B------:R-:W-:Y:S01]  /*e1f0*/  FADD.FTZ R13, R6, R13 ;  /* 0x0000000d060d7221 */ /* 0x000fe20000010000 */
[----:B------:R-:W1:Y:S01]  /*e200*/  MUFU.EX2 R85, R85 ;  /* 0x0000005500557308 */ /* 0x000e620000000800 */
[----:B------:R-:W-:Y:S01]  /*e210*/  FADD.FTZ R9, R89, R8 ;  /* 0x0000000859097221 */ /* 0x000fe20000010000 */
[----:B------:R-:W-:Y:S01]  /*e220*/  F2FP.F16.F32.PACK_AB R89, R75, R82 ;  /* 0x000000524b59723e */ /* 0x000fe200000000ff */
[----:B------:R-:W-:Y:S01]  /*e230*/  FADD.FTZ R10, R82, R13 ;  /* 0x0000000d520a7221 */ /* 0x000fe20000010000 */
[----:B------:R0:W-:Y:S01]  /*e240*/  STSM.16.M88.4 [R2+0x28b00], R112 ;  /* 0x028b007002007844 */ /* 0x0001e20000000200 */
[----:B------:R-:W-:Y:S01]  /*e250*/  FADD.FTZ R0, R92, R9 ;  /* 0x000000095c007221 */ /* 0x000fe20000010000 */
[----:B------:R-:W-:Y:S01]  /*e260*/  FMUL.FTZ R49, R49, R4 ;  /* 0x0000000431317220 */ /* 0x000fe20000410000 */
[----:B------:R-:W-:Y:S01]  /*e270*/  FADD.FTZ R10, R75, R10 ;  /* 0x0000000a4b0a7221 */ /* 0x000fe20000010000 */
[----:B------:R-:W4:Y:S01]  /*e280*/  MUFU.EX2 R87, R87 ;  /* 0x0000005700577308 */ /* 0x000f220000000800 */
[----:B------:R-:W-:Y:S01]  /*e290*/  FADD.FTZ R9, R93, R0 ;  /* 0x000000005d097221 */ /* 0x000fe20000010000 */
[----:B------:R0:W-:Y:S01]  /*e2a0*/  STSM.16.M88.4 [R2+0x2a300], R104 ;  /* 0x02a3006802007844 */ /* 0x0001e20000000200 */
[----:B--2---:R-:W-:Y:S01]  /*e2b0*/  FADD.FTZ R3, R91, R10 ;  /* 0x0000000a5b037221 */ /* 0x004fe20000010000 */
[----:B---3--:R-:W-:Y:S01]  /*e2c0*/  F2FP.F16.F32.PACK_AB R91, R102, R91 ;  /* 0x0000005b665b723e */ /* 0x008fe200000000ff */
[----:B------:R-:W-:Y:S01]  /*e2d0*/  FADD.FTZ R0, R80, R9 ;  /* 0x0000000950007221 */ /* 0x000fe20000010000 */
[----:B------:R-:W-:Y:S01]  /*e2e0*/  F2FP.F16.F32.PACK_AB R80, R81, R80 ;  /* 0x000000505150723e */ /* 0x000fe200000000ff */
[----:B------:R-:W-:Y:S01]  /*e2f0*/  FADD.FTZ R3, R102, R3 ;  /* 0x0000000366037221 */ /* 0x000fe20000010000 */
[----:B------:R-:W2:Y:S01]  /*e300*/  MUFU.EX2 R128, R128 ;  /* 0x0000008000807308 */ /* 0x000ea20000000800 */
[----:B-1----:R-:W-:Y:S01]  /*e310*/  F2FP.F16.F32.PACK_AB R82, R85, R84 ;  /* 0x000000545552723e */ /* 0x002fe200000000ff */
[----:B------:R0:W-:Y:S01]  /*e320*/  STSM.16.M88.4 [R2+0x2bb00], R96 ;  /* 0x02bb006002007844 */ /* 0x0001e20000000200 */
[----:B------:R-:W-:Y:S01]  /*e330*/  FADD.FTZ R6, R94, R3 ;  /* 0x000000035e067221 */ /* 0x000fe20000010000 */
[----:B------:R-:W-:Y:S01]  /*e340*/  FADD.FTZ R3, R81, R0 ;  /* 0x0000000051037221 */ /* 0x000fe20000010000 */
[C---:B------:R-:W-:Y:S01]  /*e350*/  F2FP.F16.F32.PACK_AB R81, R7.reuse, R94 ;  /* 0x0000005e0751723e */ /* 0x040fe200000000ff */
[----:B------:R0:W-:Y:S01]  /*e360*/  STSM.16.M88.4 [R2+0x2d300], R88 ;  /* 0x02d3005802007844 */ /* 0x0001e20000000200 */
[----:B------:R-:W-:Y:S01]  /*e370*/  FADD.FTZ R9, R7, R6 ;  /* 0x0000000607097221 */ /* 0x000fe20000010000 */
[----:B------:R-:W1:Y:S01]  /*e380*/  MUFU.EX2 R129, R131 ;  /* 0x0000008300817308 */ /* 0x000e620000000800 */
[----:B------:R-:W-:Y:S01]  /*e390*/  FADD.FTZ R0, R84, R3 ;  /* 0x0000000354007221 */ /* 0x000fe20000010000 */
[-C--:B------:R-:W-:Y:S01]  /*e3a0*/  FMUL.FTZ R52, R52, R4.reuse ;  /* 0x0000000434347220 */ /* 0x080fe20000410000 */
[----:B------:R-:W-:Y:S01]  /*e3b0*/  FADD.FTZ R6, R86, R9 ;  /* 0x0000000956067221 */ /* 0x000fe20000010000 */
[-C--:B------:R-:W-:Y:S01]  /*e3c0*/  FMUL.FTZ R53, R53, R4.reuse ;  /* 0x0000000435357220 */ /* 0x080fe20000410000 */
[----:B------:R-:W-:Y:S01]  /*e3d0*/  FADD.FTZ R3, R85, R0 ;  /* 0x0000000055037221 */ /* 0x000fe20000010000 */
[-C--:B------:R-:W-:Y:S01]  /*e3e0*/  FMUL.FTZ R56, R56, R4.reuse ;  /* 0x0000000438387220 */ /* 0x080fe20000410000 */
[----:B----4-:R-:W-:Y:S01]  /*e3f0*/  FADD.FTZ R6, R87, R6 ;  /* 0x0000000657067221 */ /* 0x010fe20000010000 */
        /* <DEDUP_REMOVED lines=9> */
[----:B-1----:R-:W-:Y:S01]  /*e490*/  FADD.FTZ R6, R129, R6 ;  /* 0x0000000681067221 */ /* 0x002fe20000010000 */
[----:B------:R-:W-:Y:S01]  /*e4a0*/  FMUL.FTZ R69, R69, R4 ;  /* 0x0000000445457220 */ /* 0x000fe20000410000 */
[-C--:B------:R-:W-:Y:S01]  /*e4b0*/  FMUL.FTZ R26, R26, R77.reuse ;  /* 0x0000004d1a1a7220 */ /* 0x080fe20000410000 */
[-C--:B------:R-:W-:Y:S01]  /*e4c0*/  FMUL.FTZ R27, R27, R77.reuse ;  /* 0x0000004d1b1b7220 */ /* 0x080fe20000410000 */
[-C--:B------:R-:W-:Y:S01]  /*e4d0*/  FMUL.FTZ R30, R30, R77.reuse ;  /* 0x0000004d1e1e7220 */ /* 0x080fe20000410000 */
[-C--:B------:R-:W-:Y:S01]  /*e4e0*/  FMUL.FTZ R31, R31, R77.reuse ;  /* 0x0000004d1f1f7220 */ /* 0x080fe20000410000 */
[-C--:B------:R-:W-:Y:S01]  /*e4f0*/  FMUL.FTZ R34, R34, R77.reuse ;  /* 0x0000004d22227220 */ /* 0x080fe20000410000 */
[----:B------:R1:W4:Y:S01]  /*e500*/  MUFU.EX2 R8, R83 ;  /* 0x0000005300087308 */ /* 0x0003220000000800 */
[C---:B---3--:R-:W-:Y:S01]  /*e510*/  F2FP.F16.F32.PACK_AB R128, R73.reuse, R128 ;  /* 0x000000804980723e */ /* 0x048fe200000000ff */
[----:B------:R-:W-:Y:S01]  /*e520*/  FADD.FTZ R3, R73, R0 ;  /* 0x0000000049037221 */ /* 0x000fe20000010000 */
[-C--:B------:R-:W-:Y:S01]  /*e530*/  FMUL.FTZ R35, R35, R77.reuse ;  /* 0x0000004d23237220 */ /* 0x080fe20000410000 */
[-C--:B------:R-:W-:Y:S01]  /*e540*/  FMUL.FTZ R38, R38, R77.reuse ;  /* 0x0000004d26267220 */ /* 0x080fe20000410000 */
[-C--:B------:R-:W-:Y:S01]  /*e550*/  FMUL.FTZ R39, R39, R77.reuse ;  /* 0x0000004d27277220 */ /* 0x080fe20000410000 */
[-C--:B------:R-:W-:Y:S01]  /*e560*/  FMUL.FTZ R42, R42, R77.reuse ;  /* 0x0000004d2a2a7220 */ /* 0x080fe20000410000 */
[-C--:B------:R-:W-:Y:S01]  /*e570*/  FMUL.FTZ R43, R43, R77.reuse ;  /* 0x0000004d2b2b7220 */ /* 0x080fe20000410000 */
[----:B------:R-:W3:Y:S01]  /*e580*/  MUFU.EX2 R11, R78 ;  /* 0x0000004e000b7308 */ /* 0x000ee20000000800 */
[----:B-1----:R-:W-:Y:S01]  /*e590*/  F2FP.F16.F32.PACK_AB R83, R87, R86 ;  /* 0x000000565753723e */ /* 0x002fe200000000ff */
[-C--:B------:R-:W-:Y:S01]  /*e5a0*/  FMUL.FTZ R46, R46, R77.reuse ;  /* 0x0000004d2e2e7220 */ /* 0x080fe20000410000 */
[----:B--2---:R-:W-:Y:S01]  /*e5b0*/  F2FP.F16.F32.PACK_AB R130, R5, R76 ;  /* 0x0000004c0582723e */ /* 0x004fe200000000ff */
[----:B------:R-:W-:Y:S01]  /*e5c0*/  FADD.FTZ R76, R76, R3 ;  /* 0x000000034c4c7221 */ /* 0x000fe20000010000 */
[-C--:B------:R-:W-:Y:S01]  /*e5d0*/  FMUL.FTZ R47, R47, R77.reuse ;  /* 0x0000004d2f2f7220 */ /* 0x080fe20000410000 */
[----:B------:R0:W-:Y:S01]  /*e5e0*/  STSM.16.M88.4 [R2+0x2eb00], R80 ;  /* 0x02eb005002007844 */ /* 0x0001e20000000200 */
[----:B------:R-:W-:Y:S01]  /*e5f0*/  FMUL.FTZ R50, R50, R77 ;  /* 0x0000004d32327220 */ /* 0x000fe20000410000 */
[----:B------:R-:W1:Y:S01]  /*e600*/  MUFU.EX2 R79, R79 ;  /* 0x0000004f004f7308 */ /* 0x000e620000000800 */
[C---:B----4-:R-:W-:Y:S01]  /*e610*/  F2FP.F16.F32.PACK_AB R129, R8.reuse, R129 ;  /* 0x000000810881723e */ /* 0x050fe200000000ff */
[----:B------:R-:W-:Y:S01]  /*e620*/  FADD.FTZ R6, R8, R6 ;  /* 0x0000000608067221 */ /* 0x000fe20000010000 */
[----:B------:R-:W-:Y:S01]  /*e630*/  FADD.FTZ R3, R5, R76 ;  /* 0x0000004c05037221 */ /* 0x000fe20000010000 */
[-C--:B------:R-:W-:Y:S01]  /*e640*/  FMUL.FTZ R51, R51, R77.reuse ;  /* 0x0000004d33337220 */ /* 0x080fe20000410000 */
[-C--:B------:R-:W-:Y:S01]  /*e650*/  FMUL.FTZ R54, R54, R77.reuse ;  /* 0x0000004d36367220 */ /* 0x080fe20000410000 */
[-C--:B------:R-:W-:Y:S01]  /*e660*/  FMUL.FTZ R55, R55, R77.reuse ;  /* 0x0000004d37377220 */ /* 0x080fe20000410000 */
[-C--:B------:R-:W-:Y:S01]  /*e670*/  FMUL.FTZ R58, R58, R77.reuse ;  /* 0x0000004d3a3a7220 */ /* 0x080fe20000410000 */
[-C--:B------:R-:W-:Y:S01]  /*e680*/  FMUL.FTZ R59, R59, R77.reuse ;  /* 0x0000004d3b3b7220 */ /* 0x080fe20000410000 */
[----:B---3--:R-:W-:Y:S01]  /*e690*/  FADD.FTZ R6, R11, R6 ;  /* 0x000000060b067221 */ /* 0x008fe20000010000 */
[-C--:B------:R-:W-:Y:S01]  /*e6a0*/  FMUL.FTZ R62, R62, R77.reuse ;  /* 0x0000004d3e3e7220 */ /* 0x080fe20000410000 */
[-C--:B------:R-:W-:Y:S01]  /*e6b0*/  FMUL.FTZ R63, R63, R77.reuse ;  /* 0x0000004d3f3f7220 */ /* 0x080fe20000410000 */
[-C--:B------:R-:W-:Y:S01]  /*e6c0*/  FMUL.FTZ R66, R66, R77.reuse ;  /* 0x0000004d42427220 */ /* 0x080fe20000410000 */
[-C--:B------:R-:W-:Y:S01]  /*e6d0*/  FMUL.FTZ R67, R67, R77.reuse ;  /* 0x0000004d43437220 */ /* 0x080fe20000410000 */
[-C--:B------:R-:W-:Y:S01]  /*e6e0*/  FMUL.FTZ R70, R70, R77.reuse ;  /* 0x0000004d46467220 */ /* 0x080fe20000410000 */
[----:B------:R-:W-:Y:S01]  /*e6f0*/  FMUL.FTZ R71, R71, R77 ;  /* 0x0000004d47477220 */ /* 0x000fe20000410000 */
[----:B------:R-:W-:Y:S01]  /*e700*/  IMAD.MOV.U32 R5, RZ, RZ, R72 ;  /* 0x000000ffff057224 */ /* 0x000fe200078e0048 */
[C---:B-1----:R-:W-:Y:S01]  /*e710*/  F2FP.F16.F32.PACK_AB R131, R79.reuse, R11 ;  /* 0x0000000b4f83723e */ /* 0x042fe200000000ff */
[----:B------:R-:W-:Y:S01]  /*e720*/  FADD.FTZ R0, R79, R6 ;  /* 0x000000064f007221 */ /* 0x000fe20000010000 */
[----:B------:R-:W-:-:S03]  /*e730*/  IMAD.MOV.U32 R4, RZ, RZ, R74 ;  /* 0x000000ffff047224 */ /* 0x000fc600078e004a */
        /* <DEDUP_REMOVED lines=9> */
.L_x_1884:
[----:B------:R-:W-:Y:S06]  /*e7d0*/  BAR.ARV 0x8, 0x200 ;  /* 0x0208000000007b1d */ /* 0x000fec0000002000 */
[----:B------:R-:W-:Y:S05]  /*e7e0*/  @!P0 BRA `(.L_x_1894) ;  /* 0x0000000000048947 */ /* 0x000fea0003800000 */
[----:B------:R-:W-:Y:S01]  /*e7f0*/  BPT.TRAP 0x1 ;  /* 0x000000040000795c */ /* 0x000fe20000300000 */
.L_x_1894:
[----:B------:R-:W-:Y:S01]  /*e800*/  ULEA UR5, UR36, UR37, 0x3 ;  /* 0x0000002524057291 */ /* 0x000fe2000f8e183f */
[----:B------:R-:W-:-:S05]  /*e810*/  IMAD.U32 R4, RZ, RZ, UR60 ;  /* 0x0000003cff047e24 */ /* 0x000fca000f8e00ff */
[----:B------:R-:W-:-:S04]  /*e820*/  SHF.L.U32 R4, R4, 0x1f, RZ ;  /* 0x0000001f04047819 */ /* 0x000fc800000006ff */
[----:B------:R2:W3:Y:S01]  /*e830*/  SYNCS.PHASECHK.TRANS64.TRYWAIT P2, [UR5+0x31c50], R4 ;  /* 0x031c5004ff0075a7 */ /* 0x0004e20008040145 */
[----:B------:R-:W-:Y:S05]  /*e840*/  @!P0 BRA `(.L_x_1895) ;  /* 0x0000000000048947 */ /* 0x000fea0003800000 */
[----:B------:R-:W-:Y:S01]  /*e850*/  BPT.TRAP 0x1 ;  /* 0x000000040000795c */ /* 0x000fe20000300000 */
.L_x_1895:
[----:B---3--:R-:W-:Y:S05]  /*e860*/  @P2 BRA `(.L_x_1896) ;  /* 0x0000000000082947 */ /* 0x008fea0003800000 */
[----:B------:R-:W3:Y:S02]  /*e870*/  SYNCS.PHASECHK.TRANS64.TRYWAIT P0, [UR5+0x31c50], R4 ;  /* 0x031c5004ff0075a7 */ /* 0x000ee40008000145 */
[----:B---3--:R-:W-:Y:S05]  /*e880*/  @!P0 BRA `(.L_x_1897) ;  /* 0x0000007000088947 */ /* 0x008fea0003800000 */
.L_x_1896:
[----:B------:R-:W-:Y:S01]  /*e890*/  UIADD3 UR37, UR37, 0x200, URZ ;  /* 0x0000020025257890 */ /* 0x000fe2000fffe03f */
[----:B------:R-:W-:Y:S01]  /*e8a0*/  WARPGROUP.ARRIVE ;  /* 0x00000000000079c5 */ /* 0x000fe20000000000 */
[----:B------:R-:W-:Y:S01]  /*e8b0*/  ULOP3.LUT UR6, UR61, 0x10000, URZ, 0xfc, !UPT ;  /* 0x000100003d067892 */ /* 0x000fe2000f8efc3f */
[----:B---3--:R-:W3:Y:S01]  /*e8c0*/  SHFL.BFLY PT, R5, R0, 0x2, 0x1f ;  /* 0x0c401f0000057f89 */ /* 0x008ee200000e0000 */
[----:B------:R-:W-:Y:S01]  /*e8d0*/  USHF.R.U32.HI UR37, URZ, 0x4, UR37 ;  /* 0x000000043f257899 */ /* 0x000fe20008011625 */
[----:B-1----:R-:W-:Y:S01]  /*e8e0*/  IMAD.MOV.U32 R9, RZ, RZ, RZ ;  /* 0x000000ffff097224 */ /* 0x002fe200078e00ff */
[----:B------:R-:W-:Y:S01]  /*e8f0*/  UMOV UR9, 0xc0000010 ;  /* 0xc000001000097882 */ /* 0x000fe20000000000 */
[----:B------:R-:W-:Y:S01]  /*e900*/  UMOV UR11, 0x80000020 ;  /* 0x80000020000b7882 */ /* 0x000fe20000000000 */
[----:B------:R-:W-:Y:S01]  /*e910*/  ULOP3.LUT UR37, UR37, 0x3fff, URZ, 0xc0, !UPT ;  /* 0x00003fff25257892 */ /* 0x000fe2000f8ec03f */
[----:B--2---:R-:W1:Y:S01]  /*e920*/  SHFL.BFLY PT, R4, R3, 0x2, 0x1f ;  /* 0x0c401f0003047f89 */ /* 0x004e6200000e0000 */
[----:B------:R-:W-:Y:S01]  /*e930*/  UMOV UR8, UR6 ;  /* 0x0000000600087c82 */ /* 0x000fe20008000000 */
[----:B------:R-:W-:Y:S01]  /*e940*/  R2UR UR7, R150 ;  /* 0x00000000960772ca */ /* 0x000fe200000e0000 */
[----:B------:R-:W-:-:S04]  /*e950*/  ULOP3.LUT UR12, UR37, 0x2400000, URZ, 0xfc, !UPT ;  /* 0x02400000250c7892 */ /* 0x000fc8000f8efc3f */
[----:B------:R-:W-:Y:S02]  /*e960*/  UIMAD UR12, UR36, 0x6c0, UR12 ;  /* 0x000006c0240c78a4 */ /* 0x000fe4000f8e020c */
[----:B------:R-:W-:-:S04]  /*e970*/  UIADD3 UR36, UR36, 0x1, URZ ;  /* 0x0000000124247890 */ /* 0x000fc8000fffe03f */
[----:B------:R-:W-:Y:S01]  /*e980*/  UISETP.NE.AND UP0, UPT, UR36, 0x2, UPT ;  /* 0x000000022400788c */ /* 0x000fe2000bf05270 */
[----:B------:R-:W-:Y:S01]  /*e990*/  UMOV UR10, UR12 ;  /* 0x0000000c000a7c82 */ /* 0x000fe20008000000 */
[----:B------:R-:W-:Y:S01]  /*e9a0*/  UIADD3 UR7, UR7, 0x1, URZ ;  /* 0x0000000107077890 */ /* 0x000fe2000fffe03f */
[----:B------:R-:W-:Y:S01]  /*e9b0*/  HGMMA.64x96x16.F32 R24, gdesc[UR8].tnspB, R24, gsb0 ;  /* 0x41600000081879f0 */ /* 0x000fe20008000818 */
[----:B------:R-:W-:Y:S01]  /*e9c0*/  UIADD3 UR8, UR6, 0x180, URZ ;  /* 0x0000018006087890 */ /* 0x000fe2000fffe03f */
[----:B---3--:R-:W-:Y:S01]  /*e9d0*/  FADD.FTZ R6, R5, R0 ;  /* 0x0000000005067221 */ /* 0x008fe20000010000 */
[----:B------:R-:W-:Y:S01]  /*e9e0*/  UIADD3 UR10, UR12, 0x40, URZ ;  /* 0x000000400c0a7890 */ /* 0x000fe2000fffe03f */
[----:B------:R-:W-:Y:S01]  /*e9f0*/  IMAD.MOV.U32 R0, RZ, RZ, -0x800000 ;  /* 0xff800000ff007424 */ /* 0x000fe200078e00ff */
[----:B------:R-:W-:Y:S01]  /*ea00*/  UMOV UR9, 0xc0000010 ;  /* 0xc000001000097882 */ /* 0x000fe20000000000 */
[----:B------:R-:W-:Y:S01]  /*ea10*/  UMOV UR11, 0x80000020 ;  /* 0x80000020000b7882 */ /* 0x000fe20000000000 */
[----:B-1----:R-:W-:Y:S01]  /*ea20*/  FADD.FTZ R4, R4, R3 ;  /* 0x0000000304047221 */ /* 0x002fe20000010000 */
[----:B------:R-:W1:Y:S01]  /*ea30*/  SHFL.BFLY PT, R7, R6, 0x1, 0x1f ;  /* 0x0c201f0006077f89 */ /* 0x000e6200000e0000 */
[----:B------:R-:W-:Y:S01]  /*ea40*/  IMAD.MOV.U32 R3, RZ, RZ, -0x800000 ;  /* 0xff800000ff037424 */ /* 0x000fe200078e00ff */
[----:B------:R-:W-:Y:S01]  /*ea50*/  USEL UR36, UR36, URZ, UP0 ;  /* 0x0000003f24247287 */ /* 0x000fe20008000000 */
[----:B------:R-:W-:Y:S01]  /*ea60*/  IMAD.U32 R150, RZ, RZ, UR7 ;  /* 0x00000007ff967e24 */ /* 0x000fe2000f8e00ff */
[----:B------:R-:W2:Y:S01]  /*ea70*/  SHFL.BFLY PT, R5, R4, 0x1, 0x1f ;  /* 0x0c201f0004057f89 */ /* 0x000ea200000e0000 */
[----:B-1----:R-:W-:Y:S01]  /*ea80*/  FADD.FTZ R12, R6, R7 ;  /* 0x00000007060c7221 */ /* 0x002fe20000010000 */
[----:B------:R-:W-:-:S02]  /*ea90*/  IMAD.U32 R6, RZ, RZ, UR4 ;  /* 0x00000004ff067e24 */ /* 0x000fc4000f8e00ff */
[----:B------:R-:W-:Y:S02]  /*eaa0*/  IMAD.U32 R7, RZ, RZ, UR4 ;  /* 0x00000004ff077e24 */ /* 0x000fe4000f8e00ff */
[----:B--2---:R-:W-:Y:S01]  /*eab0*/  FADD.FTZ R11, R4, R5 ;  /* 0x00000005040b7221 */ /* 0x004fe20000010000 */
[----:B------:R-:W-:Y:S01]  /*eac0*/  FSETP.NE.FTZ.AND P2, PT, R12, RZ, PT ;  /* 0x000000ff0c00720b */ /* 0x000fe20003f55000 */
[----:B------:R-:W-:Y:S01]  /*ead0*/  IMAD.U32 R4, RZ, RZ, UR5 ;  /* 0x00000005ff047e24 */ /* 0x000fe2000f8e00ff */
[----:B------:R-:W-:Y:S01]  /*eae0*/  USEL UR4, URZ, 0x1, UP0 ;  /* 0x000000013f047887 */ /* 0x000fe20008000000 */
[----:B------:R-:W-:Y:S01]  /*eaf0*/  IMAD.MOV.U32 R5, RZ, RZ, RZ ;  /* 0x000000ffff057224 */ /* 0x000fe200078e00ff */
[----:B------:R-:W-:Y:S01]  /*eb00*/  FSETP.NE.FTZ.AND P0, PT, R11, RZ, PT ;  /* 0x000000ff0b00720b */ /* 0x000fe20003f15000 */
[----:B------:R-:W-:Y:S01]  /*eb10*/  @!P1 VIADD R4, R4, 0x31c60 ;  /* 0x00031c6004049836 */ /* 0x000fe20000000000 */
[----:B------:R-:W-:-:S04]  /*eb20*/  ULOP3.LUT UR60, UR60, UR4, URZ, 0x3c, !UPT ;  /* 0x000000043c3c7292 */ /* 0x000fc8000f8e3c3f */
[----:B------:R-:W-:-:S03]  /*eb30*/  @!P1 PRMT R4, RZ, 0x654, R4 ;  /* 0x00000654ff049816 */ /* 0x000fc60000000004 */
[----:B------:R-:W1:Y:S01]  /*eb40*/  @P2 MUFU.LG2 R10, R12 ;  /* 0x0000000c000a2308 */ /* 0x000e620000000c00 */
[----:B------:R-:W-:-:S03]  /*eb50*/  @P2 FMUL.FTZ R6, R6, 0.69314718246459960938 ;  /* 0x3f31721806062820 */ /* 0x000fc60000410000 */
[----:B------:R-:W-:-:S04]  /*eb60*/  @P0 FMUL.FTZ R7, R7, 0.69314718246459960938 ;  /* 0x3f31721807070820 */ /* 0x000fc80000410000 */
[----:B------:R-:W2:Y:S08]  /*eb70*/  @P0 MUFU.LG2 R8, R11 ;  /* 0x0000000b00080308 */ /* 0x000eb00000000c00 */
[----:B------:R1:W3:Y:S08]  /*eb80*/  @P0 MUFU.RCP R5, R11 ;  /* 0x0000000b00050308 */ /* 0x0002f00000001000 */
[----:B------:R-:W0:Y:S01]  /*eb90*/  @P2 MUFU.RCP R9, R12 ;  /* 0x0000000c00092308 */ /* 0x000e220000001000 */
[----:B-1----:R-:W-:Y:S01]  /*eba0*/  @P2 FMUL.FTZ R11, R10, 0.69314718246459960938 ;  /* 0x3f3172180a0b2820 */ /* 0x002fe20000410000 */
[----:B--2---:R-:W-:-:S03]  /*ebb0*/  @P0 FMUL.FTZ R8, R8, 0.69314718246459960938 ;  /* 0x3f31721808080820 */ /* 0x004fc60000410000 */
[----:B------:R-:W-:Y:S01]  /*ebc0*/  @P2 FFMA.FTZ R3, R6, R72, R11 ;  /* 0x0000004806032223 */ /* 0x000fe2000001000b */
[----:B------:R-:W-:Y:S01]  /*ebd0*/  @P0 FFMA.FTZ R0, R7, R74, R8 ;  /* 0x0000004a07000223 */ /* 0x000fe20000010008 */
[----:B------:R-:W-:Y:S01]  /*ebe0*/  PLOP3.LUT P0, PT, PT, PT, PT, 0x8, 0x0 ;  /* 0x000000000000781c */ /* 0x000fe20003f0e170 */
        /* <DEDUP_REMOVED lines=53> */
[----:B------:R1:W-:Y:S01]  /*ef40*/  @!P1 SYNCS.ARRIVE.TRANS64.RED.A1T0 RZ, [R4+URZ], RZ ;  /* 0x000000ff04ff99a7 */ /* 0x0003e2000810043f */
[-C--:B---3--:R-:W-:Y:S01]  /*ef50*/  FMUL.FTZ R72, R36, R5.reuse ;  /* 0x0000000524487220 */ /* 0x088fe20000410000 */
[-C--:B------:R-:W-:Y:S01]  /*ef60*/  FMUL.FTZ R75, R37, R5.reuse ;  /* 0x00000005254b7220 */ /* 0x080fe20000410000 */
[-C--:B------:R-:W-:Y:S01]  /*ef70*/  FMUL.FTZ R36, R65, R5.reuse ;  /* 0x0000000541247220 */ /* 0x080fe20000410000 */
[----:B------:R-:W-:Y:S01]  /*ef80*/  FMUL.FTZ R37, R64, R5 ;  /* 0x0000000540257220 */ /* 0x000fe20000410000 */
[-C--:B0-----:R-:W-:Y:S01]  /*ef90*/  FMUL.FTZ R81, R26, R9.reuse ;  /* 0x000000091a517220 */ /* 0x081fe20000410000 */
        /* <DEDUP_REMOVED lines=43> */
.L_x_1867:
        /* <DEDUP_REMOVED lines=10> */
[----:B------:R-:W-:Y:S01]  /*f2f0*/  R2UR UR13, R18 ;  /* 0x00000000120d72ca */ /* 0x000fe200000e0000 */
[----:B------:R-:W-:Y:S01]  /*f300*/  IMAD R9, R149, 0x20, R23 ;  /* 0x0000002095097824 */ /* 0x000fe200078e0217 */
[----:B------:R-:W-:-:S05]  /*f310*/  R2UR UR11, R145 ;  /* 0x00000000910b72ca */ /* 0x000fca00000e0000 */
[----:B------:R-:W-:Y:S01]  /*f320*/  BAR.SYNC.DEFER_BLOCKING 0x1, 0x180 ;  /* 0x0046000000007b1d */ /* 0x000fe20000010000 */
[----:B------:R-:W-:Y:S02]  /*f330*/  R2UR UR14, R146 ;  /* 0x00000000920e72ca */ /* 0x000fe400000e0000 */
[----:B------:R-:W-:Y:S02]  /*f340*/  F2FP.F16.F32.PACK_AB R27, R38, R27 ;  /* 0x0000001b261b723e */ /* 0x000fe400000000ff */
[----:B------:R-:W-:-:S03]  /*f350*/  F2FP.F16.F32.PACK_AB R36, R36, R37 ;  /* 0x000000252424723e */ /* 0x000fc600000000ff */
[----:B------:R-:W1:Y:S01]  /*f360*/  LDC R18, c[0x0][0xbe8] ;  /* 0x0002fa00ff127b82 */ /* 0x000e620000000800 */
[----:B------:R-:W-:Y:S01]  /*f370*/  ULDC.64 UR8, c[0x0][0xb90] ;  /* 0x0002e40000087ab9 */ /* 0x000fe20000000a00 */
[----:B------:R-:W-:Y:S01]  /*f380*/  F2FP.F16.F32.PACK_AB R37, R67, R66 ;  /* 0x000000424325723e */ /* 0x000fe200000000ff */
[----:B------:R-:W-:Y:S01]  /*f390*/  ULDC.64 UR16, c[0x0][0x208] ;  /* 0x0000820000107ab9 */ /* 0x000fe20000000a00 */
[----:B------:R-:W-:Y:S01]  /*f3a0*/  VIADD R85, R22, UR13 ;  /* 0x0000000d16557c36 */ /* 0x000fe20008000000 */
[----:B------:R-:W-:Y:S01]  /*f3b0*/  F2FP.F16.F32.PACK_AB R38, R69, R68 ;  /* 0x000000444526723e */ /* 0x000fe200000000ff */
[----:B------:R-:W-:Y:S01]  /*f3c0*/  USHF.R.S32.HI UR10, URZ, 0x1f, UR11 ;  /* 0x0000001f3f0a7899 */ /* 0x000fe2000801140b */
[----:B------:R-:W-:Y:S01]  /*f3d0*/  F2FP.F16.F32.PACK_AB R39, R64, R39 ;  /* 0x000000274027723e */ /* 0x000fe200000000ff */
[----:B------:R-:W-:Y:S01]  /*f3e0*/  USHF.R.S32.HI UR12, URZ, 0x1f, UR14 ;  /* 0x0000001f3f0c7899 */ /* 0x000fe2000801140e */
[----:B------:R-:W-:Y:S01]  /*f3f0*/  IMAD.MOV.U32 R58, RZ, RZ, R85 ;  /* 0x000000ffff3a7224 */ /* 0x000fe200078e0055 */
[----:B------:R-:W-:Y:S01]  /*f400*/  UMOV UR6, UR37 ;  /* 0x0000002500067c82 */ /* 0x000fe20008000000 */
[----:B0-----:R-:W-:Y:S01]  /*f410*/  UMOV UR7, UR5 ;  /* 0x0000000500077c82 */ /* 0x001fe20008000000 */
[----:B------:R-:W-:Y:S01]  /*f420*/  UIMAD UR5, UR10, UR8, URZ ;  /* 0x000000080a0572a4 */ /* 0x000fe2000f8e023f */
[----:B------:R-:W-:-:S02]  /*f430*/  IMAD.U32 R34, RZ, RZ, UR6 ;  /* 0x00000006ff227e24 */ /* 0x000fc4000f8e00ff */
[----:B------:R-:W-:Y:S01]  /*f440*/  IMAD.U32 R35, RZ, RZ, UR7 ;  /* 0x00000007ff237e24 */ /* 0x000fe2000f8e00ff */
[----:B------:R-:W-:Y:S02]  /*f450*/  UIMAD.WIDE.U32 UR6, UR11, UR8, URZ ;  /* 0x000000080b0672a5 */ /* 0x000fe4000f8e003f */
[----:B------:R-:W-:Y:S01]  /*f460*/  UIMAD UR5, UR11, UR9, UR5 ;  /* 0x000000090b0572a4 */ /* 0x000fe2000f8e0205 */
[--C-:B------:R-:W-:Y:S02]  /*f470*/  IMAD.WIDE R4, R154, 0x2, R34.reuse ;  /* 0x000000029a047825 */ /* 0x100fe400078e0222 */
[----:B------:R-:W-:Y:S01]  /*f480*/  ULDC.64 UR8, c[0x0][0xb98] ;  /* 0x0002e60000087ab9 */ /* 0x000fe20000000a00 */
[----:B------:R-:W-:Y:S01]  /*f490*/  UIADD3 UR7, UR7, UR5, URZ ;  /* 0x0000000507077290 */ /* 0x000fe2000fffe03f */
[----:B------:R-:W-:Y:S01]  /*f4a0*/  IMAD.WIDE R34, R9, 0x2, R34 ;  /* 0x0000000209227825 */ /* 0x000fe200078e0222 */
[C---:B------:R-:W-:Y:S01]  /*f4b0*/  IADD3 R31, P1, R4.reuse, 0x6000, RZ ;  /* 0x00006000041f7810 */ /* 0x040fe20007f3e0ff */
[----:B------:R-:W-:Y:S01]  /*f4c0*/  UIMAD UR5, UR12, UR8, URZ ;  /* 0x000000080c0572a4 */ /* 0x000fe2000f8e023f */
[----:B------:R-:W-:Y:S01]  /*f4d0*/  IADD3 R15, P0, R4, 0x6020, RZ ;  /* 0x00006020040f7810 */ /* 0x000fe20007f1e0ff */
[----:B------:R-:W-:Y:S01]  /*f4e0*/  UIMAD.WIDE.U32 UR6, UR14, UR8, UR6 ;  /* 0x000000080e0672a5 */ /* 0x000fe2000f8e0006 */
[----:B------:R-:W-:Y:S01]  /*f4f0*/  LOP3.LUT R16, R31, 0x180, RZ, 0xc0, !PT ;  /* 0x000001801f107812 */ /* 0x000fe200078ec0ff */
[----:B------:R-:W-:Y:S01]  /*f500*/  IMAD.X R25, RZ, RZ, R5, P1 ;  /* 0x000000ffff197224 */ /* 0x000fe200008e0605 */
[----:B-1----:R-:W-:Y:S01]  /*f510*/  ISETP.NE.AND P1, PT, R18, 0x1, PT ;  /* 0x000000011200780c */ /* 0x002fe20003f25270 */
[----:B------:R-:W-:Y:S01]  /*f520*/  UIMAD UR5, UR14, UR9, UR5 ;  /* 0x000000090e0572a4 */ /* 0x000fe2000f8e0205 */
[----:B------:R-:W-:-:S02]  /*f530*/  LOP3.LUT R14, R15, 0x180, RZ, 0xc0, !PT ;  /* 0x000001800f0e7812 */ /* 0x000fc400078ec0ff */
[----:B------:R-:W-:Y:S01]  /*f540*/  SHF.R.U64 R16, R16, 0x3, RZ ;  /* 0x0000000310107819 */ /* 0x000fe200000012ff */
[----:B------:R-:W-:Y:S01]  /*f550*/  ULDC.64 UR8, c[0x0][0xae8] ;  /* 0x0002ba0000087ab9 */ /* 0x000fe20000000a00 */
[----:B------:R-:W-:Y:S02]  /*f560*/  IADD3 R63, P5, R34, 0x7800, RZ ;  /* 0x00007800223f7810 */ /* 0x000fe40007fbe0ff */
[----:B------:R-:W-:Y:S02]  /*f570*/  LOP3.LUT R9, R4, 0x180, RZ, 0xc0, !PT ;  /* 0x0000018004097812 */ /* 0x000fe400078ec0ff */
[----:B------:R-:W-:Y:S02]  /*f580*/  SHF.R.U64 R14, R14, 0x3, RZ ;  /* 0x000000030e0e7819 */ /* 0x000fe400000012ff */
[----:B------:R-:W-:Y:S01]  /*f590*/  LOP3.LUT R24, R16, R31, RZ, 0x3c, !PT ;  /* 0x0000001f10187212 */ /* 0x000fe200078e3cff */
[----:B------:R-:W0:Y:S01]  /*f5a0*/  @P1 LDC R62, c[0x0][0xbec] ;  /* 0x0002fb00ff3e1b82 */ /* 0x000e220000000800 */
[----:B------:R-:W-:-:S02]  /*f5b0*/  LOP3.LUT R16, R63, 0x180, RZ, 0xc0, !PT ;  /* 0x000001803f107812 */ /* 0x000fc400078ec0ff */
[----:B------:R-:W-:Y:S02]  /*f5c0*/  SHF.R.U64 R9, R9, 0x3, RZ ;  /* 0x0000000309097819 */ /* 0x000fe400000012ff */
[----:B------:R-:W-:Y:S01]  /*f5d0*/  LOP3.LUT R14, R14, R15, RZ, 0x3c, !PT ;  /* 0x0000000f0e0e7212 */ /* 0x000fe200078e3cff */
[--C-:B------:R-:W-:Y:S01]  /*f5e0*/  IMAD.X R15, RZ, RZ, R5.reuse, P0 ;  /* 0x000000ffff0f7224 */ /* 0x100fe200000e0605 */
[C---:B------:R-:W-:Y:S01]  /*f5f0*/  IADD3 R29, P2, R4.reuse, 0x3020, RZ ;  /* 0x00003020041d7810 */ /* 0x040fe20007f5e0ff */
[----:B------:R-:W1:Y:S01]  /*f600*/  @P1 LDC R71, c[0x0][0xbf0] ;  /* 0x0002fc00ff471b82 */ /* 0x000e620000000800 */
[C---:B------:R-:W-:Y:S02]  /*f610*/  IADD3 R21, P3, R4.reuse, 0x3000, RZ ;  /* 0x0000300004157810 */ /* 0x040fe40007f7e0ff */
[----:B------:R-:W-:Y:S01]  /*f620*/  IADD3 R17, P4, R4, 0x20, RZ ;  /* 0x0000002004117810 */ /* 0x000fe20007f9e0ff */
[--C-:B------:R-:W-:Y:S01]  /*f630*/  IMAD.X R11, RZ, RZ, R5.reuse, P2 ;  /* 0x000000ffff0b7224 */ /* 0x100fe200010e0605 */
[----:B------:R-:W-:Y:S01]  /*f640*/  IADD3 R33, P0, R34, 0x1800, RZ ;  /* 0x0000180022217810 */ /* 0x000fe20007f1e0ff */
[----:B------:R-:W-:Y:S01]  /*f650*/  IMAD.X R13, RZ, RZ, R5, P3 ;  /* 0x000000ffff0d7224 */ /* 0x000fe200018e0605 */
[----:B------:R-:W-:-:S02]  /*f660*/  SHF.R.U64 R16, R16, 0x3, RZ ;  /* 0x0000000310107819 */ /* 0x000fc400000012ff */
[----:B------:R-:W-:Y:S01]  /*f670*/  LOP3.LUT R4, R9, R4, RZ, 0x3c, !PT ;  /* 0x0000000409047212 */ /* 0x000fe200078e3cff */
[----:B------:R-:W-:Y:S01]  /*f680*/  IMAD.X R9, RZ, RZ, R5, P4 ;  /* 0x000000ffff097224 */ /* 0x000fe200020e0605 */
[----:B------:R-:W-:Y:S02]  /*f690*/  LOP3.LUT R32, R33, 0x180, RZ, 0xc0, !PT ;  /* 0x0000018021207812 */ /* 0x000fe400078ec0ff */
[----:B------:R-:W-:Y:S02]  /*f6a0*/  LOP3.LUT R16, R16, R63, RZ, 0x3c, !PT ;  /* 0x0000003f10107212 */ /* 0x000fe400078e3cff */
[----:B------:R-:W-:Y:S01]  /*f6b0*/  MOV R63, R4 ;  /* 0x00000004003f7202 */ /* 0x000fe20000000f00 */
[----:B0-----:R-:W-:Y:S01]  /*f6c0*/  @P1 IMAD.HI.U32 R62, R85, R62, RZ ;  /* 0x0000003e553e1227 */ /* 0x001fe200078e00ff */
[----:B------:R-:W-:Y:S02]  /*f6d0*/  F2FP.F16.F32.PACK_AB R4, R77, R6 ;  /* 0x000000064d04723e */ /* 0x000fe400000000ff */
[----:B------:R-:W-:-:S02]  /*f6e0*/  LOP3.LUT R10, R29, 0x180, RZ, 0xc0, !PT ;  /* 0x000001801d0a7812 */ /* 0x000fc400078ec0ff */
[----:B------:R-:W-:Y:S02]  /*f6f0*/  F2FP.F16.F32.PACK_AB R6, R76, R7 ;  /* 0x000000074c06723e */ /* 0x000fe400000000ff */
[----:B------:R-:W-:Y:S02]  /*f700*/  SHF.R.U64 R32, R32, 0x3, RZ ;  /* 0x0000000320207819 */ /* 0x000fe400000012ff */
[----:B-1----:R-:W-:Y:S02]  /*f710*/  @P1 SHF.R.U32.HI R58, RZ, R71, R62 ;  /* 0x00000047ff3a1219 */ /* 0x002fe4000001163e */
[----:B------:R-:W-:Y:S02]  /*f720*/  F2FP.F16.F32.PACK_AB R5, R84, R81 ;  /* 0x000000515405723e */ /* 0x000fe400000000ff */
[----:B------:R-:W-:Y:S01]  /*f730*/  F2FP.F16.F32.PACK_AB R7, R83, R82 ;  /* 0x000000525307723e */ /* 0x000fe200000000ff */
[----:B------:R-:W-:Y:S01]  /*f740*/  IMAD.MOV R71, RZ, RZ, -R58 ;  /* 0x000000ffff477224 */ /* 0x000fe200078e0a3a */
[----:B------:R-:W-:-:S02]  /*f750*/  MOV R76, R14 ;  /* 0x0000000e004c7202 */ /* 0x000fc40000000f00 */
[----:B------:R-:W-:Y:S01]  /*f760*/  SHF.R.U64 R10, R10, 0x3, RZ ;  /* 0x000000030a0a7819 */ /* 0x000fe200000012ff */
[----:B------:R-:W-:Y:S01]  /*f770*/  IMAD R15, R18, R71, R85 ;  /* 0x00000047120f7224 */ /* 0x000fe200078e0255 */
[----:B------:R-:W-:Y:S01]  /*f780*/  LOP3.LUT R32, R32, R33, RZ, 0x3c, !PT ;  /* 0x0000002120207212 */ /* 0x000fe200078e3cff */
[----:B------:R-:W-:Y:S01]  /*f790*/  IMAD.X R33, RZ, RZ, R35, P0 ;  /* 0x000000ffff217224 */ /* 0x000fe200000e0623 */
[----:B------:R-:W-:Y:S01]  /*f7a0*/  MOV R77, R24 ;  /* 0x00000018004d7202 */ /* 0x000fe20000000f00 */
[----:B------:R0:W-:Y:S01]  /*f7b0*/  STSM.16.M88.4 [R63], R4 ;  /* 0x000000043f007844 */ /* 0x0001e20000000200 */
[----:B------:R-:W-:Y:S01]  /*f7c0*/  IMAD.U32 R25, RZ, RZ, UR5 ;  /* 0x00000005ff197e24 */ /* 0x000fe2000f8e00ff */
[----:B------:R-:W-:Y:S01]  /*f7d0*/  SHF.R.S32.HI R14, RZ, 0x1f, R58 ;  /* 0x0000001fff0e7819 */ /* 0x000fe2000001143a */
[----:B------:R-:W-:Y:S01]  /*f7e0*/  ULDC UR5, c[0x0][0xa88] ;  /* 0x0002a20000057ab9 */ /* 0x000fe20000000800 */
[----:B------:R-:W-:Y:S02]  /*f7f0*/  LOP3.LUT R10, R10, R29, RZ, 0x3c, !PT ;  /* 0x0000001d0a0a7212 */ /* 0x000fe400078e3cff */
[----:B------:R-:W-:-:S02]  /*f800*/  IADD3 R29, P3, R34, 0x4800, RZ ;  /* 0x00004800221d7810 */ /* 0x000fc40007f7e0ff */
[----:B------:R-:W-:Y:S02]  /*f810*/  IADD3 R31, P2, R34, 0x3000, RZ ;  /* 0x00003000221f7810 */ /* 0x000fe40007f5e0ff */
[----:B------:R-:W-:Y:S02]  /*f820*/  LOP3.LUT R28, R29, 0x180, RZ, 0xc0, !PT ;  /* 0x000001801d1c7812 */ /* 0x000fe400078ec0ff */
[----:B------:R-:W-:Y:S02]  /*f830*/  LOP3.LUT R8, R17, 0x180, RZ, 0xc0, !PT ;  /* 0x0000018011087812 */ /* 0x000fe400078ec0ff */
[----:B------:R-:W-:Y:S02]  /*f840*/  LOP3.LUT R30, R31, 0x180, RZ, 0xc0, !PT ;  /* 0x000001801f1e7812 */ /* 0x000fe400078ec0ff */
[----:B0-----:R-:W-:Y:S01]  /*f850*/  IADD3 R4, P0, R58, UR6, RZ ;  /* 0x000000063a047c10 */ /* 0x001fe2000ff1e0ff */
[----:B------:R-:W-:Y:S01]  /*f860*/  IMAD R58, R18, UR5, RZ ;  /* 0x00000005123a7c24 */ /* 0x000fe2000f8e02ff */
[----:B------:R-:W-:-:S02]  /*f870*/  SHF.R.S32.HI R6, RZ, 0x1f, R15 ;  /* 0x0000001fff067819 */ /* 0x000fc4000001140f */
[----:B------:R-:W-:Y:S01]  /*f880*/  IADD3.X R5, R14, UR7, R25, P0, !PT ;  /* 0x000000070e057c10 */ /* 0x000fe200087fe419 */
[----:B------:R-:W-:Y:S01]  /*f890*/  ULDC.64 UR6, c[0x0][0xb88] ;  /* 0x0002e20000067ab9 */ /* 0x000fe20000000a00 */
[----:B------:R-:W-:Y:S01]  /*f8a0*/  LOP3.LUT R12, R21, 0x180, RZ, 0xc0, !PT ;  /* 0x00000180150c7812 */ /* 0x000fe200078ec0ff */
[----:B------:R-:W-:Y:S01]  /*f8b0*/  IMAD R6, R6, UR6, RZ ;  /* 0x0000000606067c24 */ /* 0x000fe2000f8e02ff */
[----:B------:R-:W-:Y:S01]  /*f8c0*/  SHF.R.U64 R28, R28, 0x3, RZ ;  /* 0x000000031c1c7819 */ /* 0x000fe200000012ff */
[C---:B------:R-:W-:Y:S01]  /*f8d0*/  IMAD.WIDE.U32 R4, R15.reuse, UR6, R4 ;  /* 0x000000060f047c25 */ /* 0x040fe2000f8e0004 */
[----:B------:R-:W-:Y:S02]  /*f8e0*/  MOV R81, R10 ;  /* 0x0000000a00517202 */ /* 0x000fe40000000f00 */
[----:B------:R-:W-:Y:S01]  /*f8f0*/  SHF.R.U64 R8, R8, 0x3, RZ ;  /* 0x0000000308087819 */ /* 0x000fe200000012ff */
[----:B------:R-:W-:Y:S01]  /*f900*/  IMAD R15, R15, UR7, R6 ;  /* 0x000000070f0f7c24 */ /* 0x000fe2000f8e0206 */
[----:B------:R-:W-:Y:S01]  /*f910*/  SHF.R.U64 R30, R30, 0x3, RZ ;  /* 0x000000031e1e7819 */ /* 0x000fe200000012ff */
[----:B------:R-:W-:Y:S01]  /*f920*/  VIADD R11, R153, UR13 ;  /* 0x0000000d990b7c36 */ /* 0x000fe20008000000 */
[----:B------:R-:W-:Y:S01]  /*f930*/  SHF.R.U64 R12, R12, 0x3, RZ ;  /* 0x000000030c0c7819 */ /* 0x000fe200000012ff */
[----:B------:R-:W-:Y:S01]  /*f940*/  ULDC.64 UR6, c[0x0][0xb50] ;  /* 0x0002d40000067ab9 */ /* 0x000fe20000000a00 */
[----:B------:R-:W-:Y:S01]  /*f950*/  LOP3.LUT R28, R28, R29, RZ, 0x3c, !PT ;  /* 0x0000001d1c1c7212 */ /* 0x000fe200078e3cff */
[----:B------:R-:W-:Y:S01]  /*f960*/  IMAD.X R29, RZ, RZ, R35, P3 ;  /* 0x000000ffff1d7224 */ /* 0x000fe200018e0623 */
[----:B------:R-:W-:Y:S01]  /*f970*/  LOP3.LUT P0, RZ, R151, 0x3, RZ, 0xc0, !PT ;  /* 0x0000000397ff7812 */ /* 0x000fe2000780c0ff */
[----:B------:R-:W-:Y:S01]  /*f980*/  VIADD R7, R11, 0x8 ;  /* 0x000000080b077836 */ /* 0x000fe20000000000 */
[----:B------:R-:W-:Y:S01]  /*f990*/  LEA R84, P3, R4, UR6, 0x2 ;  /* 0x0000000604547c11 */ /* 0x000fe2000f8610ff */
[----:B------:R-:W-:Y:S01]  /*f9a0*/  IMAD.IADD R5, R5, 0x1, R15 ;  /* 0x0000000105057824 */ /* 0x000fe200078e020f */
[----:B------:R-:W-:-:S02]  /*f9b0*/  LOP3.LUT R8, R8, R17, RZ, 0x3c, !PT ;  /* 0x0000001108087212 */ /* 0x000fc400078e3cff */
[----:B------:R-:W-:Y:S01]  /*f9c0*/  LOP3.LUT R30, R30, R31, RZ, 0x3c, !PT ;  /* 0x0000001f1e1e7212 */ /* 0x000fe200078e3cff */
[----:B------:R-:W-:Y:S01]  /*f9d0*/  IMAD.X R31, RZ, RZ, R35, P2 ;  /* 0x000000ffff1f7224 */ /* 0x000fe200010e0623 */
[----:B------:R-:W-:Y:S01]  /*f9e0*/  LOP3.LUT R12, R12, R21, RZ, 0x3c, !PT ;  /* 0x000000150c0c7212 */ /* 0x000fe200078e3cff */
[----:B------:R-:W-:Y:S01]  /*f9f0*/  SHFL.IDX PT, R62, R84, RZ, 0x1c1f ;  /* 0x001c1fff543e7589 */ /* 0x000fe200000e0000 */
[-C--:B------:R-:W-:Y:S02]  /*fa00*/  ISETP.GE.OR P2, PT, R11, R58.reuse, P0 ;  /* 0x0000003a0b00720c */ /* 0x080fe40000746670 */
[----:B------:R-:W-:Y:S01]  /*fa10*/  ISETP.GE.OR P0, PT, R7, R58, P0 ;  /* 0x0000003a0700720c */ /* 0x000fe20000706670 */
[----:B------:R-:W-:Y:S01]  /*fa20*/  SHFL.IDX PT, R70, R84, 0x1, 0x1c1f ;  /* 0x003c1f0054467f89 */ /* 0x000fe200000e0000 */
[----:B------:R-:W-:Y:S02]  /*fa30*/  LEA.HI.X R85, R4, UR7, R5, 0x2, P3 ;  /* 0x0000000704557c11 */ /* 0x000fe400098f1405 */
[----:B------:R-:W-:-:S02]  /*fa40*/  MOV R83, R8 ;  /* 0x0000000800537202 */ /* 0x000fc40000000f00 */
[----:B------:R-:W-:Y:S01]  /*fa50*/  F2FP.F16.F32.PACK_AB R4, R74, R73 ;  /* 0x000000494a04723e */ /* 0x000fe200000000ff */
[----:B------:R-:W0:Y:S01]  /*fa60*/  SHFL.IDX PT, R63, R85, RZ, 0x1c1f ;  /* 0x001c1fff553f7589 */ /* 0x000e2200000e0000 */
[----:B------:R-:W-:Y:S02]  /*fa70*/  F2FP.F16.F32.PACK_AB R5, R79, R78 ;  /* 0x0000004e4f05723e */ /* 0x000fe400000000ff */
[----:B------:R-:W-:Y:S01]  /*fa80*/  F2FP.F16.F32.PACK_AB R6, R75, R72 ;  /* 0x000000484b06723e */ /* 0x000fe200000000ff */
[----:B------:R-:W1:Y:S01]  /*fa90*/  SHFL.IDX PT, R71, R85, 0x1, 0x1c1f ;  /* 0x003c1f0055477f89 */ /* 0x000e6200000e0000 */
[----:B------:R-:W-:Y:S02]  /*faa0*/  F2FP.F16.F32.PACK_AB R7, R80, R65 ;  /* 0x000000415007723e */ /* 0x000fe400000000ff */
[----:B------:R-:W-:Y:S02]  /*fab0*/  MOV R82, R12 ;  /* 0x0000000c00527202 */ /* 0x000fe40000000f00 */
[----:B------:R-:W-:Y:S01]  /*fac0*/  F2FP.F16.F32.PACK_AB R8, R41, R40 ;  /* 0x000000282908723e */ /* 0x000fe200000000ff */
[----:B------:R-:W-:Y:S01]  /*fad0*/  STSM.16.M88.4 [R83], R4 ;  /* 0x0000000453007844 */ /* 0x000fe20000000200 */
[----:B------:R-:W-:-:S02]  /*fae0*/  F2FP.F16.F32.PACK_AB R9, R43, R42 ;  /* 0x0000002a2b09723e */ /* 0x000fc400000000ff */
[----:B------:R-:W-:Y:S02]  /*faf0*/  F2FP.F16.F32.PACK_AB R10, R45, R44 ;  /* 0x0000002c2d0a723e */ /* 0x000fe400000000ff */
[----:B------:R-:W-:Y:S02]  /*fb00*/  F2FP.F16.F32.PACK_AB R11, R47, R46 ;  /* 0x0000002e2f0b723e */ /* 0x000fe400000000ff */
[----:B------:R-:W-:Y:S02]  /*fb10*/  F2FP.F16.F32.PACK_AB R12, R49, R48 ;  /* 0x00000030310c723e */ /* 0x000fe400000000ff */
[----:B------:R-:W-:Y:S01]  /*fb20*/  F2FP.F16.F32.PACK_AB R13, R51, R50 ;  /* 0x00000032330d723e */ /* 0x000fe200000000ff */
[----:B------:R-:W-:Y:S01]  /*fb30*/  STSM.16.M88.4 [R82], R8 ;  /* 0x0000000852007844 */ /* 0x000fe20000000200 */
[----:B------:R-:W-:Y:S02]  /*fb40*/  F2FP.F16.F32.PACK_AB R14, R53, R52 ;  /* 0x00000034350e723e */ /* 0x000fe400000000ff */
[----:B------:R-:W-:-:S02]  /*fb50*/  F2FP.F16.F32.PACK_AB R15, R55, R54 ;  /* 0x00000036370f723e */ /* 0x000fc400000000ff */
[----:B------:R-:W-:Y:S02]  /*fb60*/  F2FP.F16.F32.PACK_AB R25, R59, R26 ;  /* 0x0000001a3b19723e */ /* 0x000fe400000000ff */
[----:B------:R-:W-:Y:S01]  /*fb70*/  F2FP.F16.F32.PACK_AB R24, R57, R56 ;  /* 0x000000383918723e */ /* 0x000fe200000000ff */
[----:B------:R2:W-:Y:S01]  /*fb80*/  STSM.16.M88.4 [R81], R12 ;  /* 0x0000000c51007844 */ /* 0x0005e20000000200 */
[----:B------:R-:W-:Y:S01]  /*fb90*/  F2FP.F16.F32.PACK_AB R26, R61, R60 ;  /* 0x0000003c3d1a723e */ /* 0x000fe200000000ff */
[----:B------:R-:W-:Y:S01]  /*fba0*/  UIMAD UR5, UR10, UR8, URZ ;  /* 0x000000080a0572a4 */ /* 0x000fe2000f8e023f */
[C---:B------:R-:W-:Y:S02]  /*fbb0*/  IADD3 R21, P4, R34.reuse, 0x6000, RZ ;  /* 0x0000600022157810 */ /* 0x040fe40007f9e0ff */
[----:B------:R-:W-:Y:S01]  /*fbc0*/  LOP3.LUT R17, R34, 0x180, RZ, 0xc0, !PT ;  /* 0x0000018022117812 */ /* 0x000fe200078ec0ff */
[----:B------:R-:W-:Y:S01]  /*fbd0*/  STSM.16.M88.4 [R77], R24 ;  /* 0x000000184d007844 */ /* 0x000fe20000000200 */
[----:B--2---:R-:W2:Y:S03]  /*fbe0*/  @P1 LDC R13, c[0x0][0xbec] ;  /* 0x0002fb00ff0d1b82 */ /* 0x004ea60000000800 */
[----:B------:R-:W-:Y:S05]  /*fbf0*/  STSM.16.M88.4 [R76], R36 ;  /* 0x000000244c007844 */ /* 0x000fea0000000200 */
[----:B------:R-:W3:Y:S08]  /*fc00*/  @P1 LDC R15, c[0x0][0xbf0] ;  /* 0x0002fc00ff0f1b82 */ /* 0x000ef00000000800 */
[----:B------:R-:W-:Y:S01]  /*fc10*/  BAR.SYNC.DEFER_BLOCKING 0x1, 0x180 ;  /* 0x0046000000007b1d */ /* 0x000fe20000010000 */
[----:B------:R-:W-:Y:S01]  /*fc20*/  UIMAD.WIDE.U32 UR6, UR11, UR8, URZ ;  /* 0x000000080b0672a5 */ /* 0x000fe2000f8e003f */
[----:B------:R-:W-:Y:S01]  /*fc30*/  LOP3.LUT R20, R21, 0x180, RZ, 0xc0, !PT ;  /* 0x0000018015147812 */ /* 0x000fe200078ec0ff */
[----:B------:R-:W-:Y:S01]  /*fc40*/  UIMAD UR5, UR11, UR9, UR5 ;  /* 0x000000090b0572a4 */ /* 0x000fe2000f8e0205 */
[----:B------:R-:W-:-:S02]  /*fc50*/  SHF.R.U64 R17, R17, 0x3, RZ ;  /* 0x0000000311117819 */ /* 0x000fc400000012ff */
[----:B------:R-:W-:Y:S01]  /*fc60*/  ULDC.64 UR10, c[0x0][0xaf0] ;  /* 0x0002bc00000a7ab9 */ /* 0x000fe20000000a00 */
[----:B------:R-:W-:Y:S01]  /*fc70*/  UIADD3 UR7, UR7, UR5, URZ ;  /* 0x0000000507077290 */ /* 0x000fe2000fffe03f */
[----:B------:R-:W-:Y:S01]  /*fc80*/  SHF.R.U64 R20, R20, 0x3, RZ ;  /* 0x0000000314147819 */ /* 0x000fe200000012ff */
[----:B------:R-:W-:Y:S01]  /*fc90*/  UIMAD UR8, UR12, UR10, URZ ;  /* 0x0000000a0c0872a4 */ /* 0x000fe2000f8e023f */
[----:B------:R-:W-:Y:S01]  /*fca0*/  LOP3.LUT R34, R17, R34, RZ, 0x3c, !PT ;  /* 0x0000002211227212 */ /* 0x000fe200078e3cff */
[----:B0-----:R0:W-:Y:S02]  /*fcb0*/  @!P2 ST.E desc[UR16][R62.64], R0 ;  /* 0x000000003e00a985 */ /* 0x0011e4000c101910 */
[----:B------:R-:W-:Y:S01]  /*fcc0*/  UIMAD UR5, UR14, UR11, UR8 ;  /* 0x0000000b0e0572a4 */ /* 0x000fe2000f8e0208 */
[----:B------:R-:W-:Y:S01]  /*fcd0*/  LOP3.LUT R20, R20, R21, RZ, 0x3c, !PT ;  /* 0x0000001514147212 */ /* 0x000fe200078e3cff */
[----:B------:R-:W-:Y:S01]  /*fce0*/  UIMAD.WIDE.U32 UR6, UR14, UR10, UR6 ;  /* 0x0000000a0e0672a5 */ /* 0x000fe2000f8e0006 */
[----:B-1----:R1:W-:Y:S01]  /*fcf0*/  @!P0 ST.E desc[UR16][R70.64], R3 ;  /* 0x0000000346008985 */ /* 0x0023e2000c101910 */
[--C-:B------:R-:W-:Y:S01]  /*fd00*/  IMAD.X R21, RZ, RZ, R35.reuse, P4 ;  /* 0x000000ffff157224 */ /* 0x100fe200020e0623 */
[----:B------:R-:W-:Y:S01]  /*fd10*/  ULDC.64 UR8, c[0x0][0xae0] ;  /* 0x0002b80000087ab9 */ /* 0x000fe20000000a00 */
[----:B------:R-:W-:-:S02]  /*fd20*/  IMAD.X R17, RZ, RZ, R35, P5 ;  /* 0x000000ffff117224 */ /* 0x000fc400028e0623 */
[----:B0-----:R-:W-:Y:S01]  /*fd30*/  IMAD R0, R148, 0x60, R149 ;  /* 0x0000006094007824 */ /* 0x001fe200078e0295 */
[----:B------:R-:W-:Y:S01]  /*fd40*/  UIADD3 UR5, UR7, UR5, URZ ;  /* 0x0000000507057290 */ /* 0x000fe2000fffe03f */
[----:B------:R-:W-:Y:S01]  /*fd50*/  IMAD.U32 R12, RZ, RZ, UR6 ;  /* 0x00000006ff0c7e24 */ /* 0x000fe2000f8e00ff */
[----:B------:R-:W5:Y:S01]  /*fd60*/  LD.E.128 R44, desc[UR16][R34.64] ;  /* 0x00000010222c7980 */ /* 0x000f62000c101d00 */
[----:B------:R-:W-:-:S03]  /*fd70*/  VIADD R14, R0, UR13 ;  /* 0x0000000d000e7c36 */ /* 0x000fc60008000000 */
[----:B------:R-:W5:Y:S01]  /*fd80*/  LD.E.128 R40, desc[UR16][R32.64] ;  /* 0x0000001020287980 */ /* 0x000f62000c101d00 */
[----:B--2---:R-:W-:-:S03]  /*fd90*/  @P1 IMAD.HI.U32 R0, R14, R13, RZ ;  /* 0x0000000d0e001227 */ /* 0x004fc600078e00ff */
[----:B------:R-:W5:Y:S01]  /*fda0*/  LD.E.128 R48, desc[UR16][R30.64] ;  /* 0x000000101e307980 */ /* 0x000f62000c101d00 */
[----:B-1----:R-:W-:Y:S01]  /*fdb0*/  IMAD.MOV.U32 R3, RZ, RZ, R14 ;  /* 0x000000ffff037224 */ /* 0x002fe200078e000e */
[----:B---3--:R-:W-:Y:S02]  /*fdc0*/  @P1 SHF.R.U32.HI R3, RZ, R15, R0 ;  /* 0x0000000fff031219 */ /* 0x008fe40000011600 */
[----:B------:R-:W5:Y:S02]  /*fdd0*/  LD.E.128 R4, desc[UR16][R28.64] ;  /* 0x000000101c047980 */ /* 0x000f64000c101d00 */
[--C-:B------:R-:W-:Y:S01]  /*fde0*/  SHF.R.S32.HI R0, RZ, 0x1f, R3.reuse ;  /* 0x0000001fff007819 */ /* 0x100fe20000011403 */
[----:B------:R-:W-:Y:S01]  /*fdf0*/  IMAD.MOV R15, RZ, RZ, -R3 ;  /* 0x000000ffff0f7224 */ /* 0x000fe200078e0a03 */
[----:B------:R-:W5:Y:S01]  /*fe00*/  LD.E.128 R52, desc[UR16][R20.64] ;  /* 0x0000001014347980 */ /* 0x000f62000c101d00 */
[----:B------:R-:W-:Y:S01]  /*fe10*/  IMAD.U32 R13, RZ, RZ, UR7 ;  /* 0x00000007ff0d7e24 */ /* 0x000fe2000f8e00ff */
[----:B------:R-:W-:Y:S01]  /*fe20*/  ULDC.64 UR6, c[0x0][0xad8] ;  /* 0x0002b60000067ab9 */ /* 0x000fe20000000a00 */
[----:B------:R-:W-:Y:S01]  /*fe30*/  IMAD R0, R0, UR8, RZ ;  /* 0x0000000800007c24 */ /* 0x000fe2000f8e02ff */
[----:B------:R0:W5:Y:S01]  /*fe40*/  LD.E.128 R8, desc[UR16][R16.64] ;  /* 0x0000001010087980 */ /* 0x000162000c101d00 */
[----:B------:R-:W-:Y:S01]  /*fe50*/  IMAD R15, R18, R15, R14 ;  /* 0x0000000f120f7224 */ /* 0x000fe200078e020e */
[----:B------:R-:W-:Y:S01]  /*fe60*/  BSSY B1, `(.L_x_1900) ;  /* 0x0000028000017945 */ /* 0x000fe20003800000 */
[----:B------:R-:W-:Y:S01]  /*fe70*/  IMAD.U32 R13, RZ, RZ, UR5 ;  /* 0x00000005ff0d7e24 */ /* 0x000fe2000f8e00ff */
[----:B------:R-:W-:Y:S01]  /*fe80*/  @!PT LDS RZ, [RZ] ;  /* 0x00000000fffff984 */ /* 0x000fe20000000800 */
[----:B------:R-:W-:Y:S01]  /*fe90*/  @!PT LDS RZ, [RZ] ;  /* 0x00000000fffff984 */ /* 0x000fe20000000800 */
[----:B------:R-:W-:Y:S01]  /*fea0*/  @!PT LDS RZ, [RZ] ;  /* 0x00000000fffff984 */ /* 0x000fe20000000800 */
[----:B------:R-:W-:Y:S01]  /*feb0*/  @!PT LDS RZ, [RZ] ;  /* 0x00000000fffff984 */ /* 0x000fe20000000800 */
[----:B------:R1:W-:Y:S06]  /*fec0*/  MEMBAR.ALL.CTA ;  /* 0x0000000000007992 */ /* 0x0003ec0000008000 */
[----:B-1----:R-:W1:Y:S01]  /*fed0*/  FENCE.VIEW.ASYNC.S ;  /* 0x00000000000073c6 */ /* 0x002e620000000000 */
[----:B------:R-:W-:Y:S01]  /*fee0*/  VIADD R25, R149, UR13 ;  /* 0x0000000d95197c36 */ /* 0x000fe20008000000 */
[----:B------:R-:W-:Y:S01]  /*fef0*/  UIADD3 UR5, UR37, 0x31c20, URZ ;  /* 0x00031c2025057890 */ /* 0x000fe2000fffe03f */
[----:B------:R-:W-:-:S03]  /*ff00*/  IMAD.WIDE.U32 R12, R3, UR8, R12 ;  /* 0x00000008030c7c25 */ /* 0x000fc6000f8e000c */
[----:B------:R-:W-:Y:S01]  /*ff10*/  ISETP.GE.AND P0, PT, R25, R58, PT ;  /* 0x0000003a1900720c */ /* 0x000fe20003f06270 */
[----:B0-----:R-:W-:Y:S01]  /*ff20*/  IMAD R17, R3, UR9, R0 ;  /* 0x0000000903117c24 */ /* 0x001fe2000f8e0200 */
[----:B------:R-:W-:Y:S01]  /*ff30*/  SHF.R.S32.HI R0, RZ, 0x1f, R15 ;  /* 0x0000001fff007819 */ /* 0x000fe2000001140f */
[----:B------:R-:W-:Y:S02]  /*ff40*/  UPRMT UR5, URZ, 0x654, UR5 ;  /* 0x000006543f057896 */ /* 0x000fe40008000005 */
[----:B------:R-:W-:Y:S02]  /*ff50*/  IMAD.IADD R13, R13, 0x1, R17 ;  /* 0x000000010d0d7824 */ /* 0x000fe400078e0211 */
[----:B------:R-:W-:Y:S02]  /*ff60*/  IMAD R0, R0, UR6, RZ ;  /* 0x0000000600007c24 */ /* 0x000fe4000f8e02ff */
[----:B------:R-:W-:-:S04]  /*ff70*/  IMAD.WIDE.U32 R12, R15, UR6, R12 ;  /* 0x000000060f0c7c25 */ /* 0x000fc8000f8e000c */
[----:B------:R-:W-:Y:S01]  /*ff80*/  IMAD R3, R15, UR7, R0 ;  /* 0x000000070f037c24 */ /* 0x000fe2000f8e0200 */
[----:B------:R-:W-:Y:S02]  /*ff90*/  ULDC.64 UR6, c[0x0][0xa80] ;  /* 0x0002a00000067ab9 */ /* 0x000fe40000000a00 */
[C---:B------:R-:W-:Y:S01]  /*ffa0*/  LEA R0, P1, R12.reuse, UR6, 0x1 ;  /* 0x000000060c007c11 */ /* 0x040fe2000f8208ff */
[----:B------:R-:W-:Y:S01]  /*ffb0*/  IMAD.IADD R3, R13, 0x1, R3 ;  /* 0x000000010d037824 */ /* 0x000fe200078e0203 */
[----:B-1----:R-:W-:Y:S03]  /*ffc0*/  SYNCS.ARRIVE.TRANS64.RED.A1T0 RZ, [UR5], RZ ;  /* 0x000000ffffff79a7 */ /* 0x002fe60008100405 */
[----:B------:R0:W1:Y:S01]  /*ffd0*/  SHFL.IDX PT, R14, R0, RZ, 0x1c1f ;  /* 0x001c1fff000e7589 */ /* 0x00006200000e0000 */
[----:B------:R-:W-:-:S05]  /*ffe0*/  LEA.HI.X R18, R12, UR7, R3, 0x1, P1 ;  /* 0x000000070c127c11 */ /* 0x000fca00088f0c03 */
[----:B------:R0:W2:Y:S01]  /*fff0*/  SHFL.IDX PT, R15, R18, RZ, 0x1c1f ;  /* 0x001c1fff120f7589 */ /* 0x0000a200000e0000 */
[----:B------:R-:W-:Y:S05]  /*10000*/  @P0 BRA `(.L_x_1901) ;  /* 0x0000000000340947 */ /* 0x000fea0003800000 */
[----:B------:R-:W-:Y:S01]  /*10010*/  ULDC UR5, c[0x0][0xac8] ;  /* 0x0002b20000057ab9 */ /* 0x000fe20000000800 */
[----:B------:R-:W-:Y:S01]  /*10020*/  ULDC.64 UR6, c[0x0][0x208] ;  /* 0x0000820000067ab9 */ /* 0x000fe20000000a00 */
        /* <DEDUP_REMOVED lines=11> */
.L_x_1901:
[----:B------:R-:W-:Y:S05]  /*100e0*/  BSYNC B1 ;  /* 0x0000000000017941 */ /* 0x000fea0003800000 */
.L_x_1900:
[----:B------:R-:W-:Y:S01]  /*100f0*/  VIADD R3, R25, 0x60 ;  /* 0x0000006019037836 */ /* 0x000fe20000000000 */
[----:B--2---:R2:W4:Y:S04]  /*10100*/  SHFL.IDX PT, R15, R18, 0x1, 0x1c1f ;  /* 0x003c1f00120f7f89 */ /* 0x00452800000e0000 */
[----:B------:R-:W-:Y:S01]  /*10110*/  ISETP.GE.AND P0, PT, R3, R58, PT ;  /* 0x0000003a0300720c */ /* 0x000fe20003f06270 */
[----:B-1----:R2:W1:-:S12]  /*10120*/  SHFL.IDX PT, R14, R0, 0x1, 0x1c1f ;  /* 0x003c1f00000e7f89 */ /* 0x00245800000e0000 */
[----:B--2---:R-:W-:Y:S05]  /*10130*/  @P0 BRA `(.L_x_1902) ;  /* 0x0000000800600947 */ /* 0x004fea0003800000 */
[----:B------:R-:W-:Y:S01]  /*10140*/  ULDC UR5, c[0x0][0xac8] ;  /* 0x0002b20000057ab9 */ /* 0x000fe20000000800 */
[----:B------:R-:W-:Y:S01]  /*10150*/  ULDC.64 UR6, c[0x0][0x208] ;  /* 0x0000820000067ab9 */ /* 0x000fe20000000a00 */
[----:B------:R-:W-:Y:S02]  /*10160*/  ISETP.GE.AND P2, PT, R144, UR5, PT ;  /* 0x0000000590007c0c */ /* 0x000fe4000bf46270 */
[----:B------:R-:W-:-:S11]  /*10170*/  ISETP.GE.AND P1, PT, R23, UR5, PT ;  /* 0x0000000517007c0c */ /* 0x000fd6000bf26270 */
[C---:B-1-3--:R-:W-:Y:S02]  /*10180*/  @!P2 LEA R16, P0, R144.reuse, R14, 0x1 ;  /* 0x0000000e9010a211 */ /* 0x04afe400078008ff */
[----:B----4-:R-:W-:Y:S02]  /*10190*/  @!P1 IMAD.WIDE R12, R23, 0x2, R14 ;  /* 0x00000002170c9825 */ /* 0x010fe400078e020e */
[----:B------:R-:W-:Y:S02]  /*101a0*/  @!P2 LEA.HI.X R17, R144, R15, R157, 0x1, P0 ;  /* 0x0000000f9011a211 */ /* 0x000fe400000f0c9d */
[----:B------:R-:W-:Y:S01]  /*101b0*/  ISETP.GE.AND P0, PT, R147, UR5, PT ;  /* 0x0000000593007c0c */ /* 0x000fe2000bf06270 */
[----:B-----5:R2:W-:Y:S04]  /*101c0*/  @!P1 ST.E.128 desc[UR6][R12.64], R40 ;  /* 0x000000280c009985 */ /* 0x0205e8000c101d06 */
[----:B------:R2:W-:Y:S08]  /*101d0*/  @!P2 ST.E.128 desc[UR6][R16.64], R4 ;  /* 0x000000041000a985 */ /* 0x0005f0000c101d06 */
[----:B------:R-:W-:Y:S05]  /*101e0*/  @P0 BRA `(.L_x_1902) ;  /* 0x0000000800340947 */ /* 0x000fea0003800000 */
[----:B--2---:R-:W-:Y:S01]  /*101f0*/  LEA R4, P0, R147, R14, 0x1 ;  /* 0x0000000e93047211 */ /* 0x004fe200078008ff */
[----:B------:R-:W-:-:S03]  /*10200*/  ULDC.64 UR6, c[0x0][0x208] ;  /* 0x0000820000067ab9 */ /* 0x000fc60000000a00 */
[----:B------:R-:W-:-:S05]  /*10210*/  LEA.HI.X R5, R147, R15, R156, 0x1, P0 ;  /* 0x0000000f93057211 */ /* 0x000fca00000f0c9c */
[----:B------:R1:W-:Y:S01]  /*10220*/  ST.E.128 desc[UR6][R4.64], R8 ;  /* 0x0000000804007985 */ /* 0x0003e2000c101d06 */
[----:B------:R-:W-:Y:S05]  /*10230*/  BRA `(.L_x_1902) ;  /* 0x0000000800207947 */ /* 0x000fea0003800000 */
.L_x_1899:
[----:B------:R-:W0:Y:S01]  /*10240*/  LDC R10, c[0x0][0xbe8] ;  /* 0x0002fa00ff0a7b82 */ /* 0x000e220000000800 */
[----:B------:R-:W1:Y:S01]  /*10250*/  S2R R0, SR_TID.X ;  /* 0x0000000000007919 */ /* 0x000e620000002100 */
[----:B------:R-:W-:Y:S01]  /*10260*/  R2UR UR6, R145 ;  /* 0x00000000910672ca */ /* 0x000fe200000e0000 */
[----:B------:R-:W-:Y:S01]  /*10270*/  BSSY B1, `(.L_x_1903) ;  /* 0x0000037000017945 */ /* 0x000fe20003800000 */
[----:B------:R-:W-:Y:S01]  /*10280*/  R2UR UR5, R146 ;  /* 0x00000000920572ca */ /* 0x000fe200000e0000 */
[----:B------:R-:W-:-:S10]  /*10290*/  IMAD R8, R148, 0x60, R149 ;  /* 0x0000006094087824 */ /* 0x000fd400078e0295 */
[----:B------:R-:W-:Y:S02]  /*102a0*/  USHF.R.S32.HI UR8, URZ, 0x1f, UR6 ;  /* 0x0000001f3f087899 */ /* 0x000fe40008011406 */
[----:B------:R-:W-:Y:S01]  /*102b0*/  USHF.R.S32.HI UR9, URZ, 0x1f, UR5 ;  /* 0x0000001f3f097899 */ /* 0x000fe20008011405 */
[----:B0-----:R-:W-:Y:S01]  /*102c0*/  ISETP.NE.AND P1, PT, R10, 0x1, PT ;  /* 0x000000010a00780c */ /* 0x001fe20003f25270 */
[----:B-1----:R-:W-:-:S12]  /*102d0*/  VIADD R0, R0, 0xffffff80 ;  /* 0xffffff8000007836 */ /* 0x002fd80000000000 */
[----:B------:R-:W0:Y:S01]  /*102e0*/  @P1 LDC R9, c[0x0][0xbec] ;  /* 0x0002fb00ff091b82 */ /* 0x000e220000000800 */
[----:B------:R-:W-:-:S07]  /*102f0*/  ISETP.GE.AND P0, PT, R0, 0xc0, PT ;  /* 0x000000c00000780c */ /* 0x000fce0003f06270 */
[----:B------:R-:W1:Y:S06]  /*10300*/  @P1 LDC R11, c[0x0][0xbf0] ;  /* 0x0002fc00ff0b1b82 */ /* 0x000e6c0000000800 */
[----:B------:R-:W-:Y:S05]  /*10310*/  @P0 BRA `(.L_x_1904) ;  /* 0x0000000000b00947 */ /* 0x000fea0003800000 */
[----:B------:R-:W2:Y:S01]  /*10320*/  S2R R0, SR_TID.X ;  /* 0x0000000000007919 */ /* 0x000ea20000002100 */
[----:B------:R-:W3:Y:S01]  /*10330*/  LDC R5, c[0x0][0xbe8] ;  /* 0x0002fa00ff057b82 */ /* 0x000ee20000000800 */
[----:B------:R-:W-:-:S13]  /*10340*/  R2UR UR5, R18 ;  /* 0x00000000120572ca */ /* 0x000fda00000e0000 */
        /* <DEDUP_REMOVED lines=8> */
[----:B------:R-:W-:Y:S01]  /*103d0*/  R2UR UR13, R145 ;  /* 0x00000000910d72ca */ /* 0x000fe200000e0000 */
[----:B------:R-:W-:Y:S01]  /*103e0*/  UIMAD UR5, UR8, UR10, URZ ;  /* 0x0000000a080572a4 */ /* 0x000fe2000f8e023f */
[----:B------:R-:W-:Y:S01]  /*103f0*/  R2UR UR12, R146 ;  /* 0x00000000920c72ca */ /* 0x000fe200000e0000 */
[----:B------:R-:W-:-:S08]  /*10400*/  IMAD.MOV.U32 R4, RZ, RZ, R6 ;  /* 0x000000ffff047224 */ /* 0x000fd000078e0006 */
[----:B------:R-:W2:Y:S02]  /*10410*/  @P0 LDC R3, c[0x0][0xbec] ;  /* 0x0002fb00ff030b82 */ /* 0x000ea40000000800 */
[----:B------:R-:W-:Y:S02]  /*10420*/  UIMAD.WIDE.U32 UR6, UR13, UR10, URZ ;  /* 0x0000000a0d0672a5 */ /* 0x000fe4000f8e003f */
[----:B------:R-:W-:-:S03]  /*10430*/  UIMAD UR5, UR13, UR11, UR5 ;  /* 0x0000000b0d0572a4 */ /* 0x000fc6000f8e0205 */
[----:B------:R-:W-:Y:S01]  /*10440*/  ULDC.64 UR10, c[0x0][0xb98] ;  /* 0x0002e600000a7ab9 */ /* 0x000fe20000000a00 */
[----:B------:R-:W3:Y:S01]  /*10450*/  @P0 LDC R7, c[0x0][0xbf0] ;  /* 0x0002fc00ff070b82 */ /* 0x000ee20000000800 */
[----:B------:R-:W-:Y:S02]  /*10460*/  UIADD3 UR7, UR7, UR5, URZ ;  /* 0x0000000507077290 */ /* 0x000fe4000fffe03f */
[----:B------:R-:W-:Y:S02]  /*10470*/  UIMAD UR5, UR9, UR10, URZ ;  /* 0x0000000a090572a4 */ /* 0x000fe4000f8e023f */
[----:B------:R-:W-:Y:S02]  /*10480*/  UIMAD.WIDE.U32 UR6, UR12, UR10, UR6 ;  /* 0x0000000a0c0672a5 */ /* 0x000fe4000f8e0006 */
[----:B------:R-:W-:-:S03]  /*10490*/  UIMAD UR5, UR12, UR11, UR5 ;  /* 0x0000000b0c0572a4 */ /* 0x000fc6000f8e0205 */
[----:B------:R-:W-:Y:S01]  /*104a0*/  ULDC.64 UR10, c[0x0][0xb88] ;  /* 0x0002e200000a7ab9 */ /* 0x000fe20000000a00 */
        /* <DEDUP_REMOVED lines=19> */
.L_x_1904:
[----:B------:R-:W-:Y:S05]  /*105e0*/  BSYNC B1 ;  /* 0x0000000000017941 */ /* 0x000fea0003800000 */
.L_x_1903:
[----:B------:R-:W-:Y:S01]  /*105f0*/  R2UR UR12, R18 ;  /* 0x00000000120c72ca */ /* 0x000fe200000e0000 */
[----:B------:R-:W-:Y:S01]  /*10600*/  ULDC.64 UR10, c[0x0][0xae8] ;  /* 0x0002ba00000a7ab9 */ /* 0x000fe20000000a00 */
[----:B------:R-:W-:Y:S01]  /*10610*/  R2UR UR14, R145 ;  /* 0x00000000910e72ca */ /* 0x000fe200000e0000 */
[----:B------:R-:W-:Y:S01]  /*10620*/  UIMAD UR5, UR8, UR10, URZ ;  /* 0x0000000a080572a4 */ /* 0x000fe2000f8e023f */
[----:B------:R-:W-:Y:S01]  /*10630*/  R2UR UR13, R146 ;  /* 0x00000000920d72ca */ /* 0x000fe200000e0000 */
[----:B------:R-:W-:Y:S08]  /*10640*/  BSSY B1, `(.L_x_1905) ;  /* 0x0000035000017945 */ /* 0x000ff00003800000 */
[----:B------:R-:W-:-:S02]  /*10650*/  VIADD R8, R8, UR12 ;  /* 0x0000000c08087c36 */ /* 0x000fc40008000000 */
[----:B------:R-:W-:Y:S02]  /*10660*/  UIMAD.WIDE.U32 UR6, UR14, UR10, URZ ;  /* 0x0000000a0e0672a5 */ /* 0x000fe4000f8e003f */
[----:B------:R-:W-:Y:S01]  /*10670*/  UIMAD UR5, UR14, UR11, UR5 ;  /* 0x0000000b0e0572a4 */ /* 0x000fe2000f8e0205 */
[----:B0-----:R-:W-:Y:S02]  /*10680*/  @P1 IMAD.HI.U32 R0, R8, R9, RZ ;  /* 0x0000000908001227 */ /* 0x001fe400078e00ff */
[----:B------:R-:W-:Y:S01]  /*10690*/  ULDC.64 UR10, c[0x0][0xaf0] ;  /* 0x0002bc00000a7ab9 */ /* 0x000fe20000000a00 */
[----:B------:R-:W-:Y:S01]  /*106a0*/  UIADD3 UR7, UR7, UR5, URZ ;  /* 0x0000000507077290 */ /* 0x000fe2000fffe03f */
[----:B--2---:R-:W-:Y:S01]  /*106b0*/  IMAD.MOV.U32 R3, RZ, RZ, R8 ;  /* 0x000000ffff037224 */ /* 0x004fe200078e0008 */
[----:B------:R-:W-:Y:S01]  /*106c0*/  UIMAD UR5, UR9, UR10, URZ ;  /* 0x0000000a090572a4 */ /* 0x000fe2000f8e023f */
[----:B-1----:R-:W-:Y:S01]  /*106d0*/  @P1 SHF.R.U32.HI R3, RZ, R11, R0 ;  /* 0x0000000bff031219 */ /* 0x002fe20000011600 */
[----:B------:R-:W-:-:S02]  /*106e0*/  UIMAD.WIDE.U32 UR6, UR13, UR10, UR6 ;  /* 0x0000000a0d0672a5 */ /* 0x000fc4000f8e0006 */
[----:B------:R-:W-:Y:S01]  /*106f0*/  UIMAD UR5, UR13, UR11, UR5 ;  /* 0x0000000b0d0572a4 */ /* 0x000fe2000f8e0205 */
[--C-:B------:R-:W-:Y:S01]  /*10700*/  SHF.R.S32.HI R0, RZ, 0x1f, R3.reuse ;  /* 0x0000001fff007819 */ /* 0x100fe20000011403 */
[----:B------:R-:W-:Y:S01]  /*10710*/  IMAD.MOV R7, RZ, RZ, -R3 ;  /* 0x000000ffff077224 */ /* 0x000fe200078e0a03 */
[----:B------:R-:W-:Y:S01]  /*10720*/  ULDC.64 UR8, c[0x0][0xae0] ;  /* 0x0002b80000087ab9 */ /* 0x000fe20000000a00 */
[----:B------:R-:W-:Y:S02]  /*10730*/  UIADD3 UR5, UR7, UR5, URZ ;  /* 0x0000000507057290 */ /* 0x000fe4000fffe03f */
[----:B------:R-:W-:Y:S02]  /*10740*/  IMAD.U32 R5, RZ, RZ, UR7 ;  /* 0x00000007ff057e24 */ /* 0x000fe4000f8e00ff */
[----:B------:R-:W-:Y:S02]  /*10750*/  IMAD R7, R10, R7, R8 ;  /* 0x000000070a077224 */ /* 0x000fe400078e0208 */
[----:B------:R-:W-:-:S02]  /*10760*/  IMAD R0, R0, UR8, RZ ;  /* 0x0000000800007c24 */ /* 0x000fc4000f8e02ff */
        /* <DEDUP_REMOVED lines=34> */
.L_x_1906:
[----:B------:R-:W-:Y:S05]  /*10990*/  BSYNC B1 ;  /* 0x0000000000017941 */ /* 0x000fea0003800000 */
.L_x_1905:
        /* <DEDUP_REMOVED lines=18> */
.L_x_1902:
[----:B------:R-:W-:Y:S05]  /*10ac0*/  BSYNC B0 ;  /* 0x0000000000007941 */ /* 0x000fea0003800000 */
.L_x_1898:
[----:B------:R-:W-:Y:S02]  /*10ad0*/  ULDC UR5, c[0x0][0xc38] ;  /* 0x00030e0000057ab9 */ /* 0x000fe40000000800 */
[----:B------:R-:W-:-:S06]  /*10ae0*/  UISETP.GE.AND UP0, UPT, UR4, UR5, UPT ;  /* 0x000000050400728c */ /* 0x000fcc000bf06270 */
[----:B------:R-:W-:-:S13]  /*10af0*/  PLOP3.LUT P0, PT, PT, PT, UP0, 0x80, 0x0 ;  /* 0x000000000000781c */ /* 0x000fda0003f0f008 */
[----:B------:R-:W-:Y:S05]  /*10b00*/  @!P0 BRA `(.L_x_1907) ;  /* 0xffffff0400008947 */ /* 0x000fea000383ffff */
[----:B------:R-:W-:Y:S05]  /*10b10*/  EXIT ;  /* 0x000000000000794d */ /* 0x000fea0003800000 */
.L_x_1863:
[----:B------:R-:W-:-:S08]  /*10b20*/  NOP ;  /* 0x0000000000007918 */ /* 0x000fd00000000000 */
[----:B0-----:R-:W0:-:S00]  /*10b30*/  USETMAXREG.DEALLOC.CTAPOOL 0x20 ;  /* 0x00000020000079c8 */ /* 0x001e0000080e0500 */
[----:B0-----:R-:W-:-:S06]  /*10b40*/  LOP3.LUT R0, R0, 0x3, RZ, 0xc0, !PT ;  /* 0x0000000300007812 */ /* 0x001fcc00078ec0ff */
[----:B------:R-:W0:Y:S01]  /*10b50*/  S2UR UR6, SR_CTAID.X ;  /* 0x00000000000679c3 */ /* 0x000e220000002500 */
[----:B------:R-:W-:Y:S02]  /*10b60*/  IMAD.MOV.U32 R23, RZ, RZ, 0x1 ;  /* 0x00000001ff177424 */ /* 0x000fe400078e00ff */
[----:B------:R-:W-:Y:S01]  /*10b70*/  IMAD.MOV.U32 R16, RZ, RZ, RZ ;  /* 0x000000ffff107224 */ /* 0x000fe200078e00ff */
[----:B------:R1:W2:Y:S04]  /*10b80*/  SHFL.IDX PT, R2, R0, RZ, 0x1f ;  /* 0x00001fff00027589 */ /* 0x0002a800000e0000 */
[----:B-1----:R-:W0:Y:S01]  /*10b90*/  LDC R0, c[0x0][0xc38] ;  /* 0x00030e00ff007b82 */ /* 0x002e220000000800 */
[----:B--2---:R-:W-:-:S04]  /*10ba0*/  ISETP.NE.AND P0, PT, R2, RZ, PT ;  /* 0x000000ff0200720c */ /* 0x004fc80003f05270 */
[----:B------:R-:W-:-:S05]  /*10bb0*/  P2R R2, PR, RZ, 0x1 ;  /* 0x00000001ff027803 */ /* 0x000fca0000000000 */
[----:B------:R1:W-:Y:S04]  /*10bc0*/  STL [R1+0x4], R2 ;  /* 0x0000040201007387 */ /* 0x0003e80000100800 */
[----:B------:R1:W-:Y:S01]  /*10bd0*/  STL [R1], RZ ;  /* 0x000000ff01007387 */ /* 0x0003e20000100800 */
[----:B------:R-:W-:Y:S06]  /*10be0*/  @P0 BAR.ARV 0x4, 0x200 ;  /* 0x0108000000000b1d */ /* 0x000fec0000002000 */
[----:B0-----:R-:W-:-:S13]  /*10bf0*/  ISETP.LE.AND P0, PT, R0, UR6, PT ;  /* 0x0000000600007c0c */ /* 0x001fda000bf03270 */
[----:B-1----:R-:W-:Y:S05]  /*10c00*/  @P0 BRA `(.L_x_1908) ;  /* 0x0000004400ac0947 */ /* 0x002fea0003800000 */
[----:B------:R-:W0:Y:S01]  /*10c10*/  S2R R6, SR_TID.X ;  /* 0x0000000000067919 */ /* 0x000e220000002100 */
[----:B------:R-:W1:Y:S01]  /*10c20*/  S2UR UR5, SR_CgaCtaId ;  /* 0x00000000000579c3 */ /* 0x000e620000008800 */
[----:B------:R-:W-:Y:S01]  /*10c30*/  UMOV UR4, 0x400 ;  /* 0x0000040000047882 */ /* 0x000fe20000000000 */
[----:B------:R-:W-:Y:S01]  /*10c40*/  IMAD.U32 R28, RZ, RZ, UR6 ;  /* 0x00000006ff1c7e24 */ /* 0x000fe2000f8e00ff */
[----:B------:R2:W-:Y:S01]  /*10c50*/  STL [R1], RZ ;  /* 0x000000ff01007387 */ /* 0x0005e20000100800 */
[----:B------:R-:W-:Y:S01]  /*10c60*/  IMAD.MOV.U32 R23, RZ, RZ, 0x1 ;  /* 0x00000001ff177424 */ /* 0x000fe200078e00ff */
[----:B------:R-:W-:Y:S01]  /*10c70*/  ULDC UR46, c[0x0][0xc] ;  /* 0x00000300002e7ab9 */ /* 0x000fe20000000800 */
[----:B------:R-:W-:Y:S01]  /*10c80*/  IMAD.MOV.U32 R16, RZ, RZ, RZ ;  /* 0x000000ffff107224 */ /* 0x000fe200078e00ff */
[----:B------:R-:W-:Y:S01]  /*10c90*/  ULDC.64 UR38, c[0x0][0x198] ;  /* 0x0000660000267ab9 */ /* 0x000fe20000000a00 */
        /* <DEDUP_REMOVED lines=17> */
[----:B--2---:R-:W-:-:S07]  /*10db0*/  LOP3.LUT R0, R0, 0x40, RZ, 0xfc, !PT ;  /* 0x0000004000007812 */ /* 0x004fce00078efcff */
.L_x_2000:
        /* <DEDUP_REMOVED lines=22> */
.L_x_1909:
[----:B------:R-:W-:Y:S01]  /*10f20*/  ULDC UR9, c[0x0][0xc54] ;  /* 0x0003150000097ab9 */ /* 0x000fe20000000800 */
[----:B------:R-:W-:Y:S01]  /*10f30*/  UMOV UR5, UR8 ;  /* 0x0000000800057c82 */ /* 0x000fe20008000000 */
[----:B------:R-:W-:-:S11]  /*10f40*/  UISETP.NE.AND UP0, UPT, UR9, 0x1, UPT ;  /* 0x000000010900788c */ /* 0x000fd6000bf05270 */
[----:B------:R-:W-:Y:S02]  /*10f50*/  @UP0 ULDC.64 UR10, c[0x0][0xc58] ;  /* 0x00031600000a0ab9 */ /* 0x000fe40000000a00 */
[----:B------:R-:W-:-:S04]  /*10f60*/  UIMAD.WIDE.U32 UR6, UR8, UR10, URZ ;  /* 0x0000000a080672a5 */ /* 0x000fc8000f8e003f */
[----:B------:R-:W-:-:S04]  /*10f70*/  @UP0 USHF.R.U32.HI UR5, URZ, UR11, UR7 ;  /* 0x0000000b3f050299 */ /* 0x000fc80008011607 */
[----:B------:R-:W-:-:S12]  /*10f80*/  UIMAD UR6, UR5, UR9, URZ ;  /* 0x00000009050672a4 */ /* 0x000fd8000f8e023f */
.L_x_1910:
[----:B------:R-:W-:Y:S01]  /*10f90*/  ULOP3.LUT UR44, URZ, UR5, URZ, 0x33, !UPT ;  /* 0x000000053f2c7292 */ /* 0x000fe2000f8e333f */
[----:B------:R-:W-:Y:S01]  /*10fa0*/  BSSY B7, `(.L_x_1911) ;  /* 0x0000417000077945 */ /* 0x000fe20003800000 */
[----:B------:R-:W-:Y:S01]  /*10fb0*/  ULDC UR7, c[0x0][0x448] ;  /* 0x0001120000077ab9 */ /* 0x000fe20000000800 */
[----:B------:R-:W-:Y:S01]  /*10fc0*/  ULDC UR5, c[0x0][0xc3c] ;  /* 0x00030f0000057ab9 */ /* 0x000fe20000000800 */
[----:B------:R-:W-:Y:S02]  /*10fd0*/  UISETP.NE.AND UP1, UPT, UR7, 0x1, UPT ;  /* 0x000000010700788c */ /* 0x000fe4000bf25270 */
[----:B------:R-:W-:Y:S01]  /*10fe0*/  UIADD3 UR44, UR44, UR5, URZ ;  /* 0x000000052c2c7290 */ /* 0x000fe2000fffe03f */
[----:B------:R-:W-:Y:S01]  /*10ff0*/  ULDC.64 UR10, c[0x0][0x418] ;  /* 0x00010600000a7ab9 */ /* 0x000fe20000000a00 */
[----:B------:R-:W-:Y:S02]  /*11000*/  UIADD3 UR5, UR8, -UR6, URZ ;  /* 0x8000000608057290 */ /* 0x000fe4000fffe03f */
[----:B------:R-:W-:-:S02]  /*11010*/  UISETP.NE.U32.AND UP0, UPT, UR10, URZ, UPT ;  /* 0x0000003f0a00728c */ /* 0x000fc4000bf05070 */
[----:B------:R-:W-:Y:S02]  /*11020*/  UIMAD UR8, UR44, 0xc0, URZ ;  /* 0x000000c02c0878a4 */ /* 0x000fe4000f8e023f */
[----:B------:R-:W-:Y:S01]  /*11030*/  UISETP.NE.AND.EX UP0, UPT, UR11, URZ, UPT, UP0 ;  /* 0x0000003f0b00728c */ /* 0x000fe2000bf05300 */
[----:B------:R-:W-:Y:S01]  /*11040*/  ULDC UR7, c[0x0][0x288] ;  /* 0x0000a20000077ab9 */ /* 0x000fe20000000800 */
[----:B------:R-:W-:Y:S01]  /*11050*/  UIADD3 UR8, UR8, 0xbf, URZ ;  /* 0x000000bf08087890 */ /* 0x000fe2000fffe03f */
[----:B------:R-:W-:Y:S01]  /*11060*/  ULDC UR6, c[0x0][0x424] ;  /* 0x0001090000067ab9 */ /* 0x000fe20000000800 */
[----:B------:R-:W-:Y:S02]  /*11070*/  UIADD3 UR13, -UR7, 0x90, URZ ;  /* 0x00000090070d7890 */ /* 0x000fe4000fffe13f */
[----:B------:R-:W-:Y:S01]  /*11080*/  USEL UR9, UR6, 0x1, UP0 ;  /* 0x0000000106097887 */ /* 0x000fe20008000000 */
[----:B------:R-:W-:Y:S01]  /*11090*/  @UP1 ULDC UR7, c[0x0][0x44c] ;  /* 0x0001130000071ab9 */ /* 0x000fe20000000800 */
[----:B------:R-:W-:Y:S01]  /*110a0*/  ULDC UR12, c[0x0][0x2f0] ;  /* 0x0000bc00000c7ab9 */ /* 0x000fe20000000800 */
[----:B------:R-:W-:Y:S01]  /*110b0*/  UIMAD.WIDE.U32 UR6, UR8, UR7, URZ ;  /* 0x00000007080672a5 */ /* 0x000fe2000f8e003f */
[----:B------:R-:W-:Y:S01]  /*110c0*/  @UP1 ULDC UR14, c[0x0][0x450] ;  /* 0x00011400000e1ab9 */ /* 0x000fe20000000800 */
[----:B------:R-:W-:-:S02]  /*110d0*/  UIMAD UR13, UR9, UR12, UR13 ;  /* 0x0000000c090d72a4 */ /* 0x000fc4000f8e020d */
[----:B------:R-:W-:Y:S02]  /*110e0*/  @UP1 USHF.R.U32.HI UR8, URZ, UR14, UR7 ;  /* 0x0000000e3f081299 */ /* 0x000fe40008011607 */
[----:B------:R-:W-:Y:S02]  /*110f0*/  UIMAD UR6, UR9, UR12, 0x8f ;  /* 0x0000008f090674a4 */ /* 0x000fe4000f8e020c */
[----:B------:R-:W-:Y:S02]  /*11100*/  UIADD3 UR8, UR13, UR8, URZ ;  /* 0x000000080d087290 */ /* 0x000fe4000fffe03f */
[----:B------:R-:W-:Y:S02]  /*11110*/  UIMAD.WIDE UR6, UR6, 0x38e38e39, URZ ;  /* 0x38e38e39060678a5 */ /* 0x000fe4000f8e023f */
[----:B------:R-:W-:Y:S02]  /*11120*/  UIMAD.WIDE UR8, UR8, 0x38e38e39, URZ ;  /* 0x38e38e39080878a5 */ /* 0x000fe4000f8e023f */
[----:B------:R-:W-:-:S02]  /*11130*/  USHF.R.U32.HI UR12, URZ, 0x1f, UR7 ;  /* 0x0000001f3f0c7899 */ /* 0x000fc40008011607 */
[----:B------:R-:W-:Y:S01]  /*11140*/  USHF.R.U32.HI UR6, URZ, 0x1f, UR9 ;  /* 0x0000001f3f067899 */ /* 0x000fe20008011609 */
[----:B------:R-:W-:Y:S01]  /*11150*/  ULDC UR11, c[0x0][0xc48] ;  /* 0x00031200000b7ab9 */ /* 0x000fe20000000800 */
[----:B------:R-:W-:Y:S02]  /*11160*/  ULEA.HI.SX32 UR12, UR7, UR12, 0x1b ;  /* 0x0000000c070c7291 */ /* 0x000fe4000f8fda3f */
[----:B------:R-:W-:Y:S02]  /*11170*/  ULEA.HI.SX32 UR6, UR9, UR6, 0x1b ;  /* 0x0000000609067291 */ /* 0x000fe4000f8fda3f */
[----:B------:R-:W-:Y:S02]  /*11180*/  UISETP.NE.AND UP0, UPT, UR11, 0x1, UPT ;  /* 0x000000010b00788c */ /* 0x000fe4000bf05270 */
[----:B------:R-:W-:Y:S01]  /*11190*/  UISETP.LT.AND UP1, UPT, UR12, UR6, UPT ;  /* 0x000000060c00728c */ /* 0x000fe2000bf21270 */
[----:B------:R-:W-:-:S03]  /*111a0*/  ULDC UR10, c[0x0][0xc54] ;  /* 0x00031500000a7ab9 */ /* 0x000fc60000000800 */
[----:B------:R-:W-:Y:S02]  /*111b0*/  USEL UR43, UR12, UR6, UP1 ;  /* 0x000000060c2b7287 */ /* 0x000fe40008800000 */
[----:B------:R-:W-:-:S03]  /*111c0*/  UIMAD UR10, UR4, UR10, UR5 ;  /* 0x0000000a040a72a4 */ /* 0x000fc6000f8e0205 */
[----:B------:R-:W-:Y:S01]  /*111d0*/  @UP0 ULDC UR4, c[0x0][0xc4c] ;  /* 0x0003130000040ab9 */ /* 0x000fe20000000800 */
[----:B------:R-:W-:Y:S01]  /*111e0*/  ISETP.LT.AND P0, PT, RZ, UR43, PT ;  /* 0x0000002bff007c0c */ /* 0x000fe2000bf01270 */
[----:B------:R-:W-:Y:S01]  /*111f0*/  UIMAD.WIDE.U32 UR4, UR10, UR4, URZ ;  /* 0x000000040a0472a5 */ /* 0x000fe2000f8e003f */
[----:B------:R-:W-:Y:S01]  /*11200*/  @UP0 ULDC UR7, c[0x0][0xc50] ;  /* 0x0003140000070ab9 */ /* 0x000fe20000000800 */
[----:B------:R-:W-:Y:S02]  /*11210*/  UMOV UR42, UR10 ;  /* 0x0000000a002a7c82 */ /* 0x000fe40008000000 */
[----:B------:R-:W-:-:S04]  /*11220*/  @UP0 USHF.R.U32.HI UR42, URZ, UR7, UR5 ;  /* 0x000000073f2a0299 */ /* 0x000fc80008011605 */
[----:B------:R-:W-:-:S04]  /*11230*/  UIADD3 UR36, -UR42, URZ, URZ ;  /* 0x0000003f2a247290 */ /* 0x000fc8000fffe13f */
[----:B------:R-:W-:Y:S01]  /*11240*/  UIMAD UR36, UR11, UR36, UR10 ;  /* 0x000000240b2472a4 */ /* 0x000fe2000f8e020a */
[----:B------:R-:W-:Y:S11]  /*11250*/  @P0 BRA `(.L_x_1912) ;  /* 0x0000000000480947 */ /* 0x000ff60003800000 */
[----:B------:R-:W0:Y:S02]  /*11260*/  S2R R0, SR_TID.X ;  /* 0x0000000000007919 */ /* 0x000e240000002100 */
[----:B0-----:R-:W-:-:S04]  /*11270*/  LOP3.LUT R0, R0, 0x7f, RZ, 0xc0, !PT ;  /* 0x0000007f00007812 */ /* 0x001fc800078ec0ff */
[----:B------:R-:W-:-:S13]  /*11280*/  ISETP.NE.AND P1, PT, R0, RZ, PT ;  /* 0x000000ff0000720c */ /* 0x000fda0003f25270 */
[----:B------:R-:W-:Y:S05]  /*11290*/  @P1 BRA `(.L_x_1913) ;  /* 0x0000003c009c1947 */ /* 0x000fea0003800000 */
[----:B------:R-:W0:Y:S01]  /*112a0*/  S2R R5, SR_LANEID ;  /* 0x0000000000057919 */ /* 0x000e220000000000 */
[----:B------:R-:W-:Y:S01]  /*112b0*/  VOTEU.ANY UR4, UPT, PT ;  /* 0x0000000000047886 */ /* 0x000fe200038e0100 */
[----:B------:R-:W1:Y:S01]  /*112c0*/  LDC.64 R2, c[0x0][0xc80] ;  /* 0x00032000ff027b82 */ /* 0x000e620000000a00 */
[----:B------:R-:W0:Y:S01]  /*112d0*/  FLO.U32 R0, UR4 ;  /* 0x0000000400007d00 */ /* 0x000e2200080e0000 */
[----:B------:R-:W-:Y:S01]  /*112e0*/  ULDC.64 UR6, c[0x0][0x208] ;  /* 0x0000820000067ab9 */ /* 0x000fe20000000a00 */
        /* <DEDUP_REMOVED lines=9> */
.L_x_1912:
        /* <DEDUP_REMOVED lines=20> */
.L_x_1915:
[----:B------:R-:W-:Y:S05]  /*114c0*/  BSYNC B6 ;  /* 0x0000000000067941 */ /* 0x000fea0003800000 */
.L_x_1914:
        /* <DEDUP_REMOVED lines=20> */
.L_x_1918:
        /* <DEDUP_REMOVED lines=15> */
.L_x_1917:
[----:B------:R-:W-:Y:S05]  /*11700*/  BSYNC B6 ;  /* 0x0000000000067941 */ /* 0x000fea0003800000 */
.L_x_1916:
[----:B------:R-:W-:Y:S01]  /*11710*/  ULDC.64 UR4, c[0x0][0x9f8] ;  /* 0x00027e0000047ab9 */ /* 0x000fe20000000a00 */
[----:B------:R-:W-:Y:S01]  /*11720*/  IMAD.U32 R22, RZ, RZ, UR42 ;  /* 0x0000002aff167e24 */ /* 0x000fe2000f8e00ff */
[----:B------:R-:W-:Y:S01]  /*11730*/  UISETP.NE.U32.AND UP0, UPT, UR4, URZ, UPT ;  /* 0x0000003f0400728c */ /* 0x000fe2000bf05070 */
[----:B------:R-:W-:-:S03]  /*11740*/  ULDC.64 UR6, c[0x0][0x208] ;  /* 0x0000820000067ab9 */ /* 0x000fc60000000a00 */
        /* <DEDUP_REMOVED lines=9> */
[----:B------:R-:W1:Y:S03]  /*117e0*/  S2R R18, SR_TID.X ;  /* 0x0000000000127919 */ /* 0x000e660000002100 */
[----:B------:R-:W-:Y:S01]  /*117f0*/  VIADD R19, R19, 0xffffffff ;  /* 0xffffffff13137836 */ /* 0x000fe20000000000 */
[----:B0-----:R-:W0:Y:S02]  /*11800*/  LDC.64 R2, c[0x0][0x418] ;  /* 0x00010600ff027b82 */ /* 0x001e240000000a00 */
[----:B0-----:R-:W-:Y:S02]  /*11810*/  ISETP.NE.U32.AND P0, PT, R2, RZ, PT ;  /* 0x000000ff0200720c */ /* 0x001fe40003f05070 */
[----:B-1----:R-:W-:-:S02]  /*11820*/  SHF.R.U32.HI R20, RZ, 0x5, R18 ;  /* 0x00000005ff147819 */ /* 0x002fc40000011612 */
[----:B------:R-:W-:Y:S02]  /*11830*/  ISETP.NE.AND.EX P1, PT, R3, RZ, PT, P0 ;  /* 0x000000ff0300720c */ /* 0x000fe40003f25300 */
[----:B------:R-:W-:Y:S02]  /*11840*/  LOP3.LUT R20, R20, 0x3, RZ, 0xc0, !PT ;  /* 0x0000000314147812 */ /* 0x000fe400078ec0ff */
[----:B------:R-:W-:Y:S02]  /*11850*/  P2R R26, PR, RZ, 0x2 ;  /* 0x00000002ff1a7803 */ /* 0x000fe40000000000 */
[----:B--2---:R-:W-:Y:S02]  /*11860*/  SHF.R.S32.HI R24, RZ, 0x1f, R22 ;  /* 0x0000001fff187819 */ /* 0x004fe40000011416 */
[----:B------:R-:W-:Y:S01]  /*11870*/  SEL R18, R22, RZ, !P1 ;  /* 0x000000ff16127207 */ /* 0x000fe20004800000 */
[----:B------:R-:W-:Y:S06]  /*11880*/  BRA.DIV UR4, `(.L_x_1919) ;  /* 0x0000004204207947 */ /* 0x000fec000b800000 */
[----:B------:R0:W1:Y:S02]  /*11890*/  SHFL.IDX PT, R14, R20, RZ, 0x1f ;  /* 0x00001fff140e7589 */ /* 0x00006400000e0000 */
.L_x_2015:
[----:B-1----:R-:W-:Y:S02]  /*118a0*/  ISETP.NE.AND P0, PT, R14, RZ, PT ;  /* 0x000000ff0e00720c */ /* 0x002fe40003f05270 */
[----:B------:R-:W-:-:S04]  /*118b0*/  PLOP3.LUT P2, PT, PT, PT, PT, 0x8, 0x0 ;  /* 0x000000000000781c */ /* 0x000fc80003f4e170 */
[----:B------:R-:W-:-:S07]  /*118c0*/  P2R R25, PR, RZ, 0x4 ;  /* 0x00000004ff197803 */ /* 0x000fce0000000000 */
[----:B------:R-:W-:Y:S05]  /*118d0*/  @P0 BRA `(.L_x_1920) ;  /* 0x0000000400140947 */ /* 0x000fea0003800000 */
[----:B------:R-:W-:-:S03]  /*118e0*/  UMOV UR4, 0xffffffff ;  /* 0xffffffff00047882 */ /* 0x000fc60000000000 */
[----:B------:R-:W-:Y:S05]  /*118f0*/  BRA.DIV UR4, `(.L_x_1921) ;  /* 0x0000004204247947 */ /* 0x000fea000b800000 */
[----:B------:R-:W-:-:S13]  /*11900*/  ELECT P6, URZ, PT ;  /* 0x00000000003f782f */ /* 0x000fda00038c0000 */
.L_x_2018:
[----:B------:R-:W-:Y:S05]  /*11910*/  @!P6 BRA `(.L_x_1920) ;  /* 0x000000040004e947 */ /* 0x000fea0003800000 */
[----:B------:R-:W-:Y:S01]  /*11920*/  IMAD.MOV.U32 R18, RZ, RZ, R22 ;  /* 0x000000ffff127224 */ /* 0x000fe200078e0016 */
[----:B------:R-:W-:Y:S06]  /*11930*/  @!P1 BRA `(.L_x_1922) ;  /* 0x00000000004c9947 */ /* 0x000fec0003800000 */
[----:B------:R-:W1:Y:S01]  /*11940*/  LDC R6, c[0x0][0x43c] ;  /* 0x00010f00ff067b82 */ /* 0x000e620000000800 */
[----:B------:R-:W-:Y:S01]  /*11950*/  IMAD.MOV.U32 R0, RZ, RZ, R19 ;  /* 0x000000ffff007224 */ /* 0x000fe200078e0013 */
[----:B------:R-:W-:Y:S01]  /*11960*/  ULDC.64 UR4, c[0x0][0x428] ;  /* 0x00010a0000047ab9 */ /* 0x000fe20000000a00 */
[----:B------:R-:W-:Y:S01]  /*11970*/  ULDC.64 UR6, c[0x0][0x208] ;  /* 0x0000820000067ab9 */ /* 0x000fe20000000a00 */
        /* <DEDUP_REMOVED lines=15> */
.L_x_1922:
[----:B------:R-:W2:Y:S01]  /*11a70*/  S2R R0, SR_TID.X ;  /* 0x0000000000007919 */ /* 0x000ea20000002100 */
[----:B-1----:R-:W-:Y:S01]  /*11a80*/  IMAD R3, R16, 0x8, R17 ;  /* 0x0000000810037824 */ /* 0x002fe200078e0211 */
[----:B--2---:R-:W-:Y:S02]  /*11a90*/  LOP3.LUT R2, R0, 0x7f, RZ, 0xc0, !PT ;  /* 0x0000007f00027812 */ /* 0x004fe400078ec0ff */
[----:B------:R-:W-:Y:S02]  /*11aa0*/  SHF.L.U32 R0, R23, 0x1f, RZ ;  /* 0x0000001f17007819 */ /* 0x000fe400000006ff */
[----:B------:R-:W-:Y:S02]  /*11ab0*/  ISETP.NE.AND P1, PT, R2, RZ, PT ;  /* 0x000000ff0200720c */ /* 0x000fe40003f25270 */
[----:B------:R-:W1:Y:S02]  /*11ac0*/  SYNCS.PHASECHK.TRANS64.TRYWAIT P0, [R3+URZ+0x31c40], R0 ;  /* 0x031c4000030075a7 */ /* 0x000e64000800017f */
[----:B-1----:R-:W-:Y:S09]  /*11ad0*/  @!P0 BRA `(.L_x_1923) ;  /* 0x0000003c00cc8947 */ /* 0x002ff20003800000 */
.L_x_2019:
[----:B------:R-:W-:Y:S05]  /*11ae0*/  @P1 BRA `(.L_x_1924) ;  /* 0x0000000000141947 */ /* 0x000fea0003800000 */
[----:B------:R-:W-:Y:S01]  /*11af0*/  ISETP.NE.AND P0, PT, R29, RZ, PT ;  /* 0x000000ff1d00720c */ /* 0x000fe20003f05270 */
[----:B-1----:R-:W-:-:S04]  /*11b00*/  IMAD.MOV.U32 R0, RZ, RZ, 0x6c00 ;  /* 0x00006c00ff007424 */ /* 0x002fc800078e00ff */
[----:B------:R2:W-:Y:S08]  /*11b10*/  SYNCS.ARRIVE.TRANS64 RZ, [R3+URZ+0x31c30], R0 ;  /* 0x031c300003ff79a7 */ /* 0x0005f0000800003f */
[----:B------:R-:W-:Y:S05]  /*11b20*/  @!P0 BRA `(.L_x_1924) ;  /* 0x0000000000048947 */ /* 0x000fea0003800000 */
[----:B------:R-:W-:Y:S01]  /*11b30*/  BPT.TRAP 0x1 ;  /* 0x000000040000795c */ /* 0x000fe20000300000 */
.L_x_1924:
        /* <DEDUP_REMOVED lines=16> */
[----:B------:R-:W-:-:S02]  /*11c40*/  UIMAD UR35, UR35, 0x90, URZ ;  /* 0x00000090232378a4 */ /* 0x000fc4000f8e023f */
[----:B------:R-:W-:Y:S01]  /*11c50*/  UIADD3 UR32, UR8, 0x16a00, URZ ;  /* 0x00016a0008207890 */ /* 0x000fe2000fffe03f */
[----:B------:R-:W-:Y:S01]  /*11c60*/  P2R R25, PR, RZ, 0x1 ;  /* 0x00000001ff197803 */ /* 0x000fe20000000000 */
        /* <DEDUP_REMOVED lines=9> */
[----:B------:R1:W-:Y:S01]  /*11d00*/  UTMALDG.4D [UR16], [UR4], desc[UR6] ;  /* 0x00000610040075b4 */ /* 0x0003e20008019000 */
[----:B------:R1:W-:Y:S02]  /*11d10*/  UTMALDG.4D [UR8], [UR4], desc[UR6] ;  /* 0x00000608040075b4 */ /* 0x0003e40008019000 */
[----:B-1----:R-:W-:Y:S01]  /*11d20*/  NOP ;  /* 0x0000000000007918 */ /* 0x002fe20000000000 */
.L_x_1920:
        /* <DEDUP_REMOVED lines=29> */
.L_x_1926:
[----:B------:R-:W-:Y:S05]  /*11f00*/  BSYNC B6 ;  /* 0x0000000000067941 */ /* 0x000fea0003800000 */
.L_x_1925:
[----:B------:R-:W1:Y:S01]  /*11f10*/  LDC R9, c[0x0][0x448] ;  /* 0x00011200ff097b82 */ /* 0x000e620000000800 */
[----:B0-----:R-:W0:Y:S01]  /*11f20*/  S2R R20, SR_TID.X ;  /* 0x0000000000147919 */ /* 0x001e220000002100 */
[----:B------:R-:W-:Y:S01]  /*11f30*/  IMAD.U32 R6, RZ, RZ, UR44 ;  /* 0x0000002cff067e24 */ /* 0x000fe2000f8e00ff */
[----:B------:R-:W-:Y:S01]  /*11f40*/  ULDC.64 UR8, c[0x0][0x2e0] ;  /* 0x0000b80000087ab9 */ /* 0x000fe20000000a00 */
[----:B------:R-:W-:Y:S01]  /*11f50*/  UMOV UR4, UR40 ;  /* 0x0000002800047c82 */ /* 0x000fe20008000000 */
[----:B------:R-:W-:Y:S01]  /*11f60*/  UIMAD UR6, UR45, UR8, URZ ;  /* 0x000000082d0672a4 */ /* 0x000fe2000f8e023f */
[----:B------:R-:W2:Y:S01]  /*11f70*/  S2R R10, SR_TID.X ;  /* 0x00000000000a7919 */ /* 0x000ea20000002100 */
[----:B------:R-:W-:Y:S02]  /*11f80*/  UMOV UR5, UR37 ;  /* 0x0000002500057c82 */ /* 0x000fe40008000000 */
        /* <DEDUP_REMOVED lines=16> */
[----:B------:R-:W-:-:S03]  /*12090*/  IMAD R6, R6, 0xc0, R20 ;  /* 0x000000c006067824 */ /* 0x000fc600078e0214 */
        /* <DEDUP_REMOVED lines=9> */
[--C-:B------:R-:W-:Y:S01]  /*12130*/  SHF.R.S32.HI R8, RZ, 0x1f, R7.reuse ;  /* 0x0000001fff087819 */ /* 0x100fe20000011407 */
[----:B------:R-:W-:Y:S02]  /*12140*/  IMAD.MOV R0, RZ, RZ, -R7 ;  /* 0x000000ffff007224 */ /* 0x000fe400078e0a07 */
[----:B------:R-:W-:-:S04]  /*12150*/  IMAD.WIDE.U32 R4, R7, UR8, R2 ;  /* 0x0000000807047c25 */ /* 0x000fc8000f8e0002 */
[----:B------:R-:W-:Y:S02]  /*12160*/  IMAD R8, R8, UR8, RZ ;  /* 0x0000000808087c24 */ /* 0x000fe4000f8e02ff */
[----:B------:R-:W-:Y:S02]  /*12170*/  IMAD R0, R9, R0, R6 ;  /* 0x0000000009007224 */ /* 0x000fe400078e0206 */
[----:B------:R-:W-:Y:S02]  /*12180*/  IMAD R8, R7, UR9, R8 ;  /* 0x0000000907087c24 */ /* 0x000fe4000f8e0208 */
[----:B-1----:R-:W-:Y:S01]  /*12190*/  IMAD.SHL.U32 R20, R21, 0x8, RZ ;  /* 0x0000000815147824 */ /* 0x002fe200078e00ff */
[----:B------:R-:W-:Y:S01]  /*121a0*/  SHF.R.S32.HI R7, RZ, 0x1f, R0 ;  /* 0x0000001fff077819 */ /* 0x000fe20000011400 */
[----:B------:R-:W-:Y:S01]  /*121b0*/  IMAD.IADD R5, R5, 0x1, R8 ;  /* 0x0000000105057824 */ /* 0x000fe200078e0208 */
[----:B------:R-:W-:Y:S01]  /*121c0*/  LOP3.LUT R21, R21, 0x7f, RZ, 0xc0, !PT ;  /* 0x0000007f15157812 */ /* 0x000fe200078ec0ff */
[----:B------:R-:W0:Y:S01]  /*121d0*/  @P1 LDC R8, c[0x0][0x44c] ;  /* 0x00011300ff081b82 */ /* 0x000e220000000800 */
[----:B------:R-:W-:Y:S01]  /*121e0*/  LOP3.LUT R20, R20, 0x18, RZ, 0xc0, !PT ;  /* 0x0000001814147812 */ /* 0x000fe200078ec0ff */
[----:B------:R-:W-:Y:S01]  /*121f0*/  IMAD R7, R7, UR4, RZ ;  /* 0x0000000407077c24 */ /* 0x000fe2000f8e02ff */
[----:B------:R-:W-:Y:S01]  /*12200*/  SHF.R.U32.HI R21, RZ, 0x2, R21 ;  /* 0x00000002ff157819 */ /* 0x000fe20000011615 */
[----:B------:R-:W-:-:S04]  /*12210*/  IMAD.WIDE.U32 R4, R0, UR4, R4 ;  /* 0x0000000400047c25 */ /* 0x000fc8000f8e0004 */
[----:B------:R-:W-:Y:S01]  /*12220*/  IMAD R7, R0, UR5, R7 ;  /* 0x0000000500077c24 */ /* 0x000fe2000f8e0207 */
[----:B------:R-:W-:-:S03]  /*12230*/  LEA R0, P0, R4, UR6, 0x1 ;  /* 0x0000000604007c11 */ /* 0x000fc6000f8008ff */
[----:B------:R-:W-:Y:S02]  /*12240*/  IMAD.IADD R7, R5, 0x1, R7 ;  /* 0x0000000105077824 */ /* 0x000fe400078e0207 */
[----:B------:R-:W1:Y:S03]  /*12250*/  @P1 LDC R5, c[0x0][0x450] ;  /* 0x00011400ff051b82 */ /* 0x000e660000000800 */
[----:B------:R-:W-:Y:S01]  /*12260*/  LEA.HI.X R4, R4, UR7, R7, 0x1, P0 ;  /* 0x0000000704047c11 */ /* 0x000fe200080f0c07 */
[----:B------:R-:W-:-:S04]  /*12270*/  VIADD R7, R6, 0x80 ;  /* 0x0000008006077836 */ /* 0x000fc80000000000 */
[----:B------:R-:W-:Y:S02]  /*12280*/  IMAD.MOV.U32 R6, RZ, RZ, R7 ;  /* 0x000000ffff067224 */ /* 0x000fe400078e0007 */
[----:B0-----:R-:W-:-:S05]  /*12290*/  @P1 IMAD.HI.U32 R8, R7, R8, RZ ;  /* 0x0000000807081227 */ /* 0x001fca00078e00ff */
        /* <DEDUP_REMOVED lines=10> */
[----:B------:R-:W-:Y:S01]  /*12340*/  IMAD.WIDE.U32 R2, R5, UR4, R2 ;  /* 0x0000000405027c25 */ /* 0x000fe2000f8e0002 */
        /* <DEDUP_REMOVED lines=11> */
[----:B------:R-:W-:Y:S01]  /*12400*/  IMAD.U32 R6, RZ, RZ, UR44 ;  /* 0x0000002cff067e24 */ /* 0x000fe2000f8e00ff */
[----:B------:R-:W-:Y:S01]  /*12410*/  ULDC UR4, c[0x0][0x288] ;  /* 0x0000a20000047ab9 */ /* 0x000fe20000000800 */
[----:B------:R-:W-:Y:S01]  /*12420*/  ULDC.64 UR6, c[0x0][0x208] ;  /* 0x0000820000067ab9 */ /* 0x000fe20000000a00 */
[----:B------:R-:W1:Y:S01]  /*12430*/  SHFL.IDX PT, R2, R4, RZ, 0x1c1f ;  /* 0x001c1fff04027589 */ /* 0x000e6200000e0000 */
[----:B------:R-:W-:Y:S02]  /*12440*/  IMAD R5, R9, UR4, RZ ;  /* 0x0000000409057c24 */ /* 0x000fe4000f8e02ff */
[----:B------:R-:W-:Y:S01]  /*12450*/  IMAD R6, R6, 0xc0, R21 ;  /* 0x000000c006067824 */ /* 0x000fe200078e0215 */
[----:B------:R-:W-:Y:S03]  /*12460*/  SHFL.IDX PT, R14, R0, 0x3, 0x1c1f ;  /* 0x007c1f00000e7f89 */ /* 0x000fe600000e0000 */
[C---:B------:R-:W-:Y:S01]  /*12470*/  VIADD R10, R6.reuse, 0x20 ;  /* 0x00000020060a7836 */ /* 0x040fe20000000000 */
        /* <DEDUP_REMOVED lines=8> */
[----:B------:R0:W-:Y:S01]  /*12500*/  @!P4 LDGSTS.E.BYPASS.LTC128B.128 [R27+0x13a00], desc[UR6][R2.64+0x80], !P2 ;  /* 0x13a00080021bcfae */ /* 0x0001e2000d101d46 */
[----:B------:R-:W-:Y:S01]  /*12510*/  ISETP.GE.AND P4, PT, R10, R5, PT ;  /* 0x000000050a00720c */ /* 0x000fe20003f86270 */
[----:B------:R-:W-:-:S02]  /*12520*/  VIADD R10, R6, 0x40 ;  /* 0x00000040060a7836 */ /* 0x000fc40000000000 */
[----:B0-----:R-:W0:Y:S04]  /*12530*/  SHFL.IDX PT, R3, R0, 0x1, 0x1c1f ;  /* 0x003c1f0000037f89 */ /* 0x001e2800000e0000 */
[----:B------:R-:W1:Y:S06]  /*12540*/  SHFL.IDX PT, R2, R4, 0x1, 0x1c1f ;  /* 0x003c1f0004027f89 */ /* 0x000e6c00000e0000 */
        /* <DEDUP_REMOVED lines=11> */
[----:B------:R-:W1:Y:S04]  /*12600*/  SHFL.IDX PT, R2, R4, 0x2, 0x1c1f ;  /* 0x005c1f0004027f89 */ /* 0x000e6800000e0000 */
[----:B------:R-:W2:Y:S04]  /*12610*/  SHFL.IDX PT, R4, R4, 0x3, 0x1c1f ;  /* 0x007c1f0004047f89 */ /* 0x000ea800000e0000 */
[----:B------:R-:W-:Y:S04]  /*12620*/  SHFL.IDX PT, R0, R7, RZ, 0x1c1f ;  /* 0x001c1fff07007589 */ /* 0x000fe800000e0000 */
[----:B------:R-:W-:Y:S01]  /*12630*/  SHFL.IDX PT, R7, R7, 0x1, 0x1c1f ;  /* 0x003c1f0007077f89 */ /* 0x000fe200000e0000 */
        /* <DEDUP_REMOVED lines=9> */
[----:B------:R-:W-:-:S12]  /*126d0*/  VIADD R10, R6, 0x80 ;  /* 0x00000080060a7836 */ /* 0x000fd80000000000 */
[----:B------:R-:W-:-:S05]  /*126e0*/  @!P4 LEA R14, P3, R20, R14, 0x1 ;  /* 0x0000000e140ec211 */ /* 0x000fca00078608ff */
[----:B--2---:R-:W-:Y:S02]  /*126f0*/  @!P4 IMAD.X R9, RZ, RZ, R4, P3 ;  /* 0x000000ffff09c224 */ /* 0x004fe400018e0604 */
[----:B0-----:R-:W-:Y:S02]  /*12700*/  @!P4 IMAD.MOV.U32 R2, RZ, RZ, R14 ;  /* 0x000000ffff02c224 */ /* 0x001fe400078e000e */
        /* <DEDUP_REMOVED lines=14> */
.L_x_2032:
[----:B------:R-:W-:Y:S01]  /*127f0*/  VIADD R6, R6, 0xa0 ;  /* 0x000000a006067836 */ /* 0x000fe20000000000 */
[----:B------:R-:W-:Y:S01]  /*12800*/  ULDC.64 UR4, c[0x0][0x208] ;  /* 0x0000820000047ab9 */ /* 0x000fe20000000a00 */
        /* <DEDUP_REMOVED lines=12> */
.L_x_1928:
[----:B------:R-:W-:Y:S02]  /*128d0*/  PLOP3.LUT P1, PT, P1, P0, PT, 0xa2, 0x0 ;  /* 0x000000000000781c */ /* 0x000fe40000f21472 */
[----:B------:R-:W-:-:S08]  /*128e0*/  @P0 R2UR P1, UR4, R17 ;  /* 0x00000000110402ca */ /* 0x000fd00000020000 */
[----:B------:R-:W-:-:S05]  /*128f0*/  @P0 PLOP3.LUT P0, PT, P1, PT, PT, 0x80, 0x0 ;  /* 0x000000000000081c */ /* 0x000fca0000f0f070 */
[----:B------:R-:W-:Y:S01]  /*12900*/  @!P1 SYNCS.ARRIVE.TRANS64.RED.A0T1 RZ, [UR4+0x31c00], RZ ;  /* 0x031c00ffffff99a7 */ /* 0x000fe20008200404 */
[----:B------:R-:W-:Y:S07]  /*12910*/  @!P1 ARRIVES.LDGSTSBAR.64.TRANSCNT [UR4+0x31c00] ;  /* 0x031c0000ff0099b0 */ /* 0x000fee0008000a84 */
[----:B------:R-:W-:Y:S05]  /*12920*/  @P0 BRA.U.ANY `(.L_x_1928) ;  /* 0xfffffffd00e80947 */ /* 0x000fea000393ffff */
[----:B0-----:R-:W2:Y:S02]  /*12930*/  LDL.LU R3, [R1] ;  /* 0x0000000001037983 */ /* 0x001ea40000300800 */
[----:B--2---:R-:W-:-:S05]  /*12940*/  VIADD R3, R3, 0x1 ;  /* 0x0000000103037836 */ /* 0x004fca0000000000 */
[----:B------:R0:W-:Y:S01]  /*12950*/  STL [R1], R3 ;  /* 0x0000000301007387 */ /* 0x0001e20000100800 */
        /* <DEDUP_REMOVED lines=9> */
.L_x_2033:
[----:B------:R-:W-:Y:S05]  /*129f0*/  BSYNC B0 ;  /* 0x0000000000007941 */ /* 0x000fea0003800000 */
.L_x_1929:
[----:B------:R-:W-:-:S06]  /*12a00*/  UISETP.GE.AND UP0, UPT, UR43, 0x2, UPT ;  /* 0x000000022b00788c */ /* 0x000fcc000bf06270 */
[----:B------:R-:W-:-:S13]  /*12a10*/  PLOP3.LUT P0, PT, PT, PT, UP0, 0x80, 0x0 ;  /* 0x000000000000781c */ /* 0x000fda0003f0f008 */
[----:B------:R-:W-:Y:S05]  /*12a20*/  @!P0 BRA `(.L_x_1931) ;  /* 0x0000002000448947 */ /* 0x000fea0003800000 */
[----:B------:R-:W-:Y:S02]  /*12a30*/  ULOP3.LUT UR4, UR43, 0x1, URZ, 0xc0, !UPT ;  /* 0x000000012b047892 */ /* 0x000fe4000f8ec03f */
[----:B------:R-:W-:Y:S02]  /*12a40*/  IMAD.U32 R7, RZ, RZ, UR43 ;  /* 0x0000002bff077e24 */ /* 0x000fe4000f8e00ff */
[----:B------:R-:W-:Y:S02]  /*12a50*/  UISETP.NE.U32.AND UP0, UPT, UR4, 0x1, UPT ;  /* 0x000000010400788c */ /* 0x000fe4000bf05070 */
[----:B------:R-:W-:-:S04]  /*12a60*/  VIADD R7, R7, 0xfffffffe ;  /* 0xfffffffe07077836 */ /* 0x000fc80000000000 */
[----:B------:R-:W-:Y:S01]  /*12a70*/  IMAD.MOV.U32 R6, RZ, RZ, R7 ;  /* 0x000000ffff067224 */ /* 0x000fe200078e0007 */
[----:B------:R-:W-:-:S13]  /*12a80*/  PLOP3.LUT P0, PT, PT, PT, UP0, 0x80, 0x0 ;  /* 0x000000000000781c */ /* 0x000fda0003f0f008 */
[----:B------:R-:W-:Y:S05]  /*12a90*/  @!P0 BRA `(.L_x_1932) ;  /* 0x0000000800b88947 */ /* 0x000fea0003800000 */
        /* <DEDUP_REMOVED lines=9> */
[----:B------:R-:W-:Y:S02]  /*12b30*/  IMAD.MOV.U32 R4, RZ, RZ, R18 ;  /* 0x000000ffff047224 */ /* 0x000fe400078e0012 */
[----:B------:R-:W-:-:S10]  /*12b40*/  IMAD.MOV.U32 R9, RZ, RZ, R7 ;  /* 0x000000ffff097224 */ /* 0x000fd400078e0007 */
[----:B------:R-:W-:Y:S05]  /*12b50*/  @!P1 BRA `(.L_x_1935) ;  /* 0x00000000004c9947 */ /* 0x000fea0003800000 */
[----:B------:R-:W1:Y:S01]  /*12b60*/  LDC R9, c[0x0][0x43c] ;  /* 0x00010f00ff097b82 */ /* 0x000e620000000800 */
[----:B------:R-:W-:Y:S01]  /*12b70*/  ULDC.64 UR4, c[0x0][0x428] ;  /* 0x00010a0000047ab9 */ /* 0x000fe20000000a00 */
[----:B------:R-:W-:Y:S01]  /*12b80*/  ULDC.64 UR6, c[0x0][0x208] ;  /* 0x0000820000067ab9 */ /* 0x000fe20000000a00 */
[----:B------:R-:W-:-:S04]  /*12b90*/  IMAD R10, R24, UR4, RZ ;  /* 0x00000004180a7c24 */ /* 0x000fc8000f8e02ff */
[----:B------:R-:W-:Y:S01]  /*12ba0*/  IMAD R10, R22, UR5, R10 ;  /* 0x00000005160a7c24 */ /* 0x000fe2000f8e020a */
[----:B-1----:R-:W-:-:S13]  /*12bb0*/  ISETP.NE.AND P0, PT, R9, 0x1, PT ;  /* 0x000000010900780c */ /* 0x002fda0003f05270 */
[----:B0-----:R-:W0:Y:S02]  /*12bc0*/  @P0 LDC.64 R2, c[0x0][0x440] ;  /* 0x00011000ff020b82 */ /* 0x001e240000000a00 */
[----:B0-----:R-:W-:-:S04]  /*12bd0*/  @P0 IMAD.HI.U32 R4, R7, R2, RZ ;  /* 0x0000000207040227 */ /* 0x001fc800078e00ff */
[----:B------:R-:W-:Y:S01]  /*12be0*/  IMAD.MOV.U32 R2, RZ, RZ, R7 ;  /* 0x000000ffff027224 */ /* 0x000fe200078e0007 */
[----:B------:R-:W-:-:S04]  /*12bf0*/  @P0 SHF.R.U32.HI R2, RZ, R3, R4 ;  /* 0x00000003ff020219 */ /* 0x000fc80000011604 */
[--C-:B------:R-:W-:Y:S01]  /*12c00*/  SHF.R.S32.HI R3, RZ, 0x1f, R2.reuse ;  /* 0x0000001fff037819 */ /* 0x100fe20000011402 */
[----:B------:R-:W-:-:S04]  /*12c10*/  IMAD.MOV R4, RZ, RZ, -R2 ;  /* 0x000000ffff047224 */ /* 0x000fc800078e0a02 */
[----:B------:R-:W-:Y:S02]  /*12c20*/  IMAD R9, R9, R4, R7 ;  /* 0x0000000409097224 */ /* 0x000fe400078e0207 */
[----:B------:R-:W0:Y:S01]  /*12c30*/  LDC.64 R4, c[0x0][0x418] ;  /* 0x00010600ff047b82 */ /* 0x000e220000000a00 */
[----:B------:R-:W-:-:S04]  /*12c40*/  IMAD.WIDE.U32 R2, R22, UR4, R2 ;  /* 0x0000000416027c25 */ /* 0x000fc8000f8e0002 */
[----:B------:R-:W-:Y:S01]  /*12c50*/  IMAD.IADD R10, R10, 0x1, R3 ;  /* 0x000000010a0a7824 */ /* 0x000fe200078e0203 */
[----:B0-----:R-:W-:-:S04]  /*12c60*/  LEA R4, P0, R2, R4, 0x2 ;  /* 0x0000000402047211 */ /* 0x001fc800078010ff */
[----:B------:R-:W-:-:S05]  /*12c70*/  LEA.HI.X R5, R2, R5, R10, 0x2, P0 ;  /* 0x0000000502057211 */ /* 0x000fca00000f140a */
[----:B------:R1:W5:Y:S04]  /*12c80*/  LDG.E R4, desc[UR6][R4.64] ;  /* 0x0000000604047981 */ /* 0x000368000c1e1900 */
.L_x_1935:
[----:B0-----:R-:W1:Y:S01]  /*12c90*/  S2R R2, SR_TID.X ;  /* 0x0000000000027919 */ /* 0x001e620000002100 */
[----:B------:R-:W-:Y:S01]  /*12ca0*/  SHF.L.U32 R3, R8, 0x1f, RZ ;  /* 0x0000001f08037819 */ /* 0x000fe200000006ff */
[----:B------:R-:W-:Y:S01]  /*12cb0*/  BSSY B1, `(.L_x_1936) ;  /* 0x0000006000017945 */ /* 0x000fe20003800000 */
[----:B-1----:R-:W-:Y:S01]  /*12cc0*/  LOP3.LUT R5, R2, 0x7f, RZ, 0xc0, !PT ;  /* 0x0000007f02057812 */ /* 0x002fe200078ec0ff */
[----:B------:R-:W-:-:S03]  /*12cd0*/  IMAD R2, R6, 0x8, R17 ;  /* 0x0000000806027824 */ /* 0x000fc600078e0211 */
[----:B------:R-:W-:Y:S01]  /*12ce0*/  ISETP.NE.AND P1, PT, R5, RZ, PT ;  /* 0x000000ff0500720c */ /* 0x000fe20003f25270 */
[----:B------:R-:W0:Y:S02]  /*12cf0*/  SYNCS.PHASECHK.TRANS64.TRYWAIT P0, [R2+URZ+0x31c40], R3 ;  /* 0x031c4003020075a7 */ /* 0x000e24000800017f */
[----:B0-----:R-:W-:Y:S10]  /*12d00*/  @!P0 BRA `(.L_x_1937) ;  /* 0x00000034008c8947 */ /* 0x001ff40003800000 */
.L_x_2034:
[----:B------:R-:W-:Y:S05]  /*12d10*/  BSYNC B1 ;  /* 0x0000000000017941 */ /* 0x000fea0003800000 */
.L_x_1936:
[----:B------:R-:W-:Y:S04]  /*12d20*/  BSSY B1, `(.L_x_1938) ;  /* 0x0000007000017945 */ /* 0x000fe80003800000 */
[----:B------:R-:W-:Y:S05]  /*12d30*/  @P1 BRA `(.L_x_1939) ;  /* 0x0000000000141947 */ /* 0x000fea0003800000 */
[----:B------:R-:W-:Y:S01]  /*12d40*/  ISETP.NE.AND P0, PT, R29, RZ, PT ;  /* 0x000000ff1d00720c */ /* 0x000fe20003f05270 */
[----:B0-----:R-:W-:-:S04]  /*12d50*/  IMAD.MOV.U32 R3, RZ, RZ, 0x6c00 ;  /* 0x00006c00ff037424 */ /* 0x001fc800078e00ff */
[----:B------:R1:W-:Y:S08]  /*12d60*/  SYNCS.ARRIVE.TRANS64 RZ, [R2+URZ+0x31c30], R3 ;  /* 0x031c300302ff79a7 */ /* 0x0003f0000800003f */
[----:B------:R-:W-:Y:S05]  /*12d70*/  @!P0 BRA `(.L_x_1939) ;  /* 0x0000000000048947 */ /* 0x000fea0003800000 */
[----:B------:R-:W-:Y:S01]  /*12d80*/  BPT.TRAP 0x1 ;  /* 0x000000040000795c */ /* 0x000fe20000300000 */
.L_x_1939:
[----:B------:R-:W-:Y:S05]  /*12d90*/  BSYNC B1 ;  /* 0x0000000000017941 */ /* 0x000fea0003800000 */
.L_x_1938:
[----:B------:R-:W-:Y:S01]  /*12da0*/  IMAD.MOV.U32 R10, RZ, RZ, RZ ;  /* 0x000000ffff0a7224 */ /* 0x000fe200078e00ff */
[----:B------:R-:W-:Y:S01]  /*12db0*/  R2UR UR11, R9 ;  /* 0x00000000090b72ca */ /* 0x000fe200000e0000 */
[----:B01----:R-:W-:Y:S01]  /*12dc0*/  IMAD R3, R6, 0x6c00, R17 ;  /* 0x00006c0006037824 */ /* 0x003fe200078e0211 */
[----:B------:R-:W-:Y:S01]  /*12dd0*/  UIADD3 UR4, UP0, UR38, 0x370, URZ ;  /* 0x0000037026047890 */ /* 0x000fe2000ff1e03f */
[----:B------:R-:W-:Y:S01]  /*12de0*/  PLOP3.LUT P0, PT, PT, PT, PT, 0x80, 0x0 ;  /* 0x000000000000781c */ /* 0x000fe20003f0f070 */
[----:B------:R-:W-:Y:S01]  /*12df0*/  VIADD R2, R2, 0x31c30 ;  /* 0x00031c3002027836 */ /* 0x000fe20000000000 */
[----:B------:R-:W-:Y:S01]  /*12e00*/  R2UR UR10, R10 ;  /* 0x000000000a0a72ca */ /* 0x000fe200000e0000 */
[----:B------:R-:W-:Y:S01]  /*12e10*/  VIADD R5, R3, 0x16a00 ;  /* 0x00016a0003057836 */ /* 0x000fe20000000000 */
[----:B------:R-:W-:Y:S01]  /*12e20*/  UIADD3.X UR5, URZ, UR39, URZ, UP0, !UPT ;  /* 0x000000273f057290 */ /* 0x000fe200087fe43f */
[----:B------:R-:W-:Y:S01]  /*12e30*/  UMOV UR6, 0x0 ;  /* 0x0000000000067882 */ /* 0x000fe20000000000 */
[----:B------:R-:W-:-:S04]  /*12e40*/  UMOV UR7, 0x14f00000 ;  /* 0x14f0000000077882 */ /* 0x000fc80000000000 */
[----:B------:R-:W-:-:S12]  /*12e50*/  UIMAD UR11, UR11, 0x90, URZ ;  /* 0x000000900b0b78a4 */ /* 0x000fd8000f8e023f */
.L_x_1940:
[----:B------:R-:W-:-:S13]  /*12e60*/  @P0 ELECT P2, URZ, PT ;  /* 0x00000000003f082f */ /* 0x000fda0003840000 */
[----:B-----5:R-:W-:Y:S01]  /*12e70*/  @P2 R2UR UR13, R4 ;  /* 0x00000000040d22ca */ /* 0x020fe200000e0000 */
[----:B------:R-:W-:Y:S01]  /*12e80*/  UMOV UR12, UR36 ;  /* 0x00000024000c7c82 */ /* 0x000fe20008000000 */
        /* <DEDUP_REMOVED lines=12> */
.L_x_1941:
[----:B------:R-:W-:-:S13]  /*12f50*/  @P0 ELECT P2, URZ, PT ;  /* 0x00000000003f082f */ /* 0x000fda0003840000 */
[----:B------:R-:W-:Y:S01]  /*12f60*/  @P2 R2UR UR13, R4 ;  /* 0x00000000040d22ca */ /* 0x000fe200000e0000 */
        /* <DEDUP_REMOVED lines=13> */
.L_x_1942:
        /* <DEDUP_REMOVED lines=14> */
.L_x_2035:
[----:B------:R-:W-:Y:S05]  /*13120*/  BSYNC B1 ;  /* 0x0000000000017941 */ /* 0x000fea0003800000 */
.L_x_1943:
        /* <DEDUP_REMOVED lines=10> */
.L_x_1946:
[----:B------:R-:W-:Y:S05]  /*131d0*/  BSYNC B1 ;  /* 0x0000000000017941 */ /* 0x000fea0003800000 */
.L_x_1945:
[----:B------:R-:W-:Y:S01]  /*131e0*/  R2UR UR6, R2 ;  /* 0x00000000020672ca */ /* 0x000fe200000e0000 */
[--C-:B0-----:R-:W-:Y:S01]  /*131f0*/  IMAD R5, R16, 0x8, R17.reuse ;  /* 0x0000000810057824 */ /* 0x101fe200078e0211 */
[----:B------:R-:W-:Y:S01]  /*13200*/  R2UR UR7, R3 ;  /* 0x00000000030772ca */ /* 0x000fe200000e0000 */
[----:B------:R-:W-:Y:S01]  /*13210*/  UIADD3 UR4, UP0, UR38, 0x470, URZ ;  /* 0x0000047026047890 */ /* 0x000fe2000ff1e03f */
[----:B------:R-:W-:Y:S01]  /*13220*/  R2UR UR10, R10 ;  /* 0x000000000a0a72ca */ /* 0x000fe200000e0000 */
[----:B------:R-:W-:Y:S01]  /*13230*/  IMAD R10, R16, 0x6c00, R17 ;  /* 0x00006c00100a7824 */ /* 0x000fe200078e0211 */
[----:B------:R-:W-:Y:S01]  /*13240*/  PLOP3.LUT P0, PT, PT, PT, PT, 0x80, 0x0 ;  /* 0x000000000000781c */ /* 0x000fe20003f0f070 */
[----:B------:R-:W-:Y:S01]  /*13250*/  IMAD R11, R19, 0x90, RZ ;  /* 0x00000090130b7824 */ /* 0x000fe200078e02ff */
[----:B------:R-:W-:Y:S01]  /*13260*/  UIADD3.X UR5, URZ, UR39, URZ, UP0, !UPT ;  /* 0x000000273f057290 */ /* 0x000fe200087fe43f */
[----:B------:R-:W-:Y:S02]  /*13270*/  VIADD R5, R5, 0x31c50 ;  /* 0x00031c5005057836 */ /* 0x000fe40000000000 */
[----:B------:R-:W-:-:S09]  /*13280*/  VIADD R12, R10, 0x200 ;  /* 0x000002000a0c7836 */ /* 0x000fd20000000000 */
.L_x_1947:
        /* <DEDUP_REMOVED lines=15> */
.L_x_1948:
        /* <DEDUP_REMOVED lines=15> */
.L_x_1949:
        /* <DEDUP_REMOVED lines=12> */
.L_x_1934:
[----:B------:R-:W-:Y:S05]  /*13530*/  BSYNC B0 ;  /* 0x0000000000007941 */ /* 0x000fea0003800000 */
.L_x_1933:
[----:B------:R-:W-:Y:S01]  /*13540*/  UIADD3 UR4, UR43, -0x3, URZ ;  /* 0xfffffffd2b047890 */ /* 0x000fe2000fffe03f */
[----:B------:R-:W-:Y:S02]  /*13550*/  IMAD.MOV.U32 R16, RZ, RZ, R6 ;  /* 0x000000ffff107224 */ /* 0x000fe400078e0006 */
[----:B------:R-:W-:-:S03]  /*13560*/  IMAD.MOV.U32 R23, RZ, RZ, R8 ;  /* 0x000000ffff177224 */ /* 0x000fc600078e0008 */
[----:B------:R-:W-:-:S07]  /*13570*/  IMAD.U32 R6, RZ, RZ, UR4 ;  /* 0x00000004ff067e24 */ /* 0x000fce000f8e00ff */
.L_x_1932:
[----:B------:R-:W-:Y:S01]  /*13580*/  ISETP.NE.AND P0, PT, R7, RZ, PT ;  /* 0x000000ff0700720c */ /* 0x000fe20003f05270 */
[----:B------:R-:W-:-:S12]  /*13590*/  BSSY B0, `(.L_x_1931) ;  /* 0x000015a000007945 */ /* 0x000fd80003800000 */
[----:B------:R-:W-:Y:S05]  /*135a0*/  @!P0 BRA `(.L_x_1950) ;  /* 0x0000001400608947 */ /* 0x000fea0003800000 */
[----:B------:R-:W-:-:S07]  /*135b0*/  IMAD.MOV.U32 R4, RZ, RZ, R18 ;  /* 0x000000ffff047224 */ /* 0x000fce00078e0012 */
.L_x_1985:
[----:B------:R-:W-:Y:S01]  /*135c0*/  ISETP.NE.AND P1, PT, R25, RZ, PT ;  /* 0x000000ff1900720c */ /* 0x000fe20003f25270 */
        /* <DEDUP_REMOVED lines=8> */
[----:B------:R-:W-:Y:S01]  /*13650*/  ISETP.NE.AND P1, PT, R26, RZ, PT ;  /* 0x000000ff1a00720c */ /* 0x000fe20003f25270 */
[----:B------:R-:W-:-:S12]  /*13660*/  IMAD.MOV.U32 R9, RZ, RZ, R6 ;  /* 0x000000ffff097224 */ /* 0x000fd800078e0006 */
[----:B------:R-:W-:Y:S05]  /*13670*/  @!P1 BRA `(.L_x_1953) ;  /* 0x00000000004c9947 */ /* 0x000fea0003800000 */
[----:B------:R-:W1:Y:S01]  /*13680*/  LDC R9, c[0x0][0x43c] ;  /* 0x00010f00ff097b82 */ /* 0x000e620000000800 */
[----:B------:R-:W-:Y:S01]  /*13690*/  ULDC.64 UR4, c[0x0][0x428] ;  /* 0x00010a0000047ab9 */ /* 0x000fe20000000a00 */
[----:B------:R-:W-:Y:S01]  /*136a0*/  ULDC.64 UR6, c[0x0][0x208] ;  /* 0x0000820000067ab9 */ /* 0x000fe20000000a00 */
[----:B-1----:R-:W-:-:S13]  /*136b0*/  ISETP.NE.AND P0, PT, R9, 0x1, PT ;  /* 0x000000010900780c */ /* 0x002fda0003f05270 */
[----:B0-----:R-:W0:Y:S02]  /*136c0*/  @P0 LDC.64 R2, c[0x0][0x440] ;  /* 0x00011000ff020b82 */ /* 0x001e240000000a00 */
        /* <DEDUP_REMOVED lines=14> */
.L_x_1953:
[----:B0-----:R-:W1:Y:S01]  /*137b0*/  S2R R2, SR_TID.X ;  /* 0x0000000000027919 */ /* 0x001e620000002100 */
[----:B------:R-:W-:Y:S01]  /*137c0*/  IMAD R3, R7, 0x8, R17 ;  /* 0x0000000807037824 */ /* 0x000fe200078e0211 */
[----:B------:R-:W-:Y:S01]  /*137d0*/  BSSY B2, `(.L_x_1954) ;  /* 0x0000006000027945 */ /* 0x000fe20003800000 */
[----:B-1----:R-:W-:Y:S02]  /*137e0*/  LOP3.LUT R5, R2, 0x7f, RZ, 0xc0, !PT ;  /* 0x0000007f02057812 */ /* 0x002fe400078ec0ff */
[----:B------:R-:W-:Y:S02]  /*137f0*/  SHF.L.U32 R2, R8, 0x1f, RZ ;  /* 0x0000001f08027819 */ /* 0x000fe400000006ff */
[----:B------:R-:W-:Y:S02]  /*13800*/  ISETP.NE.AND P1, PT, R5, RZ, PT ;  /* 0x000000ff0500720c */ /* 0x000fe40003f25270 */
[----:B------:R-:W0:Y:S02]  /*13810*/  SYNCS.PHASECHK.TRANS64.TRYWAIT P0, [R3+URZ+0x31c40], R2 ;  /* 0x031c4002030075a7 */ /* 0x000e24000800017f */
[----:B0-----:R-:W-:Y:S09]  /*13820*/  @!P0 BRA `(.L_x_1955) ;  /* 0x0000002800ec8947 */ /* 0x001ff20003800000 */
.L_x_2036:
[----:B------:R-:W-:Y:S05]  /*13830*/  BSYNC B2 ;  /* 0x0000000000027941 */ /* 0x000fea0003800000 */
.L_x_1954:
[----:B------:R-:W-:Y:S04]  /*13840*/  BSSY B2, `(.L_x_1956) ;  /* 0x0000007000027945 */ /* 0x000fe80003800000 */
[----:B------:R-:W-:Y:S05]  /*13850*/  @P1 BRA `(.L_x_1957) ;  /* 0x0000000000141947 */ /* 0x000fea0003800000 */
[----:B------:R-:W-:Y:S01]  /*13860*/  ISETP.NE.AND P0, PT, R29, RZ, PT ;  /* 0x000000ff1d00720c */ /* 0x000fe20003f05270 */
[----:B0-----:R-:W-:-:S04]  /*13870*/  IMAD.MOV.U32 R2, RZ, RZ, 0x6c00 ;  /* 0x00006c00ff027424 */ /* 0x001fc800078e00ff */
[----:B------:R1:W-:Y:S08]  /*13880*/  SYNCS.ARRIVE.TRANS64 RZ, [R3+URZ+0x31c30], R2 ;  /* 0x031c300203ff79a7 */ /* 0x0003f0000800003f */
[----:B------:R-:W-:Y:S05]  /*13890*/  @!P0 BRA `(.L_x_1957) ;  /* 0x0000000000048947 */ /* 0x000fea0003800000 */
[----:B------:R-:W-:Y:S01]  /*138a0*/  BPT.TRAP 0x1 ;  /* 0x000000040000795c */ /* 0x000fe20000300000 */
.L_x_1957:
[----:B------:R-:W-:Y:S05]  /*138b0*/  BSYNC B2 ;  /* 0x0000000000027941 */ /* 0x000fea0003800000 */
.L_x_1956:
[----:B------:R-:W-:Y:S01]  /*138c0*/  IMAD.MOV.U32 R5, RZ, RZ, RZ ;  /* 0x000000ffff057224 */ /* 0x000fe200078e00ff */
[----:B------:R-:W-:Y:S01]  /*138d0*/  UIADD3 UR4, UP0, UR38, 0x370, URZ ;  /* 0x0000037026047890 */ /* 0x000fe2000ff1e03f */
[----:B------:R-:W-:Y:S01]  /*138e0*/  IMAD R12, R7, 0x6c00, R17 ;  /* 0x00006c00070c7824 */ /* 0x000fe200078e0211 */
[----:B------:R-:W-:Y:S01]  /*138f0*/  PLOP3.LUT P0, PT, PT, PT, PT, 0x80, 0x0 ;  /* 0x000000000000781c */ /* 0x000fe20003f0f070 */
[----:B01----:R-:W-:Y:S01]  /*13900*/  VIADD R3, R3, 0x31c30 ;  /* 0x00031c3003037836 */ /* 0x003fe20000000000 */
[----:B------:R-:W-:Y:S01]  /*13910*/  R2UR UR10, R5 ;  /* 0x00000000050a72ca */ /* 0x000fe200000e0000 */
[----:B------:R-:W-:Y:S01]  /*13920*/  IMAD R2, R9, 0x90, RZ ;  /* 0x0000009009027824 */ /* 0x000fe200078e02ff */
[----:B------:R-:W-:Y:S01]  /*13930*/  UIADD3.X UR5, URZ, UR39, URZ, UP0, !UPT ;  /* 0x000000273f057290 */ /* 0x000fe200087fe43f */
[----:B------:R-:W-:Y:S01]  /*13940*/  VIADD R10, R12, 0x16a00 ;  /* 0x00016a000c0a7836 */ /* 0x000fe20000000000 */
[----:B------:R-:W-:Y:S01]  /*13950*/  UMOV UR6, 0x0 ;  /* 0x0000000000067882 */ /* 0x000fe20000000000 */
[----:B------:R-:W-:-:S10]  /*13960*/  UMOV UR7, 0x14f00000 ;  /* 0x14f0000000077882 */ /* 0x000fd40000000000 */
.L_x_1958:
        /* <DEDUP_REMOVED lines=16> */
.L_x_1959:
        /* <DEDUP_REMOVED lines=16> */
.L_x_1960:
        /* <DEDUP_REMOVED lines=15> */
.L_x_2037:
[----:B------:R-:W-:Y:S05]  /*13c60*/  BSYNC B2 ;  /* 0x0000000000027941 */ /* 0x000fea0003800000 */
.L_x_1961:
[----:B------:R-:W-:Y:S01]  /*13c70*/  BSSY B2, `(.L_x_1963) ;  /* 0x0000009000027945 */ /* 0x000fe20003800000 */
[----:B------:R-:W-:Y:S02]  /*13c80*/  IMAD.MOV.U32 R2, RZ, RZ, 0x0 ;  /* 0x00000000ff027424 */ /* 0x000fe400078e00ff */
[----:B------:R-:W-:Y:S01]  /*13c90*/  IMAD.MOV.U32 R3, RZ, RZ, 0x14f00000 ;  /* 0x14f00000ff037424 */ /* 0x000fe200078e00ff */
[----:B------:R-:W-:Y:S06]  /*13ca0*/  @P1 BRA `(.L_x_1964) ;  /* 0x0000000000141947 */ /* 0x000fec0003800000 */
[----:B------:R-:W-:Y:S01]  /*13cb0*/  ISETP.NE.AND P0, PT, R29, RZ, PT ;  /* 0x000000ff1d00720c */ /* 0x000fe20003f05270 */
[----:B------:R-:W-:-:S04]  /*13cc0*/  IMAD.MOV.U32 R13, RZ, RZ, 0x6c00 ;  /* 0x00006c00ff0d7424 */ /* 0x000fc800078e00ff */
[----:B------:R1:W-:Y:S08]  /*13cd0*/  SYNCS.ARRIVE.TRANS64 RZ, [R12+URZ+0x50], R13 ;  /* 0x0000500d0cff79a7 */ /* 0x0003f0000800003f */
[----:B------:R-:W-:Y:S05]  /*13ce0*/  @!P0 BRA `(.L_x_1964) ;  /* 0x0000000000048947 */ /* 0x000fea0003800000 */
[----:B------:R-:W-:Y:S01]  /*13cf0*/  BPT.TRAP 0x1 ;  /* 0x000000040000795c */ /* 0x000fe20000300000 */
.L_x_1964:
[----:B------:R-:W-:Y:S05]  /*13d00*/  BSYNC B2 ;  /* 0x0000000000027941 */ /* 0x000fea0003800000 */
.L_x_1963:
[----:B------:R-:W-:Y:S01]  /*13d10*/  R2UR UR6, R2 ;  /* 0x00000000020672ca */ /* 0x000fe200000e0000 */
[----:B------:R-:W-:Y:S01]  /*13d20*/  IMAD R16, R16, 0x6c00, R17 ;  /* 0x00006c0010107824 */ /* 0x000fe200078e0211 */
[----:B------:R-:W-:Y:S01]  /*13d30*/  R2UR UR7, R3 ;  /* 0x00000000030772ca */ /* 0x000fe200000e0000 */
[----:B------:R-:W-:Y:S01]  /*13d40*/  UIADD3 UR4, UP0, UR38, 0x470, URZ ;  /* 0x0000047026047890 */ /* 0x000fe2000ff1e03f */
[----:B------:R-:W-:Y:S01]  /*13d50*/  R2UR UR10, R5 ;  /* 0x00000000050a72ca */ /* 0x000fe200000e0000 */
[----:B------:R-:W-:Y:S01]  /*13d60*/  IMAD R5, R19, 0x90, RZ ;  /* 0x0000009013057824 */ /* 0x000fe200078e02ff */
[----:B------:R-:W-:Y:S01]  /*13d70*/  PLOP3.LUT P0, PT, PT, PT, PT, 0x80, 0x0 ;  /* 0x000000000000781c */ /* 0x000fe20003f0f070 */
[----:B01----:R-:W-:Y:S01]  /*13d80*/  VIADD R12, R12, 0x50 ;  /* 0x000000500c0c7836 */ /* 0x003fe20000000000 */
[----:B------:R-:W-:Y:S01]  /*13d90*/  UIADD3.X UR5, URZ, UR39, URZ, UP0, !UPT ;  /* 0x000000273f057290 */ /* 0x000fe200087fe43f */
[----:B------:R-:W-:-:S11]  /*13da0*/  VIADD R13, R16, 0x200 ;  /* 0x00000200100d7836 */ /* 0x000fd60000000000 */
.L_x_1965:
        /* <DEDUP_REMOVED lines=15> */
.L_x_1966:
        /* <DEDUP_REMOVED lines=15> */
.L_x_1967:
        /* <DEDUP_REMOVED lines=12> */
.L_x_1952:
[----:B------:R-:W-:Y:S05]  /*14050*/  BSYNC B1 ;  /* 0x0000000000017941 */ /* 0x000fea0003800000 */
.L_x_1951:
        /* <DEDUP_REMOVED lines=30> */
.L_x_1970:
        /* <DEDUP_REMOVED lines=8> */
.L_x_2038:
[----:B------:R-:W-:Y:S05]  /*142c0*/  BSYNC B2 ;  /* 0x0000000000027941 */ /* 0x000fea0003800000 */
.L_x_1971:
[----:B------:R-:W-:Y:S04]  /*142d0*/  BSSY B2, `(.L_x_1973) ;  /* 0x0000007000027945 */ /* 0x000fe80003800000 */
[----:B------:R-:W-:Y:S05]  /*142e0*/  @P1 BRA `(.L_x_1974) ;  /* 0x0000000000141947 */ /* 0x000fea0003800000 */
[----:B------:R-:W-:Y:S01]  /*142f0*/  ISETP.NE.AND P0, PT, R29, RZ, PT ;  /* 0x000000ff1d00720c */ /* 0x000fe20003f05270 */
[----:B0-----:R-:W-:-:S04]  /*14300*/  IMAD.MOV.U32 R3, RZ, RZ, 0x6c00 ;  /* 0x00006c00ff037424 */ /* 0x001fc800078e00ff */
[----:B------:R1:W-:Y:S08]  /*14310*/  SYNCS.ARRIVE.TRANS64 RZ, [R2+URZ+0x31c30], R3 ;  /* 0x031c300302ff79a7 */ /* 0x0003f0000800003f */
[----:B------:R-:W-:Y:S05]  /*14320*/  @!P0 BRA `(.L_x_1974) ;  /* 0x0000000000048947 */ /* 0x000fea0003800000 */
[----:B------:R-:W-:Y:S01]  /*14330*/  BPT.TRAP 0x1 ;  /* 0x000000040000795c */ /* 0x000fe20000300000 */
.L_x_1974:
[----:B------:R-:W-:Y:S05]  /*14340*/  BSYNC B2 ;  /* 0x0000000000027941 */ /* 0x000fea0003800000 */
.L_x_1973:
        /* <DEDUP_REMOVED lines=12> */
.L_x_1975:
        /* <DEDUP_REMOVED lines=16> */
.L_x_1976:
        /* <DEDUP_REMOVED lines=16> */
.L_x_1977:
        /* <DEDUP_REMOVED lines=15> */
.L_x_2039:
[----:B------:R-:W-:Y:S05]  /*14700*/  BSYNC B2 ;  /* 0x0000000000027941 */ /* 0x000fea0003800000 */
.L_x_1978:
        /* <DEDUP_REMOVED lines=9> */
.L_x_1981:
[----:B------:R-:W-:Y:S05]  /*147a0*/  BSYNC B2 ;  /* 0x0000000000027941 */ /* 0x000fea0003800000 */
.L_x_1980:
        /* <DEDUP_REMOVED lines=10> */
.L_x_1982:
        /* <DEDUP_REMOVED lines=15> */
.L_x_1983:
        /* <DEDUP_REMOVED lines=15> */
.L_x_1984:
        /* <DEDUP_REMOVED lines=12> */
.L_x_1969:
[----:B------:R-:W-:Y:S05]  /*14af0*/  BSYNC B1 ;  /* 0x0000000000017941 */ /* 0x000fea0003800000 */
.L_x_1968:
[C---:B------:R-:W-:Y:S01]  /*14b00*/  ISETP.GT.AND P0, PT, R6.reuse, 0x1, PT ;  /* 0x000000010600780c */ /* 0x040fe20003f04270 */
[----:B------:R-:W-:-:S12]  /*14b10*/  VIADD R6, R6, 0xfffffffe ;  /* 0xfffffffe06067836 */ /* 0x000fd80000000000 */
[----:B------:R-:W-:Y:S05]  /*14b20*/  @P0 BRA `(.L_x_1985) ;  /* 0xffffffe800a40947 */ /* 0x000fea000383ffff */
.L_x_1950:
[----:B------:R-:W-:Y:S05]  /*14b30*/  BSYNC B0 ;  /* 0x0000000000007941 */ /* 0x000fea0003800000 */
.L_x_1931:
        /* <DEDUP_REMOVED lines=8> */
[----:B------:R-:W1:Y:S01]  /*14bc0*/  FLO.U32 R0, UR4 ;  /* 0x0000000400007d00 */ /* 0x000e6200080e0000 */
[----:B------:R-:W-:Y:S01]  /*14bd0*/  ULDC.64 UR6, c[0x0][0x208] ;  /* 0x0000820000067ab9 */ /* 0x000fe20000000a00 */
        /* <DEDUP_REMOVED lines=8> */
.L_x_1987:
[----:B------:R-:W-:Y:S05]  /*14c60*/  BSYNC B0 ;  /* 0x0000000000007941 */ /* 0x000fea0003800000 */
.L_x_1986:
[----:B------:R-:W-:Y:S01]  /*14c70*/  ISETP.NE.AND P0, PT, R25, RZ, PT ;  /* 0x000000ff1900720c */ /* 0x000fe20003f05270 */
        /* <DEDUP_REMOVED lines=8> */
.L_x_2040:
[----:B------:R-:W-:Y:S05]  /*14d00*/  BSYNC B1 ;  /* 0x0000000000017941 */ /* 0x000fea0003800000 */
.L_x_1990:
[----:B------:R-:W-:Y:S04]  /*14d10*/  BSSY B1, `(.L_x_1992) ;  /* 0x0000007000017945 */ /* 0x000fe80003800000 */
[----:B------:R-:W-:Y:S05]  /*14d20*/  @P2 BRA `(.L_x_1993) ;  /* 0x0000000000142947 */ /* 0x000fea0003800000 */
[----:B------:R-:W-:Y:S01]  /*14d30*/  ISETP.NE.AND P0, PT, R29, RZ, PT ;  /* 0x000000ff1d00720c */ /* 0x000fe20003f05270 */
[----:B-1----:R-:W-:-:S04]  /*14d40*/  IMAD.MOV.U32 R0, RZ, RZ, 0x6c00 ;  /* 0x00006c00ff007424 */ /* 0x002fc800078e00ff */
[----:B------:R2:W-:Y:S08]  /*14d50*/  SYNCS.ARRIVE.TRANS64 RZ, [R3+URZ+0x31c50], R0 ;  /* 0x031c500003ff79a7 */ /* 0x0005f0000800003f */
[----:B------:R-:W-:Y:S05]  /*14d60*/  @!P0 BRA `(.L_x_1993) ;  /* 0x0000000000048947 */ /* 0x000fea0003800000 */
[----:B------:R-:W-:Y:S01]  /*14d70*/  BPT.TRAP 0x1 ;  /* 0x000000040000795c */ /* 0x000fe20000300000 */
.L_x_1993:
[----:B------:R-:W-:Y:S05]  /*14d80*/  BSYNC B1 ;  /* 0x0000000000017941 */ /* 0x000fea0003800000 */
.L_x_1992:
[----:B-12---:R-:W-:Y:S01]  /*14d90*/  IMAD R0, R16, 0x6c00, R17 ;  /* 0x00006c0010007824 */ /* 0x006fe200078e0211 */
        /* <DEDUP_REMOVED lines=9> */
.L_x_1994:
        /* <DEDUP_REMOVED lines=15> */
.L_x_1995:
        /* <DEDUP_REMOVED lines=15> */
.L_x_1996:
        /* <DEDUP_REMOVED lines=10> */
.L_x_1989:
[----:B------:R-:W-:Y:S05]  /*150b0*/  BSYNC B0 ;  /* 0x0000000000007941 */ /* 0x000fea0003800000 */
.L_x_1988:
[----:B------:R-:W-:-:S05]  /*150c0*/  VIADD R16, R16, 0x1 ;  /* 0x0000000110107836 */ /* 0x000fca0000000000 */
[----:B------:R-:W-:-:S04]  /*150d0*/  ISETP.NE.AND P0, PT, R16, 0x2, PT ;  /* 0x000000021000780c */ /* 0x000fc80003f05270 */
[----:B------:R-:W-:Y:S02]  /*150e0*/  SEL R0, RZ, 0x1, P0 ;  /* 0x00000001ff007807 */ /* 0x000fe40000000000 */
[----:B------:R-:W-:Y:S02]  /*150f0*/  SEL R16, R16, RZ, P0 ;  /* 0x000000ff10107207 */ /* 0x000fe40000000000 */
[----:B------:R-:W-:-:S07]  /*15100*/  LOP3.LUT R23, R23, R0, RZ, 0x3c, !PT ;  /* 0x0000000017177212 */ /* 0x000fce00078e3cff */
.L_x_1913:
[----:B------:R-:W-:Y:S05]  /*15110*/  BSYNC B7 ;  /* 0x0000000000077941 */ /* 0x000fea0003800000 */
.L_x_1911:
[----:B------:R-:W2:Y:S02]  /*15120*/  LDL R0, [R1+0x4] ;  /* 0x0000040001007983 */ /* 0x000ea40000100800 */
[----:B--2---:R-:W-:-:S13]  /*15130*/  ISETP.NE.AND P0, PT, R0, RZ, PT ;  /* 0x000000ff0000720c */ /* 0x004fda0003f05270 */
        /* <DEDUP_REMOVED lines=10> */
.L_x_1997:
[----:B------:R-:W-:-:S03]  /*151e0*/  UMOV UR4, 0xffffffff ;  /* 0xffffffff00047882 */ /* 0x000fc60000000000 */
[----:B------:R-:W-:Y:S05]  /*151f0*/  BRA.DIV UR4, `(.L_x_1999) ;  /* 0x0000001204dc7947 */ /* 0x000fea000b800000 */
[----:B------:R1:W2:Y:S02]  /*15200*/  SHFL.IDX PT, R14, R28, RZ, 0x1f ;  /* 0x00001fff1c0e7589 */ /* 0x0002a400000e0000 */
.L_x_2043:
        /* <DEDUP_REMOVED lines=8> */
.L_x_1998:
[----:B------:R-:W-:Y:S02]  /*15290*/  ULDC UR4, c[0x0][0xc38] ;  /* 0x00030e0000047ab9 */ /* 0x000fe40000000800 */
[----:B-1----:R-:W-:-:S13]  /*152a0*/  ISETP.GE.AND P0, PT, R28, UR4, PT ;  /* 0x000000041c007c0c */ /* 0x002fda000bf06270 */
[----:B------:R-:W-:Y:S05]  /*152b0*/  @!P0 BRA `(.L_x_2000) ;  /* 0xffffffb800c08947 */ /* 0x000fea000383ffff */
.L_x_1908:
[----:B------:R-:W2:Y:S01]  /*152c0*/  LDL.LU R0, [R1] ;  /* 0x0000000001007983 */ /* 0x000ea20000300800 */
[----:B------:R-:W-:Y:S01]  /*152d0*/  BSSY B0, `(.L_x_2001) ;  /* 0x000000b000007945 */ /* 0x000fe20003800000 */
[----:B------:R-:W1:Y:S01]  /*152e0*/  S2R R5, SR_CgaCtaId ;  /* 0x0000000000057919 */ /* 0x000e620000008800 */
[----:B--2---:R-:W-:-:S05]  /*152f0*/  VIADD R0, R0, 0x1 ;  /* 0x0000000100007836 */ /* 0x004fca0000000000 */
[----:B------:R-:W-:-:S04]  /*15300*/  LEA.HI R2, R0, R0, RZ, 0x1 ;  /* 0x0000000000027211 */ /* 0x000fc800078f08ff */
[----:B------:R-:W-:Y:S02]  /*15310*/  LOP3.LUT R3, R2, 0xfffffffe, RZ, 0xc0, !PT ;  /* 0xfffffffe02037812 */ /* 0x000fe400078ec0ff */
[----:B------:R-:W-:-:S03]  /*15320*/  MOV R2, 0x400 ;  /* 0x0000040000027802 */ /* 0x000fc60000000f00 */
[----:B------:R-:W-:Y:S01]  /*15330*/  IMAD.IADD R0, R0, 0x1, -R3 ;  /* 0x0000000100007824 */ /* 0x000fe200078e0a03 */
[----:B-1----:R-:W-:-:S04]  /*15340*/  LEA R7, R5, R2, 0x18 ;  /* 0x0000000205077211 */ /* 0x002fc800078ec0ff */
[----:B------:R-:W-:-:S04]  /*15350*/  SHF.L.U32 R0, R0, 0x1f, RZ ;  /* 0x0000001f00007819 */ /* 0x000fc800000006ff */
[----:B------:R-:W1:Y:S02]  /*15360*/  SYNCS.PHASECHK.TRANS64.TRYWAIT P0, [R7+URZ+0x31c20], R0 ;  /* 0x031c2000070075a7 */ /* 0x000e64000800017f */
[----:B-1----:R-:W-:Y:S05]  /*15370*/  @!P0 BRA `(.L_x_2002) ;  /* 0x0000001000a48947 */ /* 0x002fea0003800000 */
.L_x_2044:
[----:B------:R-:W-:Y:S05]  /*15380*/  BSYNC B0 ;  /* 0x0000000000007941 */ /* 0x000fea0003800000 */
.L_x_2001:
[----:B------:R-:W-:-:S03]  /*15390*/  UMOV UR4, 0xffffffff ;  /* 0xffffffff00047882 */ /* 0x000fc60000000000 */
[----:B------:R-:W-:Y:S05]  /*153a0*/  BRA.DIV UR4, `(.L_x_2003) ;  /* 0x0000001204ac7947 */ /* 0x000fea000b800000 */
[----:B-1----:R-:W1:Y:S02]  /*153b0*/  S2R R0, SR_TID.X ;  /* 0x0000000000007919 */ /* 0x002e640000002100 */
[----:B-1----:R-:W-:-:S04]  /*153c0*/  SHF.R.U32.HI R0, RZ, 0x5, R0 ;  /* 0x00000005ff007819 */ /* 0x002fc80000011600 */
[----:B------:R-:W-:-:S05]  /*153d0*/  LOP3.LUT R0, R0, 0x3, RZ, 0xc0, !PT ;  /* 0x0000000300007812 */ /* 0x000fca00078ec0ff */
[----:B------:R1:W2:Y:S02]  /*153e0*/  SHFL.IDX PT, R14, R0, RZ, 0x1f ;  /* 0x00001fff000e7589 */ /* 0x0002a400000e0000 */
.L_x_2047:
[----:B--2---:R-:W-:Y:S01]  /*153f0*/  ISETP.NE.AND P0, PT, R14, RZ, PT ;  /* 0x000000ff0e00720c */ /* 0x004fe20003f05270 */
[----:B------:R-:W-:-:S12]  /*15400*/  BSSY B0, `(.L_x_2004) ;  /* 0x0000026000007945 */ /* 0x000fd80003800000 */
[----:B------:R-:W-:Y:S05]  /*15410*/  @P0 BRA `(.L_x_2005) ;  /* 0x0000000000900947 */ /* 0x000fea0003800000 */
[----:B------:R-:W-:-:S03]  /*15420*/  UMOV UR4, 0xffffffff ;  /* 0xffffffff00047882 */ /* 0x000fc60000000000 */
[----:B------:R-:W-:Y:S05]  /*15430*/  BRA.DIV UR4, `(.L_x_2006) ;  /* 0x0000001204bc7947 */ /* 0x000fea000b800000 */
[----:B------:R-:W-:-:S13]  /*15440*/  ELECT P6, URZ, PT ;  /* 0x00000000003f782f */ /* 0x000fda00038c0000 */
.L_x_2050:
[----:B------:R-:W-:Y:S05]  /*15450*/  @!P6 BRA `(.L_x_2005) ;  /* 0x000000000080e947 */ /* 0x000fea0003800000 */
[----:B-1----:R-:W2:Y:S02]  /*15460*/  LDL R0, [R1+0x8] ;  /* 0x0000080001007983 */ /* 0x002ea40000100800 */
[----:B--2---:R-:W-:-:S13]  /*15470*/  R2UR UR4, R0 ;  /* 0x00000000000472ca */ /* 0x004fda00000e0000 */
[----:B------:R-:W-:-:S06]  /*15480*/  ULOP3.LUT UR4, UR4, 0x2, URZ, 0xfc, !UPT ;  /* 0x0000000204047892 */ /* 0x000fcc000f8efc3f */
[----:B------:R-:W-:-:S05]  /*15490*/  IMAD.U32 R0, RZ, RZ, UR4 ;  /* 0x00000004ff007e24 */ /* 0x000fca000f8e00ff */
[----:B------:R-:W-:-:S13]  /*154a0*/  ISETP.NE.AND P2, PT, R0, 0x3, PT ;  /* 0x000000030000780c */ /* 0x000fda0003f45270 */
[----:B------:R-:W-:Y:S05]  /*154b0*/  @!P2 BRA `(.L_x_2007) ;  /* 0x000000000004a947 */ /* 0x000fea0003800000 */
[----:B------:R-:W-:Y:S01]  /*154c0*/  BPT.TRAP 0x1 ;  /* 0x000000040000795c */ /* 0x000fe20000300000 */
.L_x_2007:
        /* <DEDUP_REMOVED lines=12> */
.L_x_2051:
[----:B------:R-:W2:Y:S02]  /*15590*/  SYNCS.PHASECHK.TRANS64.TRYWAIT P0, [R3+URZ], R0 ;  /* 0x00000000030075a7 */ /* 0x000ea4000800017f */
[----:B--2---:R-:W-:Y:S05]  /*155a0*/  @!P0 BRA `(.L_x_2009) ;  /* 0x0000001000948947 */ /* 0x004fea0003800000 */
.L_x_2052:
[----:B------:R-:W-:Y:S05]  /*155b0*/  @!P2 BRA `(.L_x_2010) ;  /* 0x000000000004a947 */ /* 0x000fea0003800000 */
[----:B------:R-:W-:Y:S01]  /*155c0*/  BPT.TRAP 0x1 ;  /* 0x000000040000795c */ /* 0x000fe20000300000 */
.L_x_2010:
[----:B--2---:R-:W-:-:S04]  /*155d0*/  VIADD R3, R7, 0x31c60 ;  /* 0x00031c6007037836 */ /* 0x004fc80000000000 */
[----:B-1----:R-:W-:-:S04]  /*155e0*/  IMAD R5, R16, 0x8, R3 ;  /* 0x0000000810057824 */ /* 0x002fc800078e0203 */
[----:B------:R-:W1:Y:S02]  /*155f0*/  SYNCS.PHASECHK.TRANS64.TRYWAIT P0, [R5+URZ], R4 ;  /* 0x00000004050075a7 */ /* 0x000e64000800017f */
[----:B-1----:R-:W-:Y:S05]  /*15600*/  @!P0 BRA `(.L_x_2011) ;  /* 0x0000001000908947 */ /* 0x002fea0003800000 */
.L_x_2053:
[----:B------:R-:W-:-:S07]  /*15610*/  IMAD R3, R6, 0x8, R3 ;  /* 0x0000000806037824 */ /* 0x000fce00078e0203 */
.L_x_2012:
[----:B--2---:R2:W3:Y:S02]  /*15620*/  SYNCS.PHASECHK.TRANS64.TRYWAIT P0, [R3+URZ], R0 ;  /* 0x00000000030075a7 */ /* 0x0044e4000800017f */
[----:B---3--:R-:W-:Y:S05]  /*15630*/  @!P0 NANOSLEEP.SYNCS 0x989680 ;  /* 0x009896800000895d */ /* 0x008fea0003900000 */
[----:B------:R-:W3:Y:S02]  /*15640*/  @!P0 SYNCS.PHASECHK.TRANS64 P0, [R3+URZ], R0 ;  /* 0x00000000030085a7 */ /* 0x000ee4000800007f */
[----:B---3--:R-:W-:Y:S05]  /*15650*/  @!P0 BRA `(.L_x_2012) ;  /* 0xfffffffc00f08947 */ /* 0x008fea000383ffff */
.L_x_2005:
[----:B------:R-:W-:Y:S05]  /*15660*/  BSYNC B0 ;  /* 0x0000000000007941 */ /* 0x000fea0003800000 */
.L_x_2004:
[----:B------:R-:W-:Y:S05]  /*15670*/  EXIT ;  /* 0x000000000000794d */ /* 0x000fea0003800000 */
.L_x_1869:
[----:B0-----:R-:W-:-:S04]  /*15680*/  IMAD.U32 R3, RZ, RZ, UR37 ;  /* 0x00000025ff037e24 */ /* 0x001fc8000f8e00ff */
[----:B------:R0:W1:Y:S03]  /*15690*/  SYNCS.PHASECHK.TRANS64.TRYWAIT P1, [R3+URZ+0x31c00], R0 ;  /* 0x031c0000030075a7 */ /* 0x000066000802017f */
[----:B-1----:R-:W-:Y:S05]  /*156a0*/  @!P1 NANOSLEEP.SYNCS 0x989680 ;  /* 0x009896800000995d */ /* 0x002fea0003900000 */
[----:B------:R-:W1:Y:S02]  /*156b0*/  @!P1 SYNCS.PHASECHK.TRANS64 P1, [R3+URZ+0x31c00], R0 ;  /* 0x031c0000030095a7 */ /* 0x000e64000802007f */
[----:B-1----:R-:W-:Y:S05]  /*156c0*/  @!P1 BRA `(.L_x_1869) ;  /* 0xfffffffc00ec9947 */ /* 0x002fea000383ffff */
[----:B------:R-:W-:Y:S05]  /*156d0*/  BRA `(.L_x_2013) ;  /* 0xfffffec000607947 */ /* 0x000fea000383ffff */
.L_x_1873:
[----:B-1----:R1:W2:Y:S02]  /*156e0*/  SYNCS.PHASECHK.TRANS64.TRYWAIT P2, [R0+URZ+0x31c30], R3 ;  /* 0x031c3003000075a7 */ /* 0x0022a4000804017f */
[----:B--2---:R-:W-:Y:S05]  /*156f0*/  @!P2 NANOSLEEP.SYNCS 0x989680 ;  /* 0x009896800000a95d */ /* 0x004fea0003900000 */
[----:B------:R-:W2:Y:S02]  /*15700*/  @!P2 SYNCS.PHASECHK.TRANS64 P2, [R0+URZ+0x31c30], R3 ;  /* 0x031c30030000a5a7 */ /* 0x000ea4000804007f */
[----:B--2---:R-:W-:Y:S05]  /*15710*/  @!P2 BRA `(.L_x_1873) ;  /* 0xfffffffc00f0a947 */ /* 0x004fea000383ffff */
[----:B------:R-:W-:Y:S05]  /*15720*/  BRA `(.L_x_1872) ;  /* 0xfffffec000847947 */ /* 0x000fea000383ffff */
.L_x_1878:
[----:B-1----:R-:W-:-:S04]  /*15730*/  IMAD.U32 R8, RZ, RZ, UR4 ;  /* 0x00000004ff087e24 */ /* 0x002fc8000f8e00ff */
[----:B------:R1:W2:Y:S03]  /*15740*/  SYNCS.PHASECHK.TRANS64.TRYWAIT P3, [R8+URZ+0x31c30], R7 ;  /* 0x031c3007080075a7 */ /* 0x0002a6000806017f */
[----:B--2---:R-:W-:Y:S05]  /*15750*/  @!P3 NANOSLEEP.SYNCS 0x989680 ;  /* 0x009896800000b95d */ /* 0x004fea0003900000 */
[----:B------:R-:W2:Y:S02]  /*15760*/  @!P3 SYNCS.PHASECHK.TRANS64 P3, [R8+URZ+0x31c30], R7 ;  /* 0x031c30070800b5a7 */ /* 0x000ea4000806007f */
[----:B--2---:R-:W-:Y:S05]  /*15770*/  @!P3 BRA `(.L_x_1878) ;  /* 0xfffffffc00ecb947 */ /* 0x004fea000383ffff */
[----:B------:R-:W-:Y:S05]  /*15780*/  BRA `(.L_x_1875) ;  /* 0xffffff04007c7947 */ /* 0x000fea000383ffff */
.L_x_1882:
[----:B-1----:R-:W-:-:S04]  /*15790*/  IMAD.U32 R8, RZ, RZ, UR4 ;  /* 0x00000004ff087e24 */ /* 0x002fc8000f8e00ff */
[----:B------:R1:W2:Y:S03]  /*157a0*/  SYNCS.PHASECHK.TRANS64.TRYWAIT P3, [R8+URZ+0x31c50], R7 ;  /* 0x031c5007080075a7 */ /* 0x0002a6000806017f */
[----:B--2---:R-:W-:Y:S05]  /*157b0*/  @!P3 NANOSLEEP.SYNCS 0x989680 ;  /* 0x009896800000b95d */ /* 0x004fea0003900000 */
[----:B------:R-:W2:Y:S02]  /*157c0*/  @!P3 SYNCS.PHASECHK.TRANS64 P3, [R8+URZ+0x31c50], R7 ;  /* 0x031c50070800b5a7 */ /* 0x000ea4000806007f */
[----:B--2---:R-:W-:Y:S05]  /*157d0*/  @!P3 BRA `(.L_x_1882) ;  /* 0xfffffffc00ecb947 */ /* 0x004fea000383ffff */
[----:B------:R-:W-:Y:S05]  /*157e0*/  BRA `(.L_x_1879) ;  /* 0xffffff1c00187947 */ /* 0x000fea000383ffff */
.L_x_1888:
[----:B--2---:R-:W-:-:S04]  /*157f0*/  IMAD.U32 R7, RZ, RZ, UR4 ;  /* 0x00000004ff077e24 */ /* 0x004fc8000f8e00ff */
[----:B------:R2:W3:Y:S03]  /*15800*/  SYNCS.PHASECHK.TRANS64.TRYWAIT P2, [R7+URZ+0x31c30], R6 ;  /* 0x031c3006070075a7 */ /* 0x0004e6000804017f */
[----:B---3--:R-:W-:Y:S05]  /*15810*/  @!P2 NANOSLEEP.SYNCS 0x989680 ;  /* 0x009896800000a95d */ /* 0x008fea0003900000 */
[----:B------:R-:W3:Y:S02]  /*15820*/  @!P2 SYNCS.PHASECHK.TRANS64 P2, [R7+URZ+0x31c30], R6 ;  /* 0x031c30060700a5a7 */ /* 0x000ee4000804007f */
[----:B---3--:R-:W-:Y:S05]  /*15830*/  @!P2 BRA `(.L_x_1888) ;  /* 0xfffffffc00eca947 */ /* 0x008fea000383ffff */
[----:B------:R-:W-:Y:S05]  /*15840*/  BRA `(.L_x_1885) ;  /* 0xffffff5000207947 */ /* 0x000fea000383ffff */
.L_x_1892:
[----:B-1----:R-:W-:-:S04]  /*15850*/  IMAD.U32 R7, RZ, RZ, UR4 ;  /* 0x00000004ff077e24 */ /* 0x002fc8000f8e00ff */
[----:B------:R1:W2:Y:S03]  /*15860*/  SYNCS.PHASECHK.TRANS64.TRYWAIT P2, [R7+URZ+0x31c50], R6 ;  /* 0x031c5006070075a7 */ /* 0x0002a6000804017f */
[----:B--2---:R-:W-:Y:S05]  /*15870*/  @!P2 NANOSLEEP.SYNCS 0x989680 ;  /* 0x009896800000a95d */ /* 0x004fea0003900000 */
[----:B------:R-:W2:Y:S02]  /*15880*/  @!P2 SYNCS.PHASECHK.TRANS64 P2, [R7+URZ+0x31c50], R6 ;  /* 0x031c50060700a5a7 */ /* 0x000ea4000804007f */
[----:B--2---:R-:W-:Y:S05]  /*15890*/  @!P2 BRA `(.L_x_1892) ;  /* 0xfffffffc00eca947 */ /* 0x004fea000383ffff */
[----:B------:R-:W-:Y:S05]  /*158a0*/  BRA `(.L_x_1889) ;  /* 0xffffff6400bc7947 */ /* 0x000fea000383ffff */
.L_x_1897:
[----:B---3--:R-:W-:-:S04]  /*158b0*/  IMAD.U32 R5, RZ, RZ, UR5 ;  /* 0x00000005ff057e24 */ /* 0x008fc8000f8e00ff */
[----:B------:R3:W4:Y:S03]  /*158c0*/  SYNCS.PHASECHK.TRANS64.TRYWAIT P0, [R5+URZ+0x31c50], R4 ;  /* 0x031c5004050075a7 */ /* 0x000726000800017f */
[----:B----4-:R-:W-:Y:S05]  /*158d0*/  @!P0 NANOSLEEP.SYNCS 0x989680 ;  /* 0x009896800000895d */ /* 0x010fea0003900000 */
[----:B------:R-:W4:Y:S02]  /*158e0*/  @!P0 SYNCS.PHASECHK.TRANS64 P0, [R5+URZ+0x31c50], R4 ;  /* 0x031c5004050085a7 */ /* 0x000f24000800007f */
[----:B----4-:R-:W-:Y:S05]  /*158f0*/  @!P0 BRA `(.L_x_1897) ;  /* 0xfffffffc00ec8947 */ /* 0x010fea000383ffff */
[----:B------:R-:W-:Y:S05]  /*15900*/  BRA `(.L_x_1896) ;  /* 0xffffff8c00e07947 */ /* 0x000fea000383ffff */
.L_x_1919:
[----:B------:R-:W-:Y:S02]  /*15910*/  IMAD.MOV.U32 R13, RZ, RZ, R20 ;  /* 0x000000ffff0d7224 */ /* 0x000fe400078e0014 */
[----:B------:R-:W-:Y:S02]  /*15920*/  IMAD.MOV.U32 R12, RZ, RZ, RZ ;  /* 0x000000ffff0c7224 */ /* 0x000fe400078e00ff */
[----:B------:R-:W-:Y:S02]  /*15930*/  IMAD.MOV.U32 R11, RZ, RZ, 0x1f ;  /* 0x0000001fff0b7424 */ /* 0x000fe400078e00ff */
[----:B------:R-:W-:-:S07]  /*15940*/  IMAD.MOV.U32 R15, RZ, RZ, -0x1 ;  /* 0xffffffffff0f7424 */ /* 0x000fce00078e00ff */
[----:B------:R-:W-:Y:S05]  /*15950*/  WARPSYNC.COLLECTIVE R15, `(.L_x_2014) ;  /* 0x000000000f087348 */ /* 0x000fea0003c00000 */
[----:B------:R0:W1:Y:S02]  /*15960*/  SHFL.IDX P6, R14, R13, R12, R11 ;  /* 0x0000000c0d0e7389 */ /* 0x00006400000c000b */
[----:B01----:R-:W-:Y:S01]  /*15970*/  ENDCOLLECTIVE ;  /* 0x000000000000791b */ /* 0x003fe20003800000 */
.L_x_2014:
[----:B------:R-:W-:Y:S05]  /*15980*/  BRA `(.L_x_2015) ;  /* 0xffffffbc00c47947 */ /* 0x000fea000383ffff */
.L_x_1921:
[----:B------:R-:W-:Y:S01]  /*15990*/  BSSY B0, `(.L_x_2016) ;  /* 0x0000006000007945 */ /* 0x000fe20003800000 */
[----:B------:R-:W-:-:S07]  /*159a0*/  IMAD.MOV.U32 R15, RZ, RZ, -0x1 ;  /* 0xffffffffff0f7424 */ /* 0x000fce00078e00ff */
[----:B0-----:R-:W-:Y:S05]  /*159b0*/  WARPSYNC.COLLECTIVE R15, `(.L_x_2017) ;  /* 0x000000000f0c7348 */ /* 0x001fea0003c00000 */
[----:B------:R-:W-:Y:S02]  /*159c0*/  ELECT P6, UR62, PT ;  /* 0x00000000003e782f */ /* 0x000fe400038c0000 */
[----:B------:R-:W-:Y:S01]  /*159d0*/  MOV R14, UR62 ;  /* 0x0000003e000e7c02 */ /* 0x000fe20008000f00 */
[----:B0-----:R-:W-:Y:S10]  /*159e0*/  ENDCOLLECTIVE ;  /* 0x000000000000791b */ /* 0x001ff40003800000 */
.L_x_2017:
[----:B------:R-:W-:Y:S05]  /*159f0*/  BSYNC B0 ;  /* 0x0000000000007941 */ /* 0x000fea0003800000 */
.L_x_2016:
[----:B------:R-:W-:Y:S05]  /*15a00*/  BRA `(.L_x_2018) ;  /* 0xffffffbc00c07947 */ /* 0x000fea000383ffff */
.L_x_1923:
[----:B-1----:R1:W2:Y:S02]  /*15a10*/  SYNCS.PHASECHK.TRANS64.TRYWAIT P0, [R3+URZ+0x31c40], R0 ;  /* 0x031c4000030075a7 */ /* 0x0022a4000800017f */
[----:B--2---:R-:W-:Y:S05]  /*15a20*/  @!P0 NANOSLEEP.SYNCS 0x989680 ;  /* 0x009896800000895d */ /* 0x004fea0003900000 */
[----:B------:R-:W2:Y:S02]  /*15a30*/  @!P0 SYNCS.PHASECHK.TRANS64 P0, [R3+URZ+0x31c40], R0 ;  /* 0x031c4000030085a7 */ /* 0x000ea4000800007f */
[----:B--2---:R-:W-:Y:S05]  /*15a40*/  @!P0 BRA `(.L_x_1923) ;  /* 0xfffffffc00f08947 */ /* 0x004fea000383ffff */
[----:B------:R-:W-:Y:S05]  /*15a50*/  BRA `(.L_x_2019) ;  /* 0xffffffc000207947 */ /* 0x000fea000383ffff */
.L_x_1927:
[----:B------:R-:W-:Y:S02]  /*15a60*/  IMAD.MOV.U32 R13, RZ, RZ, R4 ;  /* 0x000000ffff0d7224 */ /* 0x000fe400078e0004 */
[----:B------:R-:W-:Y:S02]  /*15a70*/  IMAD.MOV.U32 R12, RZ, RZ, RZ ;  /* 0x000000ffff0c7224 */ /* 0x000fe400078e00ff */
[----:B------:R-:W-:Y:S02]  /*15a80*/  IMAD.MOV.U32 R11, RZ, RZ, 0x1c1f ;  /* 0x00001c1fff0b7424 */ /* 0x000fe400078e00ff */
[----:B------:R-:W-:Y:S02]  /*15a90*/  IMAD.MOV.U32 R15, RZ, RZ, -0x1 ;  /* 0xffffffffff0f7424 */ /* 0x000fe400078e00ff */
[----:B------:R-:W-:-:S07]  /*15aa0*/  IMAD.U32 R6, RZ, RZ, UR44 ;  /* 0x0000002cff067e24 */ /* 0x000fce000f8e00ff */
[----:B------:R-:W-:Y:S05]  /*15ab0*/  WARPSYNC.COLLECTIVE R15, `(.L_x_2020) ;  /* 0x000000000f087348 */ /* 0x000fea0003c00000 */
[----:B------:R0:W1:Y:S02]  /*15ac0*/  SHFL.IDX P6, R14, R13, R12, R11 ;  /* 0x0000000c0d0e7389 */ /* 0x00006400000c000b */
[----:B01----:R-:W-:Y:S01]  /*15ad0*/  ENDCOLLECTIVE ;  /* 0x000000000000791b */ /* 0x003fe20003800000 */
.L_x_2020:
[----:B------:R-:W-:-:S04]  /*15ae0*/  IMAD R6, R6, 0xc0, R21 ;  /* 0x000000c006067824 */ /* 0x000fc800078e0215 */
[----:B------:R-:W-:Y:S02]  /*15af0*/  VIADD R10, R6, 0x20 ;  /* 0x00000020060a7836 */ /* 0x000fe40000000000 */
[----:B------:R-:W-:Y:S02]  /*15b00*/  IMAD.MOV.U32 R13, RZ, RZ, R0 ;  /* 0x000000ffff0d7224 */ /* 0x000fe400078e0000 */
[----:B------:R-:W-:-:S07]  /*15b10*/  IMAD.MOV.U32 R2, RZ, RZ, R14 ;  /* 0x000000ffff027224 */ /* 0x000fce00078e000e */
[----:B------:R-:W-:Y:S05]  /*15b20*/  WARPSYNC.COLLECTIVE R15, `(.L_x_2021) ;  /* 0x000000000f087348 */ /* 0x000fea0003c00000 */
[----:B------:R0:W1:Y:S02]  /*15b30*/  SHFL.IDX P6, R14, R13, R12, R11 ;  /* 0x0000000c0d0e7389 */ /* 0x00006400000c000b */
[----:B01----:R-:W-:Y:S01]  /*15b40*/  ENDCOLLECTIVE ;  /* 0x000000000000791b */ /* 0x003fe20003800000 */
.L_x_2021:
[----:B------:R-:W-:Y:S01]  /*15b50*/  ULDC UR4, c[0x0][0x288] ;  /* 0x0000a20000047ab9 */ /* 0x000fe20000000800 */
[----:B------:R-:W-:Y:S01]  /*15b60*/  ULDC.64 UR6, c[0x0][0x208] ;  /* 0x0000820000067ab9 */ /* 0x000fe20000000a00 */
[----:B------:R-:W-:-:S05]  /*15b70*/  IMAD R5, R9, UR4, RZ ;  /* 0x0000000409057c24 */ /* 0x000fca000f8e02ff */
[----:B------:R-:W-:Y:S01]  /*15b80*/  ISETP.GE.AND P4, PT, R6, R5, PT ;  /* 0x000000050600720c */ /* 0x000fe20003f86270 */
[----:B------:R-:W-:Y:S02]  /*15b90*/  IMAD.MOV.U32 R13, RZ, RZ, R4 ;  /* 0x000000ffff0d7224 */ /* 0x000fe400078e0004 */
[----:B------:R-:W-:Y:S02]  /*15ba0*/  IMAD.MOV.U32 R12, RZ, RZ, 0x1 ;  /* 0x00000001ff0c7424 */ /* 0x000fe400078e00ff */
[----:B------:R-:W-:-:S08]  /*15bb0*/  IMAD.MOV.U32 R3, RZ, RZ, R14 ;  /* 0x000000ffff037224 */ /* 0x000fd000078e000e */
[----:B------:R-:W-:-:S05]  /*15bc0*/  @!P4 LEA R3, P3, R20, R3, 0x1 ;  /* 0x000000031403c211 */ /* 0x000fca00078608ff */
[----:B------:R-:W-:-:S05]  /*15bd0*/  @!P4 IMAD.X R2, RZ, RZ, R2, P3 ;  /* 0x000000ffff02c224 */ /* 0x000fca00018e0602 */
[----:B------:R-:W-:-:S04]  /*15be0*/  @!P4 LOP3.LUT R3, R3, R2, RZ, 0x3c, !PT ;  /* 0x000000020303c212 */ /* 0x000fc800078e3cff */
[----:B------:R-:W-:-:S04]  /*15bf0*/  @!P4 LOP3.LUT R2, R3, R2, RZ, 0x3c, !PT ;  /* 0x000000020302c212 */ /* 0x000fc800078e3cff */
[----:B------:R-:W-:-:S05]  /*15c00*/  @!P4 LOP3.LUT R3, R3, R2, RZ, 0x3c, !PT ;  /* 0x000000020303c212 */ /* 0x000fca00078e3cff */
[----:B------:R-:W-:Y:S01]  /*15c10*/  @!PT LDS RZ, [RZ] ;  /* 0x00000000fffff984 */ /* 0x000fe20000000800 */
[----:B------:R-:W-:Y:S01]  /*15c20*/  @!PT LDS RZ, [RZ] ;  /* 0x00000000fffff984 */ /* 0x000fe20000000800 */
[----:B------:R-:W-:Y:S01]  /*15c30*/  @!PT LDS RZ, [RZ] ;  /* 0x00000000fffff984 */ /* 0x000fe20000000800 */
[----:B------:R0:W-:Y:S04]  /*15c40*/  @!P4 LDGSTS.E.BYPASS.LTC128B.128 [R27+0xda00], desc[UR6][R2.64], !P0 ;  /* 0x0da00000021bcfae */ /* 0x0001e8000c101d46 */
[----:B------:R0:W-:Y:S04]  /*15c50*/  @!P4 LDGSTS.E.BYPASS.LTC128B.128 [R27+0x10a00], desc[UR6][R2.64+0x40], !P1 ;  /* 0x10a00040021bcfae */ /* 0x0001e8000c901d46 */
[----:B------:R0:W-:Y:S01]  /*15c60*/  @!P4 LDGSTS.E.BYPASS.LTC128B.128 [R27+0x13a00], desc[UR6][R2.64+0x80], !P2 ;  /* 0x13a00080021bcfae */ /* 0x0001e2000d101d46 */
[----:B------:R-:W-:Y:S01]  /*15c70*/  ISETP.GE.AND P4, PT, R10, R5, PT ;  /* 0x000000050a00720c */ /* 0x000fe20003f86270 */
[----:B------:R-:W-:-:S12]  /*15c80*/  VIADD R10, R6, 0x40 ;  /* 0x00000040060a7836 */ /* 0x000fd80000000000 */
[----:B0-----:R-:W-:Y:S05]  /*15c90*/  WARPSYNC.COLLECTIVE R15, `(.L_x_2022) ;  /* 0x000000000f087348 */ /* 0x001fea0003c00000 */
[----:B------:R1:W2:Y:S02]  /*15ca0*/  SHFL.IDX P6, R14, R13, R12, R11 ;  /* 0x0000000c0d0e7389 */ /* 0x0002a400000c000b */
[----:B012---:R-:W-:Y:S01]  /*15cb0*/  ENDCOLLECTIVE ;  /* 0x000000000000791b */ /* 0x007fe20003800000 */
.L_x_2022:
[----:B------:R-:W-:Y:S02]  /*15cc0*/  IMAD.MOV.U32 R13, RZ, RZ, R0 ;  /* 0x000000ffff0d7224 */ /* 0x000fe400078e0000 */
[----:B------:R-:W-:-:S07]  /*15cd0*/  IMAD.MOV.U32 R2, RZ, RZ, R14 ;  /* 0x000000ffff027224 */ /* 0x000fce00078e000e */
[----:B------:R-:W-:Y:S05]  /*15ce0*/  WARPSYNC.COLLECTIVE R15, `(.L_x_2023) ;  /* 0x000000000f087348 */ /* 0x000fea0003c00000 */
[----:B------:R0:W1:Y:S02]  /*15cf0*/  SHFL.IDX P6, R14, R13, R12, R11 ;  /* 0x0000000c0d0e7389 */ /* 0x00006400000c000b */
[----:B01----:R-:W-:Y:S01]  /*15d00*/  ENDCOLLECTIVE ;  /* 0x000000000000791b */ /* 0x003fe20003800000 */
.L_x_2023:
[----:B------:R-:W-:Y:S01]  /*15d10*/  ULDC.64 UR4, c[0x0][0x208] ;  /* 0x0000820000047ab9 */ /* 0x000fe20000000a00 */
[----:B------:R-:W-:Y:S02]  /*15d20*/  IMAD.MOV.U32 R13, RZ, RZ, R4 ;  /* 0x000000ffff0d7224 */ /* 0x000fe400078e0004 */
[----:B------:R-:W-:Y:S02]  /*15d30*/  IMAD.MOV.U32 R12, RZ, RZ, 0x2 ;  /* 0x00000002ff0c7424 */ /* 0x000fe400078e00ff */
[----:B------:R-:W-:-:S05]  /*15d40*/  IMAD.MOV.U32 R3, RZ, RZ, R14 ;  /* 0x000000ffff037224 */ /* 0x000fca00078e000e */
        /* <DEDUP_REMOVED lines=11> */
[----:B------:R-:W-:-:S13]  /*15e00*/  ISETP.GE.AND P4, PT, R10, R5, PT ;  /* 0x000000050a00720c */ /* 0x000fda0003f86270 */
[----:B0-----:R-:W-:Y:S05]  /*15e10*/  WARPSYNC.COLLECTIVE R15, `(.L_x_2024) ;  /* 0x000000000f087348 */ /* 0x001fea0003c00000 */
[----:B------:R1:W2:Y:S02]  /*15e20*/  SHFL.IDX P6, R14, R13, R12, R11 ;  /* 0x0000000c0d0e7389 */ /* 0x0002a400000c000b */
[----:B012---:R-:W-:Y:S01]  /*15e30*/  ENDCOLLECTIVE ;  /* 0x000000000000791b */ /* 0x007fe20003800000 */
.L_x_2024:
[----:B------:R-:W-:Y:S02]  /*15e40*/  IMAD.MOV.U32 R13, RZ, RZ, R0 ;  /* 0x000000ffff0d7224 */ /* 0x000fe400078e0000 */
[----:B------:R-:W-:-:S07]  /*15e50*/  IMAD.MOV.U32 R2, RZ, RZ, R14 ;  /* 0x000000ffff027224 */ /* 0x000fce00078e000e */
[----:B------:R-:W-:Y:S05]  /*15e60*/  WARPSYNC.COLLECTIVE R15, `(.L_x_2025) ;  /* 0x000000000f087348 */ /* 0x000fea0003c00000 */
[----:B------:R0:W1:Y:S02]  /*15e70*/  SHFL.IDX P6, R14, R13, R12, R11 ;  /* 0x0000000c0d0e7389 */ /* 0x00006400000c000b */
[----:B01----:R-:W-:Y:S01]  /*15e80*/  ENDCOLLECTIVE ;  /* 0x000000000000791b */ /* 0x003fe20003800000 */
.L_x_2025:
        /* <DEDUP_REMOVED lines=14> */
[----:B------:R0:W-:Y:S02]  /*15f70*/  @!P4 LDGSTS.E.BYPASS.LTC128B.128 [R27+0x14a00], desc[UR4][R2.64+0x80], !P2 ;  /* 0x14a00080021bcfae */ /* 0x0001e4000d101d44 */
[----:B0-----:R-:W-:Y:S05]  /*15f80*/  WARPSYNC.COLLECTIVE R15, `(.L_x_2026) ;  /* 0x000000000f087348 */ /* 0x001fea0003c00000 */
[----:B------:R1:W2:Y:S02]  /*15f90*/  SHFL.IDX P6, R14, R13, R12, R11 ;  /* 0x0000000c0d0e7389 */ /* 0x0002a400000c000b */
[----:B012---:R-:W-:Y:S01]  /*15fa0*/  ENDCOLLECTIVE ;  /* 0x000000000000791b */ /* 0x007fe20003800000 */
.L_x_2026:
[----:B------:R-:W-:Y:S02]  /*15fb0*/  IMAD.MOV.U32 R13, RZ, RZ, R0 ;  /* 0x000000ffff0d7224 */ /* 0x000fe400078e0000 */
[----:B------:R-:W-:-:S05]  /*15fc0*/  VIADD R0, R6, 0x60 ;  /* 0x0000006006007836 */ /* 0x000fca0000000000 */
[----:B------:R-:W-:Y:S01]  /*15fd0*/  ISETP.GE.AND P4, PT, R0, R5, PT ;  /* 0x000000050000720c */ /* 0x000fe20003f86270 */
[----:B------:R-:W-:Y:S02]  /*15fe0*/  VIADD R0, R6, 0x80 ;  /* 0x0000008006007836 */ /* 0x000fe40000000000 */
[----:B------:R-:W-:-:S10]  /*15ff0*/  IMAD.MOV.U32 R4, RZ, RZ, R14 ;  /* 0x000000ffff047224 */ /* 0x000fd400078e000e */
[----:B------:R-:W-:Y:S05]  /*16000*/  WARPSYNC.COLLECTIVE R15, `(.L_x_2027) ;  /* 0x000000000f087348 */ /* 0x000fea0003c00000 */
[----:B------:R0:W1:Y:S02]  /*16010*/  SHFL.IDX P6, R14, R13, R12, R11 ;  /* 0x0000000c0d0e7389 */ /* 0x00006400000c000b */
[----:B01----:R-:W-:Y:S01]  /*16020*/  ENDCOLLECTIVE ;  /* 0x000000000000791b */ /* 0x003fe20003800000 */
.L_x_2027:
[----:B------:R-:W-:Y:S01]  /*16030*/  ULDC.64 UR4, c[0x0][0x208] ;  /* 0x0000820000047ab9 */ /* 0x000fe20000000a00 */
[----:B------:R-:W-:Y:S02]  /*16040*/  IMAD.MOV.U32 R13, RZ, RZ, R7 ;  /* 0x000000ffff0d7224 */ /* 0x000fe400078e0007 */
[----:B------:R-:W-:Y:S01]  /*16050*/  IMAD.MOV.U32 R12, RZ, RZ, RZ ;  /* 0x000000ffff0c7224 */ /* 0x000fe200078e00ff */
[----:B------:R-:W-:-:S05]  /*16060*/  @!P4 LEA R14, P3, R20, R14, 0x1 ;  /* 0x0000000e140ec211 */ /* 0x000fca00078608ff */
[----:B------:R-:W-:Y:S02]  /*16070*/  @!P4 IMAD.X R9, RZ, RZ, R4, P3 ;  /* 0x000000ffff09c224 */ /* 0x000fe400018e0604 */
[----:B------:R-:W-:Y:S02]  /*16080*/  @!P4 IMAD.MOV.U32 R2, RZ, RZ, R14 ;  /* 0x000000ffff02c224 */ /* 0x000fe400078e000e */
[----:B------:R-:W-:-:S05]  /*16090*/  @!P4 IMAD.MOV.U32 R3, RZ, RZ, R9 ;  /* 0x000000ffff03c224 */ /* 0x000fca00078e0009 */
        /* <DEDUP_REMOVED lines=10> */
.L_x_2028:
[----:B------:R-:W-:Y:S02]  /*16140*/  IMAD.MOV.U32 R13, RZ, RZ, R8 ;  /* 0x000000ffff0d7224 */ /* 0x000fe400078e0008 */
[----:B------:R-:W-:-:S07]  /*16150*/  IMAD.MOV.U32 R0, RZ, RZ, R14 ;  /* 0x000000ffff007224 */ /* 0x000fce00078e000e */
[----:B------:R-:W-:Y:S05]  /*16160*/  WARPSYNC.COLLECTIVE R15, `(.L_x_2029) ;  /* 0x000000000f087348 */ /* 0x000fea0003c00000 */
[----:B------:R0:W1:Y:S02]  /*16170*/  SHFL.IDX P6, R14, R13, R12, R11 ;  /* 0x0000000c0d0e7389 */ /* 0x00006400000c000b */
[----:B01----:R-:W-:Y:S01]  /*16180*/  ENDCOLLECTIVE ;  /* 0x000000000000791b */ /* 0x003fe20003800000 */
.L_x_2029:
[----:B------:R-:W-:Y:S01]  /*16190*/  ULDC.64 UR4, c[0x0][0x208] ;  /* 0x0000820000047ab9 */ /* 0x000fe20000000a00 */
[----:B------:R-:W-:Y:S02]  /*161a0*/  IMAD.MOV.U32 R13, RZ, RZ, R7 ;  /* 0x000000ffff0d7224 */ /* 0x000fe400078e0007 */
[----:B------:R-:W-:Y:S01]  /*161b0*/  IMAD.MOV.U32 R12, RZ, RZ, 0x1 ;  /* 0x00000001ff0c7424 */ /* 0x000fe200078e00ff */
        /* <DEDUP_REMOVED lines=13> */
.L_x_2030:
[----:B------:R-:W-:Y:S02]  /*16290*/  IMAD.MOV.U32 R13, RZ, RZ, R8 ;  /* 0x000000ffff0d7224 */ /* 0x000fe400078e0008 */
[----:B------:R-:W-:-:S07]  /*162a0*/  IMAD.MOV.U32 R7, RZ, RZ, R14 ;  /* 0x000000ffff077224 */ /* 0x000fce00078e000e */
[----:B------:R-:W-:Y:S05]  /*162b0*/  WARPSYNC.COLLECTIVE R15, `(.L_x_2031) ;  /* 0x000000000f087348 */ /* 0x000fea0003c00000 */
[----:B------:R0:W1:Y:S02]  /*162c0*/  SHFL.IDX P6, R14, R13, R12, R11 ;  /* 0x0000000c0d0e7389 */ /* 0x00006400000c000b */
[----:B01----:R-:W-:Y:S01]  /*162d0*/  ENDCOLLECTIVE ;  /* 0x000000000000791b */ /* 0x003fe20003800000 */
.L_x_2031:
[----:B------:R-:W-:Y:S05]  /*162e0*/  BRA `(.L_x_2032) ;  /* 0xffffffc400407947 */ /* 0x000fea000383ffff */
.L_x_1930:
[----:B0-----:R0:W1:Y:S02]  /*162f0*/  SYNCS.PHASECHK.TRANS64.TRYWAIT P0, [R17+URZ+0x31c20], R2 ;  /* 0x031c2002110075a7 */ /* 0x001064000800017f */
[----:B-1----:R-:W-:Y:S05]  /*16300*/  @!P0 NANOSLEEP.SYNCS 0x989680 ;  /* 0x009896800000895d */ /* 0x002fea0003900000 */
[----:B------:R-:W1:Y:S02]  /*16310*/  @!P0 SYNCS.PHASECHK.TRANS64 P0, [R17+URZ+0x31c20], R2 ;  /* 0x031c2002110085a7 */ /* 0x000e64000800007f */
[----:B-1----:R-:W-:Y:S05]  /*16320*/  @!P0 BRA `(.L_x_1930) ;  /* 0xfffffffc00f08947 */ /* 0x002fea000383ffff */
[----:B------:R-:W-:Y:S05]  /*16330*/  BRA `(.L_x_2033) ;  /* 0xffffffc400ac7947 */ /* 0x000fea000383ffff */
.L_x_1937:
[----:B0-----:R0:W1:Y:S02]  /*16340*/  SYNCS.PHASECHK.TRANS64.TRYWAIT P0, [R2+URZ+0x31c40], R3 ;  /* 0x031c4003020075a7 */ /* 0x001064000800017f */
[----:B-1----:R-:W-:Y:S05]  /*16350*/  @!P0 NANOSLEEP.SYNCS 0x989680 ;  /* 0x009896800000895d */ /* 0x002fea0003900000 */
[----:B------:R-:W1:Y:S02]  /*16360*/  @!P0 SYNCS.PHASECHK.TRANS64 P0, [R2+URZ+0x31c40], R3 ;  /* 0x031c4003020085a7 */ /* 0x000e64000800007f */
[----:B-1----:R-:W-:Y:S05]  /*16370*/  @!P0 BRA `(.L_x_1937) ;  /* 0xfffffffc00f08947 */ /* 0x002fea000383ffff */
[----:B------:R-:W-:Y:S05]  /*16380*/  BRA `(.L_x_2034) ;  /* 0xffffffc800607947 */ /* 0x000fea000383ffff */
.L_x_1944:
[----:B0-----:R0:W1:Y:S02]  /*16390*/  SYNCS.PHASECHK.TRANS64.TRYWAIT P0, [R3+URZ+0x60], R2 ;  /* 0x00006002030075a7 */ /* 0x001064000800017f */
[----:B-1----:R-:W-:Y:S05]  /*163a0*/  @!P0 NANOSLEEP.SYNCS 0x989680 ;  /* 0x009896800000895d */ /* 0x002fea0003900000 */
[----:B------:R-:W1:Y:S02]  /*163b0*/  @!P0 SYNCS.PHASECHK.TRANS64 P0, [R3+URZ+0x60], R2 ;  /* 0x00006002030085a7 */ /* 0x000e64000800007f */
[----:B-1----:R-:W-:Y:S05]  /*163c0*/  @!P0 BRA `(.L_x_1944) ;  /* 0xfffffffc00f08947 */ /* 0x002fea000383ffff */
[----:B------:R-:W-:Y:S05]  /*163d0*/  BRA `(.L_x_2035) ;  /* 0xffffffcc00507947 */ /* 0x000fea000383ffff */
.L_x_1955:
[----:B0-----:R0:W1:Y:S02]  /*163e0*/  SYNCS.PHASECHK.TRANS64.TRYWAIT P0, [R3+URZ+0x31c40], R2 ;  /* 0x031c4002030075a7 */ /* 0x001064000800017f */
[----:B-1----:R-:W-:Y:S05]  /*163f0*/  @!P0 NANOSLEEP.SYNCS 0x989680 ;  /* 0x009896800000895d */ /* 0x002fea0003900000 */
[----:B------:R-:W1:Y:S02]  /*16400*/  @!P0 SYNCS.PHASECHK.TRANS64 P0, [R3+URZ+0x31c40], R2 ;  /* 0x031c4002030085a7 */ /* 0x000e64000800007f */
[----:B-1----:R-:W-:Y:S05]  /*16410*/  @!P0 BRA `(.L_x_1955) ;  /* 0xfffffffc00f08947 */ /* 0x002fea000383ffff */
[----:B------:R-:W-:Y:S05]  /*16420*/  BRA `(.L_x_2036) ;  /* 0xffffffd400007947 */ /* 0x000fea000383ffff */
.L_x_1962:
[----:B0-----:R0:W1:Y:S02]  /*16430*/  SYNCS.PHASECHK.TRANS64.TRYWAIT P0, [R12+URZ+0x60], R23 ;  /* 0x000060170c0075a7 */ /* 0x001064000800017f */
[----:B-1----:R-:W-:Y:S05]  /*16440*/  @!P0 NANOSLEEP.SYNCS 0x989680 ;  /* 0x009896800000895d */ /* 0x002fea0003900000 */
[----:B------:R-:W1:Y:S02]  /*16450*/  @!P0 SYNCS.PHASECHK.TRANS64 P0, [R12+URZ+0x60], R23 ;  /* 0x000060170c0085a7 */ /* 0x000e64000800007f */
[----:B-1----:R-:W-:Y:S05]  /*16460*/  @!P0 BRA `(.L_x_1962) ;  /* 0xfffffffc00f08947 */ /* 0x002fea000383ffff */
[----:B------:R-:W-:Y:S05]  /*16470*/  BRA `(.L_x_2037) ;  /* 0xffffffd400f87947 */ /* 0x000fea000383ffff */
.L_x_1972:
[----:B0-----:R0:W1:Y:S02]  /*16480*/  SYNCS.PHASECHK.TRANS64.TRYWAIT P0, [R2+URZ+0x31c40], R3 ;  /* 0x031c4003020075a7 */ /* 0x001064000800017f */
[----:B-1----:R-:W-:Y:S05]  /*16490*/  @!P0 NANOSLEEP.SYNCS 0x989680 ;  /* 0x009896800000895d */ /* 0x002fea0003900000 */
[----:B------:R-:W1:Y:S02]  /*164a0*/  @!P0 SYNCS.PHASECHK.TRANS64 P0, [R2+URZ+0x31c40], R3 ;  /* 0x031c4003020085a7 */ /* 0x000e64000800007f */
[----:B-1----:R-:W-:Y:S05]  /*164b0*/  @!P0 BRA `(.L_x_1972) ;  /* 0xfffffffc00f08947 */ /* 0x002fea000383ffff */
[----:B------:R-:W-:Y:S05]  /*164c0*/  BRA `(.L_x_2038) ;  /* 0xffffffdc007c7947 */ /* 0x000fea000383ffff */
.L_x_1979:
[----:B0-----:R0:W1:Y:S02]  /*164d0*/  SYNCS.PHASECHK.TRANS64.TRYWAIT P0, [R8+URZ+0x60], R2 ;  /* 0x00006002080075a7 */ /* 0x001064000800017f */
[----:B-1----:R-:W-:Y:S05]  /*164e0*/  @!P0 NANOSLEEP.SYNCS 0x989680 ;  /* 0x009896800000895d */ /* 0x002fea0003900000 */
[----:B------:R-:W1:Y:S02]  /*164f0*/  @!P0 SYNCS.PHASECHK.TRANS64 P0, [R8+URZ+0x60], R2 ;  /* 0x00006002080085a7 */ /* 0x000e64000800007f */
[----:B-1----:R-:W-:Y:S05]  /*16500*/  @!P0 BRA `(.L_x_1979) ;  /* 0xfffffffc00f08947 */ /* 0x002fea000383ffff */
[----:B------:R-:W-:Y:S05]  /*16510*/  BRA `(.L_x_2039) ;  /* 0xffffffe000787947 */ /* 0x000fea000383ffff */
.L_x_1991:
[----:B-1----:R1:W2:Y:S02]  /*16520*/  SYNCS.PHASECHK.TRANS64.TRYWAIT P0, [R3+URZ+0x31c60], R0 ;  /* 0x031c6000030075a7 */ /* 0x0022a4000800017f */
[----:B--2---:R-:W-:Y:S05]  /*16530*/  @!P0 NANOSLEEP.SYNCS 0x989680 ;  /* 0x009896800000895d */ /* 0x004fea0003900000 */
[----:B------:R-:W2:Y:S02]  /*16540*/  @!P0 SYNCS.PHASECHK.TRANS64 P0, [R3+URZ+0x31c60], R0 ;  /* 0x031c6000030085a7 */ /* 0x000ea4000800007f */
[----:B--2---:R-:W-:Y:S05]  /*16550*/  @!P0 BRA `(.L_x_1991) ;  /* 0xfffffffc00f08947 */ /* 0x004fea000383ffff */
[----:B------:R-:W-:Y:S05]  /*16560*/  BRA `(.L_x_2040) ;  /* 0xffffffe400e47947 */ /* 0x000fea000383ffff */
.L_x_1999:
        /* <DEDUP_REMOVED lines=8> */
.L_x_2042:
[----:B------:R-:W-:Y:S05]  /*165f0*/  BSYNC B0 ;  /* 0x0000000000007941 */ /* 0x000fea0003800000 */
.L_x_2041:
[----:B------:R-:W-:Y:S05]  /*16600*/  BRA `(.L_x_2043) ;  /* 0xffffffec00007947 */ /* 0x000fea000383ffff */
.L_x_2002:
[----:B-1----:R1:W2:Y:S02]  /*16610*/  SYNCS.PHASECHK.TRANS64.TRYWAIT P0, [R7+URZ+0x31c20], R0 ;  /* 0x031c2000070075a7 */ /* 0x0022a4000800017f */
[----:B--2---:R-:W-:Y:S05]  /*16620*/  @!P0 NANOSLEEP.SYNCS 0x989680 ;  /* 0x009896800000895d */ /* 0x004fea0003900000 */
[----:B------:R-:W2:Y:S02]  /*16630*/  @!P0 SYNCS.PHASECHK.TRANS64 P0, [R7+URZ+0x31c20], R0 ;  /* 0x031c2000070085a7 */ /* 0x000ea4000800007f */
[----:B--2---:R-:W-:Y:S05]  /*16640*/  @!P0 BRA `(.L_x_2002) ;  /* 0xfffffffc00f08947 */ /* 0x004fea000383ffff */
[----:B------:R-:W-:Y:S05]  /*16650*/  BRA `(.L_x_2044) ;  /* 0xffffffec00487947 */ /* 0x000fea000383ffff */
.L_x_2003:
        /* <DEDUP_REMOVED lines=11> */
.L_x_2046:
[----:B------:R-:W-:Y:S05]  /*16710*/  BSYNC B0 ;  /* 0x0000000000007941 */ /* 0x000fea0003800000 */
.L_x_2045:
[----:B------:R-:W-:Y:S05]  /*16720*/  BRA `(.L_x_2047) ;  /* 0xffffffec00307947 */ /* 0x000fea000383ffff */
.L_x_2006:
[----:B------:R-:W-:Y:S01]  /*16730*/  BSSY B1, `(.L_x_2048) ;  /* 0x0000006000017945 */ /* 0x000fe20003800000 */
[----:B------:R-:W-:-:S07]  /*16740*/  IMAD.MOV.U32 R15, RZ, RZ, -0x1 ;  /* 0xffffffffff0f7424 */ /* 0x000fce00078e00ff */
[----:B01----:R-:W-:Y:S05]  /*16750*/  WARPSYNC.COLLECTIVE R15, `(.L_x_2049) ;  /* 0x000000000f0c7348 */ /* 0x003fea0003c00000 */
[----:B------:R-:W-:Y:S02]  /*16760*/  ELECT P6, UR62, PT ;  /* 0x00000000003e782f */ /* 0x000fe400038c0000 */
[----:B------:R-:W-:Y:S01]  /*16770*/  MOV R14, UR62 ;  /* 0x0000003e000e7c02 */ /* 0x000fe20008000f00 */
[----:B01----:R-:W-:Y:S10]  /*16780*/  ENDCOLLECTIVE ;  /* 0x000000000000791b */ /* 0x003ff40003800000 */
.L_x_2049:
[----:B------:R-:W-:Y:S05]  /*16790*/  BSYNC B1 ;  /* 0x0000000000017941 */ /* 0x000fea0003800000 */
.L_x_2048:
[----:B------:R-:W-:Y:S05]  /*167a0*/  BRA `(.L_x_2050) ;  /* 0xffffffec00287947 */ /* 0x000fea000383ffff */
.L_x_2008:
[----:B-1----:R1:W2:Y:S02]  /*167b0*/  SYNCS.PHASECHK.TRANS64.TRYWAIT P0, [R5+URZ], R4 ;  /* 0x00000004050075a7 */ /* 0x0022a4000800017f */
[----:B--2---:R-:W-:Y:S05]  /*167c0*/  @!P0 NANOSLEEP.SYNCS 0x989680 ;  /* 0x009896800000895d */ /* 0x004fea0003900000 */
[----:B------:R-:W2:Y:S02]  /*167d0*/  @!P0 SYNCS.PHASECHK.TRANS64 P0, [R5+URZ], R4 ;  /* 0x00000004050085a7 */ /* 0x000ea4000800007f */
[----:B--2---:R-:W-:Y:S05]  /*167e0*/  @!P0 BRA `(.L_x_2008) ;  /* 0xfffffffc00f08947 */ /* 0x004fea000383ffff */
[----:B------:R-:W-:Y:S05]  /*167f0*/  BRA `(.L_x_2051) ;  /* 0xffffffec00647947 */ /* 0x000fea000383ffff */
.L_x_2009:
[----:B--2---:R2:W3:Y:S02]  /*16800*/  SYNCS.PHASECHK.TRANS64.TRYWAIT P0, [R3+URZ], R0 ;  /* 0x00000000030075a7 */ /* 0x0044e4000800017f */
[----:B---3--:R-:W-:Y:S05]  /*16810*/  @!P0 NANOSLEEP.SYNCS 0x989680 ;  /* 0x009896800000895d */ /* 0x008fea0003900000 */
[----:B------:R-:W3:Y:S02]  /*16820*/  @!P0 SYNCS.PHASECHK.TRANS64 P0, [R3+URZ], R0 ;  /* 0x00000000030085a7 */ /* 0x000ee4000800007f */
[----:B---3--:R-:W-:Y:S05]  /*16830*/  @!P0 BRA `(.L_x_2009) ;  /* 0xfffffffc00f08947 */ /* 0x008fea000383ffff */
[----:B------:R-:W-:Y:S05]  /*16840*/  BRA `(.L_x_2052) ;  /* 0xffffffec00587947 */ /* 0x000fea000383ffff */
.L_x_2011:
[----:B-1----:R1:W2:Y:S02]  /*16850*/  SYNCS.PHASECHK.TRANS64.TRYWAIT P0, [R5+URZ], R4 ;  /* 0x00000004050075a7 */ /* 0x0022a4000800017f */
[----:B--2---:R-:W-:Y:S05]  /*16860*/  @!P0 NANOSLEEP.SYNCS 0x989680 ;  /* 0x009896800000895d */ /* 0x004fea0003900000 */
[----:B------:R-:W2:Y:S02]  /*16870*/  @!P0 SYNCS.PHASECHK.TRANS64 P0, [R5+URZ], R4 ;  /* 0x00000004050085a7 */ /* 0x000ea4000800007f */
[----:B--2---:R-:W-:Y:S05]  /*16880*/  @!P0 BRA `(.L_x_2011) ;  /* 0xfffffffc00f08947 */ /* 0x004fea000383ffff */
[----:B------:R-:W-:Y:S05]  /*16890*/  BRA `(.L_x_2053) ;  /* 0xffffffec005c7947 */ /* 0x000fea000383ffff */
.L_x_2054:
        /* <DEDUP_REMOVED lines=14> */
.L_x_2730:


//--------------------- .text._ZN7cutlass13device_kernelIN5flash11enable_sm90INS1_16FlashAttnFwdSm90INS1_25CollectiveMainloopFwdSm90ILi2EN4cute5tupleIJNS5_1CILi1EEES8_S8_EEENS6_IJNS7_ILi192EEENS7_ILi144EEENS7_ILi96EEEEEELi96ENS_6half_tEfNS_4arch4Sm90ELb1ELb0ELb1ELb1ELb0ELb0ELb0ELb0ELb1ELb1ELb0ELb0EEENS1_21CollectiveEpilogueFwdINS6_IJSA_SC_SB_EEES9_SE_SG_Li384ELb1ELb1ELb0ELb0EEENS1_36VarlenDynamicPersistentTileSchedulerILi192ELi144ELi384ELi128ELb0ELb1ELb1ELb1ELb1ELb1EEEEEEEEEvNT_6ParamsE --------------------------
	.section	.text._ZN7cutlass13device_kernelIN5flash11enable_sm90INS1_16FlashAttnFwdSm90INS1_25CollectiveMainloopFwdSm90ILi2EN4cute5tupleIJNS5_1CILi1EEES8_S8_EEENS6_IJNS7_ILi192EEENS7_ILi144EEENS7_ILi96EEEEEELi96ENS_6half_tEfNS_4arch4Sm90ELb1ELb0ELb1ELb1ELb0ELb0ELb0ELb0ELb1ELb1ELb0ELb0EEENS1_21CollectiveEpilogueFwdINS6_IJSA_SC_SB_EEES9_SE_SG_Li384ELb1ELb1ELb0ELb0EEENS1_36VarlenDynamicPersistentTileSchedulerILi192ELi144ELi384ELi128ELb0ELb1ELb1ELb1ELb1ELb1EEEEEEEEEvNT_6ParamsE,"ax",@progbits
	.align	128
.text._ZN7cutlass13device_kernelIN5flash11enable_sm90INS1_16FlashAttnFwdSm90INS1_25CollectiveMainloopFwdSm90ILi2EN4cute5tupleIJNS5_1CILi1EEES8_S8_EEENS6_IJNS7_ILi192EEENS7_ILi144EEENS7_ILi96EEEEEELi96ENS_6half_tEfNS_4arch4Sm90ELb1ELb0ELb1ELb1ELb0ELb0ELb0ELb0ELb1ELb1ELb0ELb0EEENS1_21CollectiveEpilogueFwdINS6_IJSA_SC_SB_EEES9_SE_SG_Li384ELb1ELb1ELb0ELb0EEENS1_36VarlenDynamicPersistentTileSchedulerILi192ELi144ELi384ELi128ELb0ELb1ELb1ELb1ELb1ELb1EEEEEEEEEvNT_6ParamsE:
        .type           _ZN7cutlass13device_kernelIN5flash11enable_sm90INS1_16FlashAttnFwdSm90INS1_25CollectiveMainloopFwdSm90ILi2EN4cute5tupleIJNS5_1CILi1EEES8_S8_EEENS6_IJNS7_ILi192EEENS7_ILi144EEENS7_ILi96EEEEEELi96ENS_6half_tEfNS_4arch4Sm90ELb1ELb0ELb1ELb1ELb0ELb0ELb0ELb0ELb1ELb1ELb0ELb0EEENS1_21CollectiveEpilogueFwdINS6_IJSA_SC_SB_EEES9_SE_SG_Li384ELb1ELb1ELb0ELb0EEENS1_36VarlenDynamicPersistentTileSchedulerILi192ELi144ELi384ELi128ELb0ELb1ELb1ELb1ELb1ELb1EEEEEEEEEvNT_6ParamsE,@function
        .size           _ZN7cutlass13device_kernelIN5flash11enable_sm90INS1_16FlashAttnFwdSm90INS1_25CollectiveMainloopFwdSm90ILi2EN4cute5tupleIJNS5_1CILi1EEES8_S8_EEENS6_IJNS7_ILi192EEENS7_ILi144EEENS7_ILi96EEEEEELi96ENS_6half_tEfNS_4arch4Sm90ELb1ELb0ELb1ELb1ELb0ELb0ELb0ELb0ELb1ELb1ELb0ELb0EEENS1_21CollectiveEpilogueFwdINS6_IJSA_SC_SB_EEES9_SE_SG_Li384ELb1ELb1ELb0ELb0EEENS1_36VarlenDynamicPersistentTileSchedulerILi192ELi144ELi384ELi128ELb0ELb1ELb1ELb1ELb1ELb1EEEEEEEEEvNT_6ParamsE,(.L_x_2731 - _ZN7cutlass13device_kernelIN5flash11enable_sm90INS1_16FlashAttnFwdSm90INS1_25CollectiveMainloopFwdSm90ILi2EN4cute5tupleIJNS5_1CILi1EEES8_S8_EEENS6_IJNS7_ILi192EEENS7_ILi144EEENS7_ILi96EEEEEELi96ENS_6half_tEfNS_4arch4Sm90ELb1ELb0ELb1ELb1ELb0ELb0ELb0ELb0ELb1ELb1ELb0ELb0EEENS1_21CollectiveEpilogueFwdINS6_IJSA_SC_SB_EEES9_SE_SG_Li384ELb1ELb1ELb0ELb0EEENS1_36VarlenDynamicPersistentTileSchedulerILi192ELi144ELi384ELi128ELb0ELb1ELb1ELb1ELb1ELb1EEEEEEEEEvNT_6ParamsE)
        .other          _ZN7cutlass13device_kernelIN5flash11enable_sm90INS1_16FlashAttnFwdSm90INS1_25CollectiveMainloopFwdSm90ILi2EN4cute5tupleIJNS5_1CILi1EEES8_S8_EEENS6_IJNS7_ILi192EEENS7_ILi144EEENS7_ILi96EEEEEELi96ENS_6half_tEfNS_4arch4Sm90ELb1ELb0ELb1ELb1ELb0ELb0ELb0ELb0ELb1ELb1ELb0ELb0EEENS1_21CollectiveEpilogueFwdINS6_IJSA_SC_SB_EEES9_SE_SG_Li384ELb1ELb1ELb0ELb0EEENS1_36VarlenDynamicPersistentTileSchedulerILi192ELi144ELi384ELi128ELb0ELb1ELb1ELb1ELb1ELb1EEEEEEEEEvNT_6ParamsE,@"STO_CUDA_ENTRY STV_DEFAULT"
_ZN7cutlass13device_kernelIN5flash11enable_sm90INS1_16FlashAttnFwdSm90INS1_25CollectiveMainloopFwdSm90ILi2EN4cute5tupleIJNS5_1CILi1EEES8_S8_EEENS6_IJNS7_ILi192EEENS7_ILi144EEENS7_ILi96EEEEEELi96ENS_6half_tEfNS_4arch4Sm90ELb1ELb0ELb1ELb1ELb0ELb0ELb0ELb0ELb1ELb1ELb0ELb0EEENS1_21CollectiveEpilogueFwdINS6_IJSA_SC_SB_EEES9_SE_SG_Li384ELb1ELb1ELb0ELb0EEENS1_36VarlenDynamicPersistentTileSchedulerILi192ELi144ELi384ELi128ELb0ELb1ELb1ELb1ELb1ELb1EEEEEEEEEvNT_6ParamsE:
        /* <DEDUP_REMOVED lines=18> */
.L_x_2056:
[----:B------:R-:W-:Y:S05]  /*0120*/  BSYNC B0 ;  /* 0x0000000000007941 */ /* 0x000fea0003800000 */
.L_x_2055:
        /* <DEDUP_REMOVED lines=41> */
.L_x_2057:
        /* <DEDUP_REMOVED lines=22> */
.L_x_2058:
        /* <DEDUP_REMOVED lines=18> */
.L_x_2059:
        /* <DEDUP_REMOVED lines=22> */
.L_x_2060:
        /* <DEDUP_REMOVED lines=22> */
.L_x_2061:
        /* <DEDUP_REMOVED lines=8> */
.L_x_2063:
[----:B------:R-:W-:-:S08]  /*0980*/  NOP ;  /* 0x0000000000007918 */ /* 0x000fd00000000000 */
[----:B------:R-:W1:Y:S02]  /*0990*/  USETMAXREG.TRY_ALLOC.CTAPOOL UP0, 0xa0 ;  /* 0x000000a0000079c8 */ /* 0x000e640008000600 */
[----:B-1----:R-:W-:-:S13]  /*09a0*/  PLOP3.LUT P0, PT, PT, PT, UP0, 0x80, 0x0 ;  /* 0x000000000000781c */ /* 0x002fda0003f0f008 */
[----:B------:R-:W-:Y:S05]  /*09b0*/  @!P0 BRA `(.L_x_2063) ;  /* 0xfffffffc00f08947 */ /* 0x000fea000383ffff */
[----:B0-----:R-:W0:Y:S01]  /*09c0*/  S2R R2, SR_TID.X ;  /* 0x0000000000027919 */ /* 0x001e220000002100 */
        /* <DEDUP_REMOVED lines=13> */
[----:B------:R-:W2:Y:S01]  /*0aa0*/  LDL R3, [R1+0x34] ;  /* 0x0000340001037983 */ /* 0x000ea20000100800 */
[----:B------:R-:W-:Y:S01]  /*0ab0*/  VIADD R12, R2, 0xffffff80 ;  /* 0xffffff80020c7836 */ /* 0x000fe20000000000 */
[----:B------:R-:W-:Y:S01]  /*0ac0*/  R2UR UR5, R29 ;  /* 0x000000001d0572ca */ /* 0x000fe200000e0000 */
[----:B------:R-:W-:Y:S01]  /*0ad0*/  UMOV UR60, URZ ;  /* 0x0000003f003c7c82 */ /* 0x000fe20008000000 */
[----:B------:R-:W-:Y:S01]  /*0ae0*/  R2UR UR6, R30 ;  /* 0x000000001e0672ca */ /* 0x000fe200000e0000 */
        /* <DEDUP_REMOVED lines=11> */
[----:B------:R-:W-:Y:S02]  /*0ba0*/  SHF.R.S32.HI R10, RZ, 0x1f, R153 ;  /* 0x0000001fff0a7819 */ /* 0x000fe40000011499 */
[----:B------:R-:W-:Y:S02]  /*0bb0*/  LOP3.LUT R149, R150, 0xfffffffc, RZ, 0xc0, !PT ;  /* 0xfffffffc96957812 */ /* 0x000fe400078ec0ff */
[----:B------:R-:W-:-:S03]  /*0bc0*/  SHF.R.S32.HI R150, RZ, 0x2, R150 ;  /* 0x00000002ff967819 */ /* 0x000fc60000011496 */
[----:B------:R-:W-:-:S04]  /*0bd0*/  IMAD.IADD R149, R12, 0x1, -R149 ;  /* 0x000000010c957824 */ /* 0x000fc800078e0a95 */
[----:B------:R-:W-:-:S04]  /*0be0*/  IMAD.SHL.U32 R144, R149, 0x8, RZ ;  /* 0x0000000895907824 */ /* 0x000fc800078e00ff */
[C---:B------:R-:W-:Y:S02]  /*0bf0*/  VIADD R146, R144.reuse, 0x20 ;  /* 0x0000002090927836 */ /* 0x040fe40000000000 */
[----:B------:R-:W-:Y:S01]  /*0c00*/  VIADD R148, R144, 0x40 ;  /* 0x0000004090947836 */ /* 0x000fe20000000000 */
        /* <DEDUP_REMOVED lines=9> */
[CC--:B------:R-:W-:Y:S02]  /*0ca0*/  LEA.HI R6, R4.reuse, R3.reuse, RZ, 0x3 ;  /* 0x0000000304067211 */ /* 0x0c0fe400078f18ff */
[----:B------:R-:W-:Y:S02]  /*0cb0*/  LEA.HI R4, R4, R3, RZ, 0x2 ;  /* 0x0000000304047211 */ /* 0x000fe400078f10ff */
[----:B------:R-:W-:Y:S01]  /*0cc0*/  IMAD.U32 R157, RZ, RZ, UR4 ;  /* 0x00000004ff9d7e24 */ /* 0x000fe2000f8e00ff */
[----:B------:R-:W-:Y:S01]  /*0cd0*/  UMOV UR4, URZ ;  /* 0x0000003f00047c82 */ /* 0x000fe20008000000 */
        /* <DEDUP_REMOVED lines=13> */
[----:B------:R-:W-:Y:S01]  /*0db0*/  IMAD.HI R2, R154, 0x55555556, RZ ;  /* 0x555555569a027827 */ /* 0x000fe200078e02ff */
[----:B------:R-:W-:-:S02]  /*0dc0*/  SHF.R.S32.HI R5, RZ, 0x1f, R8 ;  /* 0x0000001fff057819 */ /* 0x000fc40000011408 */
[----:B------:R-:W-:Y:S01]  /*0dd0*/  LEA.HI R10, R10, R153, RZ, 0x5 ;  /* 0x000000990a0a7211 */ /* 0x000fe200078f28ff */
[--C-:B------:R-:W-:Y:S01]  /*0de0*/  IMAD.U32 R156, R156, 0x20, R3.reuse ;  /* 0x000000209c9c7824 */ /* 0x100fe200078e0003 */
[----:B------:R-:W-:Y:S02]  /*0df0*/  LEA.HI R5, R5, R6, RZ, 0x3 ;  /* 0x0000000605057211 */ /* 0x000fe400078f18ff */
[----:B------:R-:W-:Y:S02]  /*0e00*/  LOP3.LUT R0, R4, 0x8, R3, 0xf8, !PT ;  /* 0x0000000804007812 */ /* 0x000fe400078ef803 */
[----:B------:R-:W-:Y:S02]  /*0e10*/  LOP3.LUT R11, R5, 0xfffffff8, RZ, 0xc0, !PT ;  /* 0xfffffff8050b7812 */ /* 0x000fe400078ec0ff */
[----:B------:R-:W-:Y:S02]  /*0e20*/  SHF.R.U32.HI R5, RZ, 0x3, R4 ;  /* 0x00000003ff057819 */ /* 0x000fe40000011604 */
        /* <DEDUP_REMOVED lines=9> */
[----:B------:R-:W-:Y:S01]  /*0ec0*/  IMAD.IADD R0, R0, 0x1, R7 ;  /* 0x0000000100007824 */ /* 0x000fe200078e0207 */
[----:B------:R-:W-:Y:S01]  /*0ed0*/  SHF.R.S32.HI R3, RZ, 0x1f, R148 ;  /* 0x0000001fff037819 */ /* 0x000fe20000011494 */
[----:B------:R-:W-:Y:S02]  /*0ee0*/  IMAD R155, R9, 0x40, R10 ;  /* 0x00000040099b7824 */ /* 0x000fe400078e020a */
[----:B------:R-:W-:Y:S01]  /*0ef0*/  IMAD.IADD R4, R149, 0x1, -R2 ;  /* 0x0000000195047824 */ /* 0x000fe200078e0a02 */
[----:B------:R-:W-:Y:S01]  /*0f00*/  SHF.R.S32.HI R2, RZ, 0x1f, R146 ;  /* 0x0000001fff027819 */ /* 0x000fe20000011492 */
[----:B------:R-:W-:Y:S01]  /*0f10*/  IMAD.IADD R22, R153, 0x1, -R22 ;  /* 0x0000000199167824 */ /* 0x000fe200078e0a16 */
[----:B------:R-:W-:Y:S01]  /*0f20*/  LEA R2, R0, UR37, 0x1 ;  /* 0x0000002500027c11 */ /* 0x000fe2000f8e08ff */
[----:B------:R-:W-:-:S07]  /*0f30*/  IMAD R23, R4, 0x8, R155 ;  /* 0x0000000804177824 */ /* 0x000fce00078e029b */
.L_x_2109:
[----:B01--4-:R-:W0:Y:S01]  /*0f40*/  LDC.64 R4, c[0x0][0xc88] ;  /* 0x00032200ff047b82 */ /* 0x013e220000000a00 */
[----:B------:R-:W-:Y:S01]  /*0f50*/  ULDC.64 UR12, c[0x0][0x208] ;  /* 0x00008200000c7ab9 */ /* 0x000fe20000000a00 */
[----:B------:R-:W-:Y:S01]  /*0f60*/  ULDC.64 UR8, c[0x0][0xa28] ;  /* 0x00028a0000087ab9 */ /* 0x000fe20000000a00 */
[----:B------:R-:W-:Y:S01]  /*0f70*/  ULDC.64 UR10, c[0x0][0xa18] ;  /* 0x00028600000a7ab9 */ /* 0x000fe20000000a00 */
[----:B0-----:R-:W-:-:S06]  /*0f80*/  IMAD.WIDE R4, R31, 0x4, R4 ;  /* 0x000000041f047825 */ /* 0x001fcc00078e0204 */
[----:B--2---:R-:W2:Y:S01]  /*0f90*/  LDG.E R4, desc[UR12][R4.64] ;  /* 0x0000000c04047981 */ /* 0x004ea2000c1e1900 */
[----:B------:R-:W-:Y:S02]  /*0fa0*/  UISETP.NE.U32.AND UP0, UPT, UR8, URZ, UPT ;  /* 0x0000003f0800728c */ /* 0x000fe4000bf05070 */
[----:B------:R-:W-:Y:S02]  /*0fb0*/  UISETP.NE.U32.AND UP1, UPT, UR10, URZ, UPT ;  /* 0x0000003f0a00728c */ /* 0x000fe4000bf25070 */
[----:B------:R-:W-:Y:S02]  /*0fc0*/  UISETP.NE.AND.EX UP0, UPT, UR9, URZ, UPT, UP0 ;  /* 0x0000003f0900728c */ /* 0x000fe4000bf05300 */
[----:B------:R-:W-:-:S04]  /*0fd0*/  UISETP.NE.AND.EX UP1, UPT, UR11, URZ, UPT, UP1 ;  /* 0x0000003f0b00728c */ /* 0x000fc8000bf25310 */
[----:B------:R-:W-:Y:S02]  /*0fe0*/  PLOP3.LUT P0, PT, PT, PT, UP0, 0x80, 0x0 ;  /* 0x000000000000781c */ /* 0x000fe40003f0f008 */
[----:B------:R-:W-:Y:S02]  /*0ff0*/  PLOP3.LUT P2, PT, PT, PT, UP1, 0x80, 0x0 ;  /* 0x000000000000781c */ /* 0x000fe40003f4f018 */
[----:B--2---:R-:W-:-:S13]  /*1000*/  R2UR UR4, R4 ;  /* 0x00000000040472ca */ /* 0x004fda00000e0000 */
[----:B------:R-:W-:Y:S02]  /*1010*/  USHF.R.S32.HI UR7, URZ, 0x1f, UR4 ;  /* 0x0000001f3f077899 */ /* 0x000fe40008011404 */
[----:B------:R-:W-:Y:S01]  /*1020*/  IMAD.U32 R145, RZ, RZ, UR4 ;  /* 0x00000004ff917e24 */ /* 0x000fe2000f8e00ff */
[----:B------:R-:W-:-:S04]  /*1030*/  @UP0 ULEA UR8, UP2, UR4, UR8, 0x2 ;  /* 0x0000000804080291 */ /* 0x000fc8000f84103f */
[----:B------:R-:W-:Y:S02]  /*1040*/  @UP0 ULEA.HI.X UR9, UR4, UR9, UR7, 0x2, UP2 ;  /* 0x0000000904090291 */ /* 0x000fe400090f1407 */
[----:B------:R-:W-:Y:S01]  /*1050*/  IMAD.U32 R151, RZ, RZ, UR7 ;  /* 0x00000007ff977e24 */ /* 0x000fe2000f8e00ff */
[----:B------:R-:W-:Y:S01]  /*1060*/  @UP1 ULEA UR10, UP0, UR4, UR10, 0x2 ;  /* 0x0000000a040a1291 */ /* 0x000fe2000f80103f */
[----:B------:R-:W-:-:S03]  /*1070*/  IMAD.U32 R4, RZ, RZ, UR8 ;  /* 0x00000008ff047e24 */ /* 0x000fc6000f8e00ff */
[----:B------:R-:W-:Y:S01]  /*1080*/  @UP1 ULEA.HI.X UR11, UR4, UR11, UR7, 0x2, UP0 ;  /* 0x0000000b040b1291 */ /* 0x000fe200080f1407 */
[----:B------:R-:W-:Y:S01]  /*1090*/  IMAD.U32 R5, RZ, RZ, UR9 ;  /* 0x00000009ff057e24 */ /* 0x000fe2000f8e00ff */
[----:B------:R-:W-:Y:S01]  /*10a0*/  ULDC.64 UR8, c[0x0][0x418] ;  /* 0x0001060000087ab9 */ /* 0x000fe20000000a00 */
[----:B------:R-:W-:Y:S01]  /*10b0*/  IMAD.U32 R6, RZ, RZ, UR10 ;  /* 0x0000000aff067e24 */ /* 0x000fe2000f8e00ff */
[----:B------:R-:W-:Y:S02]  /*10c0*/  ULDC UR7, c[0x0][0x424] ;  /* 0x0001090000077ab9 */ /* 0x000fe40000000800 */
[----:B------:R-:W-:Y:S01]  /*10d0*/  IMAD.U32 R7, RZ, RZ, UR11 ;  /* 0x0000000bff077e24 */ /* 0x000fe2000f8e00ff */
[----:B------:R-:W2:Y:S01]  /*10e0*/  @P0 LDG.E R4, desc[UR12][R4.64] ;  /* 0x0000000c04040981 */ /* 0x000ea2000c1e1900 */
[----:B------:R-:W-:Y:S01]  /*10f0*/  UISETP.NE.U32.AND UP0, UPT, UR8, URZ, UPT ;  /* 0x0000003f0800728c */ /* 0x000fe2000bf05070 */
[----:B------:R-:W-:Y:S02]  /*1100*/  ULDC.64 UR10, c[0x0][0xa20] ;  /* 0x00028800000a7ab9 */ /* 0x000fe40000000a00 */
[----:B---3--:R-:W3:Y:S01]  /*1110*/  @P2 LDG.E R6, desc[UR12][R6.64] ;  /* 0x0000000c06062981 */ /* 0x008ee2000c1e1900 */
[----:B------:R-:W-:Y:S01]  /*1120*/  ULDC UR12, c[0x0][0x288] ;  /* 0x0000a200000c7ab9 */ /* 0x000fe20000000800 */
[----:B------:R-:W-:Y:S01]  /*1130*/  UISETP.NE.AND.EX UP0, UPT, UR9, URZ, UPT, UP0 ;  /* 0x0000003f0900728c */ /* 0x000fe2000bf05300 */
[----:B------:R-:W-:Y:S01]  /*1140*/  ISETP.NE.U32.AND P1, PT, RZ, UR10, PT ;  /* 0x0000000aff007c0c */ /* 0x000fe2000bf25070 */
[----:B------:R-:W-:Y:S01]  /*1150*/  ULDC UR8, c[0x0][0x2f0] ;  /* 0x0000bc0000087ab9 */ /* 0x000fe20000000800 */
[----:B------:R-:W-:Y:S01]  /*1160*/  UMOV UR4, URZ ;  /* 0x0000003f00047c82 */ /* 0x000fe20008000000 */
[----:B------:R-:W-:Y:S01]  /*1170*/  USEL UR7, UR7, 0x1, UP0 ;  /* 0x0000000107077887 */ /* 0x000fe20008000000 */
[----:B------:R-:W-:Y:S01]  /*1180*/  ISETP.NE.AND.EX P1, PT, RZ, UR11, PT, P1 ;  /* 0x0000000bff007c0c */ /* 0x000fe2000bf25310 */
[----:B------:R-:W-:-:S02]  /*1190*/  IMAD.U32 R147, RZ, RZ, UR6 ;  /* 0x00000006ff937e24 */ /* 0x000fc4000f8e00ff */
[----:B------:R-:W-:Y:S01]  /*11a0*/  UIMAD UR8, UR7, UR8, URZ ;  /* 0x00000008070872a4 */ /* 0x000fe2000f8e023f */
[----:B--2---:R-:W-:Y:S02]  /*11b0*/  @P0 R2UR UR4, R4 ;  /* 0x00000000040402ca */ /* 0x004fe400000e0000 */
[----:B---3--:R-:W-:-:S13]  /*11c0*/  @P2 R2UR UR12, R6 ;  /* 0x00000000060c22ca */ /* 0x008fda00000e0000 */
[----:B------:R-:W-:Y:S01]  /*11d0*/  IMAD.U32 R17, RZ, RZ, UR12 ;  /* 0x0000000cff117e24 */ /* 0x000fe2000f8e00ff */
[----:B------:R-:W-:Y:S06]  /*11e0*/  @P2 BRA `(.L_x_2064) ;  /* 0x0000000000402947 */ /* 0x000fec0003800000 */
[----:B------:R-:W-:Y:S02]  /*11f0*/  ULDC.64 UR6, c[0x0][0xa00] ;  /* 0x0002800000067ab9 */ /* 0x000fe40000000a00 */
[----:B------:R-:W-:-:S04]  /*1200*/  ISETP.NE.U32.AND P0, PT, RZ, UR6, PT ;  /* 0x00000006ff007c0c */ /* 0x000fc8000bf05070 */
[----:B------:R-:W-:-:S13]  /*1210*/  ISETP.NE.AND.EX P0, PT, RZ, UR7, PT, P0 ;  /* 0x00000007ff007c0c */ /* 0x000fda000bf05300 */
[----:B------:R-:W-:Y:S05]  /*1220*/  @!P0 BRA `(.L_x_2064) ;  /* 0x0000000000308947 */ /* 0x000fea0003800000 */
[----:B------:R-:W-:Y:S01]  /*1230*/  R2UR UR9, R145 ;  /* 0x00000000910972ca */ /* 0x000fe200000e0000 */
[----:B------:R-:W-:Y:S01]  /*1240*/  ULDC.64 UR6, c[0x0][0xa00] ;  /* 0x0002800000067ab9 */ /* 0x000fe20000000a00 */
[----:B------:R-:W-:-:S11]  /*1250*/  ULDC.64 UR12, c[0x0][0x208] ;  /* 0x00008200000c7ab9 */ /* 0x000fd60000000a00 */
[----:B------:R-:W-:-:S06]  /*1260*/  UIMAD.WIDE UR6, UR9, 0x4, UR6 ;  /* 0x00000004090678a5 */ /* 0x000fcc000f8e0206 */
[----:B------:R-:W-:Y:S02]  /*1270*/  IMAD.U32 R4, RZ, RZ, UR6 ;  /* 0x00000006ff047e24 */ /* 0x000fe4000f8e00ff */
[----:B------:R-:W-:-:S05]  /*1280*/  IMAD.U32 R5, RZ, RZ, UR7 ;  /* 0x00000007ff057e24 */ /* 0x000fca000f8e00ff */
[----:B------:R-:W2:Y:S04]  /*1290*/  LDG.E R3, desc[UR12][R4.64] ;  /* 0x0000000c04037981 */ /* 0x000ea8000c1e1900 */
[----:B------:R-:W3:Y:S01]  /*12a0*/  LDG.E R0, desc[UR12][R4.64+0x4] ;  /* 0x0000040c04007981 */ /* 0x000ee2000c1e1900 */
[----:B--2---:R-:W-:Y:S02]  /*12b0*/  R2UR UR6, R3 ;  /* 0x00000000030672ca */ /* 0x004fe400000e0000 */
[----:B---3--:R-:W-:-:S13]  /*12c0*/  R2UR UR7, R0 ;  /* 0x00000000000772ca */ /* 0x008fda00000e0000 */
[----:B------:R-:W-:-:S06]  /*12d0*/  UIADD3 UR6, -UR6, UR7, URZ ;  /* 0x0000000706067290 */ /* 0x000fcc000fffe13f */
[----:B------:R-:W-:-:S07]  /*12e0*/  IMAD.U32 R17, RZ, RZ, UR6 ;  /* 0x00000006ff117e24 */ /* 0x000fce000f8e00ff */
.L_x_2064:
[----:B------:R-:W-:Y:S05]  /*12f0*/  @!P1 BRA `(.L_x_2065) ;  /* 0x0000000000289947 */ /* 0x000fea0003800000 */
[----:B------:R-:W-:Y:S01]  /*1300*/  R2UR UR7, R145 ;  /* 0x00000000910772ca */ /* 0x000fe200000e0000 */
[----:B------:R-:W-:Y:S01]  /*1310*/  ULDC.64 UR8, c[0x0][0x208] ;  /* 0x0000820000087ab9 */ /* 0x000fe20000000a00 */
[----:B------:R-:W-:-:S11]  /*1320*/  R2UR UR12, R151 ;  /* 0x00000000970c72ca */ /* 0x000fd600000e0000 */
[----:B------:R-:W-:-:S04]  /*1330*/  ULEA UR6, UP0, UR7, UR10, 0x2 ;  /* 0x0000000a07067291 */ /* 0x000fc8000f80103f */
[----:B------:R-:W-:Y:S02]  /*1340*/  ULEA.HI.X UR7, UR7, UR11, UR12, 0x2, UP0 ;  /* 0x0000000b07077291 */ /* 0x000fe400080f140c */
[----:B------:R-:W-:-:S04]  /*1350*/  IMAD.U32 R4, RZ, RZ, UR6 ;  /* 0x00000006ff047e24 */ /* 0x000fc8000f8e00ff */
[----:B------:R-:W-:-:S05]  /*1360*/  IMAD.U32 R5, RZ, RZ, UR7 ;  /* 0x00000007ff057e24 */ /* 0x000fca000f8e00ff */
[----:B------:R-:W2:Y:S02]  /*1370*/  LDG.E R4, desc[UR8][R4.64] ;  /* 0x0000000804047981 */ /* 0x000ea4000c1e1900 */
[----:B--2---:R-:W-:Y:S01]  /*1380*/  R2UR UR8, R4 ;  /* 0x00000000040872ca */ /* 0x004fe200000e0000 */
[----:B------:R-:W-:-:S14]  /*1390*/  BRA `(.L_x_2066) ;  /* 0x00000000003c7947 */ /* 0x000fdc0003800000 */
.L_x_2065:
        /* <DEDUP_REMOVED lines=15> */
.L_x_2066:
[----:B------:R-:W-:Y:S01]  /*1490*/  UIADD3 UR9, -UR4, UR8, URZ ;  /* 0x0000000804097290 */ /* 0x000fe2000fffe13f */
[----:B------:R-:W-:Y:S01]  /*14a0*/  R2UR UR7, R17 ;  /* 0x00000000110772ca */ /* 0x000fe200000e0000 */
[----:B------:R-:W-:Y:S01]  /*14b0*/  UIMAD UR5, UR5, 0xc0, URZ ;  /* 0x000000c0050578a4 */ /* 0x000fe2000f8e023f */
[----:B------:R-:W-:Y:S01]  /*14c0*/  PLOP3.LUT P0, PT, PT, PT, PT, 0x80, 0x0 ;  /* 0x000000000000781c */ /* 0x000fe20003f0f070 */
[----:B------:R-:W-:Y:S01]  /*14d0*/  ULDC UR4, c[0x0][0x448] ;  /* 0x0001120000047ab9 */ /* 0x000fe20000000800 */
[----:B------:R-:W-:Y:S01]  /*14e0*/  IMAD.MOV.U32 R0, RZ, RZ, RZ ;  /* 0x000000ffff007224 */ /* 0x000fe200078e00ff */
[----:B------:R-:W-:Y:S01]  /*14f0*/  UISETP.NE.AND UP0, UPT, UR4, 0x1, UPT ;  /* 0x000000010400788c */ /* 0x000fe2000bf05270 */
[----:B------:R-:W-:Y:S01]  /*1500*/  IMAD.U32 R18, RZ, RZ, UR9 ;  /* 0x00000009ff127e24 */ /* 0x000fe2000f8e00ff */
[----:B------:R-:W-:Y:S02]  /*1510*/  UIADD3 UR6, UR5, 0xbf, URZ ;  /* 0x000000bf05067890 */ /* 0x000fe4000fffe03f */
[----:B------:R-:W-:Y:S01]  /*1520*/  IMAD.U32 R19, RZ, RZ, UR5 ;  /* 0x00000005ff137e24 */ /* 0x000fe2000f8e00ff */
[----:B------:R-:W-:Y:S01]  /*1530*/  CS2R R70, SRZ ;  /* 0x0000000000467805 */ /* 0x000fe2000001ff00 */
[----:B------:R-:W-:Y:S01]  /*1540*/  IMAD.MOV.U32 R3, RZ, RZ, RZ ;  /* 0x000000ffff037224 */ /* 0x000fe200078e00ff */
[----:B------:R-:W-:-:S02]  /*1550*/  CS2R R68, SRZ ;  /* 0x0000000000447805 */ /* 0x000fc4000001ff00 */
[----:B------:R-:W-:Y:S01]  /*1560*/  CS2R R66, SRZ ;  /* 0x0000000000427805 */ /* 0x000fe2000001ff00 */
[----:B------:R-:W-:Y:S01]  /*1570*/  UIADD3 UR7, UR9, 0x90, -UR7 ;  /* 0x0000009009077890 */ /* 0x000fe2000fffe807 */
[----:B------:R-:W-:Y:S01]  /*1580*/  CS2R R64, SRZ ;  /* 0x0000000000407805 */ /* 0x000fe2000001ff00 */
[----:B------:R-:W-:Y:S01]  /*1590*/  IMAD.MOV.U32 R27, RZ, RZ, RZ ;  /* 0x000000ffff1b7224 */ /* 0x000fe200078e00ff */
[----:B------:R-:W-:Y:S01]  /*15a0*/  @UP0 ULDC UR4, c[0x0][0x44c] ;  /* 0x0001130000040ab9 */ /* 0x000fe20000000800 */
[----:B------:R-:W-:Y:S01]  /*15b0*/  @UP0 ULDC UR8, c[0x0][0x450] ;  /* 0x0001140000080ab9 */ /* 0x000fe20000000800 */
[----:B------:R-:W-:Y:S01]  /*15c0*/  UIMAD.WIDE.U32 UR4, UR6, UR4, URZ ;  /* 0x00000004060472a5 */ /* 0x000fe2000f8e003f */
[----:B------:R-:W-:Y:S01]  /*15d0*/  IMAD.MOV.U32 R62, RZ, RZ, RZ ;  /* 0x000000ffff3e7224 */ /* 0x000fe200078e00ff */
[----:B------:R-:W-:Y:S01]  /*15e0*/  UIADD3 UR4, UR9, 0x8f, URZ ;  /* 0x0000008f09047890 */ /* 0x000fe2000fffe03f */
[----:B------:R-:W-:Y:S01]  /*15f0*/  CS2R R60, SRZ ;  /* 0x00000000003c7805 */ /* 0x000fe2000001ff00 */
[----:B------:R-:W-:Y:S01]  /*1600*/  @UP0 USHF.R.U32.HI UR6, URZ, UR8, UR5 ;  /* 0x000000083f060299 */ /* 0x000fe20008011605 */
[----:B------:R-:W-:Y:S01]  /*1610*/  CS2R R24, SRZ ;  /* 0x0000000000187805 */ /* 0x000fe2000001ff00 */
[----:B------:R-:W-:Y:S01]  /*1620*/  UIMAD.WIDE UR4, UR4, 0x38e38e39, URZ ;  /* 0x38e38e39040478a5 */ /* 0x000fe2000f8e023f */
[----:B------:R-:W-:Y:S01]  /*1630*/  IMAD.MOV.U32 R58, RZ, RZ, RZ ;  /* 0x000000ffff3a7224 */ /* 0x000fe200078e00ff */
[----:B------:R-:W-:Y:S01]  /*1640*/  UIADD3 UR6, UR7, UR6, URZ ;  /* 0x0000000607067290 */ /* 0x000fe2000fffe03f */
[----:B------:R-:W-:Y:S01]  /*1650*/  IMAD.MOV.U32 R57, RZ, RZ, RZ ;  /* 0x000000ffff397224 */ /* 0x000fe200078e00ff */
[----:B------:R-:W-:Y:S01]  /*1660*/  USHF.R.U32.HI UR4, URZ, 0x1f, UR5 ;  /* 0x0000001f3f047899 */ /* 0x000fe20008011605 */
[----:B------:R-:W-:Y:S01]  /*1670*/  CS2R R54, SRZ ;  /* 0x0000000000367805 */ /* 0x000fe2000001ff00 */
[----:B------:R-:W-:Y:S01]  /*1680*/  UIMAD.WIDE UR6, UR6, 0x38e38e39, URZ ;  /* 0x38e38e39060678a5 */ /* 0x000fe2000f8e023f */
[----:B------:R-:W-:Y:S01]  /*1690*/  CS2R R52, SRZ ;  /* 0x0000000000347805 */ /* 0x000fe2000001ff00 */
[----:B------:R-:W-:Y:S01]  /*16a0*/  ULEA.HI.SX32 UR4, UR5, UR4, 0x1b ;  /* 0x0000000405047291 */ /* 0x000fe2000f8fda3f */
[----:B------:R-:W-:Y:S01]  /*16b0*/  CS2R R50, SRZ ;  /* 0x0000000000327805 */ /* 0x000fe2000001ff00 */
[----:B------:R-:W-:Y:S01]  /*16c0*/  USHF.R.U32.HI UR6, URZ, 0x1f, UR7 ;  /* 0x0000001f3f067899 */ /* 0x000fe20008011607 */
[----:B------:R-:W-:-:S02]  /*16d0*/  CS2R R48, SRZ ;  /* 0x0000000000307805 */ /* 0x000fc4000001ff00 */
[----:B------:R-:W-:Y:S02]  /*16e0*/  CS2R R46, SRZ ;  /* 0x00000000002e7805 */ /* 0x000fe4000001ff00 */
[----:B------:R-:W-:Y:S01]  /*16f0*/  CS2R R44, SRZ ;  /* 0x00000000002c7805 */ /* 0x000fe2000001ff00 */
[----:B------:R-:W-:Y:S01]  /*1700*/  ULEA.HI.SX32 UR6, UR7, UR6, 0x1b ;  /* 0x0000000607067291 */ /* 0x000fe2000f8fda3f */
[----:B------:R-:W-:Y:S02]  /*1710*/  CS2R R42, SRZ ;  /* 0x00000000002a7805 */ /* 0x000fe4000001ff00 */
[----:B------:R-:W-:Y:S02]  /*1720*/  CS2R R40, SRZ ;  /* 0x0000000000287805 */ /* 0x000fe4000001ff00 */
[----:B------:R-:W-:Y:S01]  /*1730*/  CS2R R38, SRZ ;  /* 0x0000000000267805 */ /* 0x000fe2000001ff00 */
[----:B------:R-:W-:Y:S01]  /*1740*/  UISETP.LT.AND UP0, UPT, UR4, UR6, UPT ;  /* 0x000000060400728c */ /* 0x000fe2000bf01270 */
[----:B------:R-:W-:-:S02]  /*1750*/  CS2R R36, SRZ ;  /* 0x0000000000247805 */ /* 0x000fc4000001ff00 */
[----:B------:R-:W-:Y:S02]  /*1760*/  CS2R R34, SRZ ;  /* 0x0000000000227805 */ /* 0x000fe4000001ff00 */
[----:B------:R-:W-:Y:S01]  /*1770*/  CS2R R32, SRZ ;  /* 0x0000000000207805 */ /* 0x000fe2000001ff00 */
[----:B------:R-:W-:Y:S01]  /*1780*/  USEL UR38, UR4, UR6, UP0 ;  /* 0x0000000604267287 */ /* 0x000fe20008000000 */
[----:B------:R-:W-:Y:S01]  /*1790*/  IMAD.MOV.U32 R14, RZ, RZ, RZ ;  /* 0x000000ffff0e7224 */ /* 0x000fe200078e00ff */
[----:B------:R-:W-:Y:S01]  /*17a0*/  CS2R R6, SRZ ;  /* 0x0000000000067805 */ /* 0x000fe2000001ff00 */
[----:B------:R-:W-:Y:S01]  /*17b0*/  IMAD.MOV.U32 R73, RZ, RZ, RZ ;  /* 0x000000ffff497224 */ /* 0x000fe200078e00ff */
[----:B------:R-:W-:Y:S01]  /*17c0*/  UISETP.GE.AND UP0, UPT, UR38, 0x1, UPT ;  /* 0x000000012600788c */ /* 0x000fe2000bf06270 */
[----:B------:R-:W-:Y:S02]  /*17d0*/  IMAD.MOV.U32 R20, RZ, RZ, RZ ;  /* 0x000000ffff147224 */ /* 0x000fe400078e00ff */
[----:B------:R-:W-:-:S02]  /*17e0*/  IMAD.MOV.U32 R75, RZ, RZ, RZ ;  /* 0x000000ffff4b7224 */ /* 0x000fc400078e00ff */
[----:B------:R-:W-:Y:S01]  /*17f0*/  IMAD.MOV.U32 R77, RZ, RZ, RZ ;  /* 0x000000ffff4d7224 */ /* 0x000fe200078e00ff */
[----:B------:R-:W-:Y:S01]  /*1800*/  PLOP3.LUT P1, PT, PT, PT, UP0, 0x80, 0x0 ;  /* 0x000000000000781c */ /* 0x000fe20003f2f008 */
[----:B------:R-:W-:-:S12]  /*1810*/  IMAD.MOV.U32 R12, RZ, RZ, RZ ;  /* 0x000000ffff0c7224 */ /* 0x000fd800078e00ff */
        /* <DEDUP_REMOVED lines=34> */
.L_x_2068:
        /* <DEDUP_REMOVED lines=11> */
.L_x_2236:
[----:B------:R-:W-:Y:S05]  /*1af0*/  @!P0 BRA `(.L_x_2070) ;  /* 0x0000000000048947 */ /* 0x000fea0003800000 */
[----:B------:R-:W-:Y:S01]  /*1b00*/  BPT.TRAP 0x1 ;  /* 0x000000040000795c */ /* 0x000fe20000300000 */
.L_x_2070:
[----:B0-----:R-:W-:Y:S02]  /*1b10*/  IMAD.U32 R0, RZ, RZ, UR36 ;  /* 0x00000024ff007e24 */ /* 0x001fe4000f8e00ff */
[----:B------:R-:W-:-:S03]  /*1b20*/  IMAD.U32 R3, RZ, RZ, UR60 ;  /* 0x0000003cff037e24 */ /* 0x000fc6000f8e00ff */
[----:B------:R-:W-:Y:S02]  /*1b30*/  LEA R0, R0, UR37, 0x3 ;  /* 0x0000002500007c11 */ /* 0x000fe4000f8e18ff */
[----:B------:R-:W-:-:S04]  /*1b40*/  SHF.L.U32 R3, R3, 0x1f, RZ ;  /* 0x0000001f03037819 */ /* 0x000fc800000006ff */
[----:B------:R0:W1:Y:S01]  /*1b50*/  SYNCS.PHASECHK.TRANS64.TRYWAIT P2, [R0+URZ+0x31c30], R3 ;  /* 0x031c3003000075a7 */ /* 0x000062000804017f */
[----:B------:R-:W-:Y:S05]  /*1b60*/  @!P0 BRA `(.L_x_2071) ;  /* 0x0000000000048947 */ /* 0x000fea0003800000 */
[----:B------:R-:W-:Y:S01]  /*1b70*/  BPT.TRAP 0x1 ;  /* 0x000000040000795c */ /* 0x000fe20000300000 */
.L_x_2071:
[----:B------:R-:W2:Y:S02]  /*1b80*/  S2R R4, SR_TID.X ;  /* 0x0000000000047919 */ /* 0x000ea40000002100 */
[----:B--2---:R-:W-:Y:S01]  /*1b90*/  LOP3.LUT P1, RZ, R4, 0x7f, RZ, 0xc0, !PT ;  /* 0x0000007f04ff7812 */ /* 0x004fe2000782c0ff */
[----:B-1----:R-:W-:-:S12]  /*1ba0*/  @P2 BRA `(.L_x_2072) ;  /* 0x0000000000082947 */ /* 0x002fd80003800000 */
[----:B------:R-:W1:Y:S02]  /*1bb0*/  SYNCS.PHASECHK.TRANS64.TRYWAIT P2, [R0+URZ+0x31c30], R3 ;  /* 0x031c3003000075a7 */ /* 0x000e64000804017f */
[----:B-1----:R-:W-:Y:S05]  /*1bc0*/  @!P2 BRA `(.L_x_2073) ;  /* 0x0000015c0008a947 */ /* 0x002fea0003800000 */
.L_x_2072:
        /* <DEDUP_REMOVED lines=10> */
[----:B------:R-:W-:Y:S01]  /*1c70*/  R2UR UR57, R17 ;  /* 0x00000000113972ca */ /* 0x000fe200000e0000 */
[----:B------:R-:W-:Y:S01]  /*1c80*/  UMOV UR28, UR5 ;  /* 0x00000005001c7c82 */ /* 0x000fe20008000000 */
[----:B------:R-:W-:Y:S01]  /*1c90*/  UMOV UR9, UR29 ;  /* 0x0000001d00097c82 */ /* 0x000fe20008000000 */
[----:B------:R-:W-:Y:S01]  /*1ca0*/  ULOP3.LUT UR6, UR4, 0x10000, URZ, 0xfc, !UPT ;  /* 0x0001000004067892 */ /* 0x000fe2000f8efc3f */
[----:B01----:R-:W-:Y:S01]  /*1cb0*/  @!P1 VIADD R0, R0, 0x31c40 ;  /* 0x00031c4000009836 */ /* 0x003fe20000000000 */
[----:B------:R-:W-:Y:S01]  /*1cc0*/  UMOV UR8, UR28 ;  /* 0x0000001c00087c82 */ /* 0x000fe20008000000 */
[----:B------:R-:W-:Y:S01]  /*1cd0*/  UMOV UR11, 0x80000020 ;  /* 0x80000020000b7882 */ /* 0x000fe20000000000 */
[----:B------:R-:W-:Y:S01]  /*1ce0*/  UIMAD UR4, UR36, 0x6c0, UR6 ;  /* 0x000006c0240478a4 */ /* 0x000fe2000f8e0206 */
[----:B------:R-:W-:Y:S01]  /*1cf0*/  UMOV UR12, UR28 ;  /* 0x0000001c000c7c82 */ /* 0x000fe20008000000 */
[----:B------:R-:W-:-:S02]  /*1d00*/  UMOV UR13, UR29 ;  /* 0x0000001d000d7c82 */ /* 0x000fc40008000000 */
        /* <DEDUP_REMOVED lines=146> */
[----:B------:R-:W-:Y:S02]  /*2630*/  UMOV UR10, 0xffffff70 ;  /* 0xffffff70000a7882 */ /* 0x000fe40000000000 */
[----:B------:R-:W-:Y:S01]  /*2640*/  UIMAD UR10, UR38, UR10, 0x91 ;  /* 0x00000091260a74a4 */ /* 0x000fe2000f8e020a */
        /* <DEDUP_REMOVED lines=180> */
[----:B------:R-:W2:Y:S08]  /*3190*/  MUFU.TANH R90, R90 ;  /* 0x0000005a005a7308 */ /* 0x000eb00000002400 */
[----:B------:R-:W3:Y:S08]  /*31a0*/  MUFU.TANH R91, R91 ;  /* 0x0000005b005b7308 */ /* 0x000ef00000002400 */
        /* <DEDUP_REMOVED lines=25> */
[----:B------:R-:W-:Y:S02]  /*3340*/  IMAD.U32 R79, RZ, RZ, UR10 ;  /* 0x0000000aff4f7e24 */ /* 0x000fe4000f8e00ff */
[----:B------:R-:W-:Y:S01]  /*3350*/  FMUL.FTZ R72, R72, UR5 ;  /* 0x0000000548487c20 */ /* 0x000fe20008410000 */
[----:B------:R-:W-:Y:S01]  /*3360*/  FMUL.FTZ R73, R73, UR5 ;  /* 0x0000000549497c20 */ /* 0x000fe20008410000 */
[----:B------:R-:W-:Y:S01]  /*3370*/  FMUL.FTZ R12, R75, UR5 ;  /* 0x000000054b0c7c20 */ /* 0x000fe20008410000 */
[----:B------:R-:W-:Y:S01]  /*3380*/  HGMMA.64x16x16.F32 R64, gdesc[UR24], R64, gsb0 ;  /* 0x00200000184079f0 */ /* 0x000fe20008000840 */
[----:B------:R-:W-:Y:S01]  /*3390*/  UIADD3 UR26, UR4, 0x582, URZ ;  /* 0x00000582041a7890 */ /* 0x000fe2000fffe03f */
[----:B------:R-:W-:Y:S01]  /*33a0*/  IMAD R79, R22, -0x2, R79 ;  /* 0xfffffffe164f7824 */ /* 0x000fe200078e024f */
[----:B------:R-:W-:Y:S01]  /*33b0*/  UMOV UR27, 0x80000020 ;  /* 0x80000020001b7882 */ /* 0x000fe20000000000 */
[----:B------:R-:W5:Y:S01]  /*33c0*/  MUFU.TANH R72, R72 ;  /* 0x0000004800487308 */ /* 0x000f620000002400 */
[----:B------:R-:W-:Y:S01]  /*33d0*/  FMUL.FTZ R75, R76, UR5 ;  /* 0x000000054c4b7c20 */ /* 0x000fe20008410000 */
[----:B------:R-:W-:Y:S01]  /*33e0*/  FMUL.FTZ R11, R74, UR5 ;  /* 0x000000054a0b7c20 */ /* 0x000fe20008410000 */
[----:B------:R-:W-:Y:S01]  /*33f0*/  FMUL.FTZ R74, R77, UR5 ;  /* 0x000000054d4a7c20 */ /* 0x000fe20008410000 */
[----:B------:R-:W-:Y:S01]  /*3400*/  FMUL.FTZ R13, R78, UR5 ;  /* 0x000000054e0d7c20 */ /* 0x000fe20008410000 */
[----:B------:R-:W-:-:S02]  /*3410*/  @UP0 ULDC UR10, c[0x0][0x44c] ;  /* 0x00011300000a0ab9 */ /* 0x000fc40000000800 */
[----:B------:R-:W-:Y:S01]  /*3420*/  UIMAD.WIDE.U32 UR10, UR58, UR10, URZ ;  /* 0x0000000a3a0a72a5 */ /* 0x000fe2000f8e003f */
        /* <DEDUP_REMOVED lines=9> */
[----:B------:R-:W-:Y:S02]  /*34c0*/  VIADD R68, R23, UR58 ;  /* 0x0000003a17447c36 */ /* 0x000fe40008000000 */
[----:B------:R-:W-:Y:S01]  /*34d0*/  FMUL.FTZ R21, R70, UR5 ;  /* 0x0000000546157c20 */ /* 0x000fe20008410000 */
[----:B------:R-:W-:Y:S01]  /*34e0*/  FMUL.FTZ R15, R66, UR5 ;  /* 0x00000005420f7c20 */ /* 0x000fe20008410000 */
[----:B------:R-:W-:Y:S01]  /*34f0*/  HGMMA.64x16x16.F32 R56, gdesc[UR24], R56, gsb0 ;  /* 0x00200000183879f0 */ /* 0x000fe20008000838 */
[----:B------:R-:W-:Y:S01]  /*3500*/  UIADD3 UR26, UR4, 0x5c2, URZ ;  /* 0x000005c2041a7890 */ /* 0x000fe2000fffe03f */
[----:B------:R-:W-:Y:S01]  /*3510*/  FMUL.FTZ R76, R64, UR5 ;  /* 0x00000005404c7c20 */ /* 0x000fe20008410000 */
[----:B------:R-:W-:Y:S01]  /*3520*/  UMOV UR27, 0x80000020 ;  /* 0x80000020001b7882 */ /* 0x000fe20000000000 */
[----:B------:R-:W-:Y:S01]  /*3530*/  FMUL.FTZ R65, R65, UR5 ;  /* 0x0000000541417c20 */ /* 0x000fe20008410000 */
[----:B------:R-:W-:Y:S01]  /*3540*/  FMUL.FTZ R78, R69, UR5 ;  /* 0x00000005454e7c20 */ /* 0x000fe20008410000 */
[----:B------:R-:W-:Y:S01]  /*3550*/  MUFU.TANH R67, R67 ;  /* 0x0000004300437308 */ /* 0x000fe20000002400 */
[----:B------:R-:W-:-:S07]  /*3560*/  FMUL.FTZ R64, R71, UR5 ;  /* 0x0000000547407c20 */ /* 0x000fce0008410000 */
        /* <DEDUP_REMOVED lines=10> */
[----:B------:R-:W-:-:S03]  /*3610*/  @UP0 ULDC UR7, c[0x0][0x450] ;  /* 0x0001140000070ab9 */ /* 0x000fc60000000800 */
[----:B------:R-:W-:Y:S01]  /*3620*/  FMUL.FTZ R92, R61, UR5 ;  /* 0x000000053d5c7c20 */ /* 0x000fe20008410000 */
[----:B------:R-:W-:Y:S01]  /*3630*/  HGMMA.64x16x16.F32 R48, gdesc[UR24], R48, gsb0 ;  /* 0x00200000183079f0 */ /* 0x000fe20008000830 */
[----:B------:R-:W-:Y:S01]  /*3640*/  UIADD3 UR26, UR4, 0x602, URZ ;  /* 0x00000602041a7890 */ /* 0x000fe2000fffe03f */
[----:B------:R-:W-:Y:S01]  /*3650*/  @P2 SHF.R.U32.HI R68, RZ, UR7, R58 ;  /* 0x00000007ff442c19 */ /* 0x000fe2000801163a */
[----:B------:R-:W-:Y:S01]  /*3660*/  UMOV UR27, 0x80000020 ;  /* 0x80000020001b7882 */ /* 0x000fe20000000000 */
[----:B------:R-:W-:Y:S01]  /*3670*/  UIMAD UR7, UR38, -0x90, UR56 ;  /* 0xffffff70260778a4 */ /* 0x000fe2000f8e0238 */
[----:B------:R-:W-:Y:S01]  /*3680*/  FMUL.FTZ R58, R62, UR5 ;  /* 0x000000053e3a7c20 */ /* 0x000fe20008410000 */
[----:B------:R-:W-:Y:S01]  /*3690*/  IMAD.U32 R62, RZ, RZ, UR57 ;  /* 0x00000039ff3e7e24 */ /* 0x000fe2000f8e00ff */
[----:B------:R-:W0:Y:S01]  /*36a0*/  SHFL.IDX PT, R70, R68, RZ, 0x1c1f ;  /* 0x001c1fff44467589 */ /* 0x000e2200000e0000 */
[----:B------:R-:W-:Y:S01]  /*36b0*/  UIADD3 UR7, UR7, 0x90, URZ ;  /* 0x0000009007077890 */ /* 0x000fe2000fffe03f */
[----:B------:R-:W-:Y:S01]  /*36c0*/  FMUL.FTZ R86, R57, UR5 ;  /* 0x0000000539567c20 */ /* 0x000fe20008410000 */
[----:B------:R-:W5:Y:S01]  /*36d0*/  MUFU.TANH R84, R84 ;  /* 0x0000005400547308 */ /* 0x000f620000002400 */
[----:B------:R-:W-:Y:S01]  /*36e0*/  IADD3 R79, -R62, UR56, R79 ;  /* 0x000000383e4f7c10 */ /* 0x000fe2000fffe14f */
[----:B------:R-:W-:Y:S01]  /*36f0*/  FMUL.FTZ R60, R60, UR5 ;  /* 0x000000053c3c7c20 */ /* 0x000fe20008410000 */
[----:B------:R-:W-:Y:S01]  /*3700*/  FMUL.FTZ R57, R59, UR5 ;  /* 0x000000053b397c20 */ /* 0x000fe20008410000 */
[----:B------:R-:W-:-:S02]  /*3710*/  IMAD.U32 R61, RZ, RZ, UR7 ;  /* 0x00000007ff3d7e24 */ /* 0x000fc4000f8e00ff */
[----:B------:R-:W-:Y:S01]  /*3720*/  FMUL.FTZ R59, R63, UR5 ;  /* 0x000000053f3b7c20 */ /* 0x000fe20008410000 */
[----:B------:R-:W-:Y:S01]  /*3730*/  SHFL.IDX PT, R68, R68, 0x1, 0x1c1f ;  /* 0x003c1f0044447f89 */ /* 0x000fe200000e0000 */
[----:B------:R-:W-:Y:S01]  /*3740*/  @UP0 ULDC UR7, c[0x0][0x450] ;  /* 0x0001140000070ab9 */ /* 0x000fe20000000800 */
[----:B------:R-:W-:Y:S01]  /*3750*/  IMAD R66, R22, -0x2, R61 ;  /* 0xfffffffe16427824 */ /* 0x000fe200078e023d */
[----:B------:R-:W5:Y:S01]  /*3760*/  MUFU.TANH R86, R86 ;  /* 0x0000005600567308 */ /* 0x000f620000002400 */
[----:B------:R-:W-:-:S07]  /*3770*/  UIADD3 UR38, UR38, -0x2, URZ ;  /* 0xfffffffe26267890 */ /* 0x000fce000fffe03f */
        /* <DEDUP_REMOVED lines=39> */
[----:B------:R-:W-:Y:S01]  /*39f0*/  MUFU.TANH R52, R52 ;  /* 0x0000003400347308 */ /* 0x000fe20000002400 */
[----:B------:R-:W-:Y:S02]  /*3a00*/  FSEL R83, R83, -INF , P3 ;  /* 0xff80000053537808 */ /* 0x000fe40001800000 */
[----:B------:R-:W-:Y:S02]  /*3a10*/  FMNMX.FTZ R50, R85, R50, !PT ;  /* 0x0000003255327209 */ /* 0x000fe40007810000 */
[----:B------:R-:W-:Y:S02]  /*3a20*/  ISETP.GT.AND P5, PT, R70, 0x21, PT ;  /* 0x000000214600780c */ /* 0x000fe40003fa4270 */
[----:B------:R-:W-:Y:S01]  /*3a30*/  FSEL R81, R72, -INF , P4 ;  /* 0xff80000048517808 */ /* 0x000fe20002000000 */
[----:B------:R-:W3:Y:S01]  /*3a40*/  MUFU.TANH R53, R53 ;  /* 0x0000003500357308 */ /* 0x000ee20000002400 */
        /* <DEDUP_REMOVED lines=19> */
[C---:B------:R-:W-:Y:S01]  /*3b80*/  ISETP.GT.AND P4, PT, R70.reuse, 0x38, PT ;  /* 0x000000384600780c */ /* 0x040fe20003f84270 */
[----:B------:R-:W-:Y:S01]  /*3b90*/  HGMMA.64x16x16.F32 R32, gdesc[UR24], R32, gsb0 ;  /* 0x00200000182079f0 */ /* 0x000fe20008000820 */
[----:B------:R-:W-:Y:S01]  /*3ba0*/  FSEL R69, R65, -INF , P3 ;  /* 0xff80000041457808 */ /* 0x000fe20001800000 */
[----:B------:R4:W-:Y:S01]  /*3bb0*/  MUFU.TANH R72, R41 ;  /* 0x0000002900487308 */ /* 0x0009e20000002400 */
[----:B------:R-:W-:Y:S01]  /*3bc0*/  FMNMX.FTZ R50, R71, R50, !PT ;  /* 0x0000003247327209 */ /* 0x000fe20007810000 */
[----:B------:R-:W-:Y:S01]  /*3bd0*/  FMUL.FTZ R45, R45, UR5 ;  /* 0x000000052d2d7c20 */ /* 0x000fe20008410000 */
[----:B------:R-:W-:Y:S01]  /*3be0*/  ISETP.GT.AND P3, PT, R70, 0x39, PT ;  /* 0x000000394600780c */ /* 0x000fe20003f64270 */
[----:B------:R-:W-:Y:S01]  /*3bf0*/  FMUL.FTZ R44, R44, UR5 ;  /* 0x000000052c2c7c20 */ /* 0x000fe20008410000 */
[----:B------:R-:W-:Y:S01]  /*3c00*/  FSEL R67, R67, -INF , P4 ;  /* 0xff80000043437808 */ /* 0x000fe20002000000 */
[----:B------:R-:W-:Y:S01]  /*3c10*/  FMUL.FTZ R88, R42, UR5 ;  /* 0x000000052a587c20 */ /* 0x000fe20008410000 */
[----:B------:R-:W-:Y:S01]  /*3c20*/  FMNMX.FTZ R50, R69, R50, !PT ;  /* 0x0000003245327209 */ /* 0x000fe20007810000 */
[----:B------:R0:W5:Y:S01]  /*3c30*/  MUFU.TANH R51, R40 ;  /* 0x0000002800337308 */ /* 0x0001620000002400 */
[----:B------:R-:W-:Y:S01]  /*3c40*/  ISETP.GT.AND P4, PT, R70, 0x40, PT ;  /* 0x000000404600780c */ /* 0x000fe20003f84270 */
[----:B------:R-:W-:Y:S01]  /*3c50*/  FMUL.FTZ R42, R46, UR5 ;  /* 0x000000052e2a7c20 */ /* 0x000fe20008410000 */
[----:B------:R-:W-:Y:S01]  /*3c60*/  FSEL R65, R78, -INF , P3 ;  /* 0xff8000004e417808 */ /* 0x000fe20001800000 */
[----:B------:R-:W-:Y:S01]  /*3c70*/  FMUL.FTZ R90, R43, UR5 ;  /* 0x000000052b5a7c20 */ /* 0x000fe20008410000 */
[----:B------:R-:W-:Y:S01]  /*3c80*/  FMNMX.FTZ R50, R67, R50, !PT ;  /* 0x0000003243327209 */ /* 0x000fe20007810000 */
[----:B------:R-:W-:Y:S01]  /*3c90*/  FMUL.FTZ R43, R47, UR5 ;  /* 0x000000052f2b7c20 */ /* 0x000fe20008410000 */
[----:B------:R-:W-:Y:S01]  /*3ca0*/  ISETP.GT.AND P3, PT, R70, 0x41, PT ;  /* 0x000000414600780c */ /* 0x000fe20003f64270 */
[----:B------:R1:W-:Y:S01]  /*3cb0*/  MUFU.TANH R76, R45 ;  /* 0x0000002d004c7308 */ /* 0x0003e20000002400 */
[----:B------:R-:W-:Y:S01]  /*3cc0*/  FSEL R63, R84, -INF , P4 ;  /* 0xff800000543f7808 */ /* 0x000fe20002000000 */
[----:B------:R-:W-:Y:S01]  /*3cd0*/  FMUL.FTZ R84, R54, UR5 ;  /* 0x0000000536547c20 */ /* 0x000fe20008410000 */
[----:B------:R-:W-:-:S02]  /*3ce0*/  FMNMX.FTZ R50, R65, R50, !PT ;  /* 0x0000003241327209 */ /* 0x000fc40007810000 */
[----:B------:R-:W-:Y:S02]  /*3cf0*/  ISETP.GT.AND P4, PT, R70, 0x48, PT ;  /* 0x000000484600780c */ /* 0x000fe40003f84270 */
[----:B------:R-:W-:Y:S01]  /*3d00*/  FSEL R61, R86, -INF , P3 ;  /* 0xff800000563d7808 */ /* 0x000fe20001800000 */
[----:B------:R2:W5:Y:S01]  /*3d10*/  MUFU.TANH R74, R44 ;  /* 0x0000002c004a7308 */ /* 0x0005620000002400 */
[----:B------:R-:W-:Y:S02]  /*3d20*/  FMNMX.FTZ R50, R63, R50, !PT ;  /* 0x000000323f327209 */ /* 0x000fe40007810000 */
[----:B------:R-:W-:Y:S02]  /*3d30*/  ISETP.GT.AND P3, PT, R70, 0x49, PT ;  /* 0x000000494600780c */ /* 0x000fe40003f64270 */
[----:B------:R-:W-:Y:S02]  /*3d40*/  FSEL R62, R60, -INF , P4 ;  /* 0xff8000003c3e7808 */ /* 0x000fe40002000000 */
[----:B----4-:R-:W-:Y:S01]  /*3d50*/  FMNMX.FTZ R41, R61, R50, !PT ;  /* 0x000000323d297209 */ /* 0x010fe20007810000 */
[----:B------:R-:W-:Y:S01]  /*3d60*/  MUFU.TANH R15, R15 ;  /* 0x0000000f000f7308 */ /* 0x000fe20000002400 */
[----:B------:R-:W-:-:S02]  /*3d70*/  ISETP.GT.AND P4, PT, R70, 0x50, PT ;  /* 0x000000504600780c */ /* 0x000fc40003f84270 */
[----:B0-----:R-:W-:Y:S02]  /*3d80*/  FSEL R40, R92, -INF , P3 ;  /* 0xff8000005c287808 */ /* 0x001fe40001800000 */
[----:B-1----:R-:W-:Y:S02]  /*3d90*/  FMNMX.FTZ R45, R62, R41, !PT ;  /* 0x000000293e2d7209 */ /* 0x002fe40007810000 */
[----:B------:R-:W-:Y:S01]  /*3da0*/  ISETP.GT.AND P3, PT, R70, 0x51, PT ;  /* 0x000000514600780c */ /* 0x000fe20003f64270 */
[----:B------:R-:W-:Y:S01]  /*3db0*/  MUFU.TANH R20, R20 ;  /* 0x0000001400147308 */ /* 0x000fe20000002400 */
[----:B------:R-:W-:-:S07]  /*3dc0*/  FMNMX.FTZ R45, R40, R45, !PT ;  /* 0x0000002d282d7209 */ /* 0x000fce0007810000 */
[----:B------:R-:W-:Y:S01]  /*3dd0*/  MUFU.TANH R21, R21 ;  /* 0x0000001500157308 */ /* 0x000fe20000002400 */
[----:B------:R-:W-:Y:S02]  /*3de0*/  WARPGROUP.DEPBAR.LE gsb0, 0x0 ;  /* 0x00008000000079c5 */ /* 0x000fe40000010000 */
[----:B------:R-:W-:Y:S01]  /*3df0*/  WARPGROUP.ARRIVE ;  /* 0x00000000000079c5 */ /* 0x000fe20000000000 */
[----:B------:R-:W-:Y:S01]  /*3e00*/  FMUL.FTZ R32, R32, UR5 ;  /* 0x0000000520207c20 */ /* 0x000fe20008410000 */
[----:B------:R-:W-:Y:S01]  /*3e10*/  FMUL.FTZ R41, R36, UR5 ;  /* 0x0000000524297c20 */ /* 0x000fe20008410000 */
[----:B------:R-:W-:Y:S01]  /*3e20*/  FSEL R36, R94, -INF , P4 ;  /* 0xff8000005e247808 */ /* 0x000fe20002000000 */
[----:B------:R-:W-:Y:S01]  /*3e30*/  FMUL.FTZ R33, R33, UR5 ;  /* 0x0000000521217c20 */ /* 0x000fe20008410000 */
[----:B------:R0:W1:Y:S01]  /*3e40*/  MUFU.TANH R78, R32 ;  /* 0x00000020004e7308 */ /* 0x0000620000002400 */
[----:B------:R-:W-:Y:S01]  /*3e50*/  HGMMA.64x16x16.F32 R24, gdesc[UR32], R24, gsb0 ;  /* 0x00200000201879f0 */ /* 0x000fe20008000818 */
[----:B------:R-:W-:Y:S01]  /*3e60*/  ISETP.GT.AND P4, PT, R70, 0x58, PT ;  /* 0x000000584600780c */ /* 0x000fe20003f84270 */
[----:B--2---:R-:W-:Y:S01]  /*3e70*/  FMUL.FTZ R44, R37, UR5 ;  /* 0x00000005252c7c20 */ /* 0x004fe20008410000 */
[----:B------:R-:W-:Y:S01]  /*3e80*/  FMNMX.FTZ R45, R36, R45, !PT ;  /* 0x0000002d242d7209 */ /* 0x000fe20007810000 */
[----:B------:R-:W-:Y:S01]  /*3e90*/  FMUL.FTZ R46, R34, UR5 ;  /* 0x00000005222e7c20 */ /* 0x000fe20008410000 */
[----:B------:R-:W-:-:S02]  /*3ea0*/  FMUL.FTZ R47, R38, UR5 ;  /* 0x00000005262f7c20 */ /* 0x000fc40008410000 */
[----:B------:R2:W-:Y:S01]  /*3eb0*/  MUFU.TANH R80, R33 ;  /* 0x0000002100507308 */ /* 0x0005e20000002400 */
[----:B0-----:R-:W-:Y:S02]  /*3ec0*/  FSEL R32, R96, -INF , P3 ;  /* 0xff80000060207808 */ /* 0x001fe40001800000 */
[----:B------:R-:W-:Y:S02]  /*3ed0*/  ISETP.GT.AND P3, PT, R70, 0x59, PT ;  /* 0x000000594600780c */ /* 0x000fe40003f64270 */
[----:B------:R-:W-:Y:S02]  /*3ee0*/  FMNMX.FTZ R50, R32, R45, !PT ;  /* 0x0000002d20327209 */ /* 0x000fe40007810000 */
[----:B---3--:R-:W-:Y:S01]  /*3ef0*/  FSEL R37, R53, -INF , P3 ;  /* 0xff80000035257808 */ /* 0x008fe20001800000 */
[----:B------:R0:W3:Y:S01]  /*3f00*/  MUFU.TANH R82, R41 ;  /* 0x0000002900527308 */ /* 0x0000e20000002400 */
[----:B--2---:R-:W-:Y:S02]  /*3f10*/  FSEL R33, R52, -INF , P4 ;  /* 0xff80000034217808 */ /* 0x004fe40002000000 */
[----:B------:R-:W-:-:S02]  /*3f20*/  ISETP.GT.AND P4, PT, R70, 0x60, PT ;  /* 0x000000604600780c */ /* 0x000fc40003f84270 */
[----:B------:R-:W-:Y:S02]  /*3f30*/  FMNMX.FTZ R50, R33, R50, !PT ;  /* 0x0000003221327209 */ /* 0x000fe40007810000 */
[C---:B------:R-:W-:Y:S01]  /*3f40*/  ISETP.GT.AND P3, PT, R70.reuse, 0x61, PT ;  /* 0x000000614600780c */ /* 0x040fe20003f64270 */
[----:B------:R-:W2:Y:S01]  /*3f50*/  MUFU.TANH R44, R44 ;  /* 0x0000002c002c7308 */ /* 0x000ea20000002400 */
[----:B-----5:R-:W-:Y:S02]  /*3f60*/  FSEL R53, R51, -INF , P4 ;  /* 0xff80000033357808 */ /* 0x020fe40002000000 */
[----:B------:R-:W-:Y:S02]  /*3f70*/  FMNMX.FTZ R50, R37, R50, !PT ;  /* 0x0000003225327209 */ /* 0x000fe40007810000 */
[----:B------:R-:W-:Y:S02]  /*3f80*/  ISETP.GT.AND P4, PT, R70, 0x68, PT ;  /* 0x000000684600780c */ /* 0x000fe40003f84270 */
[----:B------:R-:W-:Y:S01]  /*3f90*/  FSEL R45, R72, -INF , P3 ;  /* 0xff800000482d7808 */ /* 0x000fe20001800000 */
[----:B------:R-:W-:Y:S01]  /*3fa0*/  MUFU.TANH R64, R64 ;  /* 0x0000004000407308 */ /* 0x000fe20000002400 */
[----:B------:R-:W-:-:S02]  /*3fb0*/  FMNMX.FTZ R50, R53, R50, !PT ;  /* 0x0000003235327209 */ /* 0x000fc40007810000 */
[----:B------:R-:W-:Y:S02]  /*3fc0*/  ISETP.GT.AND P3, PT, R70, 0x69, PT ;  /* 0x000000694600780c */ /* 0x000fe40003f64270 */
[----:B------:R-:W-:Y:S02]  /*3fd0*/  FSEL R51, R74, -INF , P4 ;  /* 0xff8000004a337808 */ /* 0x000fe40002000000 */
[----:B------:R-:W-:Y:S01]  /*3fe0*/  FMNMX.FTZ R50, R45, R50, !PT ;  /* 0x000000322d327209 */ /* 0x000fe20007810000 */
[----:B------:R-:W-:Y:S01]  /*3ff0*/  MUFU.TANH R56, R56 ;  /* 0x0000003800387308 */ /* 0x000fe20000002400 */
[----:B------:R-:W-:Y:S02]  /*4000*/  ISETP.GT.AND P4, PT, R70, 0x70, PT ;  /* 0x000000704600780c */ /* 0x000fe40003f84270 */
[----:B0-----:R-:W-:Y:S02]  /*4010*/  FSEL R41, R76, -INF , P3 ;  /* 0xff8000004c297808 */ /* 0x001fe40001800000 */
[----:B------:R-:W-:-:S02]  /*4020*/  FMNMX.FTZ R50, R51, R50, !PT ;  /* 0x0000003233327209 */ /* 0x000fc40007810000 */
[----:B------:R-:W-:Y:S01]  /*4030*/  ISETP.GT.AND P3, PT, R70, 0x71, PT ;  /* 0x000000714600780c */ /* 0x000fe20003f64270 */
[----:B------:R-:W-:Y:S01]  /*4040*/  MUFU.TANH R57, R57 ;  /* 0x0000003900397308 */ /* 0x000fe20000002400 */
[----:B-1----:R-:W-:Y:S02]  /*4050*/  FSEL R60, R78, -INF , P4 ;  /* 0xff8000004e3c7808 */ /* 0x002fe40002000000 */
[----:B------:R-:W-:Y:S01]  /*4060*/  FMNMX.FTZ R99, R41, R50, !PT ;  /* 0x0000003229637209 */ /* 0x000fe20007810000 */
[----:B------:R-:W-:Y:S02]  /*4070*/  WARPGROUP.DEPBAR.LE gsb0, 0x0 ;  /* 0x00008000000079c5 */ /* 0x000fe40000010000 */
[----:B------:R-:W-:Y:S01]  /*4080*/  FMUL.FTZ R24, R24, UR5 ;  /* 0x0000000518187c20 */ /* 0x000fe20008410000 */
[----:B------:R-:W-:Y:S01]  /*4090*/  FMUL.FTZ R25, R25, UR5 ;  /* 0x0000000519197c20 */ /* 0x000fe20008410000 */
[----:B------:R-:W-:Y:S01]  /*40a0*/  FMUL.FTZ R28, R28, UR5 ;  /* 0x000000051c1c7c20 */ /* 0x000fe20008410000 */
[----:B------:R-:W-:Y:S01]  /*40b0*/  ISETP.GT.AND P4, PT, R70, 0x78, PT ;  /* 0x000000784600780c */ /* 0x000fe20003f84270 */
[----:B------:R0:W1:Y:S01]  /*40c0*/  MUFU.TANH R86, R24 ;  /* 0x0000001800567308 */ /* 0x0000620000002400 */
[----:B------:R-:W-:Y:S01]  /*40d0*/  FMNMX.FTZ R99, R60, R99, !PT ;  /* 0x000000633c637209 */ /* 0x000fe20007810000 */
[----:B------:R-:W-:Y:S01]  /*40e0*/  FMUL.FTZ R78, R31, UR5 ;  /* 0x000000051f4e7c20 */ /* 0x000fe20008410000 */
[----:B---3--:R-:W-:-:S02]  /*40f0*/  FSEL R52, R82, -INF , P4 ;  /* 0xff80000052347808 */ /* 0x008fc40002000000 */
[----:B------:R-:W-:-:S03]  /*4100*/  ISETP.GT.AND P4, PT, R70, 0x80, PT ;  /* 0x000000804600780c */ /* 0x000fc60003f84270 */
[----:B------:R3:W4:Y:S01]  /*4110*/  MUFU.TANH R72, R25 ;  /* 0x0000001900487308 */ /* 0x0007220000002400 */
[----:B0-----:R-:W-:Y:S02]  /*4120*/  FSEL R24, R80, -INF , P3 ;  /* 0xff80000050187808 */ /* 0x001fe40001800000 */
[----:B------:R-:W-:Y:S02]  /*4130*/  ISETP.GT.AND P3, PT, R70, 0x79, PT ;  /* 0x000000794600780c */ /* 0x000fe40003f64270 */
[----:B------:R-:W-:-:S03]  /*4140*/  FMNMX.FTZ R99, R24, R99, !PT ;  /* 0x0000006318637209 */ /* 0x000fc60007810000 */
[----:B------:R4:W0:Y:S01]  /*4150*/  MUFU.TANH R74, R28 ;  /* 0x0000001c004a7308 */ /* 0x0008220000002400 */
[----:B---3--:R-:W-:Y:S01]  /*4160*/  FMUL.FTZ R25, R29, UR5 ;  /* 0x000000051d197c20 */ /* 0x008fe20008410000 */
[----:B--2---:R-:W-:Y:S02]  /*4170*/  FSEL R29, R44, -INF , P3 ;  /* 0xff8000002c1d7808 */ /* 0x004fe40001800000 */
[----:B------:R-:W-:Y:S02]  /*4180*/  FMNMX.FTZ R44, R52, R99, !PT ;  /* 0x00000063342c7209 */ /* 0x000fe40007810000 */
[----:B------:R-:W-:Y:S02]  /*4190*/  ISETP.GT.AND P3, PT, R70, 0x81, PT ;  /* 0x000000814600780c */ /* 0x000fe40003f64270 */
[----:B------:R0:W2:Y:S01]  /*41a0*/  MUFU.TANH R76, R25 ;  /* 0x00000019004c7308 */ /* 0x0000a20000002400 */
[----:B-1----:R-:W-:Y:S01]  /*41b0*/  FSEL R50, R86, -INF , P4 ;  /* 0xff80000056327808 */ /* 0x002fe20002000000 */
[----:B------:R-:W-:Y:S01]  /*41c0*/  FMUL.FTZ R86, R55, UR5 ;  /* 0x0000000537567c20 */ /* 0x000fe20008410000 */
[----:B------:R-:W-:-:S02]  /*41d0*/  FMNMX.FTZ R99, R29, R44, !PT ;  /* 0x0000002c1d637209 */ /* 0x000fc40007810000 */
[----:B------:R-:W-:Y:S02]  /*41e0*/  ISETP.GT.AND P4, PT, R70, 0x88, PT ;  /* 0x000000884600780c */ /* 0x000fe40003f84270 */
[----:B----4-:R-:W-:Y:S01]  /*41f0*/  FSEL R28, R72, -INF , P3 ;  /* 0xff800000481c7808 */ /* 0x010fe20001800000 */
[----:B------:R-:W1:Y:S01]  /*4200*/  MUFU.TANH R58, R58 ;  /* 0x0000003a003a7308 */ /* 0x000e620000002400 */
[----:B------:R-:W-:Y:S01]  /*4210*/  FMNMX.FTZ R99, R50, R99, !PT ;  /* 0x0000006332637209 */ /* 0x000fe20007810000 */
[----:B------:R-:W-:Y:S01]  /*4220*/  FMUL.FTZ R72, R27, UR5 ;  /* 0x000000051b487c20 */ /* 0x000fe20008410000 */
[----:B------:R-:W-:Y:S01]  /*4230*/  ISETP.GT.AND P3, PT, R70, 0x89, PT ;  /* 0x000000894600780c */ /* 0x000fe20003f64270 */
[----:B------:R-:W-:Y:S01]  /*4240*/  FMUL.FTZ R70, R39, UR5 ;  /* 0x0000000527467c20 */ /* 0x000fe20008410000 */
[----:B0-----:R-:W-:Y:S02]  /*4250*/  FSEL R25, R74, -INF , P4 ;  /* 0xff8000004a197808 */ /* 0x001fe40002000000 */
[----:B------:R-:W-:Y:S01]  /*4260*/  FMNMX.FTZ R54, R28, R99, !PT ;  /* 0x000000631c367209 */ /* 0x000fe20007810000 */
[----:B------:R-:W0:Y:S01]  /*4270*/  MUFU.TANH R59, R59 ;  /* 0x0000003b003b7308 */ /* 0x000e220000002400 */
[----:B--2---:R-:W-:Y:S01]  /*4280*/  FSEL R44, R76, -INF , P3 ;  /* 0xff8000004c2c7808 */ /* 0x004fe20001800000 */
[----:B------:R-:W-:Y:S01]  /*4290*/  FMUL.FTZ R76, R30, UR5 ;  /* 0x000000051e4c7c20 */ /* 0x000fe20008410000 */
[----:B------:R-:W-:-:S04]  /*42a0*/  FMNMX.FTZ R55, R25, R54, !PT ;  /* 0x0000003619377209 */ /* 0x000fc80007810000 */
[----:B------:R-:W-:Y:S01]  /*42b0*/  FMNMX.FTZ R55, R44, R55, !PT ;  /* 0x000000372c377209 */ /* 0x000fe20007810000 */
[----:B------:R-:W2:Y:S04]  /*42c0*/  MUFU.TANH R48, R48 ;  /* 0x0000003000307308 */ /* 0x000ea80000002400 */
[----:B------:R-:W3:Y:S04]  /*42d0*/  SHFL.BFLY PT, R54, R55, 0x2, 0x1f ;  /* 0x0c401f0037367f89 */ /* 0x000ee800000e0000 */
[----:B------:R-:W4:Y:S08]  /*42e0*/  MUFU.TANH R49, R49 ;  /* 0x0000003100317308 */ /* 0x000f300000002400 */
[----:B------:R-:W5:Y:S08]  /*42f0*/  MUFU.TANH R84, R84 ;  /* 0x0000005400547308 */ /* 0x000f700000002400 */
[----:B------:R-:W5:Y:S01]  /*4300*/  MUFU.TANH R86, R86 ;  /* 0x0000005600567308 */ /* 0x000f620000002400 */
[----:B---3--:R-:W-:Y:S01]  /*4310*/  FMNMX.FTZ R34, R55, R54, !PT ;  /* 0x0000003637227209 */ /* 0x008fe20007810000 */
[----:B------:R-:W-:Y:S01]  /*4320*/  FMUL.FTZ R54, R35, UR5 ;  /* 0x0000000523367c20 */ /* 0x000fe20008410000 */
[----:B------:R-:W-:Y:S01]  /*4330*/  FMUL.FTZ R55, R26, UR5 ;  /* 0x000000051a377c20 */ /* 0x000fe20008410000 */
[----:B------:R-:W-:-:S04]  /*4340*/  UMOV UR5, UR58 ;  /* 0x0000003a00057c82 */ /* 0x000fc80008000000 */
[----:B------:R-:W3:Y:S01]  /*4350*/  MUFU.TANH R88, R88 ;  /* 0x0000005800587308 */ /* 0x000ee20000002400 */
[----:B------:R-:W1:Y:S01]  /*4360*/  SHFL.BFLY PT, R35, R34, 0x1, 0x1f ;  /* 0x0c201f0022237f89 */ /* 0x000e6200000e0000 */
[----:B------:R-:W-:-:S04]  /*4370*/  @UP0 USHF.R.U32.HI UR5, URZ, UR7, UR11 ;  /* 0x000000073f050299 */ /* 0x000fc8000801160b */
[----:B------:R-:W-:Y:S02]  /*4380*/  UIADD3 UR10, UR5, UR56, -UR57 ;  /* 0x00000038050a7290 */ /* 0x000fe4000fffe839 */
[----:B------:R-:W3:Y:S02]  /*4390*/  MUFU.TANH R90, R90 ;  /* 0x0000005a005a7308 */ /* 0x000ee40000002400 */
[----:B------:R-:W-:-:S04]  /*43a0*/  UIMAD.WIDE UR10, UR10, 0x38e38e39, URZ ;  /* 0x38e38e390a0a78a5 */ /* 0x000fc8000f8e023f */
[----:B------:R-:W-:Y:S02]  /*43b0*/  USHF.R.U32.HI UR5, URZ, 0x1f, UR11 ;  /* 0x0000001f3f057899 */ /* 0x000fe4000801160b */
[----:B------:R-:W3:Y:S02]  /*43c0*/  MUFU.TANH R42, R42 ;  /* 0x0000002a002a7308 */ /* 0x000ee40000002400 */
[----:B------:R-:W-:-:S04]  /*43d0*/  ULEA.HI.SX32 UR5, UR11, UR5, 0x1b ;  /* 0x000000050b057291 */ /* 0x000fc8000f8fda3f */
[----:B------:R-:W-:Y:S02]  /*43e0*/  UISETP.LT.AND UP1, UPT, URZ, UR5, UPT ;  /* 0x000000053f00728c */ /* 0x000fe4000bf21270 */
[----:B------:R-:W3:Y:S01]  /*43f0*/  MUFU.TANH R43, R43 ;  /* 0x0000002b002b7308 */ /* 0x000ee20000002400 */
[----:B-1----:R-:W-:Y:S01]  /*4400*/  FMNMX.FTZ R74, R34, R35, !PT ;  /* 0x00000023224a7209 */ /* 0x002fe20007810000 */
[----:B------:R-:W-:-:S03]  /*4410*/  USEL UR7, URZ, UR5, !UP1 ;  /* 0x000000053f077287 */ /* 0x000fc6000c800000 */
[C---:B------:R-:W-:Y:S01]  /*4420*/  FSETP.NEU.FTZ.AND P3, PT, R74.reuse, -INF , PT ;  /* 0xff8000004a00780b */ /* 0x040fe20003f7d000 */
[----:B------:R-:W-:Y:S01]  /*4430*/  FMUL.FTZ R34, R74, UR4 ;  /* 0x000000044a227c20 */ /* 0x000fe20008410000 */
[----:B------:R-:W-:Y:S01]  /*4440*/  UISETP.GE.AND UP1, UPT, UR38, UR7, UPT ;  /* 0x000000072600728c */ /* 0x000fe2000bf26270 */
[----:B------:R-:W1:Y:S03]  /*4450*/  MUFU.TANH R46, R46 ;  /* 0x0000002e002e7308 */ /* 0x000e660000002400 */
[----:B------:R-:W-:-:S05]  /*4460*/  FSEL R34, R34, RZ, P3 ;  /* 0x000000ff22227208 */ /* 0x000fca0001800000 */
[----:B------:R-:W-:Y:S01]  /*4470*/  FFMA.FTZ R30, R89, UR4, -R34 ;  /* 0x00000004591e7c23 */ /* 0x000fe20008010822 */
[----:B------:R-:W-:Y:S01]  /*4480*/  VIADDMNMX R89, R68, R79, R66, PT ;  /* 0x0000004f44597246 */ /* 0x000fe20003800142 */
[--C-:B------:R-:W-:Y:S01]  /*4490*/  FFMA.FTZ R82, R81, UR4, -R34.reuse ;  /* 0x0000000451527c23 */ /* 0x100fe20008010822 */
[--C-:B------:R-:W-:Y:S01]  /*44a0*/  FFMA.FTZ R83, R83, UR4, -R34.reuse ;  /* 0x0000000453537c23 */ /* 0x100fe20008010822 */
[--C-:B------:R-:W-:Y:S01]  /*44b0*/  FFMA.FTZ R85, R85, UR4, -R34.reuse ;  /* 0x0000000455557c23 */ /* 0x100fe20008010822 */
[C---:B------:R-:W-:Y:S01]  /*44c0*/  ISETP.GT.AND P3, PT, R89.reuse, RZ, PT ;  /* 0x000000ff5900720c */ /* 0x040fe20003f64270 */
[----:B------:R-:W1:Y:S01]  /*44d0*/  MUFU.TANH R54, R54 ;  /* 0x0000003600367308 */ /* 0x000e620000002400 */
[----:B------:R-:W-:Y:S01]  /*44e0*/  ISETP.GT.AND P4, PT, R89, 0x1, PT ;  /* 0x000000015900780c */ /* 0x000fe20003f84270 */
[--C-:B------:R-:W-:Y:S01]  /*44f0*/  FFMA.FTZ R31, R93, UR4, -R34.reuse ;  /* 0x000000045d1f7c23 */ /* 0x100fe20008010822 */
[----:B------:R-:W-:Y:S01]  /*4500*/  ISETP.GT.AND P5, PT, R89, 0x8, PT ;  /* 0x000000085900780c */ /* 0x000fe20003fa4270 */
[--C-:B------:R-:W-:Y:S01]  /*4510*/  FFMA.FTZ R27, R95, UR4, -R34.reuse ;  /* 0x000000045f1b7c23 */ /* 0x100fe20008010822 */
[----:B------:R-:W-:Y:S01]  /*4520*/  FSEL R4, R4, -INF , P3 ;  /* 0xff80000004047808 */ /* 0x000fe20001800000 */
[--C-:B------:R-:W-:Y:S01]  /*4530*/  FFMA.FTZ R38, R97, UR4, -R34.reuse ;  /* 0x0000000461267c23 */ /* 0x100fe20008010822 */
[----:B------:R-:W-:Y:S01]  /*4540*/  FSEL R35, R3, -INF , P4 ;  /* 0xff80000003237808 */ /* 0x000fe20002000000 */
[----:B------:R-:W1:Y:S01]  /*4550*/  MUFU.TANH R47, R47 ;  /* 0x0000002f002f7308 */ /* 0x000e620000002400 */
[----:B------:R-:W-:Y:S01]  /*4560*/  ISETP.GT.AND P3, PT, R89, 0x9, PT ;  /* 0x000000095900780c */ /* 0x000fe20003f64270 */
[--C-:B------:R-:W-:Y:S01]  /*4570*/  FFMA.FTZ R3, R87, UR4, -R34.reuse ;  /* 0x0000000457037c23 */ /* 0x100fe20008010822 */
[----:B------:R-:W-:Y:S01]  /*4580*/  FSEL R5, R5, -INF , P5 ;  /* 0xff80000005057808 */ /* 0x000fe20002800000 */
[--C-:B------:R-:W-:Y:S01]  /*4590*/  FFMA.FTZ R26, R91, UR4, -R34.reuse ;  /* 0x000000045b1a7c23 */ /* 0x100fe20008010822 */
[----:B------:R-:W-:Y:S01]  /*45a0*/  FMNMX.FTZ R66, R4, R35, !PT ;  /* 0x0000002304427209 */ /* 0x000fe20007810000 */
[--C-:B------:R-:W-:Y:S01]  /*45b0*/  FFMA.FTZ R36, R36, UR4, -R34.reuse ;  /* 0x0000000424247c23 */ /* 0x100fe20008010822 */
[----:B------:R-:W-:Y:S01]  /*45c0*/  ISETP.GT.AND P4, PT, R89, 0x10, PT ;  /* 0x000000105900780c */ /* 0x000fe20003f84270 */
[----:B------:R-:W1:Y:S01]  /*45d0*/  MUFU.TANH R70, R70 ;  /* 0x0000004600467308 */ /* 0x000e620000002400 */
[----:B------:R-:W-:Y:S01]  /*45e0*/  FSEL R6, R6, -INF , P3 ;  /* 0xff80000006067808 */ /* 0x000fe20001800000 */
[--C-:B------:R-:W-:Y:S01]  /*45f0*/  FFMA.FTZ R45, R45, UR4, -R34.reuse ;  /* 0x000000042d2d7c23 */ /* 0x100fe20008010822 */
[----:B------:R-:W-:Y:S01]  /*4600*/  FMNMX.FTZ R39, R5, R66, !PT ;  /* 0x0000004205277209 */ /* 0x000fe20007810000 */
[----:B------:R-:W-:Y:S01]  /*4610*/  FFMA.FTZ R28, R28, UR4, -R34 ;  /* 0x000000041c1c7c23 */ /* 0x000fe20008010822 */
[----:B------:R-:W-:-:S02]  /*4620*/  ISETP.GT.AND P3, PT, R89, 0x11, PT ;  /* 0x000000115900780c */ /* 0x000fc40003f64270 */
[----:B------:R-:W-:Y:S01]  /*4630*/  FSEL R7, R7, -INF , P4 ;  /* 0xff80000007077808 */ /* 0x000fe20002000000 */
[----:B------:R-:W1:Y:S01]  /*4640*/  MUFU.TANH R55, R55 ;  /* 0x0000003700377308 */ /* 0x000e620000002400 */
        /* <DEDUP_REMOVED lines=9> */
[----:B------:R-:W1:Y:S01]  /*46e0*/  MUFU.TANH R72, R72 ;  /* 0x0000004800487308 */ /* 0x000e620000002400 */
[----:B------:R-:W-:Y:S01]  /*46f0*/  FSEL R66, R10, -INF , P3 ;  /* 0xff8000000a427808 */ /* 0x000fe20001800000 */
[----:B0-----:R-:W-:Y:S01]  /*4700*/  FFMA.FTZ R85, R63, UR4, -R34 ;  /* 0x000000043f557c23 */ /* 0x001fe20008010822 */
[----:B------:R-:W-:Y:S02]  /*4710*/  FMNMX.FTZ R79, R9, R68, !PT ;  /* 0x00000044094f7209 */ /* 0x000fe40007810000 */
[----:B------:R-:W-:-:S02]  /*4720*/  ISETP.GT.AND P3, PT, R89, 0x21, PT ;  /* 0x000000215900780c */ /* 0x000fc40003f64270 */
[----:B------:R-:W-:Y:S01]  /*4730*/  FSEL R11, R11, -INF , P4 ;  /* 0xff8000000b0b7808 */ /* 0x000fe20002000000 */
[----:B------:R0:W-:Y:S01]  /*4740*/  MUFU.EX2 R10, R83 ;  /* 0x00000053000a7308 */ /* 0x0001e20000000800 */
[----:B------:R-:W-:Y:S02]  /*4750*/  FMNMX.FTZ R80, R66, R79, !PT ;  /* 0x0000004f42507209 */ /* 0x000fe40007810000 */
[----:B------:R-:W-:Y:S02]  /*4760*/  ISETP.GT.AND P4, PT, R89, 0x28, PT ;  /* 0x000000285900780c */ /* 0x000fe40003f84270 */
[----:B------:R-:W-:Y:S02]  /*4770*/  FSEL R68, R12, -INF , P3 ;  /* 0xff8000000c447808 */ /* 0x000fe40001800000 */
[----:B------:R-:W-:Y:S01]  /*4780*/  FMNMX.FTZ R81, R11, R80, !PT ;  /* 0x000000500b517209 */ /* 0x000fe20007810000 */
[----:B------:R2:W-:Y:S01]  /*4790*/  MUFU.EX2 R12, R82 ;  /* 0x00000052000c7308 */ /* 0x0005e20000000800 */
[----:B------:R-:W-:Y:S01]  /*47a0*/  ISETP.GT.AND P3, PT, R89, 0x29, PT ;  /* 0x000000295900780c */ /* 0x000fe20003f64270 */
[--C-:B0-----:R-:W-:Y:S01]  /*47b0*/  FFMA.FTZ R83, R65, UR4, -R34.reuse ;  /* 0x0000000441537c23 */ /* 0x101fe20008010822 */
[----:B------:R-:W-:Y:S01]  /*47c0*/  FSEL R79, R13, -INF , P4 ;  /* 0xff8000000d4f7808 */ /* 0x000fe20002000000 */
[----:B------:R-:W-:Y:S01]  /*47d0*/  FFMA.FTZ R13, R77, UR4, -R34 ;  /* 0x000000044d0d7c23 */ /* 0x000fe20008010822 */
[----:B------:R-:W-:-:S02]  /*47e0*/  FMNMX.FTZ R80, R68, R81, !PT ;  /* 0x0000005144507209 */ /* 0x000fc40007810000 */
[----:B------:R-:W-:Y:S01]  /*47f0*/  ISETP.GT.AND P4, PT, R89, 0x30, PT ;  /* 0x000000305900780c */ /* 0x000fe20003f84270 */
[----:B------:R-:W0:Y:S01]  /*4800*/  MUFU.TANH R76, R76 ;  /* 0x0000004c004c7308 */ /* 0x000e220000002400 */
[----:B------:R-:W-:Y:S01]  /*4810*/  FSEL R77, R14, -INF , P3 ;  /* 0xff8000000e4d7808 */ /* 0x000fe20001800000 */
[----:B--2---:R-:W-:Y:S01]  /*4820*/  FFMA.FTZ R82, R75, UR4, -R34 ;  /* 0x000000044b527c23 */ /* 0x004fe20008010822 */
[----:B------:R-:W-:Y:S02]  /*4830*/  FMNMX.FTZ R14, R79, R80, !PT ;  /* 0x000000504f0e7209 */ /* 0x000fe40007810000 */
[----:B------:R-:W-:Y:S02]  /*4840*/  ISETP.GT.AND P3, PT, R89, 0x31, PT ;  /* 0x000000315900780c */ /* 0x000fe40003f64270 */
[----:B------:R-:W-:Y:S01]  /*4850*/  FSEL R80, R15, -INF , P4 ;  /* 0xff8000000f507808 */ /* 0x000fe20002000000 */
[----:B------:R-:W2:Y:S01]  /*4860*/  MUFU.TANH R78, R78 ;  /* 0x0000004e004e7308 */ /* 0x000ea20000002400 */
[----:B------:R-:W-:-:S02]  /*4870*/  FMNMX.FTZ R15, R77, R14, !PT ;  /* 0x0000000e4d0f7209 */ /* 0x000fc40007810000 */
[----:B------:R-:W-:Y:S02]  /*4880*/  FSEL R75, R20, -INF , P3 ;  /* 0xff800000144b7808 */ /* 0x000fe40001800000 */
[----:B------:R-:W-:Y:S02]  /*4890*/  ISETP.GT.AND P4, PT, R89, 0x38, PT ;  /* 0x000000385900780c */ /* 0x000fe40003f84270 */
[----:B------:R-:W-:Y:S01]  /*48a0*/  FMNMX.FTZ R20, R80, R15, !PT ;  /* 0x0000000f50147209 */ /* 0x000fe20007810000 */
[----:B------:R-:W-:Y:S01]  /*48b0*/  FFMA.FTZ R15, R73, UR4, -R34 ;  /* 0x00000004490f7c23 */ /* 0x000fe20008010822 */
[----:B------:R-:W-:Y:S01]  /*48c0*/  ISETP.GT.AND P3, PT, R89, 0x39, PT ;  /* 0x000000395900780c */ /* 0x000fe20003f64270 */
[----:B------:R4:W-:Y:S01]  /*48d0*/  MUFU.EX2 R14, R82 ;  /* 0x00000052000e7308 */ /* 0x0009e20000000800 */
[----:B------:R-:W-:Y:S02]  /*48e0*/  FSEL R81, R21, -INF , P4 ;  /* 0xff80000015517808 */ /* 0x000fe40002000000 */
[----:B------:R-:W-:-:S02]  /*48f0*/  FMNMX.FTZ R20, R75, R20, !PT ;  /* 0x000000144b147209 */ /* 0x000fc40007810000 */
[----:B------:R-:W-:Y:S02]  /*4900*/  ISETP.GT.AND P4, PT, R89, 0x40, PT ;  /* 0x000000405900780c */ /* 0x000fe40003f84270 */
[----:B------:R-:W-:Y:S01]  /*4910*/  FSEL R64, R64, -INF , P3 ;  /* 0xff80000040407808 */ /* 0x000fe20001800000 */
[----:B------:R-:W-:Y:S01]  /*4920*/  MUFU.EX2 R31, R31 ;  /* 0x0000001f001f7308 */ /* 0x000fe20000000800 */
[----:B------:R-:W-:Y:S01]  /*4930*/  FMNMX.FTZ R21, R81, R20, !PT ;  /* 0x0000001451157209 */ /* 0x000fe20007810000 */
[--C-:B------:R-:W-:Y:S01]  /*4940*/  FFMA.FTZ R20, R71, UR4, -R34.reuse ;  /* 0x0000000447147c23 */ /* 0x100fe20008010822 */
[----:B------:R-:W-:Y:S02]  /*4950*/  FSEL R73, R56, -INF , P4 ;  /* 0xff80000038497808 */ /* 0x000fe40002000000 */
[----:B------:R-:W-:Y:S02]  /*4960*/  ISETP.GT.AND P3, PT, R89, 0x41, PT ;  /* 0x000000415900780c */ /* 0x000fe40003f64270 */
[----:B------:R-:W-:Y:S01]  /*4970*/  FMNMX.FTZ R56, R64, R21, !PT ;  /* 0x0000001540387209 */ /* 0x000fe20007810000 */
[----:B------:R-:W-:Y:S01]  /*4980*/  FFMA.FTZ R21, R69, UR4, -R34 ;  /* 0x0000000445157c23 */ /* 0x000fe20008010822 */
[----:B------:R-:W-:Y:S01]  /*4990*/  ISETP.GT.AND P4, PT, R89, 0x48, PT ;  /* 0x000000485900780c */ /* 0x000fe20003f84270 */
[----:B------:R-:W2:Y:S01]  /*49a0*/  MUFU.EX2 R30, R30 ;  /* 0x0000001e001e7308 */ /* 0x000ea20000000800 */
[----:B------:R-:W-:-:S02]  /*49b0*/  FSEL R57, R57, -INF , P3 ;  /* 0xff80000039397808 */ /* 0x000fc40001800000 */
[----:B------:R-:W-:Y:S02]  /*49c0*/  FMNMX.FTZ R56, R73, R56, !PT ;  /* 0x0000003849387209 */ /* 0x000fe40007810000 */
[----:B------:R-:W-:Y:S02]  /*49d0*/  ISETP.GT.AND P3, PT, R89, 0x49, PT ;  /* 0x000000495900780c */ /* 0x000fe40003f64270 */
[----:B------:R-:W-:Y:S01]  /*49e0*/  FSEL R58, R58, -INF , P4 ;  /* 0xff8000003a3a7808 */ /* 0x000fe20002000000 */
[----:B------:R-:W-:Y:S01]  /*49f0*/  MUFU.EX2 R27, R27 ;  /* 0x0000001b001b7308 */ /* 0x000fe20000000800 */
[----:B------:R-:W-:Y:S02]  /*4a00*/  FMNMX.FTZ R69, R57, R56, !PT ;  /* 0x0000003839457209 */ /* 0x000fe40007810000 */
[----:B------:R-:W-:Y:S02]  /*4a10*/  ISETP.GT.AND P4, PT, R89, 0x50, PT ;  /* 0x000000505900780c */ /* 0x000fe40003f84270 */
[----:B------:R-:W-:-:S02]  /*4a20*/  FSEL R59, R59, -INF , P3 ;  /* 0xff8000003b3b7808 */ /* 0x000fc40001800000 */
[----:B------:R-:W-:Y:S01]  /*4a30*/  FMNMX.FTZ R56, R58, R69, !PT ;  /* 0x000000453a387209 */ /* 0x000fe20007810000 */
[----:B------:R-:W-:Y:S01]  /*4a40*/  MUFU.EX2 R38, R38 ;  /* 0x0000002600267308 */ /* 0x000fe20000000800 */
[----:B------:R-:W-:Y:S02]  /*4a50*/  ISETP.GT.AND P3, PT, R89, 0x51, PT ;  /* 0x000000515900780c */ /* 0x000fe40003f64270 */
[----:B------:R-:W-:Y:S01]  /*4a60*/  FSEL R69, R48, -INF , P4 ;  /* 0xff80000030457808 */ /* 0x000fe20002000000 */
[----:B------:R-:W-:Y:S01]  /*4a70*/  FFMA.FTZ R48, R67, UR4, -R34 ;  /* 0x0000000443307c23 */ /* 0x000fe20008010822 */
[----:B------:R-:W-:Y:S02]  /*4a80*/  FMNMX.FTZ R56, R59, R56, !PT ;  /* 0x000000383b387209 */ /* 0x000fe40007810000 */
[----:B----4-:R-:W-:Y:S01]  /*4a90*/  FSEL R82, R49, -INF , P3 ;  /* 0xff80000031527808 */ /* 0x010fe20001800000 */
[----:B------:R-:W-:Y:S01]  /*4aa0*/  MUFU.EX2 R26, R26 ;  /* 0x0000001a001a7308 */ /* 0x000fe20000000800 */
[----:B------:R-:W-:-:S02]  /*4ab0*/  ISETP.GT.AND P4, PT, R89, 0x58, PT ;  /* 0x000000585900780c */ /* 0x000fc40003f84270 */
[----:B------:R-:W-:Y:S02]  /*4ac0*/  FMNMX.FTZ R49, R69, R56, !PT ;  /* 0x0000003845317209 */ /* 0x000fe40007810000 */
[C---:B------:R-:W-:Y:S02]  /*4ad0*/  ISETP.GT.AND P3, PT, R89.reuse, 0x59, PT ;  /* 0x000000595900780c */ /* 0x040fe40003f64270 */
[----:B-----5:R-:W-:Y:S01]  /*4ae0*/  FSEL R67, R84, -INF , P4 ;  /* 0xff80000054437808 */ /* 0x020fe20002000000 */
[----:B------:R-:W-:Y:S01]  /*4af0*/  MUFU.EX2 R3, R3 ;  /* 0x0000000300037308 */ /* 0x000fe20000000800 */
[----:B------:R-:W-:Y:S02]  /*4b00*/  FMNMX.FTZ R56, R82, R49, !PT ;  /* 0x0000003152387209 */ /* 0x000fe40007810000 */
[----:B------:R-:W-:Y:S02]  /*4b10*/  ISETP.GT.AND P4, PT, R89, 0x60, PT ;  /* 0x000000605900780c */ /* 0x000fe40003f84270 */
[----:B------:R-:W-:Y:S01]  /*4b20*/  FSEL R65, R86, -INF , P3 ;  /* 0xff80000056417808 */ /* 0x000fe20001800000 */
[----:B------:R-:W-:Y:S01]  /*4b30*/  FFMA.FTZ R86, R61, UR4, -R34 ;  /* 0x000000043d567c23 */ /* 0x000fe20008010822 */
[----:B------:R-:W-:Y:S01]  /*4b40*/  FMNMX.FTZ R56, R67, R56, !PT ;  /* 0x0000003843387209 */ /* 0x000fe20007810000 */
[----:B------:R4:W-:Y:S01]  /*4b50*/  MUFU.EX2 R49, R83 ;  /* 0x0000005300317308 */ /* 0x0009e20000000800 */
[----:B------:R-:W-:-:S02]  /*4b60*/  ISETP.GT.AND P3, PT, R89, 0x61, PT ;  /* 0x000000615900780c */ /* 0x000fc40003f64270 */
[----:B---3--:R-:W-:Y:S02]  /*4b70*/  FSEL R71, R88, -INF , P4 ;  /* 0xff80000058477808 */ /* 0x008fe40002000000 */
[----:B------:R-:W-:Y:S02]  /*4b80*/  FMNMX.FTZ R84, R65, R56, !PT ;  /* 0x0000003841547209 */ /* 0x000fe40007810000 */
[----:B------:R-:W-:Y:S01]  /*4b90*/  ISETP.GT.AND P4, PT, R89, 0x68, PT ;  /* 0x000000685900780c */ /* 0x000fe20003f84270 */
[----:B------:R1:W-:Y:S01]  /*4ba0*/  MUFU.EX2 R56, R85 ;  /* 0x0000005500387308 */ /* 0x0003e20000000800 */
[----:B------:R-:W-:Y:S02]  /*4bb0*/  FSEL R63, R90, -INF , P3 ;  /* 0xff8000005a3f7808 */ /* 0x000fe40001800000 */
[----:B------:R-:W-:Y:S02]  /*4bc0*/  FMNMX.FTZ R84, R71, R84, !PT ;  /* 0x0000005447547209 */ /* 0x000fe40007810000 */
[----:B----4-:R-:W-:-:S02]  /*4bd0*/  FSEL R83, R42, -INF , P4 ;  /* 0xff8000002a537808 */ /* 0x010fc40002000000 */
[----:B------:R-:W-:Y:S01]  /*4be0*/  ISETP.GT.AND P3, PT, R89, 0x69, PT ;  /* 0x000000695900780c */ /* 0x000fe20003f64270 */
[----:B------:R-:W-:Y:S01]  /*4bf0*/  MUFU.EX2 R13, R13 ;  /* 0x0000000d000d7308 */ /* 0x000fe20000000800 */
[----:B------:R-:W-:Y:S02]  /*4c00*/  FMNMX.FTZ R42, R63, R84, !PT ;  /* 0x000000543f2a7209 */ /* 0x000fe40007810000 */
[----:B------:R-:W-:Y:S02]  /*4c10*/  ISETP.GT.AND P4, PT, R89, 0x70, PT ;  /* 0x000000705900780c */ /* 0x000fe40003f84270 */
[----:B------:R-:W-:Y:S02]  /*4c20*/  FSEL R84, R43, -INF , P3 ;  /* 0xff8000002b547808 */ /* 0x000fe40001800000 */
[----:B------:R-:W-:Y:S01]  /*4c30*/  FMNMX.FTZ R61, R83, R42, !PT ;  /* 0x0000002a533d7209 */ /* 0x000fe20007810000 */
[----:B------:R-:W-:Y:S01]  /*4c40*/  FFMA.FTZ R42, R62, UR4, -R34 ;  /* 0x000000043e2a7c23 */ /* 0x000fe20008010822 */
[----:B-1----:R-:W-:Y:S01]  /*4c50*/  FSEL R85, R46, -INF , P4 ;  /* 0xff8000002e557808 */ /* 0x002fe20002000000 */
[----:B------:R1:W-:Y:S01]  /*4c60*/  MUFU.EX2 R43, R86 ;  /* 0x00000056002b7308 */ /* 0x0003e20000000800 */
[----:B------:R-:W-:-:S02]  /*4c70*/  ISETP.GT.AND P3, PT, R89, 0x71, PT ;  /* 0x000000715900780c */ /* 0x000fc40003f64270 */
[----:B------:R-:W-:Y:S02]  /*4c80*/  FMNMX.FTZ R46, R84, R61, !PT ;  /* 0x0000003d542e7209 */ /* 0x000fe40007810000 */
[----:B------:R-:W-:Y:S02]  /*4c90*/  ISETP.GT.AND P4, PT, R89, 0x78, PT ;  /* 0x000000785900780c */ /* 0x000fe40003f84270 */
[----:B------:R-:W-:Y:S01]  /*4ca0*/  FSEL R62, R54, -INF , P3 ;  /* 0xff800000363e7808 */ /* 0x000fe20001800000 */
[--C-:B------:R-:W-:Y:S01]  /*4cb0*/  FFMA.FTZ R54, R41, UR4, -R34.reuse ;  /* 0x0000000429367c23 */ /* 0x100fe20008010822 */
[----:B------:R-:W-:Y:S01]  /*4cc0*/  FMNMX.FTZ R61, R85, R46, !PT ;  /* 0x0000002e553d7209 */ /* 0x000fe20007810000 */
[--C-:B------:R-:W-:Y:S01]  /*4cd0*/  FFMA.FTZ R46, R33, UR4, -R34.reuse ;  /* 0x00000004212e7c23 */ /* 0x100fe20008010822 */
[----:B------:R-:W-:Y:S01]  /*4ce0*/  ISETP.GT.AND P3, PT, R89, 0x79, PT ;  /* 0x000000795900780c */ /* 0x000fe20003f64270 */
[--C-:B------:R-:W-:Y:S01]  /*4cf0*/  FFMA.FTZ R41, R29, UR4, -R34.reuse ;  /* 0x000000041d297c23 */ /* 0x100fe20008010822 */
[----:B-1----:R-:W-:Y:S01]  /*4d00*/  FSEL R86, R47, -INF , P4 ;  /* 0xff8000002f567808 */ /* 0x002fe20002000000 */
[--C-:B------:R-:W-:Y:S01]  /*4d10*/  FFMA.FTZ R47, R40, UR4, -R34.reuse ;  /* 0x00000004282f7c23 */ /* 0x100fe20008010822 */
[----:B------:R-:W-:Y:S01]  /*4d20*/  FMNMX.FTZ R61, R62, R61, !PT ;  /* 0x0000003d3e3d7209 */ /* 0x000fe20007810000 */
[--C-:B------:R-:W-:Y:S01]  /*4d30*/  FFMA.FTZ R29, R50, UR4, -R34.reuse ;  /* 0x00000004321d7c23 */ /* 0x100fe20008010822 */
[----:B------:R-:W-:Y:S01]  /*4d40*/  ISETP.GT.AND P4, PT, R89, 0x80, PT ;  /* 0x000000805900780c */ /* 0x000fe20003f84270 */
[----:B------:R-:W-:Y:S01]  /*4d50*/  FFMA.FTZ R50, R25, UR4, -R34 ;  /* 0x0000000419327c23 */ /* 0x000fe20008010822 */
[----:B------:R-:W-:Y:S01]  /*4d60*/  FSEL R70, R70, -INF , P3 ;  /* 0xff80000046467808 */ /* 0x000fe20001800000 */
[----:B------:R-:W-:Y:S01]  /*4d70*/  MUFU.EX2 R15, R15 ;  /* 0x0000000f000f7308 */ /* 0x000fe20000000800 */
[----:B------:R-:W-:-:S02]  /*4d80*/  FMNMX.FTZ R61, R86, R61, !PT ;  /* 0x0000003d563d7209 */ /* 0x000fc40007810000 */
[----:B------:R-:W-:Y:S02]  /*4d90*/  ISETP.GT.AND P3, PT, R89, 0x81, PT ;  /* 0x000000815900780c */ /* 0x000fe40003f64270 */
[----:B------:R-:W-:Y:S02]  /*4da0*/  FSEL R87, R55, -INF , P4 ;  /* 0xff80000037577808 */ /* 0x000fe40002000000 */
[----:B------:R-:W-:Y:S01]  /*4db0*/  FMNMX.FTZ R40, R70, R61, !PT ;  /* 0x0000003d46287209 */ /* 0x000fe20007810000 */
[--C-:B------:R-:W-:Y:S01]  /*4dc0*/  FFMA.FTZ R61, R32, UR4, -R34.reuse ;  /* 0x00000004203d7c23 */ /* 0x100fe20008010822 */
[----:B------:R-:W-:Y:S01]  /*4dd0*/  ISETP.GT.AND P4, PT, R89, 0x88, PT ;  /* 0x000000885900780c */ /* 0x000fe20003f84270 */
[----:B------:R-:W-:Y:S01]  /*4de0*/  MUFU.EX2 R20, R20 ;  /* 0x0000001400147308 */ /* 0x000fe20000000800 */
[----:B------:R-:W-:Y:S02]  /*4df0*/  FSEL R88, R72, -INF , P3 ;  /* 0xff80000048587808 */ /* 0x000fe40001800000 */
[----:B------:R-:W-:Y:S01]  /*4e00*/  FMNMX.FTZ R55, R87, R40, !PT ;  /* 0x0000002857377209 */ /* 0x000fe20007810000 */
[----:B------:R-:W-:Y:S01]  /*4e10*/  FFMA.FTZ R40, R53, UR4, -R34 ;  /* 0x0000000435287c23 */ /* 0x000fe20008010822 */
[----:B------:R-:W-:-:S02]  /*4e20*/  ISETP.GT.AND P3, PT, R89, 0x89, PT ;  /* 0x000000895900780c */ /* 0x000fc40003f64270 */
[----:B0-----:R-:W-:Y:S01]  /*4e30*/  FSEL R76, R76, -INF , P4 ;  /* 0xff8000004c4c7808 */ /* 0x001fe20002000000 */
[----:B------:R-:W-:Y:S01]  /*4e40*/  MUFU.EX2 R21, R21 ;  /* 0x0000001500157308 */ /* 0x000fe20000000800 */
[----:B------:R-:W-:Y:S02]  /*4e50*/  FMNMX.FTZ R55, R88, R55, !PT ;  /* 0x0000003758377209 */ /* 0x000fe40007810000 */
[----:B--2---:R-:W-:Y:S02]  /*4e60*/  FSEL R78, R78, -INF , P3 ;  /* 0xff8000004e4e7808 */ /* 0x004fe40001800000 */
[----:B------:R-:W-:-:S03]  /*4e70*/  FMNMX.FTZ R55, R76, R55, !PT ;  /* 0x000000374c377209 */ /* 0x000fc60007810000 */
[----:B------:R-:W-:Y:S01]  /*4e80*/  MUFU.EX2 R48, R48 ;  /* 0x0000003000307308 */ /* 0x000fe20000000800 */
[----:B------:R-:W-:Y:S01]  /*4e90*/  FMNMX.FTZ R32, R78, R55, !PT ;  /* 0x000000374e207209 */ /* 0x000fe20007810000 */
[--C-:B------:R-:W-:Y:S01]  /*4ea0*/  FFMA.FTZ R55, R37, UR4, -R34.reuse ;  /* 0x0000000425377c23 */ /* 0x100fe20008010822 */
[----:B------:R-:W-:-:S03]  /*4eb0*/  FFMA.FTZ R37, R51, UR4, -R34 ;  /* 0x0000000433257c23 */ /* 0x000fc60008010822 */
[----:B------:R-:W0:Y:S02]  /*4ec0*/  SHFL.BFLY PT, R33, R32, 0x2, 0x1f ;  /* 0x0c401f0020217f89 */ /* 0x000e2400000e0000 */
[----:B------:R-:W-:Y:S08]  /*4ed0*/  MUFU.EX2 R42, R42 ;  /* 0x0000002a002a7308 */ /* 0x000ff00000000800 */
[----:B------:R-:W-:Y:S08]  /*4ee0*/  MUFU.EX2 R47, R47 ;  /* 0x0000002f002f7308 */ /* 0x000ff00000000800 */
[----:B------:R-:W-:Y:S01]  /*4ef0*/  MUFU.EX2 R36, R36 ;  /* 0x0000002400247308 */ /* 0x000fe20000000800 */
[----:B0-----:R-:W-:Y:S01]  /*4f00*/  FMNMX.FTZ R51, R32, R33, !PT ;  /* 0x0000002120337209 */ /* 0x001fe20007810000 */
[--C-:B------:R-:W-:Y:S01]  /*4f10*/  FFMA.FTZ R33, R60, UR4, -R34.reuse ;  /* 0x000000043c217c23 */ /* 0x100fe20008010822 */
[--C-:B------:R-:W-:Y:S01]  /*4f20*/  FFMA.FTZ R60, R24, UR4, -R34.reuse ;  /* 0x00000004183c7c23 */ /* 0x100fe20008010822 */
[----:B------:R-:W-:-:S04]  /*4f30*/  FFMA.FTZ R32, R52, UR4, -R34 ;  /* 0x0000000434207c23 */ /* 0x000fc80008010822 */
[----:B------:R-:W-:Y:S01]  /*4f40*/  MUFU.EX2 R61, R61 ;  /* 0x0000003d003d7308 */ /* 0x000fe20000000800 */
[----:B------:R-:W0:Y:S07]  /*4f50*/  SHFL.BFLY PT, R72, R51, 0x1, 0x1f ;  /* 0x0c201f0033487f89 */ /* 0x000e2e00000e0000 */
[----:B------:R-:W-:Y:S08]  /*4f60*/  MUFU.EX2 R46, R46 ;  /* 0x0000002e002e7308 */ /* 0x000ff00000000800 */
[----:B------:R-:W-:Y:S08]  /*4f70*/  MUFU.EX2 R55, R55 ;  /* 0x0000003700377308 */ /* 0x000ff00000000800 */
[----:B------:R-:W-:Y:S01]  /*4f80*/  MUFU.EX2 R40, R40 ;  /* 0x0000002800287308 */ /* 0x000fe20000000800 */
[----:B0-----:R-:W-:Y:S01]  /*4f90*/  FMNMX.FTZ R72, R51, R72, !PT ;  /* 0x0000004833487209 */ /* 0x001fe20007810000 */
[----:B------:R-:W-:-:S03]  /*4fa0*/  FFMA.FTZ R51, R44, UR4, -R34 ;  /* 0x000000042c337c23 */ /* 0x000fc60008010822 */
        /* <DEDUP_REMOVED lines=16> */
[----:B------:R-:W-:Y:S01]  /*50b0*/  FFMA.FTZ R53, R79, UR4, -R24 ;  /* 0x000000044f357c23 */ /* 0x000fe20008010818 */
[----:B------:R1:W2:Y:S01]  /*50c0*/  MUFU.EX2 R91, R35 ;  /* 0x00000023005b7308 */ /* 0x0002a20000000800 */
[----:B0-----:R-:W-:Y:S01]  /*50d0*/  @!P1 PRMT R4, RZ, 0x654, R0 ;  /* 0x00000654ff049816 */ /* 0x001fe20000000000 */
[--C-:B------:R-:W-:Y:S01]  /*50e0*/  FFMA.FTZ R68, R77, UR4, -R24.reuse ;  /* 0x000000044d447c23 */ /* 0x100fe20008010818 */
[--C-:B------:R-:W-:Y:S01]  /*50f0*/  FFMA.FTZ R75, R75, UR4, -R24.reuse ;  /* 0x000000044b4b7c23 */ /* 0x100fe20008010818 */
[--C-:B------:R-:W-:Y:S01]  /*5100*/  FFMA.FTZ R77, R81, UR4, -R24.reuse ;  /* 0x00000004514d7c23 */ /* 0x100fe20008010818 */
[----:B------:R0:W-:Y:S01]  /*5110*/  @!P1 SYNCS.ARRIVE.TRANS64.RED.A1T0 RZ, [R4+URZ], RZ ;  /* 0x000000ff04ff99a7 */ /* 0x0001e2000810043f */
[--C-:B------:R-:W-:Y:S01]  /*5120*/  FFMA.FTZ R69, R69, UR4, -R24.reuse ;  /* 0x0000000445457c23 */ /* 0x100fe20008010818 */
[--C-:B------:R-:W-:Y:S01]  /*5130*/  FFMA.FTZ R63, R63, UR4, -R24.reuse ;  /* 0x000000043f3f7c23 */ /* 0x100fe20008010818 */
[----:B------:R2:W3:Y:S01]  /*5140*/  MUFU.EX2 R92, R5 ;  /* 0x00000005005c7308 */ /* 0x0004e20000000800 */
[--C-:B-1----:R-:W-:Y:S01]  /*5150*/  FFMA.FTZ R35, R66, UR4, -R24.reuse ;  /* 0x0000000442237c23 */ /* 0x102fe20008010818 */
[--C-:B------:R-:W-:Y:S01]  /*5160*/  FFMA.FTZ R66, R80, UR4, -R24.reuse ;  /* 0x0000000450427c23 */ /* 0x100fe20008010818 */
[--C-:B------:R-:W-:Y:S01]  /*5170*/  FFMA.FTZ R80, R64, UR4, -R24.reuse ;  /* 0x0000000440507c23 */ /* 0x100fe20008010818 */
[--C-:B------:R-:W-:Y:S01]  /*5180*/  FFMA.FTZ R64, R73, UR4, -R24.reuse ;  /* 0x0000000449407c23 */ /* 0x100fe20008010818 */
[----:B0-----:R-:W-:Y:S01]  /*5190*/  F2FP.F16.F32.PACK_AB R4, R30, R31 ;  /* 0x0000001f1e04723e */ /* 0x001fe200000000ff */
[--C-:B------:R-:W-:Y:S01]  /*51a0*/  FFMA.FTZ R73, R57, UR4, -R24.reuse ;  /* 0x0000000439497c23 */ /* 0x100fe20008010818 */
[--C-:B------:R-:W-:Y:S01]  /*51b0*/  FFMA.FTZ R57, R58, UR4, -R24.reuse ;  /* 0x000000043a397c23 */ /* 0x100fe20008010818 */
[----:B------:R0:W1:Y:S01]  /*51c0*/  MUFU.EX2 R93, R6 ;  /* 0x00000006005d7308 */ /* 0x0000620000000800 */
[----:B--2---:R-:W-:Y:S01]  /*51d0*/  FADD.FTZ R5, R90, R91 ;  /* 0x0000005b5a057221 */ /* 0x004fe20000010000 */
[--C-:B------:R-:W-:Y:S01]  /*51e0*/  FFMA.FTZ R58, R59, UR4, -R24.reuse ;  /* 0x000000043b3a7c23 */ /* 0x100fe20008010818 */
[--C-:B------:R-:W-:Y:S01]  /*51f0*/  FFMA.FTZ R59, R65, UR4, -R24.reuse ;  /* 0x00000004413b7c23 */ /* 0x100fe20008010818 */
[--C-:B------:R-:W-:Y:S01]  /*5200*/  FFMA.FTZ R83, R83, UR4, -R24.reuse ;  /* 0x0000000453537c23 */ /* 0x100fe20008010818 */
[--C-:B------:R-:W-:Y:S01]  /*5210*/  FFMA.FTZ R84, R84, UR4, -R24.reuse ;  /* 0x0000000454547c23 */ /* 0x100fe20008010818 */
[--C-:B------:R-:W-:Y:S01]  /*5220*/  FFMA.FTZ R85, R85, UR4, -R24.reuse ;  /* 0x0000000455557c23 */ /* 0x100fe20008010818 */
[----:B------:R-:W-:Y:S01]  /*5230*/  FFMA.FTZ R86, R86, UR4, -R24 ;  /* 0x0000000456567c23 */ /* 0x000fe20008010818 */
[----:B------:R-:W2:Y:S01]  /*5240*/  MUFU.EX2 R25, R25 ;  /* 0x0000001900197308 */ /* 0x000ea20000000800 */
[----:B0-----:R-:W-:Y:S01]  /*5250*/  FADD.FTZ R6, R31, R30 ;  /* 0x0000001e1f067221 */ /* 0x001fe20000010000 */
[----:B---3--:R-:W-:Y:S01]  /*5260*/  FADD.FTZ R8, R92, R5 ;  /* 0x000000055c087221 */ /* 0x008fe20000010000 */
[--C-:B------:R-:W-:Y:S01]  /*5270*/  FFMA.FTZ R30, R67, UR4, -R24.reuse ;  /* 0x00000004431e7c23 */ /* 0x100fe20008010818 */
[----:B------:R-:W-:Y:S01]  /*5280*/  FFMA.FTZ R70, R70, UR4, -R24 ;  /* 0x0000000446467c23 */ /* 0x000fe20008010818 */
[----:B------:R-:W-:Y:S01]  /*5290*/  FADD.FTZ R7, R27, R6 ;  /* 0x000000061b077221 */ /* 0x000fe20000010000 */
[----:B------:R-:W-:Y:S01]  /*52a0*/  F2FP.F16.F32.PACK_AB R6, R38, R27 ;  /* 0x0000001b2606723e */ /* 0x000fe200000000ff */
[----:B------:R-:W-:Y:S01]  /*52b0*/  FFMA.FTZ R27, R62, UR4, -R24 ;  /* 0x000000043e1b7c23 */ /* 0x000fe20008010818 */
[----:B------:R-:W0:Y:S01]  /*52c0*/  MUFU.EX2 R44, R44 ;  /* 0x0000002c002c7308 */ /* 0x000e220000000800 */
[----:B------:R-:W-:Y:S01]  /*52d0*/  FADD.FTZ R9, R38, R7 ;  /* 0x0000000726097221 */ /* 0x000fe20000010000 */
[----:B-1----:R-:W-:Y:S01]  /*52e0*/  FADD.FTZ R8, R93, R8 ;  /* 0x000000085d087221 */ /* 0x002fe20000010000 */
[--C-:B------:R-:W-:Y:S01]  /*52f0*/  FFMA.FTZ R38, R71, UR4, -R24.reuse ;  /* 0x0000000447267c23 */ /* 0x100fe20008010818 */
[--C-:B------:R-:W-:Y:S01]  /*5300*/  FFMA.FTZ R87, R87, UR4, -R24.reuse ;  /* 0x0000000457577c23 */ /* 0x100fe20008010818 */
[--C-:B------:R-:W-:Y:S01]  /*5310*/  FFMA.FTZ R88, R88, UR4, -R24.reuse ;  /* 0x0000000458587c23 */ /* 0x100fe20008010818 */
[--C-:B------:R-:W-:Y:S01]  /*5320*/  FFMA.FTZ R76, R76, UR4, -R24.reuse ;  /* 0x000000044c4c7c23 */ /* 0x100fe20008010818 */
[----:B------:R-:W-:Y:S01]  /*5330*/  FFMA.FTZ R78, R78, UR4, -R24 ;  /* 0x000000044e4e7c23 */ /* 0x000fe20008010818 */
[----:B------:R-:W1:Y:S01]  /*5340*/  MUFU.EX2 R34, R34 ;  /* 0x0000002200227308 */ /* 0x000e620000000800 */
[----:B------:R-:W-:-:S02]  /*5350*/  F2FP.F16.F32.PACK_AB R5, R91, R90 ;  /* 0x0000005a5b05723e */ /* 0x000fc400000000ff */
[----:B------:R-:W-:-:S05]  /*5360*/  F2FP.F16.F32.PACK_AB R7, R93, R92 ;  /* 0x0000005c5d07723e */ /* 0x000fca00000000ff */
[----:B------:R-:W3:Y:S01]  /*5370*/  MUFU.EX2 R35, R35 ;  /* 0x0000002300237308 */ /* 0x000ee20000000800 */
[----:B------:R4:W-:Y:S07]  /*5380*/  STSM.16.M88.4 [R2+0x24300], R4 ;  /* 0x0243000402007844 */ /* 0x0009ee0000000200 */
[----:B------:R5:W-:Y:S08]  /*5390*/  MUFU.EX2 R31, R82 ;  /* 0x00000052001f7308 */ /* 0x000bf00000000800 */
[----:B------:R-:W3:Y:S01]  /*53a0*/  MUFU.EX2 R52, R52 ;  /* 0x0000003400347308 */ /* 0x000ee20000000800 */
[----:B-----5:R-:W-:Y:S01]  /*53b0*/  FADD.FTZ R82, R26, R9 ;  /* 0x000000091a527221 */ /* 0x020fe20000010000 */
[----:B--2---:R-:W-:Y:S01]  /*53c0*/  FADD.FTZ R9, R25, R8 ;  /* 0x0000000819097221 */ /* 0x004fe20000010000 */
[----:B----4-:R-:W-:-:S02]  /*53d0*/  F2FP.F16.F32.PACK_AB R4, R13, R12 ;  /* 0x0000000c0d04723e */ /* 0x010fc400000000ff */
[----:B------:R-:W-:Y:S01]  /*53e0*/  FADD.FTZ R82, R3, R82 ;  /* 0x0000005203527221 */ /* 0x000fe20000010000 */
[----:B0-----:R-:W-:Y:S02]  /*53f0*/  FADD.FTZ R9, R44, R9 ;  /* 0x000000092c097221 */ /* 0x001fe40000010000 */
[----:B------:R-:W0:Y:S01]  /*5400*/  MUFU.EX2 R89, R89 ;  /* 0x0000005900597308 */ /* 0x000e220000000800 */
[----:B------:R-:W-:Y:S01]  /*5410*/  FADD.FTZ R11, R39, R82 ;  /* 0x00000052270b7221 */ /* 0x000fe20000010000 */
[----:B-1----:R-:W-:-:S03]  /*5420*/  FADD.FTZ R8, R34, R9 ;  /* 0x0000000922087221 */ /* 0x002fc60000010000 */
[C---:B------:R-:W-:Y:S01]  /*5430*/  FADD.FTZ R11, R10.reuse, R11 ;  /* 0x0000000b0a0b7221 */ /* 0x040fe20000010000 */
[----:B---3--:R-:W-:Y:S01]  /*5440*/  FADD.FTZ R9, R35, R8 ;  /* 0x0000000823097221 */ /* 0x008fe20000010000 */
[----:B------:R-:W-:Y:S01]  /*5450*/  F2FP.F16.F32.PACK_AB R10, R10, R39 ;  /* 0x000000270a0a723e */ /* 0x000fe200000000ff */
[----:B------:R-:W1:Y:S01]  /*5460*/  MUFU.EX2 R53, R53 ;  /* 0x0000003500357308 */ /* 0x000e620000000800 */
[----:B------:R-:W-:Y:S01]  /*5470*/  FADD.FTZ R8, R12, R11 ;  /* 0x0000000b0c087221 */ /* 0x000fe20000010000 */
[----:B------:R-:W-:-:S03]  /*5480*/  FADD.FTZ R62, R52, R9 ;  /* 0x00000009343e7221 */ /* 0x000fc60000010000 */
[----:B------:R-:W-:-:S03]  /*5490*/  FADD.FTZ R9, R13, R8 ;  /* 0x000000080d097221 */ /* 0x000fc60000010000 */
[----:B------:R-:W2:Y:S01]  /*54a0*/  MUFU.EX2 R68, R68 ;  /* 0x0000004400447308 */ /* 0x000ea20000000800 */
[C---:B0-----:R-:W-:Y:S01]  /*54b0*/  FADD.FTZ R62, R89.reuse, R62 ;  /* 0x0000003e593e7221 */ /* 0x041fe20000010000 */
[----:B------:R-:W-:Y:S01]  /*54c0*/  FADD.FTZ R8, R14, R9 ;  /* 0x000000090e087221 */ /* 0x000fe20000010000 */
[----:B------:R-:W-:-:S03]  /*54d0*/  F2FP.F16.F32.PACK_AB R5, R89, R52 ;  /* 0x000000345905723e */ /* 0x000fc600000000ff */
[----:B------:R-:W-:Y:S01]  /*54e0*/  FADD.FTZ R11, R15, R8 ;  /* 0x000000080f0b7221 */ /* 0x000fe20000010000 */
[----:B------:R-:W-:Y:S01]  /*54f0*/  F2FP.F16.F32.PACK_AB R8, R3, R26 ;  /* 0x0000001a0308723e */ /* 0x000fe200000000ff */
[----:B------:R-:W0:Y:S01]  /*5500*/  MUFU.EX2 R66, R66 ;  /* 0x0000004200427308 */ /* 0x000e220000000800 */
[----:B-1----:R-:W-:Y:S01]  /*5510*/  FADD.FTZ R9, R53, R62 ;  /* 0x0000003e35097221 */ /* 0x002fe20000010000 */
[----:B------:R-:W-:-:S04]  /*5520*/  FADD.FTZ R24, R20, R11 ;  /* 0x0000000b14187221 */ /* 0x000fc80000010000 */
[----:B------:R-:W-:Y:S02]  /*5530*/  FADD.FTZ R11, R21, R24 ;  /* 0x00000018150b7221 */ /* 0x000fe40000010000 */
[----:B------:R-:W1:Y:S01]  /*5540*/  MUFU.EX2 R75, R75 ;  /* 0x0000004b004b7308 */ /* 0x000e620000000800 */
[----:B--2---:R-:W-:Y:S01]  /*5550*/  FADD.FTZ R9, R68, R9 ;  /* 0x0000000944097221 */ /* 0x004fe20000010000 */
[----:B------:R-:W-:Y:S01]  /*5560*/  FADD.FTZ R6, R48, R11 ;  /* 0x0000000b30067221 */ /* 0x000fe20000010000 */
[----:B------:R-:W-:-:S03]  /*5570*/  F2FP.F16.F32.PACK_AB R11, R35, R34 ;  /* 0x00000022230b723e */ /* 0x000fc600000000ff */
[----:B------:R-:W-:Y:S01]  /*5580*/  FADD.FTZ R13, R49, R6 ;  /* 0x00000006310d7221 */ /* 0x000fe20000010000 */
[----:B------:R-:W-:Y:S01]  /*5590*/  F2FP.F16.F32.PACK_AB R6, R15, R14 ;  /* 0x0000000e0f06723e */ /* 0x000fe200000000ff */
[----:B------:R-:W2:Y:S01]  /*55a0*/  MUFU.EX2 R77, R77 ;  /* 0x0000004d004d7308 */ /* 0x000ea20000000800 */
[----:B0-----:R-:W-:Y:S01]  /*55b0*/  FADD.FTZ R26, R66, R9 ;  /* 0x00000009421a7221 */ /* 0x001fe20000010000 */
[----:B------:R-:W-:Y:S01]  /*55c0*/  FADD.FTZ R12, R56, R13 ;  /* 0x0000000d380c7221 */ /* 0x000fe20000010000 */
[----:B------:R-:W-:-:S03]  /*55d0*/  F2FP.F16.F32.PACK_AB R9, R44, R25 ;  /* 0x000000192c09723e */ /* 0x000fc600000000ff */
[----:B------:R-:W-:Y:S01]  /*55e0*/  FADD.FTZ R13, R43, R12 ;  /* 0x0000000c2b0d7221 */ /* 0x000fe20000010000 */
[----:B------:R-:W-:Y:S01]  /*55f0*/  F2FP.F16.F32.PACK_AB R12, R21, R20 ;  /* 0x00000014150c723e */ /* 0x000fe200000000ff */
[----:B------:R-:W0:Y:S01]  /*5600*/  MUFU.EX2 R80, R80 ;  /* 0x0000005000507308 */ /* 0x000e220000000800 */
[C---:B-1----:R-:W-:Y:S01]  /*5610*/  FADD.FTZ R26, R75.reuse, R26 ;  /* 0x0000001a4b1a7221 */ /* 0x042fe20000010000 */
[----:B------:R-:W-:Y:S01]  /*5620*/  FADD.FTZ R24, R42, R13 ;  /* 0x0000000d2a187221 */ /* 0x000fe20000010000 */
[----:B------:R-:W-:Y:S01]  /*5630*/  STSM.16.M88.4 [R2+0x25b00], R8 ;  /* 0x025b000802007844 */ /* 0x000fe20000000200 */
[----:B------:R-:W-:Y:S02]  /*5640*/  F2FP.F16.F32.PACK_AB R13, R75, R66 ;  /* 0x000000424b0d723e */ /* 0x000fe400000000ff */
[----:B------:R-:W-:Y:S01]  /*5650*/  CS2R R66, SRZ ;  /* 0x0000000000427805 */ /* 0x000fe2000001ff00 */
[----:B------:R-:W-:Y:S01]  /*5660*/  FADD.FTZ R25, R47, R24 ;  /* 0x000000182f197221 */ /* 0x000fe20000010000 */
[----:B------:R-:W1:Y:S01]  /*5670*/  MUFU.EX2 R64, R64 ;  /* 0x0000004000407308 */ /* 0x000e620000000800 */
[----:B--2---:R-:W-:-:S02]  /*5680*/  FADD.FTZ R7, R77, R26 ;  /* 0x0000001a4d077221 */ /* 0x004fc40000010000 */
[----:B------:R-:W-:-:S04]  /*5690*/  FADD.FTZ R24, R36, R25 ;  /* 0x0000001924187221 */ /* 0x000fc80000010000 */
[----:B------:R-:W-:Y:S01]  /*56a0*/  FADD.FTZ R25, R61, R24 ;  /* 0x000000183d197221 */ /* 0x000fe20000010000 */
[----:B------:R-:W-:Y:S01]  /*56b0*/  F2FP.F16.F32.PACK_AB R24, R43, R56 ;  /* 0x000000382b18723e */ /* 0x000fe200000000ff */
[----:B------:R-:W2:Y:S01]  /*56c0*/  MUFU.EX2 R73, R73 ;  /* 0x0000004900497308 */ /* 0x000ea20000000800 */
[C---:B0-----:R-:W-:Y:S01]  /*56d0*/  FADD.FTZ R7, R80.reuse, R7 ;  /* 0x0000000750077221 */ /* 0x041fe20000010000 */
[----:B------:R-:W-:-:S06]  /*56e0*/  F2FP.F16.F32.PACK_AB R15, R80, R77 ;  /* 0x0000004d500f723e */ /* 0x000fcc00000000ff */
[----:B------:R-:W0:Y:S01]  /*56f0*/  MUFU.EX2 R57, R57 ;  /* 0x0000003900397308 */ /* 0x000e220000000800 */
[----:B-1----:R-:W-:Y:S01]  /*5700*/  FADD.FTZ R14, R64, R7 ;  /* 0x00000007400e7221 */ /* 0x002fe20000010000 */
[----:B------:R-:W-:Y:S02]  /*5710*/  F2FP.F16.F32.PACK_AB R7, R68, R53 ;  /* 0x000000354407723e */ /* 0x000fe400000000ff */
[----:B------:R-:W-:-:S03]  /*5720*/  CS2R R52, SRZ ;  /* 0x0000000000347805 */ /* 0x000fc6000001ff00 */
[----:B------:R1:W-:Y:S01]  /*5730*/  STSM.16.M88.4 [R2+0x27300], R4 ;  /* 0x0273000402007844 */ /* 0x0003e20000000200 */
[----:B------:R-:W3:Y:S01]  /*5740*/  MUFU.EX2 R58, R58 ;  /* 0x0000003a003a7308 */ /* 0x000ee20000000800 */
[----:B--2---:R-:W-:-:S07]  /*5750*/  FADD.FTZ R14, R73, R14 ;  /* 0x0000000e490e7221 */ /* 0x004fce0000010000 */
[----:B------:R2:W4:Y:S01]  /*5760*/  MUFU.EX2 R0, R69 ;  /* 0x0000004500007308 */ /* 0x0005220000000800 */
[----:B0-----:R-:W-:Y:S01]  /*5770*/  FADD.FTZ R21, R57, R14 ;  /* 0x0000000e39157221 */ /* 0x001fe20000010000 */
[----:B------:R-:W-:Y:S02]  /*5780*/  F2FP.F16.F32.PACK_AB R14, R49, R48 ;  /* 0x00000030310e723e */ /* 0x000fe400000000ff */
[----:B------:R-:W-:-:S03]  /*5790*/  CS2R R48, SRZ ;  /* 0x0000000000307805 */ /* 0x000fc6000001ff00 */
[----:B------:R-:W-:Y:S01]  /*57a0*/  STSM.16.M88.4 [R2+0x28b00], R12 ;  /* 0x028b000c02007844 */ /* 0x000fe20000000200 */
[----:B------:R-:W0:Y:S01]  /*57b0*/  MUFU.EX2 R30, R30 ;  /* 0x0000001e001e7308 */ /* 0x000e220000000800 */
[----:B---3--:R-:W-:Y:S01]  /*57c0*/  FADD.FTZ R21, R58, R21 ;  /* 0x000000153a157221 */ /* 0x008fe20000010000 */
[----:B-1----:R-:W-:Y:S02]  /*57d0*/  F2FP.F16.F32.PACK_AB R4, R61, R36 ;  /* 0x000000243d04723e */ /* 0x002fe400000000ff */
[----:B--2---:R-:W-:-:S04]  /*57e0*/  CS2R R68, SRZ ;  /* 0x0000000000447805 */ /* 0x004fc8000001ff00 */
[----:B------:R-:W1:Y:S01]  /*57f0*/  MUFU.EX2 R59, R59 ;  /* 0x0000003b003b7308 */ /* 0x000e620000000800 */
[----:B----4-:R-:W-:-:S07]  /*5800*/  FADD.FTZ R26, R0, R21 ;  /* 0x00000015001a7221 */ /* 0x010fce0000010000 */
[----:B------:R-:W2:Y:S08]  /*5810*/  MUFU.EX2 R38, R38 ;  /* 0x0000002600267308 */ /* 0x000eb00000000800 */
[----:B------:R3:W-:Y:S08]  /*5820*/  MUFU.EX2 R20, R27 ;  /* 0x0000001b00147308 */ /* 0x0007f00000000800 */
[----:B------:R-:W4:Y:S01]  /*5830*/  MUFU.EX2 R37, R37 ;  /* 0x0000002500257308 */ /* 0x000f220000000800 */
[----:B---3--:R-:W-:Y:S01]  /*5840*/  FADD.FTZ R27, R31, R26 ;  /* 0x0000001a1f1b7221 */ /* 0x008fe20000010000 */
[----:B------:R-:W-:Y:S01]  /*5850*/  FADD.FTZ R26, R46, R25 ;  /* 0x000000192e1a7221 */ /* 0x000fe20000010000 */
[----:B------:R-:W-:-:S02]  /*5860*/  F2FP.F16.F32.PACK_AB R25, R73, R64 ;  /* 0x000000404919723e */ /* 0x000fc400000000ff */
[----:B------:R-:W-:Y:S01]  /*5870*/  CS2R R64, SRZ ;  /* 0x0000000000407805 */ /* 0x000fe2000001ff00 */
[----:B0-----:R-:W-:Y:S01]  /*5880*/  FADD.FTZ R34, R30, R27 ;  /* 0x0000001b1e227221 */ /* 0x001fe20000010000 */
[----:B------:R-:W-:Y:S01]  /*5890*/  FADD.FTZ R9, R55, R26 ;  /* 0x0000001a37097221 */ /* 0x000fe20000010000 */
[----:B------:R-:W-:Y:S01]  /*58a0*/  F2FP.F16.F32.PACK_AB R26, R47, R42 ;  /* 0x0000002a2f1a723e */ /* 0x000fe200000000ff */
[----:B------:R-:W0:Y:S01]  /*58b0*/  MUFU.EX2 R63, R63 ;  /* 0x0000003f003f7308 */ /* 0x000e220000000800 */
[----:B-1----:R-:W-:Y:S01]  /*58c0*/  FADD.FTZ R5, R59, R34 ;  /* 0x000000223b057221 */ /* 0x002fe20000010000 */
[----:B------:R-:W-:Y:S01]  /*58d0*/  FADD.FTZ R6, R40, R9 ;  /* 0x0000000928067221 */ /* 0x000fe20000010000 */
[----:B------:R-:W-:Y:S02]  /*58e0*/  F2FP.F16.F32.PACK_AB R27, R58, R57 ;  /* 0x000000393a1b723e */ /* 0x000fe400000000ff */
[----:B------:R-:W-:Y:S01]  /*58f0*/  CS2R R56, SRZ ;  /* 0x0000000000387805 */ /* 0x000fe2000001ff00 */
[----:B--2---:R-:W-:Y:S01]  /*5900*/  FADD.FTZ R8, R38, R5 ;  /* 0x0000000526087221 */ /* 0x004fe20000010000 */
[----:B------:R-:W-:Y:S01]  /*5910*/  FADD.FTZ R6, R45, R6 ;  /* 0x000000062d067221 */ /* 0x000fe20000010000 */
[----:B------:R-:W-:Y:S01]  /*5920*/  F2FP.F16.F32.PACK_AB R5, R31, R0 ;  /* 0x000000001f05723e */ /* 0x000fe200000000ff */
[----:B------:R-:W1:Y:S01]  /*5930*/  MUFU.EX2 R54, R54 ;  /* 0x0000003600367308 */ /* 0x000e620000000800 */
[----:B------:R2:W-:Y:S01]  /*5940*/  STSM.16.M88.4 [R2+0x2a300], R24 ;  /* 0x02a3001802007844 */ /* 0x0005e20000000200 */
[----:B----4-:R-:W-:Y:S01]  /*5950*/  FADD.FTZ R9, R37, R6 ;  /* 0x0000000625097221 */ /* 0x010fe20000010000 */
[----:B------:R-:W-:-:S02]  /*5960*/  F2FP.F16.F32.PACK_AB R6, R55, R46 ;  /* 0x0000002e3706723e */ /* 0x000fc400000000ff */
[----:B------:R-:W-:Y:S02]  /*5970*/  CS2R R46, SRZ ;  /* 0x00000000002e7805 */ /* 0x000fe4000001ff00 */
[----:B------:R-:W-:Y:S02]  /*5980*/  CS2R R42, SRZ ;  /* 0x00000000002a7805 */ /* 0x000fe4000001ff00 */
[----:B------:R-:W-:Y:S01]  /*5990*/  CS2R R34, SRZ ;  /* 0x0000000000227805 */ /* 0x000fe2000001ff00 */
[----:B------:R-:W3:Y:S01]  /*59a0*/  MUFU.EX2 R62, R83 ;  /* 0x00000053003e7308 */ /* 0x000ee20000000800 */
[----:B0-----:R-:W-:-:S07]  /*59b0*/  FADD.FTZ R7, R63, R8 ;  /* 0x000000083f077221 */ /* 0x001fce0000010000 */
[----:B------:R-:W0:Y:S01]  /*59c0*/  MUFU.EX2 R33, R33 ;  /* 0x0000002100217308 */ /* 0x000e220000000800 */
[C---:B-1----:R-:W-:Y:S01]  /*59d0*/  FADD.FTZ R8, R54.reuse, R9 ;  /* 0x0000000936087221 */ /* 0x042fe20000010000 */
[----:B------:R-:W-:Y:S02]  /*59e0*/  F2FP.F16.F32.PACK_AB R10, R54, R37 ;  /* 0x00000025360a723e */ /* 0x000fe400000000ff */
[----:B------:R-:W-:Y:S02]  /*59f0*/  CS2R R54, SRZ ;  /* 0x0000000000367805 */ /* 0x000fe4000001ff00 */
[----:B------:R-:W-:Y:S02]  /*5a00*/  CS2R R36, SRZ ;  /* 0x0000000000247805 */ /* 0x000fe4000001ff00 */
[----:B--2---:R-:W-:Y:S02]  /*5a10*/  CS2R R26, SRZ ;  /* 0x00000000001a7805 */ /* 0x004fe4000001ff00 */
[----:B------:R-:W-:Y:S01]  /*5a20*/  CS2R R24, SRZ ;  /* 0x0000000000187805 */ /* 0x000fe2000001ff00 */
[----:B------:R-:W1:Y:S01]  /*5a30*/  MUFU.EX2 R3, R84 ;  /* 0x0000005400037308 */ /* 0x000e620000000800 */
[----:B---3--:R-:W-:Y:S01]  /*5a40*/  FADD.FTZ R0, R62, R7 ;  /* 0x000000073e007221 */ /* 0x008fe20000010000 */
[----:B------:R-:W-:-:S02]  /*5a50*/  F2FP.F16.F32.PACK_AB R7, R59, R30 ;  /* 0x0000001e3b07723e */ /* 0x000fc400000000ff */
[----:B------:R-:W-:-:S03]  /*5a60*/  CS2R R58, SRZ ;  /* 0x00000000003a7805 */ /* 0x000fc6000001ff00 */
[----:B------:R2:W-:Y:S01]  /*5a70*/  STSM.16.M88.4 [R2+0x2bb00], R4 ;  /* 0x02bb000402007844 */ /* 0x0005e20000000200 */
[----:B------:R-:W3:Y:S01]  /*5a80*/  MUFU.EX2 R60, R60 ;  /* 0x0000003c003c7308 */ /* 0x000ee20000000800 */
[----:B0-----:R-:W-:Y:S01]  /*5a90*/  FADD.FTZ R9, R33, R8 ;  /* 0x0000000821097221 */ /* 0x001fe20000010000 */
[----:B------:R-:W-:Y:S02]  /*5aa0*/  F2FP.F16.F32.PACK_AB R8, R45, R40 ;  /* 0x000000282d08723e */ /* 0x000fe400000000ff */
[----:B------:R-:W-:-:S04]  /*5ab0*/  CS2R R44, SRZ ;  /* 0x00000000002c7805 */ /* 0x000fc8000001ff00 */
[----:B------:R-:W0:Y:S01]  /*5ac0*/  MUFU.EX2 R85, R85 ;  /* 0x0000005500557308 */ /* 0x000e220000000800 */
[----:B-1----:R-:W-:Y:S01]  /*5ad0*/  FADD.FTZ R0, R3, R0 ;  /* 0x0000000003007221 */ /* 0x002fe20000010000 */
[----:B--2---:R-:W-:-:S06]  /*5ae0*/  IMAD.U32 R6, RZ, RZ, UR7 ;  /* 0x00000007ff067e24 */ /* 0x004fcc000f8e00ff */
[----:B------:R-:W1:Y:S01]  /*5af0*/  MUFU.EX2 R32, R32 ;  /* 0x0000002000207308 */ /* 0x000e620000000800 */
[C---:B---3--:R-:W-:Y:S01]  /*5b00*/  FADD.FTZ R15, R60.reuse, R9 ;  /* 0x000000093c0f7221 */ /* 0x048fe20000010000 */
[----:B------:R-:W-:Y:S02]  /*5b10*/  F2FP.F16.F32.PACK_AB R9, R63, R38 ;  /* 0x000000263f09723e */ /* 0x000fe400000000ff */
[----:B------:R-:W-:Y:S02]  /*5b20*/  CS2R R38, SRZ ;  /* 0x0000000000267805 */ /* 0x000fe4000001ff00 */
[----:B------:R-:W-:Y:S02]  /*5b30*/  F2FP.F16.F32.PACK_AB R60, R60, R33 ;  /* 0x000000213c3c723e */ /* 0x000fe400000000ff */
[----:B------:R-:W2:Y:S01]  /*5b40*/  MUFU.EX2 R41, R41 ;  /* 0x0000002900297308 */ /* 0x000ea20000000800 */
[----:B0-----:R-:W-:Y:S01]  /*5b50*/  FADD.FTZ R11, R85, R0 ;  /* 0x00000000550b7221 */ /* 0x001fe20000010000 */
[----:B------:R-:W-:-:S03]  /*5b60*/  F2FP.F16.F32.PACK_AB R61, R20, R85 ;  /* 0x00000055143d723e */ /* 0x000fc600000000ff */
[----:B------:R-:W-:-:S03]  /*5b70*/  FADD.FTZ R11, R20, R11 ;  /* 0x0000000b140b7221 */ /* 0x000fc60000010000 */
[----:B------:R-:W0:Y:S01]  /*5b80*/  MUFU.EX2 R86, R86 ;  /* 0x0000005600567308 */ /* 0x000e220000000800 */
[----:B-1----:R-:W-:-:S07]  /*5b90*/  FADD.FTZ R0, R32, R15 ;  /* 0x0000000f20007221 */ /* 0x002fce0000010000 */
[----:B------:R-:W1:Y:S01]  /*5ba0*/  MUFU.EX2 R29, R29 ;  /* 0x0000001d001d7308 */ /* 0x000e620000000800 */
[----:B--2---:R-:W-:-:S07]  /*5bb0*/  FADD.FTZ R0, R41, R0 ;  /* 0x0000000029007221 */ /* 0x004fce0000010000 */
[----:B------:R-:W2:Y:S01]  /*5bc0*/  MUFU.EX2 R28, R28 ;  /* 0x0000001c001c7308 */ /* 0x000ea20000000800 */
[----:B0-----:R-:W-:Y:S01]  /*5bd0*/  FADD.FTZ R12, R86, R11 ;  /* 0x0000000b560c7221 */ /* 0x001fe20000010000 */
[----:B------:R-:W-:Y:S02]  /*5be0*/  F2FP.F16.F32.PACK_AB R11, R3, R62 ;  /* 0x0000003e030b723e */ /* 0x000fe400000000ff */
[----:B------:R-:W-:Y:S02]  /*5bf0*/  F2FP.F16.F32.PACK_AB R62, R41, R32 ;  /* 0x00000020293e723e */ /* 0x000fe400000000ff */
[----:B------:R-:W-:Y:S02]  /*5c00*/  CS2R R40, SRZ ;  /* 0x0000000000287805 */ /* 0x000fe4000001ff00 */
[----:B------:R-:W-:Y:S01]  /*5c10*/  CS2R R32, SRZ ;  /* 0x0000000000207805 */ /* 0x000fe2000001ff00 */
[----:B------:R-:W-:Y:S01]  /*5c20*/  STSM.16.M88.4 [R2+0x2d300], R8 ;  /* 0x02d3000802007844 */ /* 0x000fe20000000200 */
[----:B------:R0:W3:Y:S01]  /*5c30*/  MUFU.EX2 R21, R70 ;  /* 0x0000004600157308 */ /* 0x0000e20000000800 */
[----:B-1----:R-:W-:-:S07]  /*5c40*/  FADD.FTZ R3, R29, R0 ;  /* 0x000000001d037221 */ /* 0x002fce0000010000 */
[----:B------:R-:W-:Y:S01]  /*5c50*/  MUFU.EX2 R50, R50 ;  /* 0x0000003200327308 */ /* 0x000fe20000000800 */
[C---:B--2---:R-:W-:Y:S01]  /*5c60*/  FADD.FTZ R3, R28.reuse, R3 ;  /* 0x000000031c037221 */ /* 0x044fe20000010000 */
[----:B------:R-:W-:Y:S02]  /*5c70*/  F2FP.F16.F32.PACK_AB R28, R28, R29 ;  /* 0x0000001d1c1c723e */ /* 0x000fe400000000ff */
[----:B0-----:R-:W-:-:S04]  /*5c80*/  CS2R R70, SRZ ;  /* 0x0000000000467805 */ /* 0x001fc8000001ff00 */
[----:B------:R-:W0:Y:S01]  /*5c90*/  MUFU.EX2 R51, R51 ;  /* 0x0000003300337308 */ /* 0x000e220000000800 */
[C---:B---3--:R-:W-:Y:S01]  /*5ca0*/  F2FP.F16.F32.PACK_AB R63, R21.reuse, R86 ;  /* 0x00000056153f723e */ /* 0x048fe200000000ff */
[----:B------:R-:W-:-:S04]  /*5cb0*/  FADD.FTZ R12, R21, R12 ;  /* 0x0000000c150c7221 */ /* 0x000fc80000010000 */
[----:B------:R1:W-:Y:S02]  /*5cc0*/  STSM.16.M88.4 [R2+0x2eb00], R60 ;  /* 0x02eb003c02007844 */ /* 0x0003e40000000200 */
[----:B------:R-:W2:Y:S08]  /*5cd0*/  MUFU.EX2 R87, R87 ;  /* 0x0000005700577308 */ /* 0x000eb00000000800 */
[----:B------:R-:W3:Y:S01]  /*5ce0*/  MUFU.EX2 R88, R88 ;  /* 0x0000005800587308 */ /* 0x000ee20000000800 */
[----:B0-----:R-:W-:Y:S01]  /*5cf0*/  F2FP.F16.F32.PACK_AB R30, R51, R50 ;  /* 0x00000032331e723e */ /* 0x001fe200000000ff */
[----:B------:R-:W-:-:S04]  /*5d00*/  FADD.FTZ R50, R50, R3 ;  /* 0x0000000332327221 */ /* 0x000fc80000010000 */
[----:B------:R-:W-:Y:S01]  /*5d10*/  FADD.FTZ R3, R51, R50 ;  /* 0x0000003233037221 */ /* 0x000fe20000010000 */
[----:B-1----:R-:W-:Y:S01]  /*5d20*/  CS2R R62, SRZ ;  /* 0x00000000003e7805 */ /* 0x002fe2000001ff00 */
[----:B------:R-:W0:Y:S01]  /*5d30*/  MUFU.EX2 R76, R76 ;  /* 0x0000004c004c7308 */ /* 0x000e220000000800 */
[----:B--2---:R-:W-:Y:S01]  /*5d40*/  FADD.FTZ R5, R87, R12 ;  /* 0x0000000c57057221 */ /* 0x004fe20000010000 */
[----:B------:R-:W-:Y:S02]  /*5d50*/  CS2R R60, SRZ ;  /* 0x00000000003c7805 */ /* 0x000fe4000001ff00 */
[----:B------:R-:W-:-:S04]  /*5d60*/  CS2R R50, SRZ ;  /* 0x0000000000327805 */ /* 0x000fc8000001ff00 */
[----:B------:R-:W1:Y:S01]  /*5d70*/  MUFU.EX2 R13, R78 ;  /* 0x0000004e000d7308 */ /* 0x000e620000000800 */
[C---:B---3--:R-:W-:Y:S01]  /*5d80*/  F2FP.F16.F32.PACK_AB R29, R88.reuse, R87 ;  /* 0x00000057581d723e */ /* 0x048fe200000000ff */
[----:B------:R-:W-:-:S04]  /*5d90*/  FADD.FTZ R5, R88, R5 ;  /* 0x0000000558057221 */ /* 0x000fc80000010000 */
[----:B0-----:R-:W-:Y:S01]  /*5da0*/  FADD.FTZ R0, R76, R5 ;  /* 0x000000054c007221 */ /* 0x001fe20000010000 */
[----:B-1----:R-:W-:-:S03]  /*5db0*/  F2FP.F16.F32.PACK_AB R31, R13, R76 ;  /* 0x0000004c0d1f723e */ /* 0x002fc600000000ff */
[----:B------:R-:W-:Y:S02]  /*5dc0*/  FADD.FTZ R0, R13, R0 ;  /* 0x000000000d007221 */ /* 0x000fe40000010000 */
        /* <DEDUP_REMOVED lines=13> */
.L_x_2083:
        /* <DEDUP_REMOVED lines=10> */
.L_x_2076:
[----:B------:R-:W-:Y:S01]  /*5f40*/  ULEA UR4, UR36, UR37, 0x3 ;  /* 0x0000002524047291 */ /* 0x000fe2000f8e183f */
[----:B------:R-:W-:-:S05]  /*5f50*/  IMAD.U32 R7, RZ, RZ, UR60 ;  /* 0x0000003cff077e24 */ /* 0x000fca000f8e00ff */
[----:B------:R-:W-:-:S04]  /*5f60*/  SHF.L.U32 R7, R7, 0x1f, RZ ;  /* 0x0000001f07077819 */ /* 0x000fc800000006ff */
[----:B------:R0:W1:Y:S01]  /*5f70*/  SYNCS.PHASECHK.TRANS64.TRYWAIT P3, [UR4+0x31c30], R7 ;  /* 0x031c3007ff0075a7 */ /* 0x0000620008060144 */
[----:B------:R-:W-:Y:S05]  /*5f80*/  @!P0 BRA `(.L_x_2077) ;  /* 0x0000000000048947 */ /* 0x000fea0003800000 */
[----:B------:R-:W-:Y:S01]  /*5f90*/  BPT.TRAP 0x1 ;  /* 0x000000040000795c */ /* 0x000fe20000300000 */
.L_x_2077:
[----:B-1----:R-:W-:Y:S05]  /*5fa0*/  @P3 BRA `(.L_x_2075) ;  /* 0x0000000000083947 */ /* 0x002fea0003800000 */
[----:B------:R-:W1:Y:S02]  /*5fb0*/  SYNCS.PHASECHK.TRANS64.TRYWAIT P3, [UR4+0x31c30], R7 ;  /* 0x031c3007ff0075a7 */ /* 0x000e640008060144 */
[----:B-1----:R-:W-:Y:S05]  /*5fc0*/  @!P3 BRA `(.L_x_2078) ;  /* 0x00000118001cb947 */ /* 0x002fea0003800000 */
.L_x_2075:
        /* <DEDUP_REMOVED lines=356> */
.L_x_2080:
[----:B------:R-:W-:Y:S01]  /*7610*/  ULEA UR4, UR7, UR37, 0x3 ;  /* 0x0000002507047291 */ /* 0x000fe2000f8e183f */
[----:B------:R-:W-:-:S05]  /*7620*/  IMAD.U32 R7, RZ, RZ, UR39 ;  /* 0x00000027ff077e24 */ /* 0x000fca000f8e00ff */
[----:B------:R-:W-:-:S04]  /*7630*/  SHF.L.U32 R7, R7, 0x1f, RZ ;  /* 0x0000001f07077819 */ /* 0x000fc800000006ff */
[----:B------:R0:W1:Y:S01]  /*7640*/  SYNCS.PHASECHK.TRANS64.TRYWAIT P3, [UR4+0x31c50], R7 ;  /* 0x031c5007ff0075a7 */ /* 0x0000620008060144 */
[----:B------:R-:W-:Y:S05]  /*7650*/  @!P0 BRA `(.L_x_2081) ;  /* 0x0000000000048947 */ /* 0x000fea0003800000 */
[----:B------:R-:W-:Y:S01]  /*7660*/  BPT.TRAP 0x1 ;  /* 0x000000040000795c */ /* 0x000fe20000300000 */
.L_x_2081:
[----:B-1----:R-:W-:Y:S05]  /*7670*/  @P3 BRA `(.L_x_2079) ;  /* 0x0000000000083947 */ /* 0x002fea0003800000 */
[----:B------:R-:W1:Y:S02]  /*7680*/  SYNCS.PHASECHK.TRANS64.TRYWAIT P3, [UR4+0x31c50], R7 ;  /* 0x031c5007ff0075a7 */ /* 0x000e640008060144 */
[----:B-1----:R-:W-:Y:S05]  /*7690*/  @!P3 BRA `(.L_x_2082) ;  /* 0x000001000080b947 */ /* 0x002fea0003800000 */
.L_x_2079:
        /* <DEDUP_REMOVED lines=42> */
[----:B------:R-:W-:Y:S01]  /*7940*/  UMOV UR4, 0x1 ;  /* 0x0000000100047882 */ /* 0x000fe20000000000 */
[----:B------:R-:W-:Y:S01]  /*7950*/  R2UR UR15, R17 ;  /* 0x00000000110f72ca */ /* 0x000fe200000e0000 */
[----:B------:R-:W-:Y:S01]  /*7960*/  UIMAD UR4, UR38, -0x90, UR4 ;  /* 0xffffff70260478a4 */ /* 0x000fe2000f8e0204 */
[----:B------:R-:W-:Y:S01]  /*7970*/  R2UR UR14, R18 ;  /* 0x00000000120e72ca */ /* 0x000fe200000e0000 */
[----:B------:R-:W2:Y:S01]  /*7980*/  SHFL.IDX PT, R135, R98, 0x1, 0x1c1f ;  /* 0x003c1f0062877f89 */ /* 0x000ea200000e0000 */
[----:B-1----:R-:W-:Y:S01]  /*7990*/  FMUL.FTZ R8, R137, UR5 ;  /* 0x0000000589087c20 */ /* 0x002fe20008410000 */
[----:B------:R-:W-:-:S02]  /*79a0*/  IMAD.MOV.U32 R137, RZ, RZ, -0x2 ;  /* 0xfffffffeff897424 */ /* 0x000fc400078e00ff */
[----:B------:R-:W-:Y:S01]  /*79b0*/  FMUL.FTZ R9, R138, UR5 ;  /* 0x000000058a097c20 */ /* 0x000fe20008410000 */
[----:B0-----:R-:W-:Y:S01]  /*79c0*/  FMUL.FTZ R7, R136, UR5 ;  /* 0x0000000588077c20 */ /* 0x001fe20008410000 */
[----:B------:R-:W-:Y:S01]  /*79d0*/  FMUL.FTZ R10, R139, UR5 ;  /* 0x000000058b0a7c20 */ /* 0x000fe20008410000 */
[----:B------:R-:W-:Y:S02]  /*79e0*/  IMAD R136, R22, R137, UR4 ;  /* 0x0000000416887e24 */ /* 0x000fe4000f8e0289 */
[----:B------:R-:W-:Y:S01]  /*79f0*/  FMUL.FTZ R13, R142, UR5 ;  /* 0x000000058e0d7c20 */ /* 0x000fe20008410000 */
[----:B------:R-:W-:Y:S01]  /*7a00*/  FMUL.FTZ R134, R90, UR5 ;  /* 0x000000055a867c20 */ /* 0x000fe20008410000 */
[----:B------:R-:W0:Y:S01]  /*7a10*/  MUFU.TANH R9, R9 ;  /* 0x0000000900097308 */ /* 0x000e220000002400 */
[----:B------:R-:W-:Y:S02]  /*7a20*/  IMAD.U32 R137, RZ, RZ, UR15 ;  /* 0x0000000fff897e24 */ /* 0x000fe4000f8e00ff */
[----:B------:R-:W-:Y:S01]  /*7a30*/  FMUL.FTZ R15, R143, UR5 ;  /* 0x000000058f0f7c20 */ /* 0x000fe20008410000 */
[----:B------:R-:W-:Y:S01]  /*7a40*/  FMUL.FTZ R122, R122, UR5 ;  /* 0x000000057a7a7c20 */ /* 0x000fe20008410000 */
[----:B------:R-:W-:Y:S01]  /*7a50*/  FMUL.FTZ R123, R123, UR5 ;  /* 0x000000057b7b7c20 */ /* 0x000fe20008410000 */
[----:B------:R-:W-:Y:S01]  /*7a60*/  FMUL.FTZ R126, R126, UR5 ;  /* 0x000000057e7e7c20 */ /* 0x000fe20008410000 */
[----:B------:R-:W-:Y:S01]  /*7a70*/  IADD3 R90, -R137, UR14, R136 ;  /* 0x0000000e895a7c10 */ /* 0x000fe2000fffe188 */
        /* <DEDUP_REMOVED lines=8> */
[----:B--2---:R-:W-:Y:S01]  /*7b00*/  IMAD.IADD R91, R90, 0x1, R135 ;  /* 0x000000015a5b7824 */ /* 0x004fe200078e0287 */
[----:B------:R-:W2:Y:S01]  /*7b10*/  MUFU.TANH R13, R13 ;  /* 0x0000000d000d7308 */ /* 0x000ea20000002400 */
[----:B------:R-:W-:Y:S01]  /*7b20*/  FMUL.FTZ R135, R95, UR5 ;  /* 0x000000055f877c20 */ /* 0x000fe20008410000 */
[----:B------:R-:W-:Y:S01]  /*7b30*/  FMUL.FTZ R95, R82, UR5 ;  /* 0x00000005525f7c20 */ /* 0x000fe20008410000 */
[----:B------:R-:W-:Y:S01]  /*7b40*/  FMUL.FTZ R102, R102, UR5 ;  /* 0x0000000566667c20 */ /* 0x000fe20008410000 */
[----:B------:R-:W-:Y:S01]  /*7b50*/  ISETP.GT.AND P3, PT, R91, RZ, PT ;  /* 0x000000ff5b00720c */ /* 0x000fe20003f64270 */
[----:B------:R-:W-:Y:S01]  /*7b60*/  FMUL.FTZ R103, R103, UR5 ;  /* 0x0000000567677c20 */ /* 0x000fe20008410000 */
[----:B------:R-:W-:Y:S01]  /*7b70*/  ISETP.GT.AND P4, PT, R91, 0x1, PT ;  /* 0x000000015b00780c */ /* 0x000fe20003f84270 */
[----:B------:R-:W-:Y:S01]  /*7b80*/  FMUL.FTZ R86, R86, UR5 ;  /* 0x0000000556567c20 */ /* 0x000fe20008410000 */
[----:B------:R-:W3:Y:S01]  /*7b90*/  MUFU.TANH R15, R15 ;  /* 0x0000000f000f7308 */ /* 0x000ee20000002400 */
[----:B0-----:R-:W-:Y:S01]  /*7ba0*/  FSEL R9, R9, -INF , P3 ;  /* 0xff80000009097808 */ /* 0x001fe20001800000 */
[----:B------:R-:W-:Y:S01]  /*7bb0*/  FMUL.FTZ R11, R140, UR5 ;  /* 0x000000058c0b7c20 */ /* 0x000fe20008410000 */
[C---:B------:R-:W-:Y:S01]  /*7bc0*/  ISETP.GT.AND P3, PT, R91.reuse, 0x8, PT ;  /* 0x000000085b00780c */ /* 0x040fe20003f64270 */
[----:B------:R-:W-:Y:S01]  /*7bd0*/  UIADD3 UR40, UR10, 0x900, URZ ;  /* 0x000009000a287890 */ /* 0x000fe2000fffe03f */
[----:B-1----:R-:W-:Y:S01]  /*7be0*/  FSEL R10, R10, -INF , P4 ;  /* 0xff8000000a0a7808 */ /* 0x002fe20002000000 */
[----:B------:R-:W-:Y:S01]  /*7bf0*/  UIADD3 UR42, UR11, 0x180, URZ ;  /* 0x000001800b2a7890 */ /* 0x000fe2000fffe03f */
[----:B------:R-:W-:Y:S01]  /*7c00*/  ISETP.GT.AND P4, PT, R91, 0x9, PT ;  /* 0x000000095b00780c */ /* 0x000fe20003f84270 */
[----:B------:R-:W0:Y:S01]  /*7c10*/  MUFU.TANH R21, R21 ;  /* 0x0000001500157308 */ /* 0x000e220000002400 */
[----:B--2---:R-:W-:Y:S01]  /*7c20*/  FSEL R13, R13, -INF , P3 ;  /* 0xff8000000d0d7808 */ /* 0x004fe20001800000 */
[----:B------:R-:W-:Y:S01]  /*7c30*/  UMOV UR41, 0xc0000010 ;  /* 0xc000001000297882 */ /* 0x000fe20000000000 */
[C---:B------:R-:W-:Y:S01]  /*7c40*/  ISETP.GT.AND P3, PT, R91.reuse, 0x10, PT ;  /* 0x000000105b00780c */ /* 0x040fe20003f64270 */
[----:B------:R-:W-:Y:S01]  /*7c50*/  UMOV UR43, 0x80000020 ;  /* 0x80000020002b7882 */ /* 0x000fe20000000000 */
[C---:B------:R-:W-:Y:S01]  /*7c60*/  ISETP.GT.AND P6, PT, R91.reuse, 0x51, PT ;  /* 0x000000515b00780c */ /* 0x040fe20003fc4270 */
[----:B------:R-:W1:Y:S01]  /*7c70*/  SHFL.IDX PT, R98, R98, RZ, 0x1c1f ;  /* 0x001c1fff62627589 */ /* 0x000e6200000e0000 */
[----:B------:R-:W-:Y:S01]  /*7c80*/  ISETP.GT.AND P5, PT, R91, 0x58, PT ;  /* 0x000000585b00780c */ /* 0x000fe20003fa4270 */
[----:B------:R-:W2:Y:S01]  /*7c90*/  MUFU.TANH R129, R129 ;  /* 0x0000008100817308 */ /* 0x000ea20000002400 */
[----:B---3--:R-:W-:Y:S01]  /*7ca0*/  FSEL R15, R15, -INF , P4 ;  /* 0xff8000000f0f7808 */ /* 0x008fe20002000000 */
[----:B------:R-:W-:Y:S01]  /*7cb0*/  ULDC UR4, c[0x0][0x988] ;  /* 0x0002620000047ab9 */ /* 0x000fe20000000800 */
[----:B------:R-:W-:Y:S01]  /*7cc0*/  ISETP.GT.AND P4, PT, R91, 0x11, PT ;  /* 0x000000115b00780c */ /* 0x000fe20003f84270 */
[----:B------:R-:W-:Y:S01]  /*7cd0*/  FMUL.FTZ R12, R141, UR5 ;  /* 0x000000058d0c7c20 */ /* 0x000fe20008410000 */
[----:B------:R-:W-:Y:S01]  /*7ce0*/  FMUL.FTZ R120, R120, UR5 ;  /* 0x0000000578787c20 */ /* 0x000fe20008410000 */
        /* <DEDUP_REMOVED lines=11> */
[----:B---3--:R-:W-:Y:S01]  /*7da0*/  FMNMX.FTZ R137, R9, R5, !PT ;  /* 0x0000000509897209 */ /* 0x008fe20007810000 */
[----:B------:R-:W-:Y:S01]  /*7db0*/  FMUL.FTZ R96, R96, UR5 ;  /* 0x0000000560607c20 */ /* 0x000fe20008410000 */
[----:B--2---:R-:W-:Y:S01]  /*7dc0*/  FSEL R129, R129, -INF , P4 ;  /* 0xff80000081817808 */ /* 0x004fe20002000000 */
[----:B------:R-:W-:Y:S01]  /*7dd0*/  FMUL.FTZ R97, R97, UR5 ;  /* 0x0000000561617c20 */ /* 0x000fe20008410000 */
[----:B------:R-:W-:Y:S01]  /*7de0*/  FMNMX.FTZ R137, R10, R137, !PT ;  /* 0x000000890a897209 */ /* 0x000fe20007810000 */
[----:B-1----:R-:W-:Y:S01]  /*7df0*/  IMAD.IADD R90, R90, 0x1, R98 ;  /* 0x000000015a5a7824 */ /* 0x002fe200078e0262 */
[----:B------:R-:W-:Y:S01]  /*7e00*/  ISETP.GT.AND P4, PT, R91, 0x19, PT ;  /* 0x000000195b00780c */ /* 0x000fe20003f84270 */
[----:B------:R-:W1:Y:S01]  /*7e10*/  MUFU.TANH R132, R132 ;  /* 0x0000008400847308 */ /* 0x000e620000002400 */
[----:B------:R-:W-:Y:S01]  /*7e20*/  FMNMX.FTZ R137, R13, R137, !PT ;  /* 0x000000890d897209 */ /* 0x000fe20007810000 */
[----:B------:R-:W-:Y:S01]  /*7e30*/  FMUL.FTZ R100, R100, UR5 ;  /* 0x0000000564647c20 */ /* 0x000fe20008410000 */
[----:B------:R-:W-:Y:S01]  /*7e40*/  FMUL.FTZ R101, R101, UR5 ;  /* 0x0000000565657c20 */ /* 0x000fe20008410000 */
[----:B------:R-:W-:Y:S01]  /*7e50*/  FMUL.FTZ R88, R88, UR5 ;  /* 0x0000000558587c20 */ /* 0x000fe20008410000 */
[----:B------:R-:W-:Y:S01]  /*7e60*/  FMNMX.FTZ R137, R15, R137, !PT ;  /* 0x000000890f897209 */ /* 0x000fe20007810000 */
[----:B------:R-:W-:Y:S01]  /*7e70*/  FMUL.FTZ R89, R89, UR5 ;  /* 0x0000000559597c20 */ /* 0x000fe20008410000 */
[----:B------:R-:W-:Y:S01]  /*7e80*/  FMUL.FTZ R92, R92, UR5 ;  /* 0x000000055c5c7c20 */ /* 0x000fe20008410000 */
[----:B------:R-:W-:-:S02]  /*7e90*/  WARPGROUP.DEPBAR.LE gsb0, 0x0 ;  /* 0x00008000000079c5 */ /* 0x000fc40000010000 */
[----:B------:R-:W-:Y:S01]  /*7ea0*/  WARPGROUP.ARRIVE ;  /* 0x00000000000079c5 */ /* 0x000fe20000000000 */
[----:B------:R-:W2:Y:S01]  /*7eb0*/  MUFU.TANH R122, R122 ;  /* 0x0000007a007a7308 */ /* 0x000ea20000002400 */
[----:B------:R-:W-:Y:S01]  /*7ec0*/  FMNMX.FTZ R137, R21, R137, !PT ;  /* 0x0000008915897209 */ /* 0x000fe20007810000 */
[----:B------:R-:W-:Y:S01]  /*7ed0*/  FMUL.FTZ R93, R93, UR5 ;  /* 0x000000055d5d7c20 */ /* 0x000fe20008410000 */
[----:B0-----:R-:W-:Y:S01]  /*7ee0*/  FSEL R131, R131, -INF , P3 ;  /* 0xff80000083837808 */ /* 0x001fe20001800000 */
[----:B------:R-:W-:Y:S01]  /*7ef0*/  FMUL.FTZ R80, R80, UR5 ;  /* 0x0000000550507c20 */ /* 0x000fe20008410000 */
[----:B------:R-:W-:Y:S01]  /*7f00*/  HGMMA.64x96x16.F32 R24, gdesc[UR32].tnspB, R24, gsb0 ;  /* 0x41600000201879f0 */ /* 0x000fe20008000818 */
[----:B------:R-:W-:Y:S01]  /*7f10*/  UIADD3 UR32, UR10, 0x300, URZ ;  /* 0x000003000a207890 */ /* 0x000fe2000fffe03f */
[----:B------:R-:W-:Y:S01]  /*7f20*/  FMNMX.FTZ R137, R129, R137, !PT ;  /* 0x0000008981897209 */ /* 0x000fe20007810000 */
[----:B------:R-:W-:Y:S01]  /*7f30*/  UIADD3 UR34, UR11, 0x80, URZ ;  /* 0x000000800b227890 */ /* 0x000fe2000fffe03f */
[----:B------:R-:W0:Y:S01]  /*7f40*/  MUFU.TANH R123, R123 ;  /* 0x0000007b007b7308 */ /* 0x000e220000002400 */
[----:B------:R-:W-:Y:S01]  /*7f50*/  UMOV UR33, 0xc0000010 ;  /* 0xc000001000217882 */ /* 0x000fe20000000000 */
[----:B------:R-:W-:Y:S01]  /*7f60*/  UMOV UR35, 0x80000020 ;  /* 0x8000002000237882 */ /* 0x000fe20000000000 */
[----:B------:R-:W-:Y:S01]  /*7f70*/  ISETP.GT.AND P3, PT, R91, 0x20, PT ;  /* 0x000000205b00780c */ /* 0x000fe20003f64270 */
[----:B------:R-:W-:Y:S01]  /*7f80*/  FMUL.FTZ R81, R81, UR5 ;  /* 0x0000000551517c20 */ /* 0x000fe20008410000 */
[----:B-1----:R-:W-:Y:S01]  /*7f90*/  FSEL R132, R132, -INF , P4 ;  /* 0xff80000084847808 */ /* 0x002fe20002000000 */
[----:B------:R-:W-:Y:S01]  /*7fa0*/  FMUL.FTZ R84, R84, UR5 ;  /* 0x0000000554547c20 */ /* 0x000fe20008410000 */
[----:B------:R-:W-:Y:S01]  /*7fb0*/  FMNMX.FTZ R137, R131, R137, !PT ;  /* 0x0000008983897209 */ /* 0x000fe20007810000 */
[----:B------:R-:W1:Y:S01]  /*7fc0*/  MUFU.TANH R126, R126 ;  /* 0x0000007e007e7308 */ /* 0x000e620000002400 */
[----:B------:R-:W-:Y:S01]  /*7fd0*/  ISETP.GT.AND P4, PT, R91, 0x21, PT ;  /* 0x000000215b00780c */ /* 0x000fe20003f84270 */
[----:B------:R-:W-:Y:S01]  /*7fe0*/  FMUL.FTZ R85, R85, UR5 ;  /* 0x0000000555557c20 */ /* 0x000fe20008410000 */
[----:B--2---:R-:W-:Y:S01]  /*7ff0*/  FSEL R122, R122, -INF , P3 ;  /* 0xff8000007a7a7808 */ /* 0x004fe20001800000 */
[----:B------:R-:W-:Y:S01]  /*8000*/  FMUL.FTZ R73, R73, UR5 ;  /* 0x0000000549497c20 */ /* 0x000fe20008410000 */
[----:B------:R-:W-:Y:S01]  /*8010*/  FMNMX.FTZ R137, R132, R137, !PT ;  /* 0x0000008984897209 */ /* 0x000fe20007810000 */
[----:B------:R-:W-:Y:S01]  /*8020*/  FMUL.FTZ R76, R76, UR5 ;  /* 0x000000054c4c7c20 */ /* 0x000fe20008410000 */
[----:B------:R-:W-:Y:S01]  /*8030*/  ISETP.GT.AND P3, PT, R91, 0x28, PT ;  /* 0x000000285b00780c */ /* 0x000fe20003f64270 */
[----:B------:R-:W2:Y:S01]  /*8040*/  MUFU.TANH R127, R127 ;  /* 0x0000007f007f7308 */ /* 0x000ea20000002400 */
[----:B0-----:R-:W-:Y:S01]  /*8050*/  FSEL R123, R123, -INF , P4 ;  /* 0xff8000007b7b7808 */ /* 0x001fe20002000000 */
[----:B------:R-:W-:Y:S01]  /*8060*/  FMUL.FTZ R77, R77, UR5 ;  /* 0x000000054d4d7c20 */ /* 0x000fe20008410000 */
[----:B------:R-:W-:Y:S01]  /*8070*/  ISETP.GT.AND P4, PT, R91, 0x29, PT ;  /* 0x000000295b00780c */ /* 0x000fe20003f84270 */
[----:B------:R-:W0:Y:S01]  /*8080*/  S2R R142, SR_TID.X ;  /* 0x00000000008e7919 */ /* 0x000e220000002100 */
[----:B------:R-:W-:Y:S01]  /*8090*/  R2UR UR14, R6 ;  /* 0x00000000060e72ca */ /* 0x000fe200000e0000 */
[----:B------:R-:W-:-:S02]  /*80a0*/  UMOV UR39, UR60 ;  /* 0x0000003c00277c82 */ /* 0x000fc40008000000 */
[----:B------:R3:W-:Y:S01]  /*80b0*/  MUFU.TANH R82, R136 ;  /* 0x0000008800527308 */ /* 0x0007e20000002400 */
[----:B-1----:R-:W-:Y:S02]  /*80c0*/  FSEL R126, R126, -INF , P3 ;  /* 0xff8000007e7e7808 */ /* 0x002fe40001800000 */
[----:B------:R-:W-:-:S05]  /*80d0*/  ISETP.GT.AND P3, PT, R91, 0x30, PT ;  /* 0x000000305b00780c */ /* 0x000fca0003f64270 */
[----:B------:R-:W1:Y:S01]  /*80e0*/  MUFU.TANH R114, R114 ;  /* 0x0000007200727308 */ /* 0x000e620000002400 */
[----:B---3--:R-:W-:Y:S01]  /*80f0*/  FMUL.FTZ R136, R83, UR5 ;  /* 0x0000000553887c20 */ /* 0x008fe20008410000 */
[----:B--2---:R-:W-:Y:S01]  /*8100*/  FSEL R127, R127, -INF , P4 ;  /* 0xff8000007f7f7808 */ /* 0x004fe20002000000 */
[----:B------:R-:W-:Y:S01]  /*8110*/  UISETP.GT.AND UP1, UPT, UR38, UR14, UPT ;  /* 0x0000000e2600728c */ /* 0x000fe2000bf24270 */
[----:B------:R-:W-:-:S04]  /*8120*/  ISETP.GT.AND P4, PT, R91, 0x31, PT ;  /* 0x000000315b00780c */ /* 0x000fc80003f84270 */
[----:B------:R2:W-:Y:S08]  /*8130*/  MUFU.TANH R83, R135 ;  /* 0x0000008700537308 */ /* 0x0005f00000002400 */
[----:B------:R-:W3:Y:S01]  /*8140*/  MUFU.TANH R133, R133 ;  /* 0x0000008500857308 */ /* 0x000ee20000002400 */
[----:B--2---:R-:W-:Y:S01]  /*8150*/  FMUL.FTZ R135, R87, UR5 ;  /* 0x0000000557877c20 */ /* 0x004fe20008410000 */
[----:B-1----:R-:W-:-:S02]  /*8160*/  FSEL R114, R114, -INF , P3 ;  /* 0xff80000072727808 */ /* 0x002fc40001800000 */
[----:B------:R-:W-:Y:S02]  /*8170*/  ISETP.GT.AND P3, PT, R91, 0x38, PT ;  /* 0x000000385b00780c */ /* 0x000fe40003f64270 */
[----:B0-----:R-:W-:Y:S02]  /*8180*/  SHF.R.U32.HI R141, RZ, 0x7, R142 ;  /* 0x00000007ff8d7819 */ /* 0x001fe4000001168e */
[----:B------:R0:W-:Y:S08]  /*8190*/  MUFU.TANH R87, R136 ;  /* 0x0000008800577308 */ /* 0x0001f00000002400 */
[----:B------:R-:W1:Y:S01]  /*81a0*/  MUFU.TANH R117, R117 ;  /* 0x0000007500757308 */ /* 0x000e620000002400 */
[----:B0-----:R-:W-:Y:S01]  /*81b0*/  FMNMX.FTZ R136, R122, R137, !PT ;  /* 0x000000897a887209 */ /* 0x001fe20007810000 */
[----:B------:R-:W-:Y:S01]  /*81c0*/  FMUL.FTZ R137, R74, UR5 ;  /* 0x000000054a897c20 */ /* 0x000fe20008410000 */
[----:B---3--:R-:W-:-:S02]  /*81d0*/  FSEL R133, R133, -INF , P4 ;  /* 0xff80000085857808 */ /* 0x008fc40002000000 */
[----:B------:R-:W-:Y:S02]  /*81e0*/  FMNMX.FTZ R136, R123, R136, !PT ;  /* 0x000000887b887209 */ /* 0x000fe40007810000 */
[----:B------:R-:W-:Y:S01]  /*81f0*/  ISETP.GT.AND P4, PT, R91, 0x39, PT ;  /* 0x000000395b00780c */ /* 0x000fe20003f84270 */
[----:B------:R-:W0:Y:S01]  /*8200*/  MUFU.TANH R118, R118 ;  /* 0x0000007600767308 */ /* 0x000e220000002400 */
[----:B------:R-:W-:-:S04]  /*8210*/  FMNMX.FTZ R136, R126, R136, !PT ;  /* 0x000000887e887209 */ /* 0x000fc80007810000 */
[----:B------:R-:W-:-:S03]  /*8220*/  FMNMX.FTZ R136, R127, R136, !PT ;  /* 0x000000887f887209 */ /* 0x000fc60007810000 */
[----:B------:R-:W2:Y:S01]  /*8230*/  MUFU.TANH R106, R106 ;  /* 0x0000006a006a7308 */ /* 0x000ea20000002400 */
[----:B------:R-:W-:Y:S01]  /*8240*/  FMNMX.FTZ R75, R114, R136, !PT ;  /* 0x00000088724b7209 */ /* 0x000fe20007810000 */
[----:B------:R-:W-:Y:S01]  /*8250*/  FMUL.FTZ R136, R78, UR5 ;  /* 0x000000054e887c20 */ /* 0x000fe20008410000 */
[----:B-1----:R-:W-:Y:S02]  /*8260*/  FSEL R117, R117, -INF , P3 ;  /* 0xff80000075757808 */ /* 0x002fe40001800000 */
[----:B------:R-:W-:Y:S02]  /*8270*/  FMNMX.FTZ R75, R133, R75, !PT ;  /* 0x0000004b854b7209 */ /* 0x000fe40007810000 */
[----:B------:R-:W-:Y:S01]  /*8280*/  ISETP.GT.AND P3, PT, R91, 0x40, PT ;  /* 0x000000405b00780c */ /* 0x000fe20003f64270 */
[----:B------:R-:W1:Y:S01]  /*8290*/  MUFU.TANH R119, R119 ;  /* 0x0000007700777308 */ /* 0x000e620000002400 */
[----:B0-----:R-:W-:Y:S02]  /*82a0*/  FSEL R118, R118, -INF , P4 ;  /* 0xff80000076767808 */ /* 0x001fe40002000000 */
[----:B------:R-:W-:-:S02]  /*82b0*/  FMNMX.FTZ R75, R117, R75, !PT ;  /* 0x0000004b754b7209 */ /* 0x000fc40007810000 */
[C---:B------:R-:W-:Y:S02]  /*82c0*/  ISETP.GT.AND P4, PT, R91.reuse, 0x41, PT ;  /* 0x000000415b00780c */ /* 0x040fe40003f84270 */
[----:B------:R-:W-:Y:S01]  /*82d0*/  FMNMX.FTZ R75, R118, R75, !PT ;  /* 0x0000004b764b7209 */ /* 0x000fe20007810000 */
[----:B------:R-:W0:Y:S01]  /*82e0*/  MUFU.TANH R109, R109 ;  /* 0x0000006d006d7308 */ /* 0x000e220000002400 */
[----:B--2---:R-:W-:Y:S01]  /*82f0*/  FSEL R106, R106, -INF , P3 ;  /* 0xff8000006a6a7808 */ /* 0x004fe20001800000 */
[----:B------:R-:W-:Y:S02]  /*8300*/  WARPGROUP.DEPBAR.LE gsb0, 0x0 ;  /* 0x00008000000079c5 */ /* 0x000fe40000010000 */
[----:B------:R-:W-:Y:S01]  /*8310*/  WARPGROUP.ARRIVE ;  /* 0x00000000000079c5 */ /* 0x000fe20000000000 */
[----:B------:R-:W-:Y:S02]  /*8320*/  ISETP.GT.AND P3, PT, R91, 0x48, PT ;  /* 0x000000485b00780c */ /* 0x000fe40003f64270 */
[----:B------:R-:W-:Y:S01]  /*8330*/  FMNMX.FTZ R78, R106, R75, !PT ;  /* 0x0000004b6a4e7209 */ /* 0x000fe20007810000 */
[----:B------:R-:W2:Y:S01]  /*8340*/  MUFU.TANH R110, R110 ;  /* 0x0000006e006e7308 */ /* 0x000ea20000002400 */
[----:B-1----:R-:W-:Y:S01]  /*8350*/  FSEL R119, R119, -INF , P4 ;  /* 0xff80000077777808 */ /* 0x002fe20002000000 */
[----:B------:R-:W-:Y:S01]  /*8360*/  HGMMA.64x96x16.F32 R24, gdesc[UR32].tnspB, R24, gsb0 ;  /* 0x41600000201879f0 */ /* 0x000fe20008000818 */
[----:B------:R-:W-:Y:S01]  /*8370*/  UIADD3 UR32, UR10, 0x480, URZ ;  /* 0x000004800a207890 */ /* 0x000fe2000fffe03f */
[----:B------:R-:W-:Y:S01]  /*8380*/  ISETP.GT.AND P4, PT, R91, 0x49, PT ;  /* 0x000000495b00780c */ /* 0x000fe20003f84270 */
[----:B------:R-:W-:Y:S01]  /*8390*/  UIADD3 UR34, UR11, 0xc0, URZ ;  /* 0x000000c00b227890 */ /* 0x000fe2000fffe03f */
[----:B------:R-:W-:Y:S01]  /*83a0*/  FMNMX.FTZ R78, R119, R78, !PT ;  /* 0x0000004e774e7209 */ /* 0x000fe20007810000 */
[----:B------:R-:W-:Y:S01]  /*83b0*/  UMOV UR33, 0xc0000010 ;  /* 0xc000001000217882 */ /* 0x000fe20000000000 */
[----:B------:R-:W-:Y:S01]  /*83c0*/  UMOV UR35, 0x80000020 ;  /* 0x8000002000237882 */ /* 0x000fe20000000000 */
[----:B------:R-:W1:Y:S01]  /*83d0*/  MUFU.TANH R111, R111 ;  /* 0x0000006f006f7308 */ /* 0x000e620000002400 */
[----:B0-----:R-:W-:-:S02]  /*83e0*/  FSEL R109, R109, -INF , P3 ;  /* 0xff8000006d6d7808 */ /* 0x001fc40001800000 */
[----:B------:R-:W-:Y:S02]  /*83f0*/  ISETP.GT.AND P3, PT, R91, 0x50, PT ;  /* 0x000000505b00780c */ /* 0x000fe40003f64270 */
[----:B------:R-:W-:-:S03]  /*8400*/  FMNMX.FTZ R75, R109, R78, !PT ;  /* 0x0000004e6d4b7209 */ /* 0x000fc60007810000 */
[----:B------:R-:W0:Y:S01]  /*8410*/  MUFU.TANH R99, R99 ;  /* 0x0000006300637308 */ /* 0x000e220000002400 */
[----:B--2---:R-:W-:Y:S02]  /*8420*/  FSEL R110, R110, -INF , P4 ;  /* 0xff8000006e6e7808 */ /* 0x004fe40002000000 */
[----:B------:R-:W-:Y:S02]  /*8430*/  ISETP.GT.AND P4, PT, R91, 0x59, PT ;  /* 0x000000595b00780c */ /* 0x000fe40003f84270 */
[----:B------:R-:W-:-:S03]  /*8440*/  FMNMX.FTZ R78, R110, R75, !PT ;  /* 0x0000004b6e4e7209 */ /* 0x000fc60007810000 */
[----:B------:R-:W2:Y:S01]  /*8450*/  MUFU.TANH R102, R102 ;  /* 0x0000006600667308 */ /* 0x000ea20000002400 */
[----:B-1----:R-:W-:Y:S02]  /*8460*/  FSEL R111, R111, -INF , P3 ;  /* 0xff8000006f6f7808 */ /* 0x002fe40001800000 */
[----:B------:R-:W-:Y:S02]  /*8470*/  ISETP.GT.AND P3, PT, R91, 0x60, PT ;  /* 0x000000605b00780c */ /* 0x000fe40003f64270 */
[----:B------:R-:W-:-:S03]  /*8480*/  FMNMX.FTZ R78, R111, R78, !PT ;  /* 0x0000004e6f4e7209 */ /* 0x000fc60007810000 */
[----:B------:R-:W1:Y:S01]  /*8490*/  MUFU.TANH R103, R103 ;  /* 0x0000006700677308 */ /* 0x000e620000002400 */
[----:B0-----:R-:W-:Y:S02]  /*84a0*/  FSEL R99, R99, -INF , P6 ;  /* 0xff80000063637808 */ /* 0x001fe40003000000 */
[----:B------:R-:W-:Y:S02]  /*84b0*/  ISETP.GT.AND P6, PT, R91, 0x61, PT ;  /* 0x000000615b00780c */ /* 0x000fe40003fc4270 */
[----:B------:R-:W-:Y:S02]  /*84c0*/  FMNMX.FTZ R75, R99, R78, !PT ;  /* 0x0000004e634b7209 */ /* 0x000fe40007810000 */
[----:B------:R-:W-:Y:S01]  /*84d0*/  FSEL R94, R94, -INF , P6 ;  /* 0xff8000005e5e7808 */ /* 0x000fe20003000000 */
[----:B------:R-:W0:Y:S01]  /*84e0*/  MUFU.TANH R134, R134 ;  /* 0x0000008600867308 */ /* 0x000e220000002400 */
[----:B--2---:R-:W-:Y:S02]  /*84f0*/  FSEL R102, R102, -INF , P5 ;  /* 0xff80000066667808 */ /* 0x004fe40002800000 */
[----:B------:R-:W-:-:S02]  /*8500*/  ISETP.GT.AND P5, PT, R91, 0x68, PT ;  /* 0x000000685b00780c */ /* 0x000fc40003fa4270 */
[----:B------:R-:W-:Y:S02]  /*8510*/  FMNMX.FTZ R78, R102, R75, !PT ;  /* 0x0000004b664e7209 */ /* 0x000fe40007810000 */
[----:B------:R-:W-:Y:S01]  /*8520*/  FSEL R82, R82, -INF , P5 ;  /* 0xff80000052527808 */ /* 0x000fe20002800000 */
[----:B------:R-:W2:Y:S01]  /*8530*/  MUFU.TANH R95, R95 ;  /* 0x0000005f005f7308 */ /* 0x000ea20000002400 */
[----:B-1----:R-:W-:Y:S02]  /*8540*/  FSEL R103, R103, -INF , P4 ;  /* 0xff80000067677808 */ /* 0x002fe40002000000 */
[----:B------:R-:W-:Y:S02]  /*8550*/  ISETP.GT.AND P4, PT, R91, 0x69, PT ;  /* 0x000000695b00780c */ /* 0x000fe40003f84270 */
[----:B------:R-:W-:Y:S02]  /*8560*/  FMNMX.FTZ R75, R103, R78, !PT ;  /* 0x0000004e674b7209 */ /* 0x000fe40007810000 */
[----:B------:R-:W-:Y:S01]  /*8570*/  ISETP.GT.AND P6, PT, R91, 0x71, PT ;  /* 0x000000715b00780c */ /* 0x000fe20003fc4270 */
[----:B------:R1:W3:Y:S01]  /*8580*/  MUFU.TANH R74, R86 ;  /* 0x00000056004a7308 */ /* 0x0002e20000002400 */
[----:B0-----:R-:W-:-:S02]  /*8590*/  FSEL R134, R134, -INF , P3 ;  /* 0xff80000086867808 */ /* 0x001fc40001800000 */
[C---:B------:R-:W-:Y:S02]  /*85a0*/  ISETP.GT.AND P3, PT, R91.reuse, 0x70, PT ;  /* 0x000000705b00780c */ /* 0x040fe40003f64270 */
[----:B------:R-:W-:Y:S02]  /*85b0*/  FMNMX.FTZ R75, R134, R75, !PT ;  /* 0x0000004b864b7209 */ /* 0x000fe40007810000 */
[----:B------:R-:W-:Y:S01]  /*85c0*/  ISETP.GT.AND P5, PT, R91, 0x78, PT ;  /* 0x000000785b00780c */ /* 0x000fe20003fa4270 */
[----:B------:R-:W0:Y:S01]  /*85d0*/  MUFU.TANH R135, R135 ;  /* 0x0000008700877308 */ /* 0x000e220000002400 */
[----:B-1----:R-:W-:Y:S02]  /*85e0*/  FSEL R86, R83, -INF , P4 ;  /* 0xff80000053567808 */ /* 0x002fe40002000000 */
[----:B------:R-:W-:Y:S02]  /*85f0*/  FMNMX.FTZ R83, R94, R75, !PT ;  /* 0x0000004b5e537209 */ /* 0x000fe40007810000 */
[----:B------:R-:W-:-:S02]  /*8600*/  ISETP.GT.AND P4, PT, R91, 0x79, PT ;  /* 0x000000795b00780c */ /* 0x000fc40003f84270 */
[----:B------:R-:W-:Y:S01]  /*8610*/  FMNMX.FTZ R83, R82, R83, !PT ;  /* 0x0000005352537209 */ /* 0x000fe20007810000 */
[----:B------:R-:W-:Y:S01]  /*8620*/  MUFU.TANH R137, R137 ;  /* 0x0000008900897308 */ /* 0x000fe20000002400 */
[----:B------:R-:W-:Y:S02]  /*8630*/  FSEL R78, R87, -INF , P6 ;  /* 0xff800000574e7808 */ /* 0x000fe40003000000 */
[----:B--2---:R-:W-:Y:S02]  /*8640*/  FSEL R75, R95, -INF , P3 ;  /* 0xff8000005f4b7808 */ /* 0x004fe40001800000 */
[----:B------:R-:W-:Y:S02]  /*8650*/  FMNMX.FTZ R87, R86, R83, !PT ;  /* 0x0000005356577209 */ /* 0x000fe40007810000 */
[----:B---3--:R-:W-:Y:S01]  /*8660*/  FSEL R74, R74, -INF , P5 ;  /* 0xff8000004a4a7808 */ /* 0x008fe20002800000 */
[----:B------:R-:W1:Y:S01]  /*8670*/  MUFU.TANH R138, R138 ;  /* 0x0000008a008a7308 */ /* 0x000e620000002400 */
[----:B0-----:R-:W-:-:S02]  /*8680*/  FSEL R83, R135, -INF , P4 ;  /* 0xff80000087537808 */ /* 0x001fc40002000000 */
[C---:B------:R-:W-:Y:S02]  /*8690*/  ISETP.GT.AND P3, PT, R91.reuse, 0x80, PT ;  /* 0x000000805b00780c */ /* 0x040fe40003f64270 */
[C---:B------:R-:W-:Y:S02]  /*86a0*/  ISETP.GT.AND P6, PT, R91.reuse, 0x81, PT ;  /* 0x000000815b00780c */ /* 0x040fe40003fc4270 */
[C---:B------:R-:W-:Y:S01]  /*86b0*/  ISETP.GT.AND P5, PT, R91.reuse, 0x88, PT ;  /* 0x000000885b00780c */ /* 0x040fe20003fa4270 */
[----:B------:R-:W0:Y:S01]  /*86c0*/  MUFU.TANH R136, R136 ;  /* 0x0000008800887308 */ /* 0x000e220000002400 */
[----:B------:R-:W-:Y:S02]  /*86d0*/  ISETP.GT.AND P4, PT, R91, 0x89, PT ;  /* 0x000000895b00780c */ /* 0x000fe40003f84270 */
[----:B------:R-:W-:Y:S01]  /*86e0*/  FMNMX.FTZ R91, R75, R87, !PT ;  /* 0x000000574b5b7209 */ /* 0x000fe20007810000 */
[----:B------:R-:W-:-:S03]  /*86f0*/  FMUL.FTZ R87, R79, UR5 ;  /* 0x000000054f577c20 */ /* 0x000fc60008410000 */
[----:B------:R-:W-:Y:S01]  /*8700*/  FMNMX.FTZ R91, R78, R91, !PT ;  /* 0x0000005b4e5b7209 */ /* 0x000fe20007810000 */
[----:B------:R-:W-:Y:S01]  /*8710*/  MUFU.TANH R7, R7 ;  /* 0x0000000700077308 */ /* 0x000fe20000002400 */
[----:B-1----:R-:W-:Y:S02]  /*8720*/  FSEL R95, R138, -INF , P6 ;  /* 0xff8000008a5f7808 */ /* 0x002fe40003000000 */
[----:B------:R-:W-:Y:S02]  /*8730*/  FMNMX.FTZ R140, R74, R91, !PT ;  /* 0x0000005b4a8c7209 */ /* 0x000fe40007810000 */
[----:B------:R-:W-:Y:S01]  /*8740*/  FSEL R91, R137, -INF , P3 ;  /* 0xff800000895b7808 */ /* 0x000fe20001800000 */
[----:B------:R-:W-:Y:S02]  /*8750*/  WARPGROUP.DEPBAR.LE gsb0, 0x0 ;  /* 0x00008000000079c5 */ /* 0x000fe40000010000 */
[----:B------:R-:W-:Y:S01]  /*8760*/  WARPGROUP.ARRIVE ;  /* 0x00000000000079c5 */ /* 0x000fe20000000000 */
[----:B------:R-:W1:Y:S01]  /*8770*/  MUFU.TANH R87, R87 ;  /* 0x0000005700577308 */ /* 0x000e620000002400 */
[----:B------:R-:W-:-:S02]  /*8780*/  FMNMX.FTZ R140, R83, R140, !PT ;  /* 0x0000008c538c7209 */ /* 0x000fc40007810000 */
[----:B0-----:R-:W-:Y:S02]  /*8790*/  FSEL R79, R136, -INF , P5 ;  /* 0xff800000884f7808 */ /* 0x001fe40002800000 */
[----:B------:R-:W-:Y:S01]  /*87a0*/  HGMMA.64x96x16.F32 R24, gdesc[UR32].tnspB, R24, gsb0 ;  /* 0x41600000201879f0 */ /* 0x000fe20008000818 */
[----:B------:R-:W-:Y:S01]  /*87b0*/  UIADD3 UR32, UR10, 0x600, URZ ;  /* 0x000006000a207890 */ /* 0x000fe2000fffe03f */
[----:B------:R-:W-:Y:S01]  /*87c0*/  FMNMX.FTZ R140, R91, R140, !PT ;  /* 0x0000008c5b8c7209 */ /* 0x000fe20007810000 */
[----:B------:R-:W-:Y:S01]  /*87d0*/  UIADD3 UR34, UR11, 0x100, URZ ;  /* 0x000001000b227890 */ /* 0x000fe2000fffe03f */
[----:B------:R-:W0:Y:S01]  /*87e0*/  MUFU.TANH R8, R8 ;  /* 0x0000000800087308 */ /* 0x000e220000002400 */
[----:B------:R-:W-:Y:S01]  /*87f0*/  UMOV UR33, 0xc0000010 ;  /* 0xc000001000217882 */ /* 0x000fe20000000000 */
[----:B------:R-:W-:Y:S01]  /*8800*/  UMOV UR35, 0x80000020 ;  /* 0x8000002000237882 */ /* 0x000fe20000000000 */
[----:B------:R-:W-:Y:S02]  /*8810*/  FMNMX.FTZ R140, R95, R140, !PT ;  /* 0x0000008c5f8c7209 */ /* 0x000fe40007810000 */
[----:B------:R-:W-:-:S02]  /*8820*/  ISETP.GT.AND P6, PT, R90, 0x1, PT ;  /* 0x000000015a00780c */ /* 0x000fc40003fc4270 */
[----:B------:R-:W-:Y:S01]  /*8830*/  FMNMX.FTZ R140, R79, R140, !PT ;  /* 0x0000008c4f8c7209 */ /* 0x000fe20007810000 */
[----:B------:R-:W2:Y:S01]  /*8840*/  MUFU.TANH R11, R11 ;  /* 0x0000000b000b7308 */ /* 0x000ea20000002400 */
[----:B-1----:R-:W-:Y:S02]  /*8850*/  FSEL R87, R87, -INF , P4 ;  /* 0xff80000057577808 */ /* 0x002fe40002000000 */
[C---:B------:R-:W-:Y:S02]  /*8860*/  ISETP.GT.AND P4, PT, R90.reuse, RZ, PT ;  /* 0x000000ff5a00720c */ /* 0x040fe40003f84270 */
[----:B------:R-:W-:Y:S02]  /*8870*/  FMNMX.FTZ R135, R87, R140, !PT ;  /* 0x0000008c57877209 */ /* 0x000fe40007810000 */
[----:B------:R-:W-:Y:S01]  /*8880*/  ISETP.GT.AND P5, PT, R90, 0x8, PT ;  /* 0x000000085a00780c */ /* 0x000fe20003fa4270 */
[----:B------:R-:W-:Y:S01]  /*8890*/  MUFU.TANH R12, R12 ;  /* 0x0000000c000c7308 */ /* 0x000fe20000002400 */
[----:B0-----:R-:W-:Y:S01]  /*88a0*/  FSEL R8, R8, -INF , P6 ;  /* 0xff80000008087808 */ /* 0x001fe20003000000 */
[----:B------:R-:W0:Y:S01]  /*88b0*/  SHFL.BFLY PT, R136, R135, 0x2, 0x1f ;  /* 0x0c401f0087887f89 */ /* 0x000e2200000e0000 */
[----:B------:R-:W-:-:S05]  /*88c0*/  ISETP.GT.AND P6, PT, R90, 0x10, PT ;  /* 0x000000105a00780c */ /* 0x000fca0003fc4270 */
[----:B------:R-:W1:Y:S01]  /*88d0*/  MUFU.TANH R14, R14 ;  /* 0x0000000e000e7308 */ /* 0x000e620000002400 */
[----:B--2---:R-:W-:Y:S02]  /*88e0*/  FSEL R11, R11, -INF , P5 ;  /* 0xff8000000b0b7808 */ /* 0x004fe40002800000 */
[----:B------:R-:W-:-:S05]  /*88f0*/  ISETP.GT.AND P5, PT, R90, 0x11, PT ;  /* 0x000000115a00780c */ /* 0x000fca0003fa4270 */
[----:B------:R-:W2:Y:S08]  /*8900*/  MUFU.TANH R20, R20 ;  /* 0x0000001400147308 */ /* 0x000eb00000002400 */
[----:B------:R-:W3:Y:S01]  /*8910*/  MUFU.TANH R130, R130 ;  /* 0x0000008200827308 */ /* 0x000ee20000002400 */
[----:B-1----:R-:W-:Y:S02]  /*8920*/  FSEL R14, R14, -INF , P6 ;  /* 0xff8000000e0e7808 */ /* 0x002fe40003000000 */
[----:B0-----:R-:W-:Y:S01]  /*8930*/  FMNMX.FTZ R136, R135, R136, !PT ;  /* 0x0000008887887209 */ /* 0x001fe20007810000 */
[----:B------:R-:W-:Y:S01]  /*8940*/  FMUL.FTZ R135, R72, UR5 ;  /* 0x0000000548877c20 */ /* 0x000fe20008410000 */
[----:B------:R-:W-:-:S03]  /*8950*/  ISETP.GT.AND P6, PT, R90, 0x19, PT ;  /* 0x000000195a00780c */ /* 0x000fc60003fc4270 */
[----:B------:R-:W0:Y:S01]  /*8960*/  SHFL.BFLY PT, R137, R136, 0x1, 0x1f ;  /* 0x0c201f0088897f89 */ /* 0x000e2200000e0000 */
[----:B------:R-:W1:Y:S08]  /*8970*/  MUFU.TANH R128, R128 ;  /* 0x0000008000807308 */ /* 0x000e700000002400 */
[----:B------:R-:W4:Y:S08]  /*8980*/  MUFU.TANH R120, R120 ;  /* 0x0000007800787308 */ /* 0x000f300000002400 */
[----:B------:R-:W5:Y:S01]  /*8990*/  MUFU.TANH R121, R121 ;  /* 0x0000007900797308 */ /* 0x000f620000002400 */
[----:B0-----:R-:W-:-:S07]  /*89a0*/  FMNMX.FTZ R72, R136, R137, !PT ;  /* 0x0000008988487209 */ /* 0x001fce0007810000 */
[----:B------:R-:W0:Y:S01]  /*89b0*/  MUFU.TANH R124, R124 ;  /* 0x0000007c007c7308 */ /* 0x000e220000002400 */
[C---:B------:R-:W-:Y:S01]  /*89c0*/  FSETP.NEU.FTZ.AND P3, PT, R72.reuse, -INF , PT ;  /* 0xff8000004800780b */ /* 0x040fe20003f7d000 */
[----:B------:R-:W-:-:S06]  /*89d0*/  FMUL.FTZ R136, R72, UR4 ;  /* 0x0000000448887c20 */ /* 0x000fcc0008410000 */
[----:B------:R-:W0:Y:S01]  /*89e0*/  MUFU.TANH R125, R125 ;  /* 0x0000007d007d7308 */ /* 0x000e220000002400 */
[----:B------:R-:W-:-:S05]  /*89f0*/  FSEL R136, R136, RZ, P3 ;  /* 0x000000ff88887208 */ /* 0x000fca0001800000 */
[--C-:B------:R-:W-:Y:S01]  /*8a00*/  FFMA.FTZ R137, R21, UR4, -R136.reuse ;  /* 0x0000000415897c23 */ /* 0x100fe20008010888 */
[----:B------:R-:W-:Y:S01]  /*8a10*/  FSEL R21, R7, -INF , P4 ;  /* 0xff80000007157808 */ /* 0x000fe20002000000 */
[--C-:B------:R-:W-:Y:S01]  /*8a20*/  FFMA.FTZ R139, R131, UR4, -R136.reuse ;  /* 0x00000004838b7c23 */ /* 0x100fe20008010888 */
[----:B------:R-:W-:Y:S01]  /*8a30*/  ISETP.GT.AND P4, PT, R90, 0x9, PT ;  /* 0x000000095a00780c */ /* 0x000fe20003f84270 */
[----:B------:R2:W-:Y:S01]  /*8a40*/  MUFU.EX2 R7, R137 ;  /* 0x0000008900077308 */ /* 0x0005e20000000800 */
[----:B------:R-:W-:Y:S01]  /*8a50*/  FMNMX.FTZ R131, R21, R4, !PT ;  /* 0x0000000415837209 */ /* 0x000fe20007810000 */
[--C-:B------:R-:W-:Y:S01]  /*8a60*/  FFMA.FTZ R138, R129, UR4, -R136.reuse ;  /* 0x00000004818a7c23 */ /* 0x100fe20008010888 */
[----:B------:R-:W-:Y:S01]  /*8a70*/  FSEL R98, R12, -INF , P4 ;  /* 0xff8000000c627808 */ /* 0x000fe20002000000 */
[--C-:B------:R-:W-:Y:S01]  /*8a80*/  FFMA.FTZ R132, R132, UR4, -R136.reuse ;  /* 0x0000000484847c23 */ /* 0x100fe20008010888 */
[----:B------:R-:W-:Y:S01]  /*8a90*/  FMNMX.FTZ R131, R8, R131, !PT ;  /* 0x0000008308837209 */ /* 0x000fe20007810000 */
[----:B------:R-:W-:Y:S01]  /*8aa0*/  FFMA.FTZ R133, R133, UR4, -R136 ;  /* 0x0000000485857c23 */ /* 0x000fe20008010888 */
[----:B------:R-:W-:-:S02]  /*8ab0*/  WARPGROUP.DEPBAR.LE gsb0, 0x0 ;  /* 0x00008000000079c5 */ /* 0x000fc40000010000 */
[----:B------:R-:W-:Y:S01]  /*8ac0*/  WARPGROUP.ARRIVE ;  /* 0x00000000000079c5 */ /* 0x000fe20000000000 */
[----:B--2---:R-:W-:Y:S01]  /*8ad0*/  FMNMX.FTZ R137, R11, R131, !PT ;  /* 0x000000830b897209 */ /* 0x004fe20007810000 */
[----:B------:R2:W-:Y:S01]  /*8ae0*/  MUFU.EX2 R12, R138 ;  /* 0x0000008a000c7308 */ /* 0x0005e20000000800 */
[----:B------:R-:W-:Y:S01]  /*8af0*/  ISETP.GT.AND P4, PT, R90, 0x18, PT ;  /* 0x000000185a00780c */ /* 0x000fe20003f84270 */
[--C-:B------:R-:W-:Y:S01]  /*8b00*/  FFMA.FTZ R140, R111, UR4, -R136.reuse ;  /* 0x000000046f8c7c23 */ /* 0x100fe20008010888 */
[----:B------:R-:W-:Y:S01]  /*8b10*/  FMNMX.FTZ R137, R98, R137, !PT ;  /* 0x0000008962897209 */ /* 0x000fe20007810000 */
[----:B------:R-:W-:Y:S01]  /*8b20*/  HGMMA.64x96x16.F32 R24, gdesc[UR32].tnspB, R24, gsb0 ;  /* 0x41600000201879f0 */ /* 0x000fe20008000818 */
[----:B------:R-:W-:Y:S01]  /*8b30*/  UIADD3 UR32, UR10, 0x780, URZ ;  /* 0x000007800a207890 */ /* 0x000fe2000fffe03f */
[----:B------:R-:W-:Y:S01]  /*8b40*/  FSEL R129, R20, -INF , P5 ;  /* 0xff80000014817808 */ /* 0x000fe20002800000 */
[----:B------:R-:W-:Y:S01]  /*8b50*/  UIADD3 UR34, UR11, 0x140, URZ ;  /* 0x000001400b227890 */ /* 0x000fe2000fffe03f */
[----:B---3--:R-:W-:Y:S01]  /*8b60*/  FSEL R131, R130, -INF , P6 ;  /* 0xff80000082837808 */ /* 0x008fe20003000000 */
[----:B------:R-:W-:Y:S01]  /*8b70*/  UMOV UR33, 0xc0000010 ;  /* 0xc000001000217882 */ /* 0x000fe20000000000 */
[----:B------:R-:W-:Y:S01]  /*8b80*/  UMOV UR35, 0x80000020 ;  /* 0x8000002000237882 */ /* 0x000fe20000000000 */
[----:B--2---:R-:W-:Y:S01]  /*8b90*/  FMNMX.FTZ R138, R14, R137, !PT ;  /* 0x000000890e8a7209 */ /* 0x004fe20007810000 */
[----:B------:R2:W-:Y:S01]  /*8ba0*/  MUFU.EX2 R130, R132 ;  /* 0x0000008400827308 */ /* 0x0005e20000000800 */
[----:B-1----:R-:W-:Y:S01]  /*8bb0*/  FSEL R128, R128, -INF , P4 ;  /* 0xff80000080807808 */ /* 0x002fe20002000000 */
[--C-:B------:R-:W-:Y:S01]  /*8bc0*/  FFMA.FTZ R137, R126, UR4, -R136.reuse ;  /* 0x000000047e897c23 */ /* 0x100fe20008010888 */
[C---:B------:R-:W-:Y:S01]  /*8bd0*/  ISETP.GT.AND P5, PT, R90.reuse, 0x20, PT ;  /* 0x000000205a00780c */ /* 0x040fe20003fa4270 */
[--C-:B------:R-:W-:Y:S01]  /*8be0*/  FFMA.FTZ R9, R9, UR4, -R136.reuse ;  /* 0x0000000409097c23 */ /* 0x100fe20008010888 */
[----:B------:R-:W-:Y:S01]  /*8bf0*/  ISETP.GT.AND P4, PT, R90, 0x21, PT ;  /* 0x000000215a00780c */ /* 0x000fe20003f84270 */
[--C-:B------:R-:W-:Y:S01]  /*8c00*/  FFMA.FTZ R10, R10, UR4, -R136.reuse ;  /* 0x000000040a0a7c23 */ /* 0x100fe20008010888 */
[----:B----4-:R-:W-:Y:S01]  /*8c10*/  FSEL R120, R120, -INF , P5 ;  /* 0xff80000078787808 */ /* 0x010fe20002800000 */
[----:B------:R-:W1:Y:S01]  /*8c20*/  MUFU.TANH R112, R112 ;  /* 0x0000007000707308 */ /* 0x000e620000002400 */
[----:B--2---:R-:W-:Y:S01]  /*8c30*/  FMNMX.FTZ R132, R129, R138, !PT ;  /* 0x0000008a81847209 */ /* 0x004fe20007810000 */
[--C-:B------:R-:W-:Y:S01]  /*8c40*/  FFMA.FTZ R13, R13, UR4, -R136.reuse ;  /* 0x000000040d0d7c23 */ /* 0x100fe20008010888 */
[----:B------:R-:W-:Y:S01]  /*8c50*/  ISETP.GT.AND P6, PT, R90, 0x28, PT ;  /* 0x000000285a00780c */ /* 0x000fe20003fc4270 */
[--C-:B------:R-:W-:Y:S01]  /*8c60*/  FFMA.FTZ R15, R15, UR4, -R136.reuse ;  /* 0x000000040f0f7c23 */ /* 0x100fe20008010888 */
[----:B------:R-:W-:Y:S01]  /*8c70*/  FMNMX.FTZ R132, R128, R132, !PT ;  /* 0x0000008480847209 */ /* 0x000fe20007810000 */
[--C-:B------:R-:W-:Y:S01]  /*8c80*/  FFMA.FTZ R122, R122, UR4, -R136.reuse ;  /* 0x000000047a7a7c23 */ /* 0x100fe20008010888 */
[----:B-----5:R-:W-:Y:S01]  /*8c90*/  FSEL R121, R121, -INF , P4 ;  /* 0xff80000079797808 */ /* 0x020fe20002000000 */
[----:B------:R-:W2:Y:S01]  /*8ca0*/  MUFU.TANH R113, R113 ;  /* 0x0000007100717308 */ /* 0x000ea20000002400 */
[----:B------:R-:W-:Y:S01]  /*8cb0*/  FMNMX.FTZ R132, R131, R132, !PT ;  /* 0x0000008483847209 */ /* 0x000fe20007810000 */
[--C-:B------:R-:W-:Y:S01]  /*8cc0*/  FFMA.FTZ R123, R123, UR4, -R136.reuse ;  /* 0x000000047b7b7c23 */ /* 0x100fe20008010888 */
[----:B------:R-:W-:Y:S01]  /*8cd0*/  ISETP.GT.AND P5, PT, R90, 0x29, PT ;  /* 0x000000295a00780c */ /* 0x000fe20003fa4270 */
[--C-:B------:R-:W-:Y:S01]  /*8ce0*/  FFMA.FTZ R94, R94, UR4, -R136.reuse ;  /* 0x000000045e5e7c23 */ /* 0x100fe20008010888 */
[----:B------:R-:W-:Y:S01]  /*8cf0*/  FMNMX.FTZ R132, R120, R132, !PT ;  /* 0x0000008478847209 */ /* 0x000fe20007810000 */
[--C-:B------:R-:W-:Y:S01]  /*8d00*/  FFMA.FTZ R82, R82, UR4, -R136.reuse ;  /* 0x0000000452527c23 */ /* 0x100fe20008010888 */
[----:B0-----:R-:W-:Y:S01]  /*8d10*/  FSEL R124, R124, -INF , P6 ;  /* 0xff8000007c7c7808 */ /* 0x001fe20003000000 */
[----:B------:R-:W0:Y:S01]  /*8d20*/  MUFU.TANH R115, R115 ;  /* 0x0000007300737308 */ /* 0x000e220000002400 */
[----:B------:R-:W-:Y:S01]  /*8d30*/  FMNMX.FTZ R132, R121, R132, !PT ;  /* 0x0000008479847209 */ /* 0x000fe20007810000 */
[--C-:B------:R-:W-:Y:S01]  /*8d40*/  FFMA.FTZ R86, R86, UR4, -R136.reuse ;  /* 0x0000000456567c23 */ /* 0x100fe20008010888 */
[----:B------:R-:W-:Y:S01]  /*8d50*/  ISETP.GT.AND P4, PT, R90, 0x30, PT ;  /* 0x000000305a00780c */ /* 0x000fe20003f84270 */
[--C-:B------:R-:W-:Y:S01]  /*8d60*/  FFMA.FTZ R75, R75, UR4, -R136.reuse ;  /* 0x000000044b4b7c23 */ /* 0x100fe20008010888 */
[----:B------:R-:W-:Y:S01]  /*8d70*/  FSEL R125, R125, -INF , P5 ;  /* 0xff8000007d7d7808 */ /* 0x000fe20002800000 */
[--C-:B------:R-:W-:Y:S01]  /*8d80*/  FFMA.FTZ R83, R83, UR4, -R136.reuse ;  /* 0x0000000453537c23 */ /* 0x100fe20008010888 */
[----:B------:R-:W-:Y:S01]  /*8d90*/  FMNMX.FTZ R132, R124, R132, !PT ;  /* 0x000000847c847209 */ /* 0x000fe20007810000 */
[----:B------:R-:W-:Y:S01]  /*8da0*/  MUFU.TANH R104, R104 ;  /* 0x0000006800687308 */ /* 0x000fe20000002400 */
[----:B------:R-:W-:Y:S01]  /*8db0*/  ISETP.GT.AND P6, PT, R90, 0x31, PT ;  /* 0x000000315a00780c */ /* 0x000fe20003fc4270 */
[--C-:B------:R-:W-:Y:S01]  /*8dc0*/  FFMA.FTZ R91, R91, UR4, -R136.reuse ;  /* 0x000000045b5b7c23 */ /* 0x100fe20008010888 */
[----:B-1----:R-:W-:Y:S01]  /*8dd0*/  FSEL R126, R112, -INF , P4 ;  /* 0xff800000707e7808 */ /* 0x002fe20002000000 */
[--C-:B------:R-:W-:Y:S01]  /*8de0*/  FFMA.FTZ R95, R95, UR4, -R136.reuse ;  /* 0x000000045f5f7c23 */ /* 0x100fe20008010888 */
[----:B------:R-:W-:Y:S01]  /*8df0*/  FMNMX.FTZ R132, R125, R132, !PT ;  /* 0x000000847d847209 */ /* 0x000fe20007810000 */
[----:B------:R-:W-:Y:S01]  /*8e00*/  FFMA.FTZ R87, R87, UR4, -R136 ;  /* 0x0000000457577c23 */ /* 0x000fe20008010888 */
[----:B------:R-:W-:Y:S01]  /*8e10*/  ISETP.GT.AND P5, PT, R90, 0x38, PT ;  /* 0x000000385a00780c */ /* 0x000fe20003fa4270 */
[----:B------:R-:W1:Y:S01]  /*8e20*/  MUFU.TANH R116, R116 ;  /* 0x0000007400747308 */ /* 0x000e620000002400 */
[----:B--2---:R-:W-:-:S02]  /*8e30*/  FSEL R113, R113, -INF , P6 ;  /* 0xff80000071717808 */ /* 0x004fc40003000000 */
[----:B------:R-:W-:Y:S02]  /*8e40*/  FMNMX.FTZ R132, R126, R132, !PT ;  /* 0x000000847e847209 */ /* 0x000fe40007810000 */
[C---:B------:R-:W-:Y:S02]  /*8e50*/  ISETP.GT.AND P6, PT, R90.reuse, 0x40, PT ;  /* 0x000000405a00780c */ /* 0x040fe40003fc4270 */
[----:B------:R-:W-:Y:S01]  /*8e60*/  ISETP.GT.AND P4, PT, R90, 0x39, PT ;  /* 0x000000395a00780c */ /* 0x000fe20003f84270 */
[----:B------:R2:W-:Y:S01]  /*8e70*/  MUFU.EX2 R112, R137 ;  /* 0x0000008900707308 */ /* 0x0005e20000000800 */
[----:B------:R-:W-:-:S07]  /*8e80*/  FMNMX.FTZ R132, R113, R132, !PT ;  /* 0x0000008471847209 */ /* 0x000fce0007810000 */
[----:B------:R-:W3:Y:S01]  /*8e90*/  MUFU.TANH R105, R105 ;  /* 0x0000006900697308 */ /* 0x000ee20000002400 */
[----:B--2---:R-:W-:Y:S01]  /*8ea0*/  FFMA.FTZ R137, R127, UR4, -R136 ;  /* 0x000000047f897c23 */ /* 0x004fe20008010888 */
[----:B0-----:R-:W-:Y:S02]  /*8eb0*/  FSEL R127, R115, -INF , P5 ;  /* 0xff800000737f7808 */ /* 0x001fe40002800000 */
[----:B-1----:R-:W-:Y:S02]  /*8ec0*/  FSEL R116, R116, -INF , P4 ;  /* 0xff80000074747808 */ /* 0x002fe40002000000 */
[C---:B------:R-:W-:Y:S02]  /*8ed0*/  ISETP.GT.AND P5, PT, R90.reuse, 0x41, PT ;  /* 0x000000415a00780c */ /* 0x040fe40003fa4270 */
[----:B------:R0:W-:Y:S01]  /*8ee0*/  MUFU.EX2 R115, R137 ;  /* 0x0000008900737308 */ /* 0x0001e20000000800 */
[----:B------:R-:W-:-:S07]  /*8ef0*/  ISETP.GT.AND P4, PT, R90, 0x48, PT ;  /* 0x000000485a00780c */ /* 0x000fce0003f84270 */
[----:B------:R-:W1:Y:S01]  /*8f00*/  MUFU.TANH R107, R107 ;  /* 0x0000006b006b7308 */ /* 0x000e620000002400 */
[----:B0-----:R-:W-:Y:S01]  /*8f10*/  FFMA.FTZ R137, R114, UR4, -R136 ;  /* 0x0000000472897c23 */ /* 0x001fe20008010888 */
[----:B------:R-:W-:Y:S02]  /*8f20*/  FSEL R114, R104, -INF , P6 ;  /* 0xff80000068727808 */ /* 0x000fe40003000000 */
[----:B---3--:R-:W-:Y:S02]  /*8f30*/  FSEL R105, R105, -INF , P5 ;  /* 0xff80000069697808 */ /* 0x008fe40002800000 */
[C---:B------:R-:W-:Y:S02]  /*8f40*/  ISETP.GT.AND P6, PT, R90.reuse, 0x49, PT ;  /* 0x000000495a00780c */ /* 0x040fe40003fc4270 */
[----:B------:R-:W0:Y:S01]  /*8f50*/  MUFU.TANH R108, R108 ;  /* 0x0000006c006c7308 */ /* 0x000e220000002400 */
[----:B------:R-:W-:-:S07]  /*8f60*/  ISETP.GT.AND P5, PT, R90, 0x50, PT ;  /* 0x000000505a00780c */ /* 0x000fce0003fa4270 */
[----:B------:R2:W-:Y:S01]  /*8f70*/  MUFU.EX2 R104, R137 ;  /* 0x0000008900687308 */ /* 0x0005e20000000800 */
[----:B------:R-:W-:Y:S02]  /*8f80*/  WARPGROUP.DEPBAR.LE gsb0, 0x0 ;  /* 0x00008000000079c5 */ /* 0x000fe40000010000 */
[----:B------:R-:W-:Y:S01]  /*8f90*/  WARPGROUP.ARRIVE ;  /* 0x00000000000079c5 */ /* 0x000fe20000000000 */
[----:B--2---:R-:W-:-:S04]  /*8fa0*/  FMNMX.FTZ R137, R127, R132, !PT ;  /* 0x000000847f897209 */ /* 0x004fc80007810000 */
[----:B------:R-:W-:Y:S01]  /*8fb0*/  MUFU.TANH R96, R96 ;  /* 0x0000006000607308 */ /* 0x000fe20000002400 */
[----:B-1----:R-:W-:Y:S02]  /*8fc0*/  FSEL R132, R107, -INF , P4 ;  /* 0xff8000006b847808 */ /* 0x002fe40002000000 */
[----:B------:R-:W-:Y:S01]  /*8fd0*/  FMNMX.FTZ R137, R116, R137, !PT ;  /* 0x0000008974897209 */ /* 0x000fe20007810000 */
[----:B------:R-:W-:Y:S01]  /*8fe0*/  HGMMA.64x96x16.F32 R24, gdesc[UR32].tnspB, R24, gsb0 ;  /* 0x41600000201879f0 */ /* 0x000fe20008000818 */
[----:B------:R-:W-:Y:S01]  /*8ff0*/  UIADD3 UR32, UR10, 0xa80, URZ ;  /* 0x00000a800a207890 */ /* 0x000fe2000fffe03f */
[----:B0-----:R-:W-:Y:S01]  /*9000*/  FSEL R108, R108, -INF , P6 ;  /* 0xff8000006c6c7808 */ /* 0x001fe20003000000 */
[----:B------:R-:W-:Y:S01]  /*9010*/  UIADD3 UR34, UR11, 0x1c0, URZ ;  /* 0x000001c00b227890 */ /* 0x000fe2000fffe03f */
[----:B------:R-:W-:Y:S01]  /*9020*/  MUFU.TANH R97, R97 ;  /* 0x0000006100617308 */ /* 0x000fe20000002400 */
[----:B------:R-:W-:Y:S01]  /*9030*/  UMOV UR33, 0xc0000010 ;  /* 0xc000001000217882 */ /* 0x000fe20000000000 */
[----:B------:R-:W-:Y:S01]  /*9040*/  UMOV UR35, 0x80000020 ;  /* 0x8000002000237882 */ /* 0x000fe20000000000 */
[----:B------:R-:W-:-:S02]  /*9050*/  FMNMX.FTZ R137, R114, R137, !PT ;  /* 0x0000008972897209 */ /* 0x000fc40007810000 */
[C---:B------:R-:W-:Y:S02]  /*9060*/  ISETP.GT.AND P4, PT, R90.reuse, 0x51, PT ;  /* 0x000000515a00780c */ /* 0x040fe40003f84270 */
[----:B------:R-:W-:Y:S01]  /*9070*/  FMNMX.FTZ R137, R105, R137, !PT ;  /* 0x0000008969897209 */ /* 0x000fe20007810000 */
[----:B------:R-:W0:Y:S01]  /*9080*/  MUFU.TANH R100, R100 ;  /* 0x0000006400647308 */ /* 0x000e220000002400 */
[----:B------:R-:W-:Y:S02]  /*9090*/  ISETP.GT.AND P6, PT, R90, 0x58, PT ;  /* 0x000000585a00780c */ /* 0x000fe40003fc4270 */
[----:B------:R-:W-:-:S04]  /*90a0*/  FMNMX.FTZ R137, R132, R137, !PT ;  /* 0x0000008984897209 */ /* 0x000fc80007810000 */
[----:B------:R-:W-:Y:S01]  /*90b0*/  FMNMX.FTZ R137, R108, R137, !PT ;  /* 0x000000896c897209 */ /* 0x000fe20007810000 */
[----:B------:R-:W1:Y:S08]  /*90c0*/  MUFU.TANH R101, R101 ;  /* 0x0000006500657308 */ /* 0x000e700000002400 */
[----:B------:R2:W-:Y:S01]  /*90d0*/  MUFU.EX2 R107, R133 ;  /* 0x00000085006b7308 */ /* 0x0005e20000000800 */
[----:B0-----:R-:W-:-:S02]  /*90e0*/  FSEL R100, R100, -INF , P6 ;  /* 0xff80000064647808 */ /* 0x001fc40003000000 */
[----:B------:R-:W-:-:S05]  /*90f0*/  ISETP.GT.AND P6, PT, R90, 0x61, PT ;  /* 0x000000615a00780c */ /* 0x000fca0003fc4270 */
[----:B------:R-:W0:Y:S01]  /*9100*/  MUFU.TANH R88, R88 ;  /* 0x0000005800587308 */ /* 0x000e220000002400 */
[----:B--2---:R-:W-:Y:S01]  /*9110*/  FFMA.FTZ R133, R117, UR4, -R136 ;  /* 0x0000000475857c23 */ /* 0x004fe20008010888 */
[----:B------:R-:W-:Y:S02]  /*9120*/  FSEL R117, R96, -INF , P5 ;  /* 0xff80000060757808 */ /* 0x000fe40002800000 */
[C---:B------:R-:W-:Y:S02]  /*9130*/  ISETP.GT.AND P5, PT, R90.reuse, 0x59, PT ;  /* 0x000000595a00780c */ /* 0x040fe40003fa4270 */
[----:B------:R-:W-:Y:S02]  /*9140*/  FMNMX.FTZ R137, R117, R137, !PT ;  /* 0x0000008975897209 */ /* 0x000fe40007810000 */
[----:B------:R-:W-:Y:S01]  /*9150*/  MUFU.TANH R89, R89 ;  /* 0x0000005900597308 */ /* 0x000fe20000002400 */
[----:B-1----:R-:W-:Y:S02]  /*9160*/  FSEL R101, R101, -INF , P5 ;  /* 0xff80000065657808 */ /* 0x002fe40002800000 */
[----:B------:R-:W-:-:S05]  /*9170*/  ISETP.GT.AND P5, PT, R90, 0x68, PT ;  /* 0x000000685a00780c */ /* 0x000fca0003fa4270 */
[----:B------:R1:W-:Y:S08]  /*9180*/  MUFU.EX2 R96, R133 ;  /* 0x0000008500607308 */ /* 0x0003f00000000800 */
[----:B------:R-:W2:Y:S01]  /*9190*/  MUFU.TANH R92, R92 ;  /* 0x0000005c005c7308 */ /* 0x000ea20000002400 */
[----:B-1----:R-:W-:Y:S01]  /*91a0*/  FSEL R133, R97, -INF , P4 ;  /* 0xff80000061857808 */ /* 0x002fe20002000000 */
[--C-:B------:R-:W-:Y:S01]  /*91b0*/  FFMA.FTZ R97, R118, UR4, -R136.reuse ;  /* 0x0000000476617c23 */ /* 0x100fe20008010888 */
[----:B------:R-:W-:Y:S01]  /*91c0*/  ISETP.GT.AND P4, PT, R90, 0x60, PT ;  /* 0x000000605a00780c */ /* 0x000fe20003f84270 */
[----:B------:R-:W-:Y:S01]  /*91d0*/  FFMA.FTZ R118, R106, UR4, -R136 ;  /* 0x000000046a767c23 */ /* 0x000fe20008010888 */
[----:B------:R-:W-:-:S02]  /*91e0*/  FMNMX.FTZ R137, R133, R137, !PT ;  /* 0x0000008985897209 */ /* 0x000fc40007810000 */
[----:B0-----:R-:W-:Y:S01]  /*91f0*/  FSEL R106, R88, -INF , P4 ;  /* 0xff800000586a7808 */ /* 0x001fe20002000000 */
[----:B------:R-:W0:Y:S01]  /*9200*/  MUFU.TANH R93, R93 ;  /* 0x0000005d005d7308 */ /* 0x000e220000002400 */
[----:B------:R-:W-:Y:S02]  /*9210*/  FMNMX.FTZ R137, R100, R137, !PT ;  /* 0x0000008964897209 */ /* 0x000fe40007810000 */
[----:B------:R-:W-:Y:S02]  /*9220*/  ISETP.GT.AND P4, PT, R90, 0x69, PT ;  /* 0x000000695a00780c */ /* 0x000fe40003f84270 */
[----:B------:R-:W-:-:S03]  /*9230*/  FMNMX.FTZ R137, R101, R137, !PT ;  /* 0x0000008965897209 */ /* 0x000fc60007810000 */
[----:B------:R-:W1:Y:S01]  /*9240*/  MUFU.TANH R80, R80 ;  /* 0x0000005000507308 */ /* 0x000e620000002400 */
[----:B------:R-:W-:Y:S02]  /*9250*/  FMNMX.FTZ R137, R106, R137, !PT ;  /* 0x000000896a897209 */ /* 0x000fe40007810000 */
[----:B--2---:R-:W-:Y:S02]  /*9260*/  FSEL R92, R92, -INF , P5 ;  /* 0xff8000005c5c7808 */ /* 0x004fe40002800000 */
[----:B------:R-:W-:-:S03]  /*9270*/  ISETP.GT.AND P5, PT, R90, 0x71, PT ;  /* 0x000000715a00780c */ /* 0x000fc60003fa4270 */
[----:B------:R-:W-:Y:S01]  /*9280*/  MUFU.TANH R81, R81 ;  /* 0x0000005100517308 */ /* 0x000fe20000002400 */
[----:B0-----:R-:W-:Y:S02]  /*9290*/  FSEL R93, R93, -INF , P4 ;  /* 0xff8000005d5d7808 */ /* 0x001fe40002000000 */
[----:B------:R-:W-:-:S05]  /*92a0*/  ISETP.GT.AND P4, PT, R90, 0x78, PT ;  /* 0x000000785a00780c */ /* 0x000fca0003f84270 */
[----:B------:R0:W-:Y:S08]  /*92b0*/  MUFU.EX2 R88, R118 ;  /* 0x0000007600587308 */ /* 0x0001f00000000800 */
[----:B------:R-:W2:Y:S01]  /*92c0*/  MUFU.TANH R84, R84 ;  /* 0x0000005400547308 */ /* 0x000ea20000002400 */
[----:B0-----:R-:W-:Y:S01]  /*92d0*/  FSEL R118, R89, -INF , P6 ;  /* 0xff80000059767808 */ /* 0x001fe20003000000 */
[----:B------:R-:W-:-:S02]  /*92e0*/  WARPGROUP.DEPBAR.LE gsb0, 0x0 ;  /* 0x00008000000079c5 */ /* 0x000fc40000010000 */
[----:B------:R-:W-:Y:S01]  /*92f0*/  WARPGROUP.ARRIVE ;  /* 0x00000000000079c5 */ /* 0x000fe20000000000 */
[----:B------:R-:W-:Y:S01]  /*9300*/  FMNMX.FTZ R137, R118, R137, !PT ;  /* 0x0000008976897209 */ /* 0x000fe20007810000 */
[--C-:B------:R-:W-:Y:S01]  /*9310*/  FFMA.FTZ R89, R119, UR4, -R136.reuse ;  /* 0x0000000477597c23 */ /* 0x100fe20008010888 */
[----:B------:R-:W-:Y:S01]  /*9320*/  ISETP.GT.AND P6, PT, R90, 0x70, PT ;  /* 0x000000705a00780c */ /* 0x000fe20003fc4270 */
[----:B------:R-:W0:Y:S01]  /*9330*/  MUFU.TANH R85, R85 ;  /* 0x0000005500557308 */ /* 0x000e220000002400 */
[----:B------:R-:W-:Y:S01]  /*9340*/  FMNMX.FTZ R138, R92, R137, !PT ;  /* 0x000000895c8a7209 */ /* 0x000fe20007810000 */
[----:B------:R-:W-:Y:S01]  /*9350*/  HGMMA.64x96x16.F32 R24, gdesc[UR40].tnspB, R24, gsb0 ;  /* 0x41600000281879f0 */ /* 0x000fe20008000818 */
[----:B------:R-:W-:Y:S01]  /*9360*/  FFMA.FTZ R119, R109, UR4, -R136 ;  /* 0x000000046d777c23 */ /* 0x000fe20008010888 */
[----:B-1----:R-:W-:Y:S02]  /*9370*/  FSEL R109, R80, -INF , P6 ;  /* 0xff800000506d7808 */ /* 0x002fe40003000000 */
[----:B------:R-:W-:-:S02]  /*9380*/  FMNMX.FTZ R138, R93, R138, !PT ;  /* 0x0000008a5d8a7209 */ /* 0x000fc40007810000 */
[----:B------:R-:W1:Y:S01]  /*9390*/  MUFU.TANH R135, R135 ;  /* 0x0000008700877308 */ /* 0x000e620000002400 */
[----:B------:R-:W-:Y:S02]  /*93a0*/  ISETP.GT.AND P6, PT, R90, 0x79, PT ;  /* 0x000000795a00780c */ /* 0x000fe40003fc4270 */
[----:B--2---:R-:W-:Y:S02]  /*93b0*/  FSEL R111, R84, -INF , P4 ;  /* 0xff800000546f7808 */ /* 0x004fe40002000000 */
[----:B------:R-:W-:-:S03]  /*93c0*/  ISETP.GT.AND P4, PT, R90, 0x81, PT ;  /* 0x000000815a00780c */ /* 0x000fc60003f84270 */
[----:B------:R2:W-:Y:S01]  /*93d0*/  MUFU.EX2 R20, R139 ;  /* 0x0000008b00147308 */ /* 0x0005e20000000800 */
[----:B0-----:R-:W-:Y:S01]  /*93e0*/  FSEL R137, R85, -INF , P6 ;  /* 0xff80000055897808 */ /* 0x001fe20003000000 */
[----:B------:R-:W-:Y:S01]  /*93f0*/  FFMA.FTZ R85, R99, UR4, -R136 ;  /* 0x0000000463557c23 */ /* 0x000fe20008010888 */
[----:B------:R-:W-:-:S05]  /*9400*/  ISETP.GT.AND P6, PT, R90, 0x88, PT ;  /* 0x000000885a00780c */ /* 0x000fca0003fc4270 */
[----:B------:R-:W0:Y:S01]  /*9410*/  MUFU.TANH R73, R73 ;  /* 0x0000004900497308 */ /* 0x000e220000002400 */
[----:B--2---:R-:W-:Y:S01]  /*9420*/  FFMA.FTZ R139, R110, UR4, -R136 ;  /* 0x000000046e8b7c23 */ /* 0x004fe20008010888 */
[----:B------:R-:W-:Y:S02]  /*9430*/  FSEL R110, R81, -INF , P5 ;  /* 0xff800000516e7808 */ /* 0x000fe40002800000 */
[----:B------:R-:W-:-:S04]  /*9440*/  ISETP.GT.AND P5, PT, R90, 0x80, PT ;  /* 0x000000805a00780c */ /* 0x000fc80003fa4270 */
[----:B------:R2:W-:Y:S01]  /*9450*/  MUFU.EX2 R80, R119 ;  /* 0x0000007700507308 */ /* 0x0005e20000000800 */
[----:B-1----:R-:W-:Y:S02]  /*9460*/  FSEL R135, R135, -INF , P5 ;  /* 0xff80000087877808 */ /* 0x002fe40002800000 */
[----:B------:R-:W-:-:S05]  /*9470*/  ISETP.GT.AND P5, PT, R90, 0x89, PT ;  /* 0x000000895a00780c */ /* 0x000fca0003fa4270 */
[----:B------:R-:W1:Y:S01]  /*9480*/  MUFU.TANH R76, R76 ;  /* 0x0000004c004c7308 */ /* 0x000e620000002400 */
[----:B--2---:R-:W-:Y:S02]  /*9490*/  FMNMX.FTZ R119, R109, R138, !PT ;  /* 0x0000008a6d777209 */ /* 0x004fe40007810000 */
[----:B0-----:R-:W-:Y:S01]  /*94a0*/  FSEL R138, R73, -INF , P4 ;  /* 0xff800000498a7808 */ /* 0x001fe20002000000 */
[----:B------:R-:W-:Y:S01]  /*94b0*/  FFMA.FTZ R73, R102, UR4, -R136 ;  /* 0x0000000466497c23 */ /* 0x000fe20008010888 */
[----:B------:R-:W-:Y:S02]  /*94c0*/  FMNMX.FTZ R119, R110, R119, !PT ;  /* 0x000000776e777209 */ /* 0x000fe40007810000 */
[----:B------:R-:W-:Y:S01]  /*94d0*/  ISETP.GE.U32.AND P4, PT, R142, 0x180, PT ;  /* 0x000001808e00780c */ /* 0x000fe20003f86070 */
[----:B------:R-:W0:Y:S01]  /*94e0*/  MUFU.TANH R77, R77 ;  /* 0x0000004d004d7308 */ /* 0x000e220000002400 */
[----:B------:R-:W-:-:S04]  /*94f0*/  FMNMX.FTZ R119, R111, R119, !PT ;  /* 0x000000776f777209 */ /* 0x000fc80007810000 */
[----:B------:R-:W-:-:S03]  /*9500*/  FMNMX.FTZ R90, R137, R119, !PT ;  /* 0x00000077895a7209 */ /* 0x000fc60007810000 */
[----:B------:R-:W-:Y:S01]  /*9510*/  MUFU.EX2 R81, R139 ;  /* 0x0000008b00517308 */ /* 0x000fe20000000800 */
[----:B------:R-:W-:Y:S01]  /*9520*/  FMNMX.FTZ R99, R135, R90, !PT ;  /* 0x0000005a87637209 */ /* 0x000fe20007810000 */
[----:B------:R-:W-:Y:S01]  /*9530*/  FFMA.FTZ R90, R103, UR4, -R136 ;  /* 0x00000004675a7c23 */ /* 0x000fe20008010888 */
[----:B-1----:R-:W-:Y:S02]  /*9540*/  FSEL R76, R76, -INF , P6 ;  /* 0xff8000004c4c7808 */ /* 0x002fe40003000000 */
[----:B------:R-:W-:-:S03]  /*9550*/  FMNMX.FTZ R99, R138, R99, !PT ;  /* 0x000000638a637209 */ /* 0x000fc60007810000 */
[----:B------:R-:W-:Y:S01]  /*9560*/  MUFU.EX2 R9, R9 ;  /* 0x0000000900097308 */ /* 0x000fe20000000800 */
[----:B0-----:R-:W-:Y:S02]  /*9570*/  FSEL R77, R77, -INF , P5 ;  /* 0xff8000004d4d7808 */ /* 0x001fe40002800000 */
[----:B------:R-:W-:Y:S01]  /*9580*/  FMNMX.FTZ R102, R76, R99, !PT ;  /* 0x000000634c667209 */ /* 0x000fe20007810000 */
[--C-:B------:R-:W-:Y:S01]  /*9590*/  FFMA.FTZ R99, R134, UR4, -R136.reuse ;  /* 0x0000000486637c23 */ /* 0x100fe20008010888 */
[--C-:B------:R-:W-:Y:S02]  /*95a0*/  FFMA.FTZ R134, R78, UR4, -R136.reuse ;  /* 0x000000044e867c23 */ /* 0x100fe40008010888 */
[----:B------:R-:W-:Y:S01]  /*95b0*/  FMNMX.FTZ R102, R77, R102, !PT ;  /* 0x000000664d667209 */ /* 0x000fe20007810000 */
[----:B------:R-:W-:Y:S04]  /*95c0*/  MUFU.EX2 R10, R10 ;  /* 0x0000000a000a7308 */ /* 0x000fe80000000800 */
[----:B------:R-:W0:Y:S04]  /*95d0*/  SHFL.BFLY PT, R103, R102, 0x2, 0x1f ;  /* 0x0c401f0066677f89 */ /* 0x000e2800000e0000 */
[----:B------:R-:W-:Y:S08]  /*95e0*/  MUFU.EX2 R13, R13 ;  /* 0x0000000d000d7308 */ /* 0x000ff00000000800 */
[----:B------:R-:W-:Y:S08]  /*95f0*/  MUFU.EX2 R15, R15 ;  /* 0x0000000f000f7308 */ /* 0x000ff00000000800 */
[----:B------:R-:W-:Y:S01]  /*9600*/  MUFU.EX2 R84, R140 ;  /* 0x0000008c00547308 */ /* 0x000fe20000000800 */
[----:B0-----:R-:W-:Y:S01]  /*9610*/  FMNMX.FTZ R119, R102, R103, !PT ;  /* 0x0000006766777209 */ /* 0x001fe20007810000 */
[----:B------:R-:W-:Y:S01]  /*9620*/  FFMA.FTZ R103, R74, UR4, -R136 ;  /* 0x000000044a677c23 */ /* 0x000fe20008010888 */
[----:B------:R-:W-:-:S02]  /*9630*/  WARPGROUP.DEPBAR.LE gsb0, 0x0 ;  /* 0x00008000000079c5 */ /* 0x000fc40000010000 */
[----:B------:R-:W-:Y:S01]  /*9640*/  WARPGROUP.ARRIVE ;  /* 0x00000000000079c5 */ /* 0x000fe20000000000 */
[----:B------:R-:W0:Y:S02]  /*9650*/  SHFL.BFLY PT, R78, R119, 0x1, 0x1f ;  /* 0x0c201f00774e7f89 */ /* 0x000e2400000e0000 */
[----:B------:R1:W-:Y:S03]  /*9660*/  MUFU.EX2 R102, R134 ;  /* 0x0000008600667308 */ /* 0x0003e60000000800 */
[----:B------:R-:W-:Y:S01]  /*9670*/  HGMMA.64x96x16.F32 R24, gdesc[UR32].tnspB, R24, gsb0 ;  /* 0x41600000201879f0 */ /* 0x000fe20008000818 */
[----:B------:R-:W-:Y:S02]  /*9680*/  UIADD3 UR32, UR10, 0xc00, URZ ;  /* 0x00000c000a207890 */ /* 0x000fe4000fffe03f */
[----:B------:R-:W-:Y:S02]  /*9690*/  UIADD3 UR34, UR11, 0x200, URZ ;  /* 0x000002000b227890 */ /* 0x000fe4000fffe03f */
[----:B------:R-:W-:Y:S01]  /*96a0*/  MUFU.EX2 R122, R122 ;  /* 0x0000007a007a7308 */ /* 0x000fe20000000800 */
[----:B------:R-:W-:Y:S01]  /*96b0*/  UMOV UR33, 0xc0000010 ;  /* 0xc000001000217882 */ /* 0x000fe20000000000 */
[----:B------:R-:W-:Y:S01]  /*96c0*/  UMOV UR35, 0x80000020 ;  /* 0x8000002000237882 */ /* 0x000fe20000000000 */
[----:B------:R-:W-:-:S05]  /*96d0*/  UIADD3 UR10, UR38, -0x1, URZ ;  /* 0xffffffff260a7890 */ /* 0x000fca000fffe03f */
[----:B------:R-:W-:Y:S02]  /*96e0*/  MUFU.EX2 R123, R123 ;  /* 0x0000007b007b7308 */ /* 0x000fe40000000800 */
[----:B------:R-:W-:Y:S01]  /*96f0*/  UMOV UR38, UR10 ;  /* 0x0000000a00267c82 */ /* 0x000fe20008000000 */
[----:B0-----:R-:W-:Y:S01]  /*9700*/  FMNMX.FTZ R74, R119, R78, !PT ;  /* 0x0000004e774a7209 */ /* 0x001fe20007810000 */
[----:B------:R-:W-:-:S04]  /*9710*/  FFMA.FTZ R119, R79, UR4, -R136 ;  /* 0x000000044f777c23 */ /* 0x000fc80008010888 */
[----:B------:R-:W-:Y:S01]  /*9720*/  MUFU.EX2 R97, R97 ;  /* 0x0000006100617308 */ /* 0x000fe20000000800 */
[C---:B------:R-:W-:Y:S01]  /*9730*/  FSETP.NEU.FTZ.AND P5, PT, R74.reuse, -INF , PT ;  /* 0xff8000004a00780b */ /* 0x040fe20003fbd000 */
[----:B------:R-:W-:-:S05]  /*9740*/  FMUL.FTZ R78, R74, UR4 ;  /* 0x000000044a4e7c20 */ /* 0x000fca0008410000 */
[----:B------:R-:W-:Y:S01]  /*9750*/  FSEL R78, R78, RZ, P5 ;  /* 0x000000ff4e4e7208 */ /* 0x000fe20002800000 */
[----:B------:R-:W-:Y:S04]  /*9760*/  MUFU.EX2 R89, R89 ;  /* 0x0000005900597308 */ /* 0x000fe80000000800 */
[--C-:B------:R-:W-:Y:S01]  /*9770*/  FFMA.FTZ R79, R11, UR4, -R78.reuse ;  /* 0x000000040b4f7c23 */ /* 0x100fe2000801084e */
[----:B------:R-:W-:Y:S02]  /*9780*/  IMAD.U32 R11, RZ, RZ, UR36 ;  /* 0x00000024ff0b7e24 */ /* 0x000fe4000f8e00ff */
[--C-:B-1----:R-:W-:Y:S01]  /*9790*/  FFMA.FTZ R134, R14, UR4, -R78.reuse ;  /* 0x000000040e867c23 */ /* 0x102fe2000801084e */
[--C-:B------:R-:W-:Y:S01]  /*97a0*/  FFMA.FTZ R139, R129, UR4, -R78.reuse ;  /* 0x00000004818b7c23 */ /* 0x100fe2000801084e */
[--C-:B------:R-:W-:Y:S01]  /*97b0*/  FFMA.FTZ R14, R124, UR4, -R78.reuse ;  /* 0x000000047c0e7c23 */ /* 0x100fe2000801084e */
[--C-:B------:R-:W-:Y:S01]  /*97c0*/  FFMA.FTZ R129, R128, UR4, -R78.reuse ;  /* 0x0000000480817c23 */ /* 0x100fe2000801084e */
[--C-:B------:R-:W-:Y:S01]  /*97d0*/  FFMA.FTZ R124, R113, UR4, -R78.reuse ;  /* 0x00000004717c7c23 */ /* 0x100fe2000801084e */
[----:B------:R-:W-:Y:S01]  /*97e0*/  @!P1 LEA R11, R11, UR37, 0x3 ;  /* 0x000000250b0b9c11 */ /* 0x000fe2000f8e18ff */
[--C-:B------:R-:W-:Y:S01]  /*97f0*/  FFMA.FTZ R128, R120, UR4, -R78.reuse ;  /* 0x0000000478807c23 */ /* 0x100fe2000801084e */
[--C-:B------:R-:W-:Y:S01]  /*9800*/  FFMA.FTZ R136, R121, UR4, -R78.reuse ;  /* 0x0000000479887c23 */ /* 0x100fe2000801084e */
[--C-:B------:R-:W-:Y:S01]  /*9810*/  FFMA.FTZ R113, R114, UR4, -R78.reuse ;  /* 0x0000000472717c23 */ /* 0x100fe2000801084e */
[--C-:B------:R-:W-:Y:S01]  /*9820*/  FFMA.FTZ R121, R126, UR4, -R78.reuse ;  /* 0x000000047e797c23 */ /* 0x100fe2000801084e */
[----:B------:R-:W-:Y:S01]  /*9830*/  FFMA.FTZ R120, R127, UR4, -R78 ;  /* 0x000000047f787c23 */ /* 0x000fe2000801084e */
[----:B------:R-:W-:Y:S01]  /*9840*/  FSEL R114, R72, RZ, P3 ;  /* 0x000000ff48727208 */ /* 0x000fe20001800000 */
[----:B------:R-:W-:Y:S01]  /*9850*/  VIADD R126, R141, 0x9 ;  /* 0x000000098d7e7836 */ /* 0x000fe20000000000 */
[----:B------:R-:W-:Y:S01]  /*9860*/  FSEL R127, R74, RZ, P5 ;  /* 0x000000ff4a7f7208 */ /* 0x000fe20002800000 */
[----:B------:R-:W-:-:S02]  /*9870*/  @!P1 VIADD R11, R11, 0x31c40 ;  /* 0x00031c400b0b9836 */ /* 0x000fc40000000000 */
[----:B------:R-:W-:Y:S01]  /*9880*/  FFMA.FTZ R21, R21, UR4, -R78 ;  /* 0x0000000415157c23 */ /* 0x000fe2000801084e */
[----:B------:R-:W-:Y:S01]  /*9890*/  FADD.FTZ R5, -R114, R5 ;  /* 0x0000000572057221 */ /* 0x000fe20000010100 */
[----:B------:R-:W-:Y:S01]  /*98a0*/  SEL R126, R126, 0x9, !P4 ;  /* 0x000000097e7e7807 */ /* 0x000fe20006000000 */
[----:B------:R-:W-:Y:S01]  /*98b0*/  FADD.FTZ R127, -R127, R4 ;  /* 0x000000047f7f7221 */ /* 0x000fe20000010100 */
[----:B------:R-:W-:Y:S01]  /*98c0*/  @!P1 PRMT R11, RZ, 0x654, R11 ;  /* 0x00000654ff0b9816 */ /* 0x000fe2000000000b */
[----:B------:R-:W-:Y:S01]  /*98d0*/  FMUL.FTZ R4, R5, UR4 ;  /* 0x0000000405047c20 */ /* 0x000fe20008410000 */
        /* <DEDUP_REMOVED lines=19> */
[----:B------:R-:W-:Y:S01]  /*9a10*/  FFMA.FTZ R138, R138, UR4, -R78 ;  /* 0x000000048a8a7c23 */ /* 0x000fe2000801084e */
[----:B------:R-:W-:-:S06]  /*9a20*/  PLOP3.LUT P3, PT, PT, PT, UP1, 0x80, 0x0 ;  /* 0x000000000000781c */ /* 0x000fcc0003f6f018 */
[----:B------:R-:W-:Y:S08]  /*9a30*/  MUFU.EX2 R8, R8 ;  /* 0x0000000800087308 */ /* 0x000ff00000000800 */
[----:B------:R-:W-:Y:S01]  /*9a40*/  MUFU.EX2 R79, R79 ;  /* 0x0000004f004f7308 */ /* 0x000fe20000000800 */
[----:B0-----:R-:W-:Y:S01]  /*9a50*/  FFMA.FTZ R117, R4, R0, R9 ;  /* 0x0000000004757223 */ /* 0x001fe20000010009 */
[----:B------:R-:W-:-:S06]  /*9a60*/  F2FP.F16.F32.PACK_AB R9, R10, R9 ;  /* 0x000000090a09723e */ /* 0x000fcc00000000ff */
[----:B------:R-:W0:Y:S01]  /*9a70*/  MUFU.EX2 R98, R98 ;  /* 0x0000006200627308 */ /* 0x000e220000000800 */
[----:B------:R-:W-:Y:S02]  /*9a80*/  WARPGROUP.DEPBAR.LE gsb0, 0x0 ;  /* 0x00008000000079c5 */ /* 0x000fe40000010000 */
[----:B------:R-:W-:-:S05]  /*9a90*/  WARPGROUP.ARRIVE ;  /* 0x00000000000079c5 */ /* 0x000fca0000000000 */
[----:B------:R-:W1:Y:S01]  /*9aa0*/  MUFU.EX2 R134, R134 ;  /* 0x0000008600867308 */ /* 0x000e620000000800 */
[----:B------:R-:W-:Y:S07]  /*9ab0*/  HGMMA.64x96x16.F32 R24, gdesc[UR32].tnspB, R24, gsb0 ;  /* 0x41600000201879f0 */ /* 0x000fee0008000818 */
[----:B------:R-:W2:Y:S08]  /*9ac0*/  MUFU.EX2 R139, R139 ;  /* 0x0000008b008b7308 */ /* 0x000eb00000000800 */
[----:B------:R-:W3:Y:S08]  /*9ad0*/  MUFU.EX2 R129, R129 ;  /* 0x0000008100817308 */ /* 0x000ef00000000800 */
[----:B------:R-:W4:Y:S08]  /*9ae0*/  MUFU.EX2 R131, R131 ;  /* 0x0000008300837308 */ /* 0x000f300000000800 */
[----:B------:R-:W5:Y:S08]  /*9af0*/  MUFU.EX2 R128, R128 ;  /* 0x0000008000807308 */ /* 0x000f700000000800 */
        /* <DEDUP_REMOVED lines=8> */
[----:B------:R-:W5:Y:S01]  /*9b80*/  MUFU.EX2 R105, R105 ;  /* 0x0000006900697308 */ /* 0x000f620000000800 */
[----:B------:R-:W-:-:S02]  /*9b90*/  WARPGROUP.DEPBAR.LE gsb0, 0x0 ;  /* 0x00008000000079c5 */ /* 0x000fc40000010000 */
[----:B------:R0:W-:Y:S06]  /*9ba0*/  BAR.ARV R126, 0x100 ;  /* 0x0004007e0000751d */ /* 0x0001ec0000002000 */
[----:B------:R1:W-:Y:S01]  /*9bb0*/  @!P1 SYNCS.ARRIVE.TRANS64.RED.A1T0 RZ, [R11+URZ], RZ ;  /* 0x000000ff0bff99a7 */ /* 0x0003e2000810043f */
[----:B------:R-:W5:Y:S01]  /*9bc0*/  MUFU.EX2 R114, R114 ;  /* 0x0000007200727308 */ /* 0x000f620000000800 */
[----:B0-----:R-:W-:Y:S01]  /*9bd0*/  FADD.FTZ R126, R10, R117 ;  /* 0x000000750a7e7221 */ /* 0x001fe20000010000 */
[----:B------:R-:W-:Y:S01]  /*9be0*/  F2FP.F16.F32.PACK_AB R10, R98, R79 ;  /* 0x0000004f620a723e */ /* 0x000fe200000000ff */
[-C--:B------:R-:W-:Y:S01]  /*9bf0*/  FMUL.FTZ R24, R24, R5.reuse ;  /* 0x0000000518187220 */ /* 0x080fe20000410000 */
[-C--:B------:R-:W-:Y:S01]  /*9c00*/  FMUL.FTZ R25, R25, R5.reuse ;  /* 0x0000000519197220 */ /* 0x080fe20000410000 */
[----:B------:R-:W-:Y:S01]  /*9c10*/  FADD.FTZ R126, R13, R126 ;  /* 0x0000007e0d7e7221 */ /* 0x000fe20000010000 */
[-C--:B------:R-:W-:Y:S01]  /*9c20*/  FMUL.FTZ R28, R28, R5.reuse ;  /* 0x000000051c1c7220 */ /* 0x080fe20000410000 */
[----:B-1----:R-:W-:Y:S01]  /*9c30*/  IMAD.U32 R11, RZ, RZ, UR7 ;  /* 0x00000007ff0b7e24 */ /* 0x002fe2000f8e00ff */
[----:B------:R-:W0:Y:S01]  /*9c40*/  MUFU.EX2 R108, R108 ;  /* 0x0000006c006c7308 */ /* 0x000e220000000800 */
[----:B------:R-:W-:Y:S01]  /*9c50*/  FADD.FTZ R117, R15, R126 ;  /* 0x0000007e0f757221 */ /* 0x000fe20000010000 */
[----:B------:R-:W-:Y:S01]  /*9c60*/  UMOV UR7, UR36 ;  /* 0x0000002400077c82 */ /* 0x000fe20008000000 */
[-C--:B------:R-:W-:Y:S01]  /*9c70*/  FMUL.FTZ R29, R29, R5.reuse ;  /* 0x000000051d1d7220 */ /* 0x080fe20000410000 */
[----:B------:R-:W-:Y:S01]  /*9c80*/  @!P1 LEA R11, R11, UR37, 0x3 ;  /* 0x000000250b0b9c11 */ /* 0x000fe2000f8e18ff */
[----:B------:R-:W-:Y:S01]  /*9c90*/  FADD.FTZ R117, R7, R117 ;  /* 0x0000007507757221 */ /* 0x000fe20000010000 */
[-C--:B------:R-:W-:Y:S01]  /*9ca0*/  FMUL.FTZ R32, R32, R5.reuse ;  /* 0x0000000520207220 */ /* 0x080fe20000410000 */
[----:B------:R-:W-:Y:S01]  /*9cb0*/  FMUL.FTZ R33, R33, R5 ;  /* 0x0000000521217220 */ /* 0x000fe20000410000 */
[----:B------:R-:W1:Y:S01]  /*9cc0*/  MUFU.EX2 R0, R140 ;  /* 0x0000008c00007308 */ /* 0x000e620000000800 */
[----:B------:R-:W-:-:S02]  /*9cd0*/  @!P1 VIADD R11, R11, 0x31c60 ;  /* 0x00031c600b0b9836 */ /* 0x000fc40000000000 */
[----:B------:R-:W-:Y:S01]  /*9ce0*/  FADD.FTZ R117, R12, R117 ;  /* 0x000000750c757221 */ /* 0x000fe20000010000 */
[-C--:B------:R-:W-:Y:S01]  /*9cf0*/  FMUL.FTZ R36, R36, R5.reuse ;  /* 0x0000000524247220 */ /* 0x080fe20000410000 */
[-C--:B------:R-:W-:Y:S01]  /*9d00*/  FMUL.FTZ R37, R37, R5.reuse ;  /* 0x0000000525257220 */ /* 0x080fe20000410000 */
[-C--:B------:R-:W-:Y:S01]  /*9d10*/  FMUL.FTZ R40, R40, R5.reuse ;  /* 0x0000000528287220 */ /* 0x080fe20000410000 */
[----:B------:R-:W-:Y:S01]  /*9d20*/  @!P1 PRMT R11, RZ, 0x654, R11 ;  /* 0x00000654ff0b9816 */ /* 0x000fe2000000000b */
[----:B------:R-:W-:Y:S01]  /*9d30*/  FADD.FTZ R117, R20, R117 ;  /* 0x0000007514757221 */ /* 0x000fe20000010000 */
[----:B------:R-:W1:Y:S01]  /*9d40*/  MUFU.EX2 R85, R85 ;  /* 0x0000005500557308 */ /* 0x000e620000000800 */
[-C--:B------:R-:W-:Y:S01]  /*9d50*/  FMUL.FTZ R41, R41, R5.reuse ;  /* 0x0000000529297220 */ /* 0x080fe20000410000 */
[----:B------:R2:W-:Y:S01]  /*9d60*/  @!P1 SYNCS.ARRIVE.TRANS64.RED.A1T0 RZ, [R11+URZ], RZ ;  /* 0x000000ff0bff99a7 */ /* 0x0005e2000810043f */
[----:B------:R-:W-:Y:S01]  /*9d70*/  FADD.FTZ R117, R130, R117 ;  /* 0x0000007582757221 */ /* 0x000fe20000010000 */
[-C--:B------:R-:W-:Y:S01]  /*9d80*/  FMUL.FTZ R44, R44, R5.reuse ;  /* 0x000000052c2c7220 */ /* 0x080fe20000410000 */
[-C--:B------:R-:W-:Y:S01]  /*9d90*/  FMUL.FTZ R45, R45, R5.reuse ;  /* 0x000000052d2d7220 */ /* 0x080fe20000410000 */
[-C--:B------:R-:W-:Y:S01]  /*9da0*/  FMUL.FTZ R48, R48, R5.reuse ;  /* 0x0000000530307220 */ /* 0x080fe20000410000 */
[-C--:B------:R-:W-:Y:S01]  /*9db0*/  FMUL.FTZ R49, R49, R5.reuse ;  /* 0x0000000531317220 */ /* 0x080fe20000410000 */
[----:B------:R-:W-:Y:S01]  /*9dc0*/  MUFU.EX2 R73, R73 ;  /* 0x0000004900497308 */ /* 0x000fe20000000800 */
[----:B------:R-:W-:Y:S01]  /*9dd0*/  FMUL.FTZ R52, R52, R5 ;  /* 0x0000000534347220 */ /* 0x000fe20000410000 */
[----:B--2---:R-:W-:Y:S01]  /*9de0*/  FFMA.FTZ R11, R5, R3, R21 ;  /* 0x00000003050b7223 */ /* 0x004fe20000010015 */
[--C-:B------:R-:W-:Y:S01]  /*9df0*/  FFMA.FTZ R3, R133, UR4, -R78.reuse ;  /* 0x0000000485037c23 */ /* 0x100fe2000801084e */
[-C--:B------:R-:W-:Y:S01]  /*9e00*/  FMUL.FTZ R53, R53, R5.reuse ;  /* 0x0000000535357220 */ /* 0x080fe20000410000 */
[----:B------:R-:W-:Y:S01]  /*9e10*/  FMUL.FTZ R56, R56, R5 ;  /* 0x0000000538387220 */ /* 0x000fe20000410000 */
[C---:B------:R-:W-:Y:S01]  /*9e20*/  FADD.FTZ R132, R8.reuse, R11 ;  /* 0x0000000b08847221 */ /* 0x040fe20000010000 */
[----:B------:R-:W-:Y:S01]  /*9e30*/  F2FP.F16.F32.PACK_AB R8, R8, R21 ;  /* 0x000000150808723e */ /* 0x000fe200000000ff */
[----:B------:R-:W-:Y:S01]  /*9e40*/  FFMA.FTZ R21, R100, UR4, -R78 ;  /* 0x0000000464157c23 */ /* 0x000fe2000801084e */
[----:B------:R-:W-:Y:S01]  /*9e50*/  F2FP.F16.F32.PACK_AB R11, R15, R13 ;  /* 0x0000000d0f0b723e */ /* 0x000fe200000000ff */
[----:B------:R-:W-:Y:S01]  /*9e60*/  FADD.FTZ R127, R79, R132 ;  /* 0x000000844f7f7221 */ /* 0x000fe20000010000 */
[--C-:B------:R-:W-:Y:S01]  /*9e70*/  FFMA.FTZ R15, R106, UR4, -R78.reuse ;  /* 0x000000046a0f7c23 */ /* 0x100fe2000801084e */
[--C-:B------:R-:W-:Y:S01]  /*9e80*/  FFMA.FTZ R106, R92, UR4, -R78.reuse ;  /* 0x000000045c6a7c23 */ /* 0x100fe2000801084e */
[--C-:B------:R-:W-:Y:S01]  /*9e90*/  FFMA.FTZ R13, R93, UR4, -R78.reuse ;  /* 0x000000045d0d7c23 */ /* 0x100fe2000801084e */
[----:B------:R-:W-:Y:S01]  /*9ea0*/  FADD.FTZ R127, R98, R127 ;  /* 0x0000007f627f7221 */ /* 0x000fe20000010000 */
[----:B------:R2:W-:Y:S01]  /*9eb0*/  MUFU.EX2 R92, R101 ;  /* 0x00000065005c7308 */ /* 0x0005e20000000800 */
[----:B------:R-:W-:Y:S01]  /*9ec0*/  FFMA.FTZ R98, R118, UR4, -R78 ;  /* 0x0000000476627c23 */ /* 0x000fe2000801084e */
[----:B------:R5:W-:Y:S01]  /*9ed0*/  STSM.16.M88.4 [R2+0x24300], R8 ;  /* 0x0243000802007844 */ /* 0x000be20000000200 */
[----:B------:R-:W-:Y:S01]  /*9ee0*/  FADD.FTZ R100, R134, R127 ;  /* 0x0000007f86647221 */ /* 0x000fe20000010000 */
[-C--:B------:R-:W-:Y:S01]  /*9ef0*/  FMUL.FTZ R57, R57, R5.reuse ;  /* 0x0000000539397220 */ /* 0x080fe20000410000 */
[-C--:B------:R-:W-:Y:S01]  /*9f00*/  FMUL.FTZ R60, R60, R5.reuse ;  /* 0x000000053c3c7220 */ /* 0x080fe20000410000 */
[-C--:B------:R-:W-:Y:S01]  /*9f10*/  FMUL.FTZ R61, R61, R5.reuse ;  /* 0x000000053d3d7220 */ /* 0x080fe20000410000 */
[----:B------:R-:W-:Y:S01]  /*9f20*/  FADD.FTZ R100, R139, R100 ;  /* 0x000000648b647221 */ /* 0x000fe20000010000 */
[----:B------:R0:W-:Y:S01]  /*9f30*/  MUFU.EX2 R93, R15 ;  /* 0x0000000f005d7308 */ /* 0x0001e20000000800 */
[-C--:B------:R-:W-:Y:S01]  /*9f40*/  FMUL.FTZ R64, R64, R5.reuse ;  /* 0x0000000540407220 */ /* 0x080fe20000410000 */
[-C--:B------:R-:W-:Y:S01]  /*9f50*/  FMUL.FTZ R65, R65, R5.reuse ;  /* 0x0000000541417220 */ /* 0x080fe20000410000 */
[----:B---3--:R-:W-:Y:S01]  /*9f60*/  FADD.FTZ R100, R129, R100 ;  /* 0x0000006481647221 */ /* 0x008fe20000010000 */
[-C--:B------:R-:W-:Y:S01]  /*9f70*/  FMUL.FTZ R68, R68, R5.reuse ;  /* 0x0000000544447220 */ /* 0x080fe20000410000 */
[----:B------:R-:W-:Y:S01]  /*9f80*/  FMUL.FTZ R69, R69, R5 ;  /* 0x0000000545457220 */ /* 0x000fe20000410000 */
[----:B------:R-:W-:Y:S01]  /*9f90*/  FMUL.FTZ R26, R26, R4 ;  /* 0x000000041a1a7220 */ /* 0x000fe20000410000 */
[----:B----4-:R-:W-:Y:S01]  /*9fa0*/  FADD.FTZ R79, R131, R100 ;  /* 0x00000064834f7221 */ /* 0x010fe20000010000 */
[----:B------:R-:W-:Y:S01]  /*9fb0*/  FADD.FTZ R100, R122, R117 ;  /* 0x000000757a647221 */ /* 0x000fe20000010000 */
[----:B------:R-:W3:Y:S01]  /*9fc0*/  MUFU.EX2 R3, R3 ;  /* 0x0000000300037308 */ /* 0x000ee20000000800 */
[----:B-----5:R-:W-:Y:S01]  /*9fd0*/  F2FP.F16.F32.PACK_AB R11, R130, R20 ;  /* 0x00000014820b723e */ /* 0x020fe200000000ff */
[----:B------:R-:W-:Y:S01]  /*9fe0*/  FADD.FTZ R79, R128, R79 ;  /* 0x0000004f804f7221 */ /* 0x000fe20000010000 */
[----:B--2---:R-:W-:Y:S01]  /*9ff0*/  FADD.FTZ R101, R123, R100 ;  /* 0x000000647b657221 */ /* 0x004fe20000010000 */
[--C-:B------:R-:W-:Y:S01]  /*a000*/  FFMA.FTZ R100, R76, UR4, -R78.reuse ;  /* 0x000000044c647c23 */ /* 0x100fe2000801084e */
[----:B------:R-:W-:Y:S01]  /*a010*/  F2FP.F16.F32.PACK_AB R8, R139, R134 ;  /* 0x000000868b08723e */ /* 0x000fe200000000ff */
[----:B------:R-:W-:Y:S01]  /*a020*/  FADD.FTZ R79, R136, R79 ;  /* 0x0000004f884f7221 */ /* 0x000fe20000010000 */
[----:B------:R-:W-:Y:S01]  /*a030*/  FADD.FTZ R76, R112, R101 ;  /* 0x00000065704c7221 */ /* 0x000fe20000010000 */
[----:B------:R-:W-:Y:S01]  /*a040*/  FFMA.FTZ R101, R77, UR4, -R78 ;  /* 0x000000044d657c23 */ /* 0x000fe2000801084e */
[----:B------:R-:W2:Y:S01]  /*a050*/  MUFU.EX2 R21, R21 ;  /* 0x0000001500157308 */ /* 0x000ea20000000800 */
        /* <DEDUP_REMOVED lines=26> */
[----:B------:R-:W-:Y:S01]  /*a200*/  FMUL.FTZ R31, R31, R4 ;  /* 0x000000041f1f7220 */ /* 0x000fe20000410000 */
[C---:B----4-:R-:W-:Y:S01]  /*a210*/  F2FP.F16.F32.PACK_AB R8, R105.reuse, R113 ;  /* 0x000000716908723e */ /* 0x050fe200000000ff */
[----:B------:R-:W-:Y:S01]  /*a220*/  FADD.FTZ R77, R105, R76 ;  /* 0x0000004c694d7221 */ /* 0x000fe20000010000 */
[----:B------:R-:W-:Y:S01]  /*a230*/  FADD.FTZ R20, R80, R79 ;  /* 0x0000004f50147221 */ /* 0x000fe20000010000 */
[----:B------:R-:W-:Y:S01]  /*a240*/  F2FP.F16.F32.PACK_AB R79, R97, R96 ;  /* 0x00000060614f723e */ /* 0x000fe200000000ff */
[----:B------:R-:W4:Y:S01]  /*a250*/  MUFU.EX2 R94, R94 ;  /* 0x0000005e005e7308 */ /* 0x000f220000000800 */
[----:B------:R-:W-:Y:S01]  /*a260*/  FADD.FTZ R115, R114, R77 ;  /* 0x0000004d72737221 */ /* 0x000fe20000010000 */
[----:B------:R-:W-:Y:S01]  /*a270*/  FADD.FTZ R97, R81, R20 ;  /* 0x0000001451617221 */ /* 0x000fe20000010000 */
[----:B------:R-:W-:Y:S01]  /*a280*/  F2FP.F16.F32.PACK_AB R77, R107, R104 ;  /* 0x000000686b4d723e */ /* 0x000fe200000000ff */
[----:B------:R-:W-:Y:S01]  /*a290*/  FMUL.FTZ R34, R34, R4 ;  /* 0x0000000422227220 */ /* 0x000fe20000410000 */
[----:B------:R-:W-:Y:S01]  /*a2a0*/  FADD.FTZ R115, R108, R115 ;  /* 0x000000736c737221 */ /* 0x000fe20000010000 */
[----:B------:R-:W-:Y:S01]  /*a2b0*/  FADD.FTZ R96, R84, R97 ;  /* 0x0000006154607221 */ /* 0x000fe20000010000 */
[----:B------:R-:W-:Y:S01]  /*a2c0*/  F2FP.F16.F32.PACK_AB R9, R89, R88 ;  /* 0x000000585909723e */ /* 0x000fe200000000ff */
[----:B------:R2:W-:Y:S01]  /*a2d0*/  MUFU.EX2 R7, R13 ;  /* 0x0000000d00077308 */ /* 0x0005e20000000800 */
[----:B-1----:R-:W-:Y:S01]  /*a2e0*/  FADD.FTZ R20, R0, R115 ;  /* 0x0000007300147221 */ /* 0x002fe20000010000 */
[----:B------:R-:W-:Y:S01]  /*a2f0*/  FADD.FTZ R96, R85, R96 ;  /* 0x0000006055607221 */ /* 0x000fe20000010000 */
[----:B------:R-:W-:Y:S01]  /*a300*/  F2FP.F16.F32.PACK_AB R76, R124, R121 ;  /* 0x000000797c4c723e */ /* 0x000fe200000000ff */
[----:B------:R-:W-:Y:S01]  /*a310*/  FMUL.FTZ R35, R35, R4 ;  /* 0x0000000423237220 */ /* 0x000fe20000410000 */
[----:B---3--:R-:W-:Y:S01]  /*a320*/  FADD.FTZ R104, R3, R20 ;  /* 0x0000001403687221 */ /* 0x008fe20000010000 */
[----:B------:R-:W-:Y:S01]  /*a330*/  FADD.FTZ R105, R73, R96 ;  /* 0x0000006049697221 */ /* 0x000fe20000010000 */
[----:B------:R-:W-:Y:S01]  /*a340*/  F2FP.F16.F32.PACK_AB R11, R81, R80 ;  /* 0x00000050510b723e */ /* 0x000fe200000000ff */
[----:B------:R-:W1:Y:S01]  /*a350*/  MUFU.EX2 R106, R106 ;  /* 0x0000006a006a7308 */ /* 0x000e620000000800 */
[----:B--2---:R-:W-:Y:S01]  /*a360*/  F2FP.F16.F32.PACK_AB R13, R123, R122 ;  /* 0x0000007a7b0d723e */ /* 0x004fe200000000ff */
[----:B------:R-:W-:Y:S01]  /*a370*/  FADD.FTZ R97, R21, R104 ;  /* 0x0000006815617221 */ /* 0x000fe20000010000 */
[----:B------:R-:W-:Y:S01]  /*a380*/  F2FP.F16.F32.PACK_AB R10, R108, R114 ;  /* 0x000000726c0a723e */ /* 0x000fe200000000ff */
[-C--:B------:R-:W-:Y:S01]  /*a390*/  FMUL.FTZ R38, R38, R4.reuse ;  /* 0x0000000426267220 */ /* 0x080fe20000410000 */
[-C--:B------:R-:W-:Y:S01]  /*a3a0*/  FMUL.FTZ R39, R39, R4.reuse ;  /* 0x0000000427277220 */ /* 0x080fe20000410000 */
[----:B------:R0:W-:Y:S01]  /*a3b0*/  STSM.16.M88.4 [R2+0x27300], R12 ;  /* 0x0273000c02007844 */ /* 0x0001e20000000200 */
[----:B------:R-:W-:Y:S01]  /*a3c0*/  FADD.FTZ R88, R92, R97 ;  /* 0x000000615c587221 */ /* 0x000fe20000010000 */
[----:B------:R-:W2:Y:S01]  /*a3d0*/  MUFU.EX2 R82, R82 ;  /* 0x0000005200527308 */ /* 0x000ea20000000800 */
[-C--:B------:R-:W-:Y:S01]  /*a3e0*/  FMUL.FTZ R42, R42, R4.reuse ;  /* 0x000000042a2a7220 */ /* 0x080fe20000410000 */
[----:B------:R3:W-:Y:S01]  /*a3f0*/  STSM.16.M88.4 [R2+0x28b00], R76 ;  /* 0x028b004c02007844 */ /* 0x0007e20000000200 */
[-C--:B------:R-:W-:Y:S01]  /*a400*/  FMUL.FTZ R43, R43, R4.reuse ;  /* 0x000000042b2b7220 */ /* 0x080fe20000410000 */
[-C--:B------:R-:W-:Y:S01]  /*a410*/  FMUL.FTZ R46, R46, R4.reuse ;  /* 0x000000042e2e7220 */ /* 0x080fe20000410000 */
[-C--:B------:R-:W-:Y:S01]  /*a420*/  FMUL.FTZ R47, R47, R4.reuse ;  /* 0x000000042f2f7220 */ /* 0x080fe20000410000 */
[----:B------:R2:W-:Y:S01]  /*a430*/  STSM.16.M88.4 [R2+0x2a300], R8 ;  /* 0x02a3000802007844 */ /* 0x0005e20000000200 */
[-C--:B------:R-:W-:Y:S01]  /*a440*/  FMUL.FTZ R50, R50, R4.reuse ;  /* 0x0000000432327220 */ /* 0x080fe20000410000 */
[----:B------:R-:W2:Y:S01]  /*a450*/  MUFU.EX2 R86, R86 ;  /* 0x0000005600567308 */ /* 0x000ea20000000800 */
[-C--:B------:R-:W-:Y:S01]  /*a460*/  FMUL.FTZ R51, R51, R4.reuse ;  /* 0x0000000433337220 */ /* 0x080fe20000410000 */
[-C--:B------:R-:W-:Y:S01]  /*a470*/  FMUL.FTZ R54, R54, R4.reuse ;  /* 0x0000000436367220 */ /* 0x080fe20000410000 */
[-C--:B------:R-:W-:Y:S01]  /*a480*/  FMUL.FTZ R55, R55, R4.reuse ;  /* 0x0000000437377220 */ /* 0x080fe20000410000 */
[-C--:B------:R-:W-:Y:S01]  /*a490*/  FMUL.FTZ R58, R58, R4.reuse ;  /* 0x000000043a3a7220 */ /* 0x080fe20000410000 */
[----:B------:R-:W-:Y:S01]  /*a4a0*/  FMUL.FTZ R59, R59, R4 ;  /* 0x000000043b3b7220 */ /* 0x000fe20000410000 */
[----:B0-----:R-:W-:Y:S01]  /*a4b0*/  FADD.FTZ R12, R90, R105 ;  /* 0x000000695a0c7221 */ /* 0x001fe20000010000 */
[----:B------:R-:W-:Y:S01]  /*a4c0*/  FADD.FTZ R13, R93, R88 ;  /* 0x000000585d0d7221 */ /* 0x000fe20000010000 */
[----:B------:R-:W0:Y:S01]  /*a4d0*/  MUFU.EX2 R109, R109 ;  /* 0x0000006d006d7308 */ /* 0x000e220000000800 */
[----:B------:R-:W-:Y:S01]  /*a4e0*/  F2FP.F16.F32.PACK_AB R14, R92, R21 ;  /* 0x000000155c0e723e */ /* 0x000fe200000000ff */
[----:B-----5:R-:W-:Y:S01]  /*a4f0*/  FADD.FTZ R15, R99, R12 ;  /* 0x0000000c630f7221 */ /* 0x020fe20000010000 */
[----:B------:R-:W-:Y:S01]  /*a500*/  F2FP.F16.F32.PACK_AB R12, R3, R0 ;  /* 0x00000000030c723e */ /* 0x000fe200000000ff */
[----:B------:R-:W-:Y:S01]  /*a510*/  FADD.FTZ R3, R98, R13 ;  /* 0x0000000d62037221 */ /* 0x000fe20000010000 */
[----:B------:R-:W-:Y:S01]  /*a520*/  F2FP.F16.F32.PACK_AB R13, R85, R84 ;  /* 0x00000054550d723e */ /* 0x000fe200000000ff */
[C---:B----4-:R-:W-:Y:S01]  /*a530*/  FADD.FTZ R15, R94.reuse, R15 ;  /* 0x0000000f5e0f7221 */ /* 0x050fe20000010000 */
[----:B---3--:R-:W-:Y:S01]  /*a540*/  F2FP.F16.F32.PACK_AB R77, R94, R99 ;  /* 0x000000635e4d723e */ /* 0x008fe200000000ff */
[----:B------:R-:W3:Y:S01]  /*a550*/  MUFU.EX2 R75, R75 ;  /* 0x0000004b004b7308 */ /* 0x000ee20000000800 */
[----:B-1----:R-:W-:Y:S01]  /*a560*/  FADD.FTZ R0, R106, R3 ;  /* 0x000000036a007221 */ /* 0x002fe20000010000 */
[----:B--2---:R-:W-:Y:S01]  /*a570*/  FADD.FTZ R3, R82, R15 ;  /* 0x0000000f52037221 */ /* 0x004fe20000010000 */
[----:B------:R-:W-:Y:S01]  /*a580*/  F2FP.F16.F32.PACK_AB R15, R90, R73 ;  /* 0x000000495a0f723e */ /* 0x000fe200000000ff */
[----:B------:R-:W-:Y:S01]  /*a590*/  FMUL.FTZ R62, R62, R4 ;  /* 0x000000043e3e7220 */ /* 0x000fe20000410000 */
[C---:B------:R-:W-:Y:S01]  /*a5a0*/  FADD.FTZ R0, R7.reuse, R0 ;  /* 0x0000000007007221 */ /* 0x040fe20000010000 */
[C---:B------:R-:W-:Y:S01]  /*a5b0*/  FADD.FTZ R76, R86.reuse, R3 ;  /* 0x00000003564c7221 */ /* 0x040fe20000010000 */
[----:B------:R-:W-:Y:S01]  /*a5c0*/  F2FP.F16.F32.PACK_AB R78, R7, R106 ;  /* 0x0000006a074e723e */ /* 0x000fe200000000ff */
[----:B------:R-:W1:Y:S01]  /*a5d0*/  MUFU.EX2 R110, R110 ;  /* 0x0000006e006e7308 */ /* 0x000e620000000800 */
[----:B0-----:R-:W-:Y:S01]  /*a5e0*/  FADD.FTZ R3, R109, R0 ;  /* 0x000000006d037221 */ /* 0x001fe20000010000 */
[----:B------:R-:W-:Y:S01]  /*a5f0*/  F2FP.F16.F32.PACK_AB R79, R86, R82 ;  /* 0x00000052564f723e */ /* 0x000fe200000000ff */
[----:B------:R0:W-:Y:S01]  /*a600*/  STSM.16.M88.4 [R2+0x2bb00], R12 ;  /* 0x02bb000c02007844 */ /* 0x0001e20000000200 */
[-C--:B------:R-:W-:Y:S01]  /*a610*/  FMUL.FTZ R63, R63, R4.reuse ;  /* 0x000000043f3f7220 */ /* 0x080fe20000410000 */
[-C--:B------:R-:W-:Y:S01]  /*a620*/  FMUL.FTZ R66, R66, R4.reuse ;  /* 0x0000000442427220 */ /* 0x080fe20000410000 */
[-C--:B------:R-:W-:Y:S01]  /*a630*/  FMUL.FTZ R67, R67, R4.reuse ;  /* 0x0000000443437220 */ /* 0x080fe20000410000 */
[-C--:B------:R-:W-:Y:S01]  /*a640*/  FMUL.FTZ R70, R70, R4.reuse ;  /* 0x0000000446467220 */ /* 0x080fe20000410000 */
[----:B------:R-:W2:Y:S01]  /*a650*/  MUFU.EX2 R111, R111 ;  /* 0x0000006f006f7308 */ /* 0x000ea20000000800 */
[----:B---3--:R-:W-:Y:S01]  /*a660*/  FADD.FTZ R21, R75, R76 ;  /* 0x0000004c4b157221 */ /* 0x008fe20000010000 */
[----:B------:R-:W-:Y:S01]  /*a670*/  F2FP.F16.F32.PACK_AB R76, R98, R93 ;  /* 0x0000005d624c723e */ /* 0x000fe200000000ff */
[----:B------:R-:W-:Y:S01]  /*a680*/  FMUL.FTZ R71, R71, R4 ;  /* 0x0000000447477220 */ /* 0x000fe20000410000 */
[C---:B------:R-:W-:Y:S01]  /*a690*/  F2FP.F16.F32.PACK_AB R81, R102.reuse, R75 ;  /* 0x0000004b6651723e */ /* 0x040fe200000000ff */
[----:B------:R-:W-:Y:S01]  /*a6a0*/  FADD.FTZ R80, R102, R21 ;  /* 0x0000001566507221 */ /* 0x000fe20000010000 */
[----:B------:R-:W-:Y:S01]  /*a6b0*/  IMAD.MOV.U32 R5, RZ, RZ, R72 ;  /* 0x000000ffff057224 */ /* 0x000fe200078e0048 */
[----:B------:R0:W-:Y:S01]  /*a6c0*/  STSM.16.M88.4 [R2+0x2d300], R76 ;  /* 0x02d3004c02007844 */ /* 0x0001e20000000200 */
[----:B------:R-:W3:Y:S01]  /*a6d0*/  MUFU.EX2 R103, R103 ;  /* 0x0000006700677308 */ /* 0x000ee20000000800 */
[----:B-1----:R-:W-:Y:S01]  /*a6e0*/  FADD.FTZ R0, R110, R3 ;  /* 0x000000036e007221 */ /* 0x002fe20000010000 */
[----:B------:R-:W-:-:S06]  /*a6f0*/  IMAD.MOV.U32 R4, RZ, RZ, R74 ;  /* 0x000000ffff047224 */ /* 0x000fcc00078e004a */
[----:B------:R-:W1:Y:S01]  /*a700*/  MUFU.EX2 R83, R83 ;  /* 0x0000005300537308 */ /* 0x000e620000000800 */
[----:B--2---:R-:W-:-:S07]  /*a710*/  FADD.FTZ R3, R111, R0 ;  /* 0x000000006f037221 */ /* 0x004fce0000010000 */
[----:B------:R-:W2:Y:S01]  /*a720*/  MUFU.EX2 R20, R137 ;  /* 0x0000008900147308 */ /* 0x000ea20000000800 */
[----:B---3--:R-:W-:Y:S01]  /*a730*/  FADD.FTZ R0, R103, R80 ;  /* 0x0000005067007221 */ /* 0x008fe20000010000 */
[----:B------:R-:W-:-:S06]  /*a740*/  F2FP.F16.F32.PACK_AB R80, R110, R109 ;  /* 0x0000006d6e50723e */ /* 0x000fcc00000000ff */
[----:B------:R-:W3:Y:S01]  /*a750*/  MUFU.EX2 R91, R91 ;  /* 0x0000005b005b7308 */ /* 0x000ee20000000800 */
[C---:B-1----:R-:W-:Y:S01]  /*a760*/  FADD.FTZ R0, R83.reuse, R0 ;  /* 0x0000000053007221 */ /* 0x042fe20000010000 */
[----:B------:R-:W-:-:S06]  /*a770*/  F2FP.F16.F32.PACK_AB R83, R83, R103 ;  /* 0x000000675353723e */ /* 0x000fcc00000000ff */
[----:B------:R-:W1:Y:S01]  /*a780*/  MUFU.EX2 R95, R95 ;  /* 0x0000005f005f7308 */ /* 0x000e620000000800 */
[C---:B--2---:R-:W-:Y:S01]  /*a790*/  F2FP.F16.F32.PACK_AB R82, R20.reuse, R111 ;  /* 0x0000006f1452723e */ /* 0x044fe200000000ff */
[----:B------:R-:W-:-:S04]  /*a7a0*/  FADD.FTZ R3, R20, R3 ;  /* 0x0000000314037221 */ /* 0x000fc80000010000 */
[----:B------:R0:W-:Y:S02]  /*a7b0*/  STSM.16.M88.4 [R2+0x2eb00], R80 ;  /* 0x02eb005002007844 */ /* 0x0001e40000000200 */
[----:B------:R-:W2:Y:S01]  /*a7c0*/  MUFU.EX2 R119, R119 ;  /* 0x0000007700777308 */ /* 0x000ea20000000800 */
[----:B---3--:R-:W-:-:S07]  /*a7d0*/  FADD.FTZ R0, R91, R0 ;  /* 0x000000005b007221 */ /* 0x008fce0000010000 */
[----:B------:R-:W3:Y:S01]  /*a7e0*/  MUFU.EX2 R87, R87 ;  /* 0x0000005700577308 */ /* 0x000ee20000000800 */
[C---:B-1----:R-:W-:Y:S01]  /*a7f0*/  F2FP.F16.F32.PACK_AB R9, R95.reuse, R91 ;  /* 0x0000005b5f09723e */ /* 0x042fe200000000ff */
[----:B------:R-:W-:-:S06]  /*a800*/  FADD.FTZ R0, R95, R0 ;  /* 0x000000005f007221 */ /* 0x000fcc0000010000 */
[----:B------:R-:W1:Y:S01]  /*a810*/  MUFU.EX2 R96, R135 ;  /* 0x0000008700607308 */ /* 0x000e620000000800 */
[----:B--2---:R-:W-:-:S07]  /*a820*/  FADD.FTZ R0, R119, R0 ;  /* 0x0000000077007221 */ /* 0x004fce0000010000 */
[----:B------:R-:W2:Y:S01]  /*a830*/  MUFU.EX2 R138, R138 ;  /* 0x0000008a008a7308 */ /* 0x000ea20000000800 */
[C---:B---3--:R-:W-:Y:S01]  /*a840*/  F2FP.F16.F32.PACK_AB R11, R87.reuse, R119 ;  /* 0x00000077570b723e */ /* 0x048fe200000000ff */
[----:B------:R-:W-:-:S06]  /*a850*/  FADD.FTZ R0, R87, R0 ;  /* 0x0000000057007221 */ /* 0x000fcc0000010000 */
[----:B------:R-:W3:Y:S01]  /*a860*/  MUFU.EX2 R100, R100 ;  /* 0x0000006400647308 */ /* 0x000ee20000000800 */
[----:B-1----:R-:W-:-:S07]  /*a870*/  FADD.FTZ R3, R96, R3 ;  /* 0x0000000360037221 */ /* 0x002fce0000010000 */
[----:B------:R-:W1:Y:S01]  /*a880*/  MUFU.EX2 R101, R101 ;  /* 0x0000006500657308 */ /* 0x000e620000000800 */
[C---:B--2---:R-:W-:Y:S01]  /*a890*/  F2FP.F16.F32.PACK_AB R8, R138.reuse, R96 ;  /* 0x000000608a08723e */ /* 0x044fe200000000ff */
[----:B------:R-:W-:-:S04]  /*a8a0*/  FADD.FTZ R3, R138, R3 ;  /* 0x000000038a037221 */ /* 0x000fc80000010000 */
        /* <DEDUP_REMOVED lines=12> */
[----:B------:R-:W-:-:S05]  /*a970*/  UMOV UR38, UR10 ;  /* 0x0000000a00267c82 */ /* 0x000fca0008000000 */
.L_x_2074:
[----:B------:R-:W-:-:S13]  /*a980*/  ISETP.LE.AND P2, PT, RZ, UR38, PT ;  /* 0x00000026ff007c0c */ /* 0x000fda000bf43270 */
[----:B------:R-:W-:Y:S05]  /*a990*/  @!P2 BRA `(.L_x_2084) ;  /* 0x000000400020a947 */ /* 0x000fea0003800000 */
[----:B------:R-:W-:Y:S01]  /*a9a0*/  IMAD.MOV.U32 R5, RZ, RZ, R72 ;  /* 0x000000ffff057224 */ /* 0x000fe200078e0048 */
[----:B------:R-:W-:Y:S01]  /*a9b0*/  UMOV UR39, UR60 ;  /* 0x0000003c00277c82 */ /* 0x000fe20008000000 */
[----:B------:R-:W-:Y:S01]  /*a9c0*/  IMAD.MOV.U32 R4, RZ, RZ, R74 ;  /* 0x000000ffff047224 */ /* 0x000fe200078e004a */
[----:B------:R-:W-:Y:S01]  /*a9d0*/  UMOV UR7, UR36 ;  /* 0x0000002400077c82 */ /* 0x000fe20008000000 */
[----:B------:R-:W-:-:S05]  /*a9e0*/  ULDC UR5, c[0x0][0x9d8] ;  /* 0x0002760000057ab9 */ /* 0x000fca0000000800 */
.L_x_2093:
        /* <DEDUP_REMOVED lines=10> */
.L_x_2086:
[----:B------:R-:W-:Y:S01]  /*aa90*/  ULEA UR4, UR36, UR37, 0x3 ;  /* 0x0000002524047291 */ /* 0x000fe2000f8e183f */
[----:B------:R-:W-:-:S05]  /*aaa0*/  IMAD.U32 R6, RZ, RZ, UR60 ;  /* 0x0000003cff067e24 */ /* 0x000fca000f8e00ff */
[----:B------:R-:W-:-:S04]  /*aab0*/  SHF.L.U32 R6, R6, 0x1f, RZ ;  /* 0x0000001f06067819 */ /* 0x000fc800000006ff */
[----:B------:R1:W2:Y:S01]  /*aac0*/  SYNCS.PHASECHK.TRANS64.TRYWAIT P2, [UR4+0x31c30], R6 ;  /* 0x031c3006ff0075a7 */ /* 0x0002a20008040144 */
[----:B------:R-:W-:Y:S05]  /*aad0*/  @!P0 BRA `(.L_x_2087) ;  /* 0x0000000000048947 */ /* 0x000fea0003800000 */
[----:B------:R-:W-:Y:S01]  /*aae0*/  BPT.TRAP 0x1 ;  /* 0x000000040000795c */ /* 0x000fe20000300000 */
.L_x_2087:
[----:B--2---:R-:W-:Y:S05]  /*aaf0*/  @P2 BRA `(.L_x_2085) ;  /* 0x0000000000082947 */ /* 0x004fea0003800000 */
[----:B------:R-:W2:Y:S02]  /*ab00*/  SYNCS.PHASECHK.TRANS64.TRYWAIT P2, [UR4+0x31c30], R6 ;  /* 0x031c3006ff0075a7 */ /* 0x000ea40008040144 */
[----:B--2---:R-:W-:Y:S05]  /*ab10*/  @!P2 BRA `(.L_x_2088) ;  /* 0x000000cc0078a947 */ /* 0x004fea0003800000 */
.L_x_2085:
        /* <DEDUP_REMOVED lines=30> */
[----:B-1----:R-:W-:Y:S01]  /*ad00*/  VIADD R6, R7, 0x8 ;  /* 0x0000000807067836 */ /* 0x002fe20000000000 */
        /* <DEDUP_REMOVED lines=57> */
[----:B0-----:R-:W-:-:S06]  /*b0a0*/  WARPGROUP.ARRIVE ;  /* 0x00000000000079c5 */ /* 0x001fcc0000000000 */
        /* <DEDUP_REMOVED lines=264> */
[----:B-1----:R-:W-:Y:S05]  /*c130*/  @P3 BRA `(.L_x_2089) ;  /* 0x00000000002c3947 */ /* 0x002fea0003800000 */
[----:B------:R-:W-:Y:S05]  /*c140*/  @!P0 BRA `(.L_x_2090) ;  /* 0x0000000000048947 */ /* 0x000fea0003800000 */
[----:B------:R-:W-:Y:S01]  /*c150*/  BPT.TRAP 0x1 ;  /* 0x000000040000795c */ /* 0x000fe20000300000 */
.L_x_2090:
[----:B------:R-:W-:Y:S01]  /*c160*/  ULEA UR4, UR7, UR37, 0x3 ;  /* 0x0000002507047291 */ /* 0x000fe2000f8e183f */
[----:B------:R-:W-:-:S05]  /*c170*/  IMAD.U32 R6, RZ, RZ, UR39 ;  /* 0x00000027ff067e24 */ /* 0x000fca000f8e00ff */
[----:B------:R-:W-:-:S04]  /*c180*/  SHF.L.U32 R6, R6, 0x1f, RZ ;  /* 0x0000001f06067819 */ /* 0x000fc800000006ff */
[----:B------:R0:W1:Y:S01]  /*c190*/  SYNCS.PHASECHK.TRANS64.TRYWAIT P2, [UR4+0x31c50], R6 ;  /* 0x031c5006ff0075a7 */ /* 0x0000620008040144 */
[----:B------:R-:W-:Y:S05]  /*c1a0*/  @!P0 BRA `(.L_x_2091) ;  /* 0x0000000000048947 */ /* 0x000fea0003800000 */
[----:B------:R-:W-:Y:S01]  /*c1b0*/  BPT.TRAP 0x1 ;  /* 0x000000040000795c */ /* 0x000fe20000300000 */
.L_x_2091:
[----:B-1----:R-:W-:Y:S05]  /*c1c0*/  @P2 BRA `(.L_x_2089) ;  /* 0x0000000000082947 */ /* 0x002fea0003800000 */
[----:B------:R-:W1:Y:S02]  /*c1d0*/  SYNCS.PHASECHK.TRANS64.TRYWAIT P2, [UR4+0x31c50], R6 ;  /* 0x031c5006ff0075a7 */ /* 0x000e640008040144 */
[----:B-1----:R-:W-:Y:S05]  /*c1e0*/  @!P2 BRA `(.L_x_2092) ;  /* 0x000000b400dca947 */ /* 0x002fea0003800000 */
.L_x_2089:
        /* <DEDUP_REMOVED lines=72> */
[----:B------:R-:W-:Y:S01]  /*c670*/  ULDC UR14, c[0x0][0x988] ;  /* 0x00026200000e7ab9 */ /* 0x000fe20000000800 */
[----:B------:R-:W-:Y:S01]  /*c680*/  FMUL.FTZ R128, R134, UR5 ;  /* 0x0000000586807c20 */ /* 0x000fe20008410000 */
[----:B------:R-:W-:Y:S01]  /*c690*/  UMOV UR4, UR14 ;  /* 0x0000000e00047c82 */ /* 0x000fe20008000000 */
        /* <DEDUP_REMOVED lines=263> */
[----:B------:R-:W-:Y:S01]  /*d710*/  FFMA.FTZ R137, R13, UR4, -R131 ;  /* 0x000000040d897c23 */ /* 0x000fe20008010883 */
[----:B------:R-:W-:-:S02]  /*d720*/  IMAD.U32 R13, RZ, RZ, UR36 ;  /* 0x00000024ff0d7e24 */ /* 0x000fc4000f8e00ff */
[----:B------:R-:W-:Y:S01]  /*d730*/  FMUL.FTZ R14, R14, UR4 ;  /* 0x000000040e0e7c20 */ /* 0x000fe20008410000 */
[--C-:B------:R-:W-:Y:S01]  /*d740*/  FFMA.FTZ R15, R9, UR4, -R131.reuse ;  /* 0x00000004090f7c23 */ /* 0x100fe20008010883 */
[----:B------:R-:W-:Y:S01]  /*d750*/  HGMMA.64x96x16.F32 R24, gdesc[UR32].tnspB, R24, gsb0 ;  /* 0x41600000201879f0 */ /* 0x000fe20008000818 */
[----:B------:R-:W-:Y:S01]  /*d760*/  UIADD3 UR32, UR10, 0xa80, URZ ;  /* 0x00000a800a207890 */ /* 0x000fe2000fffe03f */
[----:B------:R-:W-:Y:S01]  /*d770*/  MUFU.EX2 R77, R14 ;  /* 0x0000000e004d7308 */ /* 0x000fe20000000800 */
[----:B------:R-:W-:Y:S01]  /*d780*/  UIADD3 UR34, UR11, 0x1c0, URZ ;  /* 0x000001c00b227890 */ /* 0x000fe2000fffe03f */
[----:B------:R-:W-:Y:S01]  /*d790*/  @!P1 LEA R13, R13, UR37, 0x3 ;  /* 0x000000250d0d9c11 */ /* 0x000fe2000f8e18ff */
[----:B------:R-:W-:Y:S01]  /*d7a0*/  UMOV UR33, 0xc0000010 ;  /* 0xc000001000217882 */ /* 0x000fe20000000000 */
[----:B------:R-:W-:Y:S01]  /*d7b0*/  UMOV UR35, 0x80000020 ;  /* 0x8000002000237882 */ /* 0x000fe20000000000 */
[--C-:B------:R-:W-:Y:S01]  /*d7c0*/  FFMA.FTZ R9, R17, UR4, -R131.reuse ;  /* 0x0000000411097c23 */ /* 0x100fe20008010883 */
[--C-:B------:R-:W-:Y:S01]  /*d7d0*/  FFMA.FTZ R138, R18, UR4, -R131.reuse ;  /* 0x00000004128a7c23 */ /* 0x100fe20008010883 */
[----:B------:R-:W-:Y:S01]  /*d7e0*/  @!P1 VIADD R13, R13, 0x31c40 ;  /* 0x00031c400d0d9836 */ /* 0x000fe20000000000 */
[----:B------:R-:W0:Y:S01]  /*d7f0*/  MUFU.EX2 R8, R8 ;  /* 0x0000000800087308 */ /* 0x000e220000000800 */
[--C-:B------:R-:W-:Y:S01]  /*d800*/  FFMA.FTZ R129, R129, UR4, -R131.reuse ;  /* 0x0000000481817c23 */ /* 0x100fe20008010883 */
[--C-:B------:R-:W-:Y:S01]  /*d810*/  FFMA.FTZ R17, R106, UR4, -R131.reuse ;  /* 0x000000046a117c23 */ /* 0x100fe20008010883 */
[----:B------:R-:W-:Y:S01]  /*d820*/  FFMA.FTZ R18, R114, UR4, -R131 ;  /* 0x0000000472127c23 */ /* 0x000fe20008010883 */
[----:B------:R-:W-:Y:S01]  /*d830*/  @!P1 PRMT R13, RZ, 0x654, R13 ;  /* 0x00000654ff0d9816 */ /* 0x000fe2000000000d */
        /* <DEDUP_REMOVED lines=11> */
[----:B------:R-:W2:Y:S01]  /*d8f0*/  MUFU.EX2 R136, R136 ;  /* 0x0000008800887308 */ /* 0x000ea20000000800 */
[----:B0-----:R-:W-:Y:S01]  /*d900*/  FFMA.FTZ R14, R77, R0, R8 ;  /* 0x000000004d0e7223 */ /* 0x001fe20000010008 */
[--C-:B------:R-:W-:Y:S01]  /*d910*/  FFMA.FTZ R0, R99, UR4, -R131.reuse ;  /* 0x0000000463007c23 */ /* 0x100fe20008010883 */
[--C-:B------:R-:W-:Y:S01]  /*d920*/  FFMA.FTZ R86, R86, UR4, -R131.reuse ;  /* 0x0000000456567c23 */ /* 0x100fe20008010883 */
[--C-:B------:R-:W-:Y:S01]  /*d930*/  FFMA.FTZ R87, R87, UR4, -R131.reuse ;  /* 0x0000000457577c23 */ /* 0x100fe20008010883 */
[--C-:B------:R-:W-:Y:S01]  /*d940*/  FFMA.FTZ R79, R79, UR4, -R131.reuse ;  /* 0x000000044f4f7c23 */ /* 0x100fe20008010883 */
[--C-:B------:R-:W-:Y:S01]  /*d950*/  FFMA.FTZ R130, R130, UR4, -R131.reuse ;  /* 0x0000000482827c23 */ /* 0x100fe20008010883 */
[----:B------:R-:W-:Y:S01]  /*d960*/  FFMA.FTZ R78, R78, UR4, -R131 ;  /* 0x000000044e4e7c23 */ /* 0x000fe20008010883 */
[----:B------:R-:W0:Y:S01]  /*d970*/  MUFU.EX2 R137, R137 ;  /* 0x0000008900897308 */ /* 0x000e220000000800 */
[----:B-1----:R-:W-:Y:S01]  /*d980*/  FADD.FTZ R99, R15, R14 ;  /* 0x0000000e0f637221 */ /* 0x002fe20000010000 */
[----:B------:R-:W-:-:S02]  /*d990*/  F2FP.F16.F32.PACK_AB R14, R134, R132 ;  /* 0x00000084860e723e */ /* 0x000fc400000000ff */
[----:B------:R-:W-:-:S04]  /*d9a0*/  ISETP.LT.AND P2, PT, RZ, UR38, PT ;  /* 0x00000026ff007c0c */ /* 0x000fc8000bf41270 */
[----:B------:R-:W1:Y:S01]  /*d9b0*/  MUFU.EX2 R9, R9 ;  /* 0x0000000900097308 */ /* 0x000e620000000800 */
[----:B--2---:R-:W-:Y:S01]  /*d9c0*/  FADD.FTZ R140, R136, R99 ;  /* 0x00000063888c7221 */ /* 0x004fe20000010000 */
[----:B------:R-:W-:-:S06]  /*d9d0*/  FFMA.FTZ R99, R102, UR4, -R131 ;  /* 0x0000000466637c23 */ /* 0x000fcc0008010883 */
[----:B------:R2:W-:Y:S01]  /*d9e0*/  MUFU.EX2 R5, R135 ;  /* 0x0000008700057308 */ /* 0x0005e20000000800 */
[----:B0-----:R-:W-:-:S07]  /*d9f0*/  FADD.FTZ R140, R137, R140 ;  /* 0x0000008c898c7221 */ /* 0x001fce0000010000 */
[----:B------:R-:W0:Y:S01]  /*da00*/  MUFU.EX2 R138, R138 ;  /* 0x0000008a008a7308 */ /* 0x000e220000000800 */
[--C-:B--2---:R-:W-:Y:S01]  /*da10*/  FFMA.FTZ R135, R128, UR4, -R131.reuse ;  /* 0x0000000480877c23 */ /* 0x104fe20008010883 */
[--C-:B------:R-:W-:Y:S01]  /*da20*/  FFMA.FTZ R128, R122, UR4, -R131.reuse ;  /* 0x000000047a807c23 */ /* 0x100fe20008010883 */
[----:B-1----:R-:W-:Y:S01]  /*da30*/  FADD.FTZ R119, R9, R140 ;  /* 0x0000008c09777221 */ /* 0x002fe20000010000 */
[--C-:B------:R-:W-:Y:S01]  /*da40*/  FFMA.FTZ R122, R126, UR4, -R131.reuse ;  /* 0x000000047e7a7c23 */ /* 0x100fe20008010883 */
[----:B------:R-:W-:-:S03]  /*da50*/  FFMA.FTZ R126, R127, UR4, -R131 ;  /* 0x000000047f7e7c23 */ /* 0x000fc60008010883 */
[----:B------:R-:W1:Y:S08]  /*da60*/  MUFU.EX2 R135, R135 ;  /* 0x0000008700877308 */ /* 0x000e700000000800 */
[----:B------:R-:W2:Y:S01]  /*da70*/  MUFU.EX2 R129, R129 ;  /* 0x0000008100817308 */ /* 0x000ea20000000800 */
[C---:B0-----:R-:W-:Y:S01]  /*da80*/  FADD.FTZ R102, R138.reuse, R119 ;  /* 0x000000778a667221 */ /* 0x041fe20000010000 */
[----:B------:R-:W-:-:S06]  /*da90*/  F2FP.F16.F32.PACK_AB R9, R138, R9 ;  /* 0x000000098a09723e */ /* 0x000fcc00000000ff */
[----:B------:R-:W0:Y:S01]  /*daa0*/  MUFU.EX2 R128, R128 ;  /* 0x0000008000807308 */ /* 0x000e220000000800 */
[----:B-1----:R-:W-:-:S07]  /*dab0*/  FADD.FTZ R102, R135, R102 ;  /* 0x0000006687667221 */ /* 0x002fce0000010000 */
[----:B------:R-:W-:Y:S08]  /*dac0*/  MUFU.EX2 R120, R120 ;  /* 0x0000007800787308 */ /* 0x000ff00000000800 */
[----:B------:R-:W1:Y:S01]  /*dad0*/  MUFU.EX2 R123, R123 ;  /* 0x0000007b007b7308 */ /* 0x000e620000000800 */
[----:B------:R-:W-:Y:S02]  /*dae0*/  WARPGROUP.DEPBAR.LE gsb0, 0x0 ;  /* 0x00008000000079c5 */ /* 0x000fe40000010000 */
[----:B------:R-:W-:-:S05]  /*daf0*/  WARPGROUP.ARRIVE ;  /* 0x00000000000079c5 */ /* 0x000fca0000000000 */
[----:B------:R-:W-:Y:S01]  /*db00*/  MUFU.EX2 R121, R121 ;  /* 0x0000007900797308 */ /* 0x000fe20000000800 */
[----:B------:R-:W-:Y:S01]  /*db10*/  HGMMA.64x96x16.F32 R24, gdesc[UR32].tnspB, R24, gsb0 ;  /* 0x41600000201879f0 */ /* 0x000fe20008000818 */
[----:B------:R-:W-:Y:S02]  /*db20*/  UIADD3 UR32, UR10, 0xc00, URZ ;  /* 0x00000c000a207890 */ /* 0x000fe4000fffe03f */
[----:B------:R-:W-:-:S04]  /*db30*/  UIADD3 UR34, UR11, 0x200, URZ ;  /* 0x000002000b227890 */ /* 0x000fc8000fffe03f */
[----:B------:R-:W3:Y:S01]  /*db40*/  MUFU.EX2 R122, R122 ;  /* 0x0000007a007a7308 */ /* 0x000ee20000000800 */
[----:B------:R-:W-:Y:S01]  /*db50*/  UMOV UR33, 0xc0000010 ;  /* 0xc000001000217882 */ /* 0x000fe20000000000 */
[----:B------:R-:W-:-:S06]  /*db60*/  UMOV UR35, 0x80000020 ;  /* 0x8000002000237882 */ /* 0x000fcc0000000000 */
[----:B------:R-:W-:Y:S08]  /*db70*/  MUFU.EX2 R124, R124 ;  /* 0x0000007c007c7308 */ /* 0x000ff00000000800 */
[----:B------:R-:W4:Y:S08]  /*db80*/  MUFU.EX2 R126, R126 ;  /* 0x0000007e007e7308 */ /* 0x000f300000000800 */
[----:B------:R-:W-:Y:S08]  /*db90*/  MUFU.EX2 R112, R112 ;  /* 0x0000007000707308 */ /* 0x000ff00000000800 */
[----:B------:R-:W5:Y:S08]  /*dba0*/  MUFU.EX2 R18, R18 ;  /* 0x0000001200127308 */ /* 0x000f700000000800 */
[----:B------:R-:W5:Y:S08]  /*dbb0*/  MUFU.EX2 R113, R113 ;  /* 0x0000007100717308 */ /* 0x000f700000000800 */
[----:B------:R-:W5:Y:S08]  /*dbc0*/  MUFU.EX2 R114, R114 ;  /* 0x0000007200727308 */ /* 0x000f700000000800 */
[----:B------:R-:W-:Y:S08]  /*dbd0*/  MUFU.EX2 R116, R116 ;  /* 0x0000007400747308 */ /* 0x000ff00000000800 */
[----:B------:R-:W5:Y:S08]  /*dbe0*/  MUFU.EX2 R115, R115 ;  /* 0x0000007300737308 */ /* 0x000f700000000800 */
[----:B------:R-:W5:Y:S08]  /*dbf0*/  MUFU.EX2 R117, R117 ;  /* 0x0000007500757308 */ /* 0x000f700000000800 */
[----:B------:R-:W5:Y:S08]  /*dc00*/  MUFU.EX2 R118, R118 ;  /* 0x0000007600767308 */ /* 0x000f700000000800 */
[----:B------:R-:W5:Y:S08]  /*dc10*/  MUFU.EX2 R104, R104 ;  /* 0x0000006800687308 */ /* 0x000f700000000800 */
[----:B------:R-:W5:Y:S01]  /*dc20*/  MUFU.EX2 R17, R17 ;  /* 0x0000001100117308 */ /* 0x000f620000000800 */
[----:B------:R-:W-:-:S02]  /*dc30*/  WARPGROUP.DEPBAR.LE gsb0, 0x0 ;  /* 0x00008000000079c5 */ /* 0x000fc40000010000 */
[----:B------:R-:W-:-:S05]  /*dc40*/  WARPGROUP.ARRIVE ;  /* 0x00000000000079c5 */ /* 0x000fca0000000000 */
[----:B------:R-:W5:Y:S01]  /*dc50*/  MUFU.EX2 R105, R105 ;  /* 0x0000006900697308 */ /* 0x000f620000000800 */
[----:B------:R-:W-:Y:S07]  /*dc60*/  HGMMA.64x96x16.F32 R24, gdesc[UR32].tnspB, R24, gsb0 ;  /* 0x41600000201879f0 */ /* 0x000fee0008000818 */
[----:B------:R-:W5:Y:S08]  /*dc70*/  MUFU.EX2 R106, R106 ;  /* 0x0000006a006a7308 */ /* 0x000f700000000800 */
[----:B------:R-:W5:Y:S08]  /*dc80*/  MUFU.EX2 R108, R108 ;  /* 0x0000006c006c7308 */ /* 0x000f700000000800 */
[----:B------:R-:W5:Y:S08]  /*dc90*/  MUFU.EX2 R107, R107 ;  /* 0x0000006b006b7308 */ /* 0x000f700000000800 */
[----:B------:R-:W-:Y:S08]  /*dca0*/  MUFU.EX2 R110, R110 ;  /* 0x0000006e006e7308 */ /* 0x000ff00000000800 */
[----:B------:R-:W5:Y:S08]  /*dcb0*/  MUFU.EX2 R109, R109 ;  /* 0x0000006d006d7308 */ /* 0x000f700000000800 */
[----:B------:R-:W5:Y:S08]  /*dcc0*/  MUFU.EX2 R96, R96 ;  /* 0x0000006000607308 */ /* 0x000f700000000800 */
        /* <DEDUP_REMOVED lines=8> */
[----:B------:R-:W-:Y:S01]  /*dd50*/  @!P1 SYNCS.ARRIVE.TRANS64.RED.A1T0 RZ, [R13+URZ], RZ ;  /* 0x000000ff0dff99a7 */ /* 0x000fe2000810043f */
[----:B------:R-:W-:Y:S01]  /*dd60*/  MUFU.EX2 R89, R89 ;  /* 0x0000005900597308 */ /* 0x000fe20000000800 */
[----:B--2---:R-:W-:Y:S01]  /*dd70*/  IMAD.U32 R12, RZ, RZ, UR7 ;  /* 0x00000007ff0c7e24 */ /* 0x004fe2000f8e00ff */
[----:B------:R-:W-:Y:S01]  /*dd80*/  UIADD3 UR7, UR38, -0x1, URZ ;  /* 0xffffffff26077890 */ /* 0x000fe2000fffe03f */
[-C--:B------:R-:W-:Y:S01]  /*dd90*/  FMUL.FTZ R24, R24, R4.reuse ;  /* 0x0000000418187220 */ /* 0x080fe20000410000 */
[-C--:B------:R-:W-:Y:S01]  /*dda0*/  FMUL.FTZ R25, R25, R4.reuse ;  /* 0x0000000419197220 */ /* 0x080fe20000410000 */
[-C--:B------:R-:W-:Y:S01]  /*ddb0*/  FMUL.FTZ R28, R28, R4.reuse ;  /* 0x000000041c1c7220 */ /* 0x080fe20000410000 */
[----:B------:R-:W-:Y:S01]  /*ddc0*/  @!P1 LEA R12, R12, UR37, 0x3 ;  /* 0x000000250c0c9c11 */ /* 0x000fe2000f8e18ff */
[----:B------:R-:W-:Y:S01]  /*ddd0*/  FMUL.FTZ R29, R29, R4 ;  /* 0x000000041d1d7220 */ /* 0x000fe20000410000 */
[----:B------:R-:W-:Y:S01]  /*dde0*/  MUFU.EX2 R92, R92 ;  /* 0x0000005c005c7308 */ /* 0x000fe20000000800 */
[----:B------:R-:W-:Y:S01]  /*ddf0*/  UMOV UR38, UR7 ;  /* 0x0000000700267c82 */ /* 0x000fe20008000000 */
[----:B------:R-:W-:Y:S01]  /*de00*/  UMOV UR7, UR36 ;  /* 0x0000002400077c82 */ /* 0x000fe20008000000 */
[----:B------:R-:W-:-:S02]  /*de10*/  @!P1 VIADD R12, R12, 0x31c60 ;  /* 0x00031c600c0c9836 */ /* 0x000fc40000000000 */
[-C--:B------:R-:W-:Y:S01]  /*de20*/  FMUL.FTZ R32, R32, R4.reuse ;  /* 0x0000000420207220 */ /* 0x080fe20000410000 */
[-C--:B------:R-:W-:Y:S01]  /*de30*/  FMUL.FTZ R33, R33, R4.reuse ;  /* 0x0000000421217220 */ /* 0x080fe20000410000 */
[-C--:B------:R-:W-:Y:S01]  /*de40*/  FMUL.FTZ R36, R36, R4.reuse ;  /* 0x0000000424247220 */ /* 0x080fe20000410000 */
[-C--:B------:R-:W-:Y:S01]  /*de50*/  FMUL.FTZ R37, R37, R4.reuse ;  /* 0x0000000425257220 */ /* 0x080fe20000410000 */
[----:B------:R-:W-:Y:S01]  /*de60*/  @!P1 PRMT R12, RZ, 0x654, R12 ;  /* 0x00000654ff0c9816 */ /* 0x000fe2000000000c */
[----:B------:R-:W-:Y:S01]  /*de70*/  MUFU.EX2 R93, R93 ;  /* 0x0000005d005d7308 */ /* 0x000fe20000000800 */
[-C--:B------:R-:W-:Y:S01]  /*de80*/  FMUL.FTZ R40, R40, R4.reuse ;  /* 0x0000000428287220 */ /* 0x080fe20000410000 */
[-C--:B------:R-:W-:Y:S01]  /*de90*/  FMUL.FTZ R41, R41, R4.reuse ;  /* 0x0000000429297220 */ /* 0x080fe20000410000 */
[----:B------:R2:W-:Y:S01]  /*dea0*/  @!P1 SYNCS.ARRIVE.TRANS64.RED.A1T0 RZ, [R12+URZ], RZ ;  /* 0x000000ff0cff99a7 */ /* 0x0005e2000810043f */
[-C--:B------:R-:W-:Y:S01]  /*deb0*/  FMUL.FTZ R44, R44, R4.reuse ;  /* 0x000000042c2c7220 */ /* 0x080fe20000410000 */
[-C--:B------:R-:W-:Y:S01]  /*dec0*/  FMUL.FTZ R45, R45, R4.reuse ;  /* 0x000000042d2d7220 */ /* 0x080fe20000410000 */
[-C--:B------:R-:W-:Y:S01]  /*ded0*/  FMUL.FTZ R48, R48, R4.reuse ;  /* 0x0000000430307220 */ /* 0x080fe20000410000 */
[-C--:B------:R-:W-:Y:S01]  /*dee0*/  FMUL.FTZ R49, R49, R4.reuse ;  /* 0x0000000431317220 */ /* 0x080fe20000410000 */
[----:B------:R-:W-:Y:S01]  /*def0*/  MUFU.EX2 R86, R86 ;  /* 0x0000005600567308 */ /* 0x000fe20000000800 */
[-C--:B------:R-:W-:Y:S01]  /*df00*/  FMUL.FTZ R52, R52, R4.reuse ;  /* 0x0000000434347220 */ /* 0x080fe20000410000 */
[-C--:B------:R-:W-:Y:S01]  /*df10*/  FMUL.FTZ R53, R53, R4.reuse ;  /* 0x0000000435357220 */ /* 0x080fe20000410000 */
[----:B--2---:R-:W-:Y:S01]  /*df20*/  FFMA.FTZ R12, R4, R3, R6 ;  /* 0x00000003040c7223 */ /* 0x004fe20000010006 */
[-C--:B------:R-:W-:Y:S01]  /*df30*/  FMUL.FTZ R56, R56, R4.reuse ;  /* 0x0000000438387220 */ /* 0x080fe20000410000 */
[-C--:B------:R-:W-:Y:S01]  /*df40*/  FMUL.FTZ R57, R57, R4.reuse ;  /* 0x0000000439397220 */ /* 0x080fe20000410000 */
[----:B------:R-:W-:Y:S01]  /*df50*/  FMUL.FTZ R60, R60, R4 ;  /* 0x000000043c3c7220 */ /* 0x000fe20000410000 */
[C---:B------:R-:W-:Y:S01]  /*df60*/  FADD.FTZ R13, R133.reuse, R12 ;  /* 0x0000000c850d7221 */ /* 0x040fe20000010000 */
[----:B------:R-:W-:Y:S01]  /*df70*/  F2FP.F16.F32.PACK_AB R12, R133, R6 ;  /* 0x00000006850c723e */ /* 0x000fe200000000ff */
[----:B------:R2:W5:Y:S01]  /*df80*/  MUFU.EX2 R3, R98 ;  /* 0x0000006200037308 */ /* 0x0005620000000800 */
[-C--:B------:R-:W-:Y:S01]  /*df90*/  FMUL.FTZ R61, R61, R4.reuse ;  /* 0x000000043d3d7220 */ /* 0x080fe20000410000 */
[----:B------:R-:W-:Y:S01]  /*dfa0*/  FADD.FTZ R13, R132, R13 ;  /* 0x0000000d840d7221 */ /* 0x000fe20000010000 */
[-C--:B------:R-:W-:Y:S01]  /*dfb0*/  FMUL.FTZ R64, R64, R4.reuse ;  /* 0x0000000440407220 */ /* 0x080fe20000410000 */
[-C--:B------:R-:W-:Y:S01]  /*dfc0*/  FMUL.FTZ R65, R65, R4.reuse ;  /* 0x0000000441417220 */ /* 0x080fe20000410000 */
[----:B------:R-:W-:Y:S01]  /*dfd0*/  FMUL.FTZ R68, R68, R4 ;  /* 0x0000000444447220 */ /* 0x000fe20000410000 */
[----:B------:R-:W-:Y:S01]  /*dfe0*/  FADD.FTZ R6, R134, R13 ;  /* 0x0000000d86067221 */ /* 0x000fe20000010000 */
[----:B------:R-:W-:Y:S01]  /*dff0*/  F2FP.F16.F32.PACK_AB R13, R15, R8 ;  /* 0x000000080f0d723e */ /* 0x000fe200000000ff */
[--C-:B------:R-:W-:Y:S01]  /*e000*/  FFMA.FTZ R8, R90, UR4, -R131.reuse ;  /* 0x000000045a087c23 */ /* 0x100fe20008010883 */
[--C-:B--2---:R-:W-:Y:S01]  /*e010*/  FFMA.FTZ R98, R91, UR4, -R131.reuse ;  /* 0x000000045b627c23 */ /* 0x104fe20008010883 */
[----:B------:R-:W-:Y:S01]  /*e020*/  FADD.FTZ R111, R7, R6 ;  /* 0x00000006076f7221 */ /* 0x000fe20000010000 */
[--C-:B------:R-:W-:Y:S01]  /*e030*/  FFMA.FTZ R91, R94, UR4, -R131.reuse ;  /* 0x000000045e5b7c23 */ /* 0x100fe20008010883 */
[----:B------:R1:W2:Y:S01]  /*e040*/  MUFU.EX2 R6, R103 ;  /* 0x0000006700067308 */ /* 0x0002a20000000800 */
[----:B------:R-:W-:Y:S01]  /*e050*/  FFMA.FTZ R94, R82, UR4, -R131 ;  /* 0x00000004525e7c23 */ /* 0x000fe20008010883 */
[----:B------:R-:W-:Y:S01]  /*e060*/  FADD.FTZ R90, R10, R111 ;  /* 0x0000006f0a5a7221 */ /* 0x000fe20000010000 */
[----:B------:R-:W-:Y:S01]  /*e070*/  F2FP.F16.F32.PACK_AB R15, R137, R136 ;  /* 0x00000088890f723e */ /* 0x000fe200000000ff */
[----:B------:R-:W-:Y:S01]  /*e080*/  FMUL.FTZ R69, R69, R4 ;  /* 0x0000000445457220 */ /* 0x000fe20000410000 */
[-C--:B------:R-:W-:Y:S01]  /*e090*/  FMUL.FTZ R26, R26, R77.reuse ;  /* 0x0000004d1a1a7220 */ /* 0x080fe20000410000 */
[----:B------:R-:W-:Y:S01]  /*e0a0*/  FADD.FTZ R111, R11, R90 ;  /* 0x0000005a0b6f7221 */ /* 0x000fe20000010000 */
[----:B------:R-:W-:Y:S01]  /*e0b0*/  FFMA.FTZ R90, R83, UR4, -R131 ;  /* 0x00000004535a7c23 */ /* 0x000fe20008010883 */
[----:B------:R-:W-:Y:S01]  /*e0c0*/  FADD.FTZ R83, R129, R102 ;  /* 0x0000006681537221 */ /* 0x000fe20000010000 */
[----:B------:R3:W2:Y:S01]  /*e0d0*/  MUFU.EX2 R82, R8 ;  /* 0x0000000800527308 */ /* 0x0006a20000000800 */
[----:B------:R-:W-:Y:S01]  /*e0e0*/  FADD.FTZ R132, R20, R111 ;  /* 0x0000006f14847221 */ /* 0x000fe20000010000 */
[----:B------:R5:W-:Y:S01]  /*e0f0*/  STSM.16.M88.4 [R2+0x24300], R12 ;  /* 0x0243000c02007844 */ /* 0x000be20000000200 */
[----:B0-----:R-:W-:Y:S01]  /*e100*/  FADD.FTZ R102, R128, R83 ;  /* 0x0000005380667221 */ /* 0x001fe20000010000 */
[----:B------:R-:W-:Y:S01]  /*e110*/  FFMA.FTZ R83, R75, UR4, -R131 ;  /* 0x000000044b537c23 */ /* 0x000fe20008010883 */
[----:B------:R-:W-:Y:S01]  /*e120*/  FADD.FTZ R111, R21, R132 ;  /* 0x00000084156f7221 */ /* 0x000fe20000010000 */
[----:B------:R-:W-:Y:S01]  /*e130*/  FMUL.FTZ R27, R27, R77 ;  /* 0x0000004d1b1b7220 */ /* 0x000fe20000410000 */
[----:B-1----:R-:W-:Y:S01]  /*e140*/  FADD.FTZ R103, R123, R102 ;  /* 0x000000667b677221 */ /* 0x002fe20000010000 */
[----:B------:R0:W1:Y:S01]  /*e150*/  MUFU.EX2 R75, R98 ;  /* 0x00000062004b7308 */ /* 0x0000620000000800 */
[----:B------:R-:W-:Y:S01]  /*e160*/  FADD.FTZ R132, R120, R111 ;  /* 0x0000006f78847221 */ /* 0x000fe20000010000 */
[----:B---3--:R-:W-:Y:S01]  /*e170*/  F2FP.F16.F32.PACK_AB R8, R10, R7 ;  /* 0x000000070a08723e */ /* 0x008fe200000000ff */
[----:B------:R-:W-:Y:S01]  /*e180*/  FADD.FTZ R103, R122, R103 ;  /* 0x000000677a677221 */ /* 0x000fe20000010000 */
[----:B------:R-:W-:Y:S01]  /*e190*/  F2FP.F16.F32.PACK_AB R10, R20, R11 ;  /* 0x0000000b140a723e */ /* 0x000fe200000000ff */
[----:B------:R-:W-:Y:S01]  /*e1a0*/  FADD.FTZ R111, R121, R132 ;  /* 0x00000084796f7221 */ /* 0x000fe20000010000 */
[----:B------:R-:W-:Y:S01]  /*e1b0*/  F2FP.F16.F32.PACK_AB R11, R129, R135 ;  /* 0x00000087810b723e */ /* 0x000fe200000000ff */
[----:B----4-:R-:W-:Y:S01]  /*e1c0*/  FADD.FTZ R103, R126, R103 ;  /* 0x000000677e677221 */ /* 0x010fe20000010000 */
[----:B------:R3:W-:Y:S01]  /*e1d0*/  MUFU.EX2 R7, R95 ;  /* 0x0000005f00077308 */ /* 0x0007e20000000800 */
[----:B------:R-:W-:Y:S01]  /*e1e0*/  FADD.FTZ R111, R124, R111 ;  /* 0x0000006f7c6f7221 */ /* 0x000fe20000010000 */
[----:B-----5:R-:W-:Y:S01]  /*e1f0*/  F2FP.F16.F32.PACK_AB R12, R120, R21 ;  /* 0x00000015780c723e */ /* 0x020fe200000000ff */
[----:B------:R-:W-:Y:S01]  /*e200*/  FADD.FTZ R103, R18, R103 ;  /* 0x0000006712677221 */ /* 0x000fe20000010000 */
[----:B------:R4:W-:Y:S01]  /*e210*/  STSM.16.M88.4 [R2+0x25b00], R8 ;  /* 0x025b000802007844 */ /* 0x0009e20000000200 */
[----:B------:R-:W-:Y:S01]  /*e220*/  FADD.FTZ R102, R112, R111 ;  /* 0x0000006f70667221 */ /* 0x000fe20000010000 */
[C---:B------:R-:W-:Y:S01]  /*e230*/  F2FP.F16.F32.PACK_AB R112, R113.reuse, R112 ;  /* 0x000000707170723e */ /* 0x040fe200000000ff */
[C---:B------:R-:W-:Y:S01]  /*e240*/  FADD.FTZ R20, R114.reuse, R103 ;  /* 0x0000006772147221 */ /* 0x040fe20000010000 */
[----:B------:R-:W5:Y:S01]  /*e250*/  MUFU.EX2 R91, R91 ;  /* 0x0000005b005b7308 */ /* 0x000f620000000800 */
[----:B------:R-:W-:Y:S01]  /*e260*/  FADD.FTZ R111, R113, R102 ;  /* 0x00000066716f7221 */ /* 0x000fe20000010000 */
[----:B------:R-:W-:Y:S01]  /*e270*/  F2FP.F16.F32.PACK_AB R113, R114, R18 ;  /* 0x000000127271723e */ /* 0x000fe200000000ff */
[----:B------:R-:W-:Y:S01]  /*e280*/  FADD.FTZ R15, R115, R20 ;  /* 0x00000014730f7221 */ /* 0x000fe20000010000 */
[----:B------:R-:W-:Y:S01]  /*e290*/  F2FP.F16.F32.PACK_AB R13, R123, R128 ;  /* 0x000000807b0d723e */ /* 0x000fe200000000ff */
[----:B------:R-:W-:Y:S01]  /*e2a0*/  FADD.FTZ R14, R116, R111 ;  /* 0x0000006f740e7221 */ /* 0x000fe20000010000 */
[C---:B------:R-:W-:Y:S01]  /*e2b0*/  F2FP.F16.F32.PACK_AB R114, R117.reuse, R116 ;  /* 0x000000747572723e */ /* 0x040fe200000000ff */
[----:B------:R-:W-:Y:S01]  /*e2c0*/  FADD.FTZ R20, R118, R15 ;  /* 0x0000000f76147221 */ /* 0x000fe20000010000 */
[----:B------:R-:W-:Y:S01]  /*e2d0*/  MUFU.EX2 R94, R94 ;  /* 0x0000005e005e7308 */ /* 0x000fe20000000800 */
[----:B------:R-:W-:Y:S01]  /*e2e0*/  FADD.FTZ R21, R117, R14 ;  /* 0x0000000e75157221 */ /* 0x000fe20000010000 */
[----:B------:R-:W-:Y:S01]  /*e2f0*/  F2FP.F16.F32.PACK_AB R14, R124, R121 ;  /* 0x000000797c0e723e */ /* 0x000fe200000000ff */
[----:B------:R-:W-:Y:S01]  /*e300*/  FMUL.FTZ R30, R30, R77 ;  /* 0x0000004d1e1e7220 */ /* 0x000fe20000410000 */
[----:B------:R-:W-:Y:S01]  /*e310*/  F2FP.F16.F32.PACK_AB R15, R126, R122 ;  /* 0x0000007a7e0f723e */ /* 0x000fe200000000ff */
[----:B0-----:R-:W-:Y:S01]  /*e320*/  FADD.FTZ R98, R104, R21 ;  /* 0x0000001568627221 */ /* 0x001fe20000010000 */
[----:B------:R-:W-:Y:S01]  /*e330*/  FADD.FTZ R21, R17, R20 ;  /* 0x0000001411157221 */ /* 0x000fe20000010000 */
[C---:B------:R-:W-:Y:S01]  /*e340*/  F2FP.F16.F32.PACK_AB R104, R105.reuse, R104 ;  /* 0x000000686968723e */ /* 0x040fe200000000ff */
[----:B------:R-:W0:Y:S01]  /*e350*/  MUFU.EX2 R80, R80 ;  /* 0x0000005000507308 */ /* 0x000e220000000800 */
[----:B---3--:R-:W-:Y:S01]  /*e360*/  FADD.FTZ R95, R105, R98 ;  /* 0x00000062695f7221 */ /* 0x008fe20000010000 */
[----:B------:R-:W-:Y:S01]  /*e370*/  FADD.FTZ R20, R106, R21 ;  /* 0x000000156a147221 */ /* 0x000fe20000010000 */
[----:B------:R3:W-:Y:S01]  /*e380*/  STSM.16.M88.4 [R2+0x27300], R12 ;  /* 0x0273000c02007844 */ /* 0x0007e20000000200 */
[----:B------:R-:W-:Y:S01]  /*e390*/  F2FP.F16.F32.PACK_AB R115, R118, R115 ;  /* 0x000000737673723e */ /* 0x000fe200000000ff */
[----:B------:R-:W-:Y:S01]  /*e3a0*/  FADD.FTZ R98, R108, R95 ;  /* 0x0000005f6c627221 */ /* 0x000fe20000010000 */
[----:B------:R-:W-:Y:S01]  /*e3b0*/  FADD.FTZ R95, R107, R20 ;  /* 0x000000146b5f7221 */ /* 0x000fe20000010000 */
[----:B------:R-:W-:Y:S01]  /*e3c0*/  F2FP.F16.F32.PACK_AB R105, R106, R17 ;  /* 0x000000116a69723e */ /* 0x000fe200000000ff */
[----:B------:R0:W-:Y:S01]  /*e3d0*/  MUFU.EX2 R21, R90 ;  /* 0x0000005a00157308 */ /* 0x0001e20000000800 */
[C---:B------:R-:W-:Y:S01]  /*e3e0*/  FADD.FTZ R103, R109.reuse, R98 ;  /* 0x000000626d677221 */ /* 0x040fe20000010000 */
[----:B------:R-:W-:Y:S01]  /*e3f0*/  FADD.FTZ R18, R110, R95 ;  /* 0x0000005f6e127221 */ /* 0x000fe20000010000 */
[----:B------:R-:W-:Y:S01]  /*e400*/  F2FP.F16.F32.PACK_AB R106, R109, R108 ;  /* 0x0000006c6d6a723e */ /* 0x000fe200000000ff */
[----:B------:R0:W-:Y:S01]  /*e410*/  STSM.16.M88.4 [R2+0x28b00], R112 ;  /* 0x028b007002007844 */ /* 0x0001e20000000200 */
[----:B------:R-:W-:Y:S01]  /*e420*/  FADD.FTZ R20, R96, R103 ;  /* 0x0000006760147221 */ /* 0x000fe20000010000 */
[----:B------:R-:W-:Y:S01]  /*e430*/  FADD.FTZ R95, R3, R18 ;  /* 0x00000012035f7221 */ /* 0x000fe20000010000 */
[C---:B------:R-:W-:Y:S01]  /*e440*/  F2FP.F16.F32.PACK_AB R96, R97.reuse, R96 ;  /* 0x000000606160723e */ /* 0x040fe200000000ff */
[----:B------:R-:W-:Y:S01]  /*e450*/  MUFU.EX2 R87, R87 ;  /* 0x0000005700577308 */ /* 0x000fe20000000800 */
[----:B------:R-:W-:Y:S01]  /*e460*/  FADD.FTZ R103, R97, R20 ;  /* 0x0000001461677221 */ /* 0x000fe20000010000 */
[C---:B------:R-:W-:Y:S01]  /*e470*/  FADD.FTZ R18, R0.reuse, R95 ;  /* 0x0000005f00127221 */ /* 0x040fe20000010000 */
[----:B------:R-:W-:Y:S01]  /*e480*/  F2FP.F16.F32.PACK_AB R97, R0, R3 ;  /* 0x000000030061723e */ /* 0x000fe200000000ff */
[----:B------:R-:W-:Y:S01]  /*e490*/  FMUL.FTZ R31, R31, R77 ;  /* 0x0000004d1f1f7220 */ /* 0x000fe20000410000 */
[----:B------:R-:W-:Y:S01]  /*e4a0*/  FADD.FTZ R20, R100, R103 ;  /* 0x0000006764147221 */ /* 0x000fe20000010000 */
[----:B------:R-:W-:Y:S01]  /*e4b0*/  FADD.FTZ R95, R99, R18 ;  /* 0x00000012635f7221 */ /* 0x000fe20000010000 */
[C---:B--2---:R-:W-:Y:S01]  /*e4c0*/  F2FP.F16.F32.PACK_AB R99, R6.reuse, R99 ;  /* 0x000000630663723e */ /* 0x044fe200000000ff */
[----:B------:R-:W2:Y:S01]  /*e4d0*/  MUFU.EX2 R81, R81 ;  /* 0x0000005100517308 */ /* 0x000ea20000000800 */
[C---:B----4-:R-:W-:Y:S01]  /*e4e0*/  FADD.FTZ R9, R101.reuse, R20 ;  /* 0x0000001465097221 */ /* 0x050fe20000010000 */
[----:B------:R-:W-:Y:S01]  /*e4f0*/  FADD.FTZ R95, R6, R95 ;  /* 0x0000005f065f7221 */ /* 0x000fe20000010000 */
[----:B------:R-:W-:Y:S01]  /*e500*/  F2FP.F16.F32.PACK_AB R107, R110, R107 ;  /* 0x0000006b6e6b723e */ /* 0x000fe200000000ff */
[----:B------:R-:W-:Y:S01]  /*e510*/  FMUL.FTZ R34, R34, R77 ;  /* 0x0000004d22227220 */ /* 0x000fe20000410000 */
[----:B------:R-:W-:Y:S01]  /*e520*/  FADD.FTZ R8, R88, R9 ;  /* 0x0000000958087221 */ /* 0x000fe20000010000 */
[----:B------:R-:W-:Y:S01]  /*e530*/  FADD.FTZ R10, R82, R95 ;  /* 0x0000005f520a7221 */ /* 0x000fe20000010000 */
[----:B------:R-:W-:Y:S01]  /*e540*/  F2FP.F16.F32.PACK_AB R98, R101, R100 ;  /* 0x000000646562723e */ /* 0x000fe200000000ff */
[----:B------:R-:W4:Y:S01]  /*e550*/  MUFU.EX2 R84, R84 ;  /* 0x0000005400547308 */ /* 0x000f220000000800 */
[----:B------:R-:W-:Y:S01]  /*e560*/  FADD.FTZ R9, R89, R8 ;  /* 0x0000000859097221 */ /* 0x000fe20000010000 */
[----:B-1----:R-:W-:Y:S01]  /*e570*/  FADD.FTZ R10, R75, R10 ;  /* 0x0000000a4b0a7221 */ /* 0x002fe20000010000 */
[----:B------:R-:W-:Y:S01]  /*e580*/  F2FP.F16.F32.PACK_AB R88, R89, R88 ;  /* 0x000000585958723e */ /* 0x000fe200000000ff */
[----:B------:R1:W-:Y:S01]  /*e590*/  STSM.16.M88.4 [R2+0x2a300], R104 ;  /* 0x02a3006802007844 */ /* 0x0003e20000000200 */
[----:B------:R-:W-:Y:S01]  /*e5a0*/  FADD.FTZ R0, R92, R9 ;  /* 0x000000095c007221 */ /* 0x000fe20000010000 */
[----:B-----5:R-:W-:Y:S01]  /*e5b0*/  FADD.FTZ R10, R91, R10 ;  /* 0x0000000a5b0a7221 */ /* 0x020fe20000010000 */
[----:B------:R-:W-:Y:S01]  /*e5c0*/  F2FP.F16.F32.PACK_AB R89, R75, R82 ;  /* 0x000000524b59723e */ /* 0x000fe200000000ff */
[----:B------:R-:W5:Y:S01]  /*e5d0*/  MUFU.EX2 R85, R85 ;  /* 0x0000005500557308 */ /* 0x000f620000000800 */
[----:B------:R-:W-:Y:S01]  /*e5e0*/  FADD.FTZ R3, R93, R0 ;  /* 0x000000005d037221 */ /* 0x000fe20000010000 */
[----:B------:R-:W-:Y:S01]  /*e5f0*/  FADD.FTZ R9, R7, R10 ;  /* 0x0000000a07097221 */ /* 0x000fe20000010000 */
[----:B0-----:R-:W-:Y:S01]  /*e600*/  F2FP.F16.F32.PACK_AB R90, R93, R92 ;  /* 0x0000005c5d5a723e */ /* 0x001fe200000000ff */
[----:B------:R1:W-:Y:S01]  /*e610*/  STSM.16.M88.4 [R2+0x2bb00], R96 ;  /* 0x02bb006002007844 */ /* 0x0003e20000000200 */
[----:B------:R-:W-:Y:S01]  /*e620*/  FADD.FTZ R0, R80, R3 ;  /* 0x0000000350007221 */ /* 0x000fe20000010000 */
[----:B------:R-:W-:Y:S01]  /*e630*/  FADD.FTZ R6, R94, R9 ;  /* 0x000000095e067221 */ /* 0x000fe20000010000 */
[----:B------:R-:W-:Y:S01]  /*e640*/  F2FP.F16.F32.PACK_AB R91, R7, R91 ;  /* 0x0000005b075b723e */ /* 0x000fe200000000ff */
[----:B------:R-:W0:Y:S01]  /*e650*/  MUFU.EX2 R11, R130 ;  /* 0x00000082000b7308 */ /* 0x000e220000000800 */
[----:B--2---:R-:W-:Y:S01]  /*e660*/  FADD.FTZ R3, R81, R0 ;  /* 0x0000000051037221 */ /* 0x004fe20000010000 */
[----:B------:R-:W-:Y:S01]  /*e670*/  FADD.FTZ R9, R21, R6 ;  /* 0x0000000615097221 */ /* 0x000fe20000010000 */
[----:B------:R-:W-:Y:S01]  /*e680*/  F2FP.F16.F32.PACK_AB R80, R81, R80 ;  /* 0x000000505150723e */ /* 0x000fe200000000ff */
[----:B------:R1:W-:Y:S01]  /*e690*/  STSM.16.M88.4 [R2+0x2d300], R88 ;  /* 0x02d3005802007844 */ /* 0x0003e20000000200 */
[----:B------:R-:W-:Y:S01]  /*e6a0*/  F2FP.F16.F32.PACK_AB R81, R21, R94 ;  /* 0x0000005e1551723e */ /* 0x000fe200000000ff */
[----:B------:R-:W-:Y:S01]  /*e6b0*/  FADD.FTZ R6, R86, R9 ;  /* 0x0000000956067221 */ /* 0x000fe20000010000 */
[----:B----4-:R-:W-:Y:S01]  /*e6c0*/  FADD.FTZ R0, R84, R3 ;  /* 0x0000000354007221 */ /* 0x010fe20000010000 */
[----:B---3--:R2:W3:Y:S01]  /*e6d0*/  MUFU.EX2 R12, R83 ;  /* 0x00000053000c7308 */ /* 0x0084e20000000800 */
[----:B-----5:R-:W-:Y:S01]  /*e6e0*/  F2FP.F16.F32.PACK_AB R82, R85, R84 ;  /* 0x000000545552723e */ /* 0x020fe200000000ff */
[----:B------:R-:W-:Y:S01]  /*e6f0*/  FADD.FTZ R6, R87, R6 ;  /* 0x0000000657067221 */ /* 0x000fe20000010000 */
[----:B------:R-:W-:Y:S01]  /*e700*/  FADD.FTZ R0, R85, R0 ;  /* 0x0000000055007221 */ /* 0x000fe20000010000 */
[-C--:B------:R-:W-:Y:S01]  /*e710*/  FMUL.FTZ R35, R35, R77.reuse ;  /* 0x0000004d23237220 */ /* 0x080fe20000410000 */
[-C--:B------:R-:W-:Y:S01]  /*e720*/  FMUL.FTZ R38, R38, R77.reuse ;  /* 0x0000004d26267220 */ /* 0x080fe20000410000 */
[-C--:B------:R-:W-:Y:S01]  /*e730*/  FMUL.FTZ R39, R39, R77.reuse ;  /* 0x0000004d27277220 */ /* 0x080fe20000410000 */
[-C--:B------:R-:W-:Y:S01]  /*e740*/  FMUL.FTZ R42, R42, R77.reuse ;  /* 0x0000004d2a2a7220 */ /* 0x080fe20000410000 */
[----:B------:R-:W4:Y:S01]  /*e750*/  MUFU.EX2 R125, R125 ;  /* 0x0000007d007d7308 */ /* 0x000f220000000800 */
[----:B0-----:R-:W-:Y:S01]  /*e760*/  FADD.FTZ R6, R11, R6 ;  /* 0x000000060b067221 */ /* 0x001fe20000010000 */
[----:B--2---:R-:W-:Y:S01]  /*e770*/  F2FP.F16.F32.PACK_AB R83, R87, R86 ;  /* 0x000000565753723e */ /* 0x004fe200000000ff */
[-C--:B------:R-:W-:Y:S01]  /*e780*/  FMUL.FTZ R43, R43, R77.reuse ;  /* 0x0000004d2b2b7220 */ /* 0x080fe20000410000 */
[-C--:B------:R-:W-:Y:S01]  /*e790*/  FMUL.FTZ R46, R46, R77.reuse ;  /* 0x0000004d2e2e7220 */ /* 0x080fe20000410000 */
[-C--:B------:R-:W-:Y:S01]  /*e7a0*/  FMUL.FTZ R47, R47, R77.reuse ;  /* 0x0000004d2f2f7220 */ /* 0x080fe20000410000 */
[----:B------:R-:W-:Y:S01]  /*e7b0*/  FMUL.FTZ R50, R50, R77 ;  /* 0x0000004d32327220 */ /* 0x000fe20000410000 */
[----:B------:R1:W-:Y:S01]  /*e7c0*/  STSM.16.M88.4 [R2+0x2eb00], R80 ;  /* 0x02eb005002007844 */ /* 0x0003e20000000200 */
[----:B------:R-:W0:Y:S01]  /*e7d0*/  MUFU.EX2 R73, R73 ;  /* 0x0000004900497308 */ /* 0x000e220000000800 */
[C---:B---3--:R-:W-:Y:S01]  /*e7e0*/  F2FP.F16.F32.PACK_AB R9, R12.reuse, R11 ;  /* 0x0000000b0c09723e */ /* 0x048fe200000000ff */
[----:B------:R-:W-:Y:S01]  /*e7f0*/  FADD.FTZ R6, R12, R6 ;  /* 0x000000060c067221 */ /* 0x000fe20000010000 */
[-C--:B------:R-:W-:Y:S01]  /*e800*/  FMUL.FTZ R51, R51, R77.reuse ;  /* 0x0000004d33337220 */ /* 0x080fe20000410000 */
[-C--:B------:R-:W-:Y:S01]  /*e810*/  FMUL.FTZ R54, R54, R77.reuse ;  /* 0x0000004d36367220 */ /* 0x080fe20000410000 */
[-C--:B------:R-:W-:Y:S01]  /*e820*/  FMUL.FTZ R55, R55, R77.reuse ;  /* 0x0000004d37377220 */ /* 0x080fe20000410000 */
[-C--:B------:R-:W-:Y:S01]  /*e830*/  FMUL.FTZ R58, R58, R77.reuse ;  /* 0x0000004d3a3a7220 */ /* 0x080fe20000410000 */
[-C--:B------:R-:W-:Y:S01]  /*e840*/  FMUL.FTZ R59, R59, R77.reuse ;  /* 0x0000004d3b3b7220 */ /* 0x080fe20000410000 */
[----:B------:R-:W2:Y:S01]  /*e850*/  MUFU.EX2 R76, R76 ;  /* 0x0000004c004c7308 */ /* 0x000ea20000000800 */
[----:B----4-:R-:W-:Y:S01]  /*e860*/  FADD.FTZ R0, R125, R0 ;  /* 0x000000007d007221 */ /* 0x010fe20000010000 */
[-C--:B------:R-:W-:Y:S01]  /*e870*/  FMUL.FTZ R62, R62, R77.reuse ;  /* 0x0000004d3e3e7220 */ /* 0x080fe20000410000 */
[-C--:B------:R-:W-:Y:S01]  /*e880*/  FMUL.FTZ R63, R63, R77.reuse ;  /* 0x0000004d3f3f7220 */ /* 0x080fe20000410000 */
[-C--:B------:R-:W-:Y:S01]  /*e890*/  FMUL.FTZ R66, R66, R77.reuse ;  /* 0x0000004d42427220 */ /* 0x080fe20000410000 */
[-C--:B------:R-:W-:Y:S01]  /*e8a0*/  FMUL.FTZ R67, R67, R77.reuse ;  /* 0x0000004d43437220 */ /* 0x080fe20000410000 */
[-C--:B------:R-:W-:Y:S01]  /*e8b0*/  FMUL.FTZ R70, R70, R77.reuse ;  /* 0x0000004d46467220 */ /* 0x080fe20000410000 */
[----:B------:R-:W-:Y:S01]  /*e8c0*/  FMUL.FTZ R71, R71, R77 ;  /* 0x0000004d47477220 */ /* 0x000fe20000410000 */
[----:B------:R-:W3:Y:S01]  /*e8d0*/  MUFU.EX2 R13, R78 ;  /* 0x0000004e000d7308 */ /* 0x000ee20000000800 */
[C---:B0-----:R-:W-:Y:S01]  /*e8e0*/  F2FP.F16.F32.PACK_AB R8, R73.reuse, R125 ;  /* 0x0000007d4908723e */ /* 0x041fe200000000ff */
[----:B------:R-:W-:Y:S01]  /*e8f0*/  FADD.FTZ R3, R73, R0 ;  /* 0x0000000049037221 */ /* 0x000fe20000010000 */
[----:B------:R-:W-:-:S05]  /*e900*/  IMAD.MOV.U32 R4, RZ, RZ, R74 ;  /* 0x000000ffff047224 */ /* 0x000fca00078e004a */
[----:B------:R-:W0:Y:S01]  /*e910*/  MUFU.EX2 R79, R79 ;  /* 0x0000004f004f7308 */ /* 0x000e220000000800 */
[----:B--2---:R-:W-:Y:S01]  /*e920*/  F2FP.F16.F32.PACK_AB R10, R5, R76 ;  /* 0x0000004c050a723e */ /* 0x004fe200000000ff */
[----:B------:R-:W-:-:S04]  /*e930*/  FADD.FTZ R76, R76, R3 ;  /* 0x000000034c4c7221 */ /* 0x000fc80000010000 */
[----:B------:R-:W-:Y:S01]  /*e940*/  FADD.FTZ R3, R5, R76 ;  /* 0x0000004c05037221 */ /* 0x000fe20000010000 */
[----:B------:R-:W-:Y:S02]  /*e950*/  IMAD.MOV.U32 R5, RZ, RZ, R72 ;  /* 0x000000ffff057224 */ /* 0x000fe400078e0048 */
[----:B---3--:R-:W-:Y:S01]  /*e960*/  FADD.FTZ R6, R13, R6 ;  /* 0x000000060d067221 */ /* 0x008fe20000010000 */
        /* <DEDUP_REMOVED lines=11> */
.L_x_2084:
[----:B------:R-:W-:Y:S06]  /*ea20*/  BAR.ARV 0x8, 0x200 ;  /* 0x0208000000007b1d */ /* 0x000fec0000002000 */
[----:B------:R-:W-:Y:S05]  /*ea30*/  @!P0 BRA `(.L_x_2094) ;  /* 0x0000000000048947 */ /* 0x000fea0003800000 */
[----:B------:R-:W-:Y:S01]  /*ea40*/  BPT.TRAP 0x1 ;  /* 0x000000040000795c */ /* 0x000fe20000300000 */
.L_x_2094:
[----:B------:R-:W-:Y:S01]  /*ea50*/  ULEA UR6, UR36, UR37, 0x3 ;  /* 0x0000002524067291 */ /* 0x000fe2000f8e183f */
[----:B------:R-:W-:-:S05]  /*ea60*/  IMAD.U32 R4, RZ, RZ, UR60 ;  /* 0x0000003cff047e24 */ /* 0x000fca000f8e00ff */
[----:B------:R-:W-:-:S04]  /*ea70*/  SHF.L.U32 R4, R4, 0x1f, RZ ;  /* 0x0000001f04047819 */ /* 0x000fc800000006ff */
[----:B------:R2:W3:Y:S01]  /*ea80*/  SYNCS.PHASECHK.TRANS64.TRYWAIT P2, [UR6+0x31c50], R4 ;  /* 0x031c5004ff0075a7 */ /* 0x0004e20008040146 */
[----:B------:R-:W-:Y:S05]  /*ea90*/  @!P0 BRA `(.L_x_2095) ;  /* 0x0000000000048947 */ /* 0x000fea0003800000 */
[----:B------:R-:W-:Y:S01]  /*eaa0*/  BPT.TRAP 0x1 ;  /* 0x000000040000795c */ /* 0x000fe20000300000 */
.L_x_2095:
[----:B---3--:R-:W-:Y:S05]  /*eab0*/  @P2 BRA `(.L_x_2096) ;  /* 0x0000000000082947 */ /* 0x008fea0003800000 */
[----:B------:R-:W3:Y:S02]  /*eac0*/  SYNCS.PHASECHK.TRANS64.TRYWAIT P0, [UR6+0x31c50], R4 ;  /* 0x031c5004ff0075a7 */ /* 0x000ee40008000146 */
[----:B---3--:R-:W-:Y:S05]  /*ead0*/  @!P0 BRA `(.L_x_2097) ;  /* 0x0000008c00b88947 */ /* 0x008fea0003800000 */
.L_x_2096:
[----:B------:R-:W-:Y:S01]  /*eae0*/  UIADD3 UR37, UR37, 0x200, URZ ;  /* 0x0000020025257890 */ /* 0x000fe2000fffe03f */
[----:B------:R-:W-:Y:S01]  /*eaf0*/  WARPGROUP.ARRIVE ;  /* 0x00000000000079c5 */ /* 0x000fe20000000000 */
[----:B------:R-:W-:Y:S01]  /*eb00*/  ULOP3.LUT UR61, UR61, 0x10000, URZ, 0xfc, !UPT ;  /* 0x000100003d3d7892 */ /* 0x000fe2000f8efc3f */
[----:B--23--:R-:W2:Y:S01]  /*eb10*/  SHFL.BFLY PT, R4, R3, 0x2, 0x1f ;  /* 0x0c401f0003047f89 */ /* 0x00cea200000e0000 */
[----:B------:R-:W-:Y:S01]  /*eb20*/  USHF.R.U32.HI UR37, URZ, 0x4, UR37 ;  /* 0x000000043f257899 */ /* 0x000fe20008011625 */
[----:B01----:R-:W-:Y:S01]  /*eb30*/  IMAD.MOV.U32 R9, RZ, RZ, RZ ;  /* 0x000000ffff097224 */ /* 0x003fe200078e00ff */
[----:B------:R-:W-:Y:S01]  /*eb40*/  UMOV UR9, 0xc0000010 ;  /* 0xc000001000097882 */ /* 0x000fe20000000000 */
[----:B------:R-:W-:Y:S01]  /*eb50*/  UMOV UR11, 0x80000020 ;  /* 0x80000020000b7882 */ /* 0x000fe20000000000 */
[----:B------:R-:W-:Y:S01]  /*eb60*/  ULOP3.LUT UR37, UR37, 0x3fff, URZ, 0xc0, !UPT ;  /* 0x00003fff25257892 */ /* 0x000fe2000f8ec03f */
[----:B------:R-:W0:Y:S01]  /*eb70*/  SHFL.BFLY PT, R5, R0, 0x2, 0x1f ;  /* 0x0c401f0000057f89 */ /* 0x000e2200000e0000 */
        /* <DEDUP_REMOVED lines=10> */
[----:B--2---:R-:W-:Y:S01]  /*ec20*/  FADD.FTZ R4, R4, R3 ;  /* 0x0000000304047221 */ /* 0x004fe20000010000 */
[----:B------:R-:W-:Y:S01]  /*ec30*/  UIADD3 UR10, UR5, 0x40, URZ ;  /* 0x00000040050a7890 */ /* 0x000fe2000fffe03f */
[----:B------:R-:W-:Y:S01]  /*ec40*/  IMAD.MOV.U32 R3, RZ, RZ, -0x800000 ;  /* 0xff800000ff037424 */ /* 0x000fe200078e00ff */
[----:B------:R-:W-:Y:S01]  /*ec50*/  UMOV UR9, 0xc0000010 ;  /* 0xc000001000097882 */ /* 0x000fe20000000000 */
[----:B------:R-:W-:Y:S01]  /*ec60*/  UMOV UR11, 0x80000020 ;  /* 0x80000020000b7882 */ /* 0x000fe20000000000 */
[----:B0-----:R-:W-:Y:S01]  /*ec70*/  FADD.FTZ R6, R5, R0 ;  /* 0x0000000005067221 */ /* 0x001fe20000010000 */
[----:B------:R-:W-:Y:S01]  /*ec80*/  IMAD.MOV.U32 R0, RZ, RZ, -0x800000 ;  /* 0xff800000ff007424 */ /* 0x000fe200078e00ff */
[----:B------:R-:W0:Y:S01]  /*ec90*/  SHFL.BFLY PT, R5, R4, 0x1, 0x1f ;  /* 0x0c201f0004057f89 */ /* 0x000e2200000e0000 */
[----:B------:R-:W-:Y:S01]  /*eca0*/  IMAD.U32 R152, RZ, RZ, UR7 ;  /* 0x00000007ff987e24 */ /* 0x000fe2000f8e00ff */
[----:B------:R-:W-:-:S02]  /*ecb0*/  USEL UR36, UR36, URZ, UP0 ;  /* 0x0000003f24247287 */ /* 0x000fc40008000000 */
[----:B------:R-:W1:Y:S01]  /*ecc0*/  SHFL.BFLY PT, R7, R6, 0x1, 0x1f ;  /* 0x0c201f0006077f89 */ /* 0x000e6200000e0000 */
[----:B0-----:R-:W-:Y:S01]  /*ecd0*/  FADD.FTZ R11, R4, R5 ;  /* 0x00000005040b7221 */ /* 0x001fe20000010000 */
[----:B------:R-:W-:Y:S02]  /*ece0*/  IMAD.U32 R4, RZ, RZ, UR6 ;  /* 0x00000006ff047e24 */ /* 0x000fe4000f8e00ff */
[----:B------:R-:W-:Y:S02]  /*ecf0*/  IMAD.MOV.U32 R5, RZ, RZ, RZ ;  /* 0x000000ffff057224 */ /* 0x000fe400078e00ff */
[----:B-1----:R-:W-:Y:S01]  /*ed00*/  FADD.FTZ R12, R6, R7 ;  /* 0x00000007060c7221 */ /* 0x002fe20000010000 */
[----:B------:R-:W-:Y:S01]  /*ed10*/  FSETP.NE.FTZ.AND P0, PT, R11, RZ, PT ;  /* 0x000000ff0b00720b */ /* 0x000fe20003f15000 */
[----:B------:R-:W-:Y:S02]  /*ed20*/  @!P1 VIADD R4, R4, 0x31c60 ;  /* 0x00031c6004049836 */ /* 0x000fe40000000000 */
[----:B------:R-:W-:Y:S01]  /*ed30*/  IMAD.U32 R7, RZ, RZ, UR4 ;  /* 0x00000004ff077e24 */ /* 0x000fe2000f8e00ff */
[----:B------:R-:W-:Y:S01]  /*ed40*/  FSETP.NE.FTZ.AND P2, PT, R12, RZ, PT ;  /* 0x000000ff0c00720b */ /* 0x000fe20003f55000 */
[----:B------:R-:W-:Y:S01]  /*ed50*/  IMAD.U32 R6, RZ, RZ, UR4 ;  /* 0x00000004ff067e24 */ /* 0x000fe2000f8e00ff */
[----:B------:R-:W-:Y:S01]  /*ed60*/  @!P1 PRMT R4, RZ, 0x654, R4 ;  /* 0x00000654ff049816 */ /* 0x000fe20000000004 */
[----:B------:R-:W-:-:S04]  /*ed70*/  USEL UR4, URZ, 0x1, UP0 ;  /* 0x000000013f047887 */ /* 0x000fc80008000000 */
[----:B------:R-:W-:Y:S02]  /*ed80*/  ULOP3.LUT UR60, UR60, UR4, URZ, 0x3c, !UPT ;  /* 0x000000043c3c7292 */ /* 0x000fe4000f8e3c3f */
[----:B------:R-:W0:Y:S01]  /*ed90*/  @P0 MUFU.LG2 R8, R11 ;  /* 0x0000000b00080308 */ /* 0x000e220000000c00 */
[----:B------:R-:W-:-:S03]  /*eda0*/  @P0 FMUL.FTZ R7, R7, 0.69314718246459960938 ;  /* 0x3f31721807070820 */ /* 0x000fc60000410000 */
[----:B------:R-:W-:-:S04]  /*edb0*/  @P2 FMUL.FTZ R6, R6, 0.69314718246459960938 ;  /* 0x3f31721806062820 */ /* 0x000fc80000410000 */
[----:B------:R-:W1:Y:S08]  /*edc0*/  @P2 MUFU.LG2 R10, R12 ;  /* 0x0000000c000a2308 */ /* 0x000e700000000c00 */
[----:B------:R1:W2:Y:S01]  /*edd0*/  @P0 MUFU.RCP R5, R11 ;  /* 0x0000000b00050308 */ /* 0x0002a20000001000 */
[----:B0-----:R-:W-:-:S04]  /*ede0*/  @P0 FMUL.FTZ R8, R8, 0.69314718246459960938 ;  /* 0x3f31721808080820 */ /* 0x001fc80000410000 */
[----:B------:R-:W-:Y:S01]  /*edf0*/  @P0 FFMA.FTZ R3, R7, R74, R8 ;  /* 0x0000004a07030223 */ /* 0x000fe20000010008 */
[----:B------:R-:W-:Y:S02]  /*ee00*/  PLOP3.LUT P0, PT, PT, PT, PT, 0x8, 0x0 ;  /* 0x000000000000781c */ /* 0x000fe40003f0e170 */
[----:B------:R2:W0:Y:S01]  /*ee10*/  @P2 MUFU.RCP R9, R12 ;  /* 0x0000000c00092308 */ /* 0x0004220000001000 */
        /* <DEDUP_REMOVED lines=56> */
[-C--:B--2---:R-:W-:Y:S01]  /*f1a0*/  FMUL.FTZ R12, R24, R5.reuse ;  /* 0x00000005180c7220 */ /* 0x084fe20000410000 */
[----:B------:R-:W-:Y:S01]  /*f1b0*/  FMUL.FTZ R77, R25, R5 ;  /* 0x00000005194d7220 */ /* 0x000fe20000410000 */
[----:B0-----:R-:W-:Y:S01]  /*f1c0*/  FMUL.FTZ R20, R27, R9 ;  /* 0x000000091b147220 */ /* 0x001fe20000410000 */
        /* <DEDUP_REMOVED lines=45> */
.L_x_2067:
[----:B------:R-:W0:Y:S08]  /*f4a0*/  S2UR UR4, SR_CgaCtaId ;  /* 0x00000000000479c3 */ /* 0x000e300000008800 */
[----:B------:R-:W-:Y:S06]  /*f4b0*/  BAR.SYNC.DEFER_BLOCKING 0x5, 0x200 ;  /* 0x0148000000007b1d */ /* 0x000fec0000010000 */
[----:B------:R-:W-:Y:S01]  /*f4c0*/  UMOV UR37, 0x400 ;  /* 0x0000040000257882 */ /* 0x000fe20000000000 */
[----:B------:R-:W-:Y:S01]  /*f4d0*/  BSSY B0, `(.L_x_2098) ;  /* 0x00001d8000007945 */ /* 0x000fe20003800000 */
[----:B0-----:R-:W-:-:S09]  /*f4e0*/  ULEA UR37, UR4, UR37, 0x18 ;  /* 0x0000002504257291 */ /* 0x001fd2000f8ec03f */
[----:B------:R-:W0:Y:S02]  /*f4f0*/  LDS.128 R28, [UR37+0x31cd0] ;  /* 0x031cd025ff1c7984 */ /* 0x000e240008000c00 */
[----:B0-----:R-:W-:Y:S02]  /*f500*/  R2UR UR5, R29 ;  /* 0x000000001d0572ca */ /* 0x001fe400000e0000 */
[----:B------:R-:W-:Y:S01]  /*f510*/  R2UR UR6, R30 ;  /* 0x000000001e0672ca */ /* 0x000fe200000e0000 */
[----:B------:R-:W-:Y:S06]  /*f520*/  BAR.ARV 0x4, 0x200 ;  /* 0x0108000000007b1d */ /* 0x000fec0000002000 */
[----:B------:R-:W-:Y:S08]  /*f530*/  @P0 BRA `(.L_x_2099) ;  /* 0x00000010008c0947 */ /* 0x000ff00003800000 */
[----:B------:R-:W0:Y:S08]  /*f540*/  S2UR UR4, SR_SWINHI ;  /* 0x00000000000479c3 */ /* 0x000e300000002f00 */
[----:B------:R-:W-:Y:S01]  /*f550*/  BAR.SYNC.DEFER_BLOCKING 0x1, 0x180 ;  /* 0x0046000000007b1d */ /* 0x000fe20000010000 */
[----:B------:R-:W-:Y:S02]  /*f560*/  F2FP.F16.F32.PACK_AB R6, R7, R6 ;  /* 0x000000060706723e */ /* 0x000fe400000000ff */
[----:B------:R-:W-:-:S02]  /*f570*/  F2FP.F16.F32.PACK_AB R7, R14, R73 ;  /* 0x000000490e07723e */ /* 0x000fc400000000ff */
[----:B------:R-:W-:Y:S01]  /*f580*/  R2UR UR10, R151 ;  /* 0x00000000970a72ca */ /* 0x000fe200000e0000 */
[----:B------:R-:W-:Y:S01]  /*f590*/  ULDC.64 UR12, c[0x0][0x208] ;  /* 0x00008200000c7ab9 */ /* 0x000fe20000000a00 */
[----:B------:R-:W-:Y:S02]  /*f5a0*/  R2UR UR7, R145 ;  /* 0x00000000910772ca */ /* 0x000fe400000e0000 */
[----:B------:R-:W-:Y:S02]  /*f5b0*/  F2FP.F16.F32.PACK_AB R24, R57, R24 ;  /* 0x000000183918723e */ /* 0x000fe400000000ff */
[----:B------:R-:W-:Y:S02]  /*f5c0*/  F2FP.F16.F32.PACK_AB R25, R25, R58 ;  /* 0x0000003a1919723e */ /* 0x000fe400000000ff */
[----:B------:R-:W-:Y:S02]  /*f5d0*/  F2FP.F16.F32.PACK_AB R27, R27, R62 ;  /* 0x0000003e1b1b723e */ /* 0x000fe400000000ff */
[----:B------:R-:W-:-:S05]  /*f5e0*/  R2UR UR14, R19 ;  /* 0x00000000130e72ca */ /* 0x000fca00000e0000 */
[----:B------:R-:W-:Y:S02]  /*f5f0*/  USHF.L.U64.HI UR11, UR7, 0x2, UR10 ;  /* 0x00000002070b7899 */ /* 0x000fe4000801020a */
[----:B------:R-:W-:Y:S01]  /*f600*/  USHF.L.U32 UR10, UR7, 0x2, URZ ;  /* 0x00000002070a7899 */ /* 0x000fe2000800063f */
[----:B------:R-:W-:Y:S01]  /*f610*/  UMOV UR8, UR37 ;  /* 0x0000002500087c82 */ /* 0x000fe20008000000 */
[----:B0-----:R-:W-:Y:S01]  /*f620*/  UMOV UR9, UR4 ;  /* 0x0000000400097c82 */ /* 0x001fe20008000000 */
[----:B------:R-:W-:Y:S02]  /*f630*/  IMAD.U32 R16, RZ, RZ, UR8 ;  /* 0x00000008ff107e24 */ /* 0x000fe4000f8e00ff */
[----:B------:R-:W-:Y:S01]  /*f640*/  IMAD.U32 R17, RZ, RZ, UR9 ;  /* 0x00000009ff117e24 */ /* 0x000fe2000f8e00ff */
[----:B------:R-:W-:Y:S02]  /*f650*/  ULDC.64 UR8, c[0x0][0xc00] ;  /* 0x0003000000087ab9 */ /* 0x000fe40000000a00 */
[----:B------:R-:W-:Y:S01]  /*f660*/  UISETP.NE.U32.AND UP0, UPT, UR8, URZ, UPT ;  /* 0x0000003f0800728c */ /* 0x000fe2000bf05070 */
[----:B------:R-:W-:Y:S01]  /*f670*/  IMAD.WIDE R4, R156, 0x2, R16 ;  /* 0x000000029c047825 */ /* 0x000fe200078e0210 */
[----:B------:R-:W-:-:S02]  /*f680*/  UIADD3 UR4, UP1, UR10, UR8, URZ ;  /* 0x000000080a047290 */ /* 0x000fc4000ff3e03f */
[----:B------:R-:W-:Y:S01]  /*f690*/  UISETP.NE.AND.EX UP0, UPT, UR9, URZ, UPT, UP0 ;  /* 0x0000003f0900728c */ /* 0x000fe2000bf05300 */
[C---:B------:R-:W-:Y:S01]  /*f6a0*/  IADD3 R13, P0, R4.reuse, 0x6020, RZ ;  /* 0x00006020040d7810 */ /* 0x040fe20007f1e0ff */
[----:B------:R-:W-:Y:S01]  /*f6b0*/  UIADD3.X UR7, UR11, UR9, URZ, UP1, !UPT ;  /* 0x000000090b077290 */ /* 0x000fe20008ffe43f */
[C---:B------:R-:W-:Y:S02]  /*f6c0*/  IADD3 R9, P1, R4.reuse, 0x6000, RZ ;  /* 0x0000600004097810 */ /* 0x040fe40007f3e0ff */
[----:B------:R-:W-:Y:S01]  /*f6d0*/  LOP3.LUT R11, R4, 0x180, RZ, 0xc0, !PT ;  /* 0x00000180040b7812 */ /* 0x000fe200078ec0ff */
[----:B------:R-:W-:Y:S01]  /*f6e0*/  ULDC.64 UR8, c[0x0][0xc08] ;  /* 0x0003020000087ab9 */ /* 0x000fe20000000a00 */
[----:B------:R-:W-:Y:S02]  /*f6f0*/  LOP3.LUT R8, R13, 0x180, RZ, 0xc0, !PT ;  /* 0x000001800d087812 */ /* 0x000fe400078ec0ff */
[----:B------:R-:W-:Y:S02]  /*f700*/  LOP3.LUT R10, R9, 0x180, RZ, 0xc0, !PT ;  /* 0x00000180090a7812 */ /* 0x000fe400078ec0ff */
[----:B------:R-:W-:-:S02]  /*f710*/  SHF.R.U64 R11, R11, 0x3, RZ ;  /* 0x000000030b0b7819 */ /* 0x000fc400000012ff */
[----:B------:R-:W-:Y:S02]  /*f720*/  SHF.R.U64 R8, R8, 0x3, RZ ;  /* 0x0000000308087819 */ /* 0x000fe400000012ff */
[----:B------:R-:W-:Y:S02]  /*f730*/  SHF.R.U64 R10, R10, 0x3, RZ ;  /* 0x000000030a0a7819 */ /* 0x000fe400000012ff */
[C---:B------:R-:W-:Y:S02]  /*f740*/  IADD3 R63, P2, R4.reuse, 0x3020, RZ ;  /* 0x00003020043f7810 */ /* 0x040fe40007f5e0ff */
[C---:B------:R-:W-:Y:S02]  /*f750*/  IADD3 R59, P3, R4.reuse, 0x3000, RZ ;  /* 0x00003000043b7810 */ /* 0x040fe40007f7e0ff */
[----:B------:R-:W-:Y:S01]  /*f760*/  IADD3 R29, P4, R4, 0x20, RZ ;  /* 0x00000020041d7810 */ /* 0x000fe20007f9e0ff */
[--C-:B------:R-:W-:Y:S01]  /*f770*/  IMAD.X R15, RZ, RZ, R5.reuse, P2 ;  /* 0x000000ffff0f7224 */ /* 0x100fe200010e0605 */
[----:B------:R-:W-:Y:S01]  /*f780*/  LOP3.LUT R4, R11, R4, RZ, 0x3c, !PT ;  /* 0x000000040b047212 */ /* 0x000fe200078e3cff */
[--C-:B------:R-:W-:Y:S01]  /*f790*/  IMAD.X R11, RZ, RZ, R5.reuse, P1 ;  /* 0x000000ffff0b7224 */ /* 0x100fe200008e0605 */
[----:B------:R-:W-:Y:S01]  /*f7a0*/  LOP3.LUT R8, R8, R13, RZ, 0x3c, !PT ;  /* 0x0000000d08087212 */ /* 0x000fe200078e3cff */
[--C-:B------:R-:W-:Y:S01]  /*f7b0*/  IMAD.X R13, RZ, RZ, R5.reuse, P3 ;  /* 0x000000ffff0d7224 */ /* 0x100fe200018e0605 */
[----:B------:R-:W-:Y:S01]  /*f7c0*/  LOP3.LUT R10, R10, R9, RZ, 0x3c, !PT ;  /* 0x000000090a0a7212 */ /* 0x000fe200078e3cff */
[--C-:B------:R-:W-:Y:S01]  /*f7d0*/  IMAD.X R9, RZ, RZ, R5.reuse, P0 ;  /* 0x000000ffff097224 */ /* 0x100fe200000e0605 */
[----:B------:R-:W-:Y:S01]  /*f7e0*/  MOV R18, R4 ;  /* 0x0000000400127202 */ /* 0x000fe20000000f00 */
[----:B------:R-:W-:Y:S01]  /*f7f0*/  IMAD.X R21, RZ, RZ, R5, P4 ;  /* 0x000000ffff157224 */ /* 0x000fe200020e0605 */
[----:B------:R-:W-:-:S02]  /*f800*/  F2FP.F16.F32.PACK_AB R5, R20, R75 ;  /* 0x0000004b1405723e */ /* 0x000fc400000000ff */
[----:B------:R-:W-:Y:S02]  /*f810*/  LOP3.LUT R20, R29, 0x180, RZ, 0xc0, !PT ;  /* 0x000001801d147812 */ /* 0x000fe400078ec0ff */
[----:B------:R-:W-:Y:S02]  /*f820*/  F2FP.F16.F32.PACK_AB R4, R77, R12 ;  /* 0x0000000c4d04723e */ /* 0x000fe400000000ff */
[----:B------:R-:W-:Y:S02]  /*f830*/  LOP3.LUT R26, R63, 0x180, RZ, 0xc0, !PT ;  /* 0x000001803f1a7812 */ /* 0x000fe400078ec0ff */
[----:B------:R-:W-:Y:S01]  /*f840*/  LOP3.LUT R12, R59, 0x180, RZ, 0xc0, !PT ;  /* 0x000001803b0c7812 */ /* 0x000fe200078ec0ff */
[----:B------:R0:W-:Y:S01]  /*f850*/  STSM.16.M88.4 [R18], R4 ;  /* 0x0000000412007844 */ /* 0x0001e20000000200 */
[----:B------:R-:W-:Y:S02]  /*f860*/  SHF.R.U64 R20, R20, 0x3, RZ ;  /* 0x0000000314147819 */ /* 0x000fe400000012ff */
[----:B------:R-:W-:-:S02]  /*f870*/  SHF.R.U64 R26, R26, 0x3, RZ ;  /* 0x000000031a1a7819 */ /* 0x000fc400000012ff */
[----:B------:R-:W-:Y:S02]  /*f880*/  SHF.R.U64 R12, R12, 0x3, RZ ;  /* 0x000000030c0c7819 */ /* 0x000fe400000012ff */
[----:B------:R-:W-:Y:S02]  /*f890*/  LOP3.LUT R20, R20, R29, RZ, 0x3c, !PT ;  /* 0x0000001d14147212 */ /* 0x000fe400078e3cff */
[----:B------:R-:W-:Y:S02]  /*f8a0*/  LOP3.LUT R14, R26, R63, RZ, 0x3c, !PT ;  /* 0x0000003f1a0e7212 */ /* 0x000fe400078e3cff */
[----:B------:R-:W-:Y:S02]  /*f8b0*/  LOP3.LUT R12, R12, R59, RZ, 0x3c, !PT ;  /* 0x0000003b0c0c7212 */ /* 0x000fe400078e3cff */
[----:B------:R-:W-:Y:S02]  /*f8c0*/  MOV R28, R8 ;  /* 0x00000008001c7202 */ /* 0x000fe40000000f00 */
[----:B------:R-:W-:-:S02]  /*f8d0*/  MOV R29, R10 ;  /* 0x0000000a001d7202 */ /* 0x000fc40000000f00 */
[----:B------:R-:W-:Y:S01]  /*f8e0*/  MOV R20, R20 ;  /* 0x0000001400147202 */ /* 0x000fe20000000f00 */
[----:B------:R-:W-:Y:S01]  /*f8f0*/  IMAD.U32 R21, RZ, RZ, UR7 ;  /* 0x00000007ff157e24 */ /* 0x000fe2000f8e00ff */
[----:B------:R-:W-:Y:S02]  /*f900*/  F2FP.F16.F32.PACK_AB R8, R33, R32 ;  /* 0x000000202108723e */ /* 0x000fe400000000ff */
[----:B------:R-:W-:Y:S02]  /*f910*/  F2FP.F16.F32.PACK_AB R9, R35, R34 ;  /* 0x000000222309723e */ /* 0x000fe400000000ff */
[----:B------:R-:W-:Y:S02]  /*f920*/  F2FP.F16.F32.PACK_AB R10, R37, R36 ;  /* 0x00000024250a723e */ /* 0x000fe400000000ff */
[----:B------:R-:W-:Y:S01]  /*f930*/  F2FP.F16.F32.PACK_AB R11, R39, R38 ;  /* 0x00000026270b723e */ /* 0x000fe200000000ff */
[----:B------:R-:W1:Y:S01]  /*f940*/  LDC R36, c[0x0][0xbe8] ;  /* 0x0002fa00ff247b82 */ /* 0x000e620000000800 */
[----:B------:R-:W-:-:S02]  /*f950*/  MOV R30, R14 ;  /* 0x0000000e001e7202 */ /* 0x000fc40000000f00 */
[----:B------:R-:W-:Y:S01]  /*f960*/  MOV R32, R12 ;  /* 0x0000000c00207202 */ /* 0x000fe20000000f00 */
[----:B------:R2:W-:Y:S01]  /*f970*/  STSM.16.M88.4 [R20], R8 ;  /* 0x0000000814007844 */ /* 0x0005e20000000200 */
[----:B0-----:R-:W-:Y:S02]  /*f980*/  F2FP.F16.F32.PACK_AB R4, R41, R40 ;  /* 0x000000282904723e */ /* 0x001fe400000000ff */
[----:B------:R-:W-:Y:S02]  /*f990*/  F2FP.F16.F32.PACK_AB R5, R43, R42 ;  /* 0x0000002a2b05723e */ /* 0x000fe400000000ff */
[----:B------:R-:W-:Y:S02]  /*f9a0*/  F2FP.F16.F32.PACK_AB R6, R45, R44 ;  /* 0x0000002c2d06723e */ /* 0x000fe400000000ff */
[----:B------:R-:W-:Y:S02]  /*f9b0*/  F2FP.F16.F32.PACK_AB R7, R47, R46 ;  /* 0x0000002e2f07723e */ /* 0x000fe400000000ff */
[----:B------:R-:W-:-:S02]  /*f9c0*/  F2FP.F16.F32.PACK_AB R12, R49, R48 ;  /* 0x00000030310c723e */ /* 0x000fc400000000ff */
[----:B------:R-:W-:Y:S01]  /*f9d0*/  F2FP.F16.F32.PACK_AB R13, R51, R50 ;  /* 0x00000032330d723e */ /* 0x000fe200000000ff */
[----:B------:R-:W-:Y:S01]  /*f9e0*/  STSM.16.M88.4 [R32], R4 ;  /* 0x0000000420007844 */ /* 0x000fe20000000200 */
[----:B------:R-:W-:Y:S02]  /*f9f0*/  F2FP.F16.F32.PACK_AB R14, R53, R52 ;  /* 0x00000034350e723e */ /* 0x000fe400000000ff */
[----:B------:R-:W-:Y:S01]  /*fa00*/  F2FP.F16.F32.PACK_AB R15, R55, R54 ;  /* 0x00000036370f723e */ /* 0x000fe200000000ff */
[----:B--2---:R-:W-:Y:S01]  /*fa10*/  IMAD.U32 R20, RZ, RZ, UR4 ;  /* 0x00000004ff147e24 */ /* 0x004fe2000f8e00ff */
[----:B------:R-:W-:Y:S02]  /*fa20*/  F2FP.F16.F32.PACK_AB R26, R61, R60 ;  /* 0x0000003c3d1a723e */ /* 0x000fe400000000ff */
[----:B------:R-:W-:Y:S01]  /*fa30*/  F2FP.F16.F32.PACK_AB R8, R65, R64 ;  /* 0x000000404108723e */ /* 0x000fe200000000ff */
[----:B------:R-:W-:Y:S01]  /*fa40*/  STSM.16.M88.4 [R30], R12 ;  /* 0x0000000c1e007844 */ /* 0x000fe20000000200 */
[----:B------:R-:W-:-:S02]  /*fa50*/  F2FP.F16.F32.PACK_AB R9, R67, R66 ;  /* 0x000000424309723e */ /* 0x000fc400000000ff */
[----:B------:R-:W-:Y:S01]  /*fa60*/  F2FP.F16.F32.PACK_AB R10, R69, R68 ;  /* 0x00000044450a723e */ /* 0x000fe200000000ff */
[----:B------:R-:W-:Y:S01]  /*fa70*/  STSM.16.M88.4 [R29], R24 ;  /* 0x000000181d007844 */ /* 0x000fe20000000200 */
[----:B------:R-:W-:Y:S02]  /*fa80*/  F2FP.F16.F32.PACK_AB R11, R71, R70 ;  /* 0x00000046470b723e */ /* 0x000fe400000000ff */
[----:B------:R-:W-:-:S03]  /*fa90*/  PLOP3.LUT P0, PT, PT, PT, UP0, 0x80, 0x0 ;  /* 0x000000000000781c */ /* 0x000fc60003f0f008 */
[----:B------:R0:W-:Y:S01]  /*faa0*/  STSM.16.M88.4 [R28], R8 ;  /* 0x000000081c007844 */ /* 0x0001e20000000200 */
[----:B------:R-:W-:Y:S09]  /*fab0*/  BAR.SYNC.DEFER_BLOCKING 0x1, 0x180 ;  /* 0x0046000000007b1d */ /* 0x000ff20000010000 */
[----:B------:R-:W2:Y:S01]  /*fac0*/  @P0 LDG.E R18, desc[UR12][R20.64] ;  /* 0x0000000c14120981 */ /* 0x000ea2000c1e1900 */
[----:B-1----:R-:W-:Y:S01]  /*fad0*/  ISETP.NE.AND P1, PT, R36, 0x1, PT ;  /* 0x000000012400780c */ /* 0x002fe20003f25270 */
[----:B------:R-:W-:Y:S01]  /*fae0*/  UISETP.NE.U32.AND UP1, UPT, UR8, URZ, UPT ;  /* 0x0000003f0800728c */ /* 0x000fe2000bf25070 */
[----:B0-----:R-:W-:Y:S01]  /*faf0*/  VIADD R8, R23, UR14 ;  /* 0x0000000e17087c36 */ /* 0x001fe20008000000 */
[----:B------:R-:W-:Y:S01]  /*fb00*/  ULDC UR7, c[0x0][0xa88] ;  /* 0x0002a20000077ab9 */ /* 0x000fe20000000800 */
[----:B------:R-:W-:Y:S01]  /*fb10*/  UMOV UR4, URZ ;  /* 0x0000003f00047c82 */ /* 0x000fe20008000000 */
[----:B------:R-:W-:Y:S01]  /*fb20*/  UISETP.NE.AND.EX UP1, UPT, UR9, URZ, UPT, UP1 ;  /* 0x0000003f0900728c */ /* 0x000fe2000bf25310 */
[----:B------:R-:W-:-:S05]  /*fb30*/  IMAD.U32 R7, RZ, RZ, UR7 ;  /* 0x00000007ff077e24 */ /* 0x000fca000f8e00ff */
[----:B------:R-:W-:Y:S02]  /*fb40*/  PLOP3.LUT P2, PT, PT, PT, UP1, 0x80, 0x0 ;  /* 0x000000000000781c */ /* 0x000fe40003f4f018 */
[----:B------:R-:W0:Y:S03]  /*fb50*/  @P1 LDC R5, c[0x0][0xbec] ;  /* 0x0002fb00ff051b82 */ /* 0x000e260000000800 */
[----:B------:R-:W-:-:S04]  /*fb60*/  @UP1 UIADD3 UR8, UP2, UR10, UR8, URZ ;  /* 0x000000080a081290 */ /* 0x000fc8000ff5e03f */
[----:B------:R-:W-:Y:S01]  /*fb70*/  @UP1 UIADD3.X UR9, UR11, UR9, URZ, UP2, !UPT ;  /* 0x000000090b091290 */ /* 0x000fe200097fe43f */
[----:B------:R-:W1:Y:S01]  /*fb80*/  @P1 LDC R6, c[0x0][0xbf0] ;  /* 0x0002fc00ff061b82 */ /* 0x000e620000000800 */
[----:B------:R-:W-:-:S04]  /*fb90*/  IMAD.U32 R10, RZ, RZ, UR8 ;  /* 0x00000008ff0a7e24 */ /* 0x000fc8000f8e00ff */
[----:B------:R-:W-:-:S05]  /*fba0*/  IMAD.U32 R11, RZ, RZ, UR9 ;  /* 0x00000009ff0b7e24 */ /* 0x000fca000f8e00ff */
[----:B------:R3:W5:Y:S01]  /*fbb0*/  @P2 LDG.E R7, desc[UR12][R10.64] ;  /* 0x0000000c0a072981 */ /* 0x000762000c1e1900 */
[----:B--2---:R-:W-:Y:S01]  /*fbc0*/  @P0 R2UR UR4, R18 ;  /* 0x00000000120402ca */ /* 0x004fe200000e0000 */
[----:B01-3--:R-:W-:-:S14]  /*fbd0*/  @P2 BRA `(.L_x_2100) ;  /* 0x0000000000142947 */ /* 0x00bfdc0003800000 */
[----:B------:R-:W-:Y:S05]  /*fbe0*/  @!P0 BRA `(.L_x_2100) ;  /* 0x0000000000108947 */ /* 0x000fea0003800000 */
[----:B------:R-:W-:Y:S02]  /*fbf0*/  ULDC.64 UR8, c[0x0][0x208] ;  /* 0x0000820000087ab9 */ /* 0x000fe40000000a00 */
[----:B------:R-:W2:Y:S04]  /*fc00*/  LDG.E R4, desc[UR8][R20.64] ;  /* 0x0000000814047981 */ /* 0x000ea8000c1e1900 */
[----:B-----5:R-:W2:Y:S02]  /*fc10*/  LDG.E R7, desc[UR8][R20.64+0x4] ;  /* 0x0000040814077981 */ /* 0x020ea4000c1e1900 */
[----:B--2---:R-:W-:-:S07]  /*fc20*/  IMAD.IADD R7, R7, 0x1, -R4 ;  /* 0x0000000107077824 */ /* 0x004fce00078e0a04 */
.L_x_2100:
[----:B------:R-:W-:Y:S01]  /*fc30*/  R2UR UR18, R147 ;  /* 0x00000000931272ca */ /* 0x000fe200000e0000 */
[----:B------:R-:W-:Y:S01]  /*fc40*/  ULDC.64 UR12, c[0x0][0xb90] ;  /* 0x0002e400000c7ab9 */ /* 0x000fe20000000a00 */
[----:B------:R-:W-:Y:S01]  /*fc50*/  R2UR UR16, R151 ;  /* 0x00000000971072ca */ /* 0x000fe200000e0000 */
[----:B------:R-:W-:Y:S01]  /*fc60*/  @P1 IMAD.HI.U32 R5, R8, R5, RZ ;  /* 0x0000000508051227 */ /* 0x000fe200078e00ff */
[----:B------:R-:W-:Y:S01]  /*fc70*/  R2UR UR15, R145 ;  /* 0x00000000910f72ca */ /* 0x000fe200000e0000 */
[----:B------:R-:W-:Y:S01]  /*fc80*/  USHF.R.S32.HI UR9, URZ, 0x1f, UR4 ;  /* 0x0000001f3f097899 */ /* 0x000fe20008011404 */
[----:B------:R-:W-:Y:S01]  /*fc90*/  R2UR UR17, R19 ;  /* 0x00000000131172ca */ /* 0x000fe200000e0000 */
[----:B------:R-:W-:Y:S01]  /*fca0*/  UMOV UR8, UR4 ;  /* 0x0000000400087c82 */ /* 0x000fe20008000000 */
[----:B------:R-:W-:Y:S01]  /*fcb0*/  IMAD.MOV.U32 R4, RZ, RZ, R8 ;  /* 0x000000ffff047224 */ /* 0x000fe200078e0008 */
[----:B------:R-:W-:Y:S01]  /*fcc0*/  @P1 SHF.R.U32.HI R4, RZ, R6, R5 ;  /* 0x00000006ff041219 */ /* 0x000fe20000011605 */
[----:B------:R-:W-:Y:S01]  /*fcd0*/  IMAD R5, R150, 0x20, R144 ;  /* 0x0000002096057824 */ /* 0x000fe200078e0290 */
[----:B------:R-:W0:Y:S01]  /*fce0*/  @P1 LDC R37, c[0x0][0xbec] ;  /* 0x0002fb00ff251b82 */ /* 0x000e220000000800 */
[----:B-----5:R-:W-:Y:S01]  /*fcf0*/  IMAD R41, R7, R36, RZ ;  /* 0x0000002407297224 */ /* 0x020fe200078e02ff */
[----:B------:R-:W-:Y:S01]  /*fd00*/  USHF.R.S32.HI UR14, URZ, 0x1f, UR18 ;  /* 0x0000001f3f0e7899 */ /* 0x000fe20008011412 */
[----:B------:R-:W-:Y:S01]  /*fd10*/  IMAD.MOV R9, RZ, RZ, -R4 ;  /* 0x000000ffff097224 */ /* 0x000fe200078e0a04 */
[----:B------:R-:W-:Y:S01]  /*fd20*/  UIMAD.WIDE.U32 UR10, UR18, UR12, UR8 ;  /* 0x0000000c120a72a5 */ /* 0x000fe2000f8e0008 */
[----:B------:R-:W-:Y:S01]  /*fd30*/  IMAD.WIDE R16, R5, 0x2, R16 ;  /* 0x0000000205107825 */ /* 0x000fe200078e0210 */
[----:B------:R-:W-:Y:S01]  /*fd40*/  UIMAD UR7, UR14, UR12, URZ ;  /* 0x0000000c0e0772a4 */ /* 0x000fe2000f8e023f */
[----:B------:R-:W-:Y:S01]  /*fd50*/  SHF.R.S32.HI R6, RZ, 0x1f, R4 ;  /* 0x0000001fff067819 */ /* 0x000fe20000011404 */
[----:B------:R-:W-:Y:S01]  /*fd60*/  USEL UR16, UR16, URZ, !UP0 ;  /* 0x0000003f10107287 */ /* 0x000fe2000c000000 */
[----:B------:R-:W-:Y:S01]  /*fd70*/  IMAD R9, R36, R9, R8 ;  /* 0x0000000924097224 */ /* 0x000fe200078e0208 */
[----:B------:R-:W-:Y:S01]  /*fd80*/  UIMAD UR7, UR18, UR13, UR7 ;  /* 0x0000000d120772a4 */ /* 0x000fe2000f8e0207 */
[----:B------:R-:W-:Y:S01]  /*fd90*/  IADD3 R11, P2, R16, 0x1800, RZ ;  /* 0x00001800100b7810 */ /* 0x000fe20007f5e0ff */
[----:B------:R-:W-:Y:S01]  /*fda0*/  USEL UR15, UR15, URZ, !UP0 ;  /* 0x0000003f0f0f7287 */ /* 0x000fe2000c000000 */
[----:B------:R-:W-:Y:S01]  /*fdb0*/  VIADD R14, R155, UR17 ;  /* 0x000000119b0e7c36 */ /* 0x000fe20008000000 */
[----:B------:R-:W-:Y:S01]  /*fdc0*/  ULDC.64 UR12, c[0x0][0xb98] ;  /* 0x0002e600000c7ab9 */ /* 0x000fe20000000a00 */
[----:B------:R-:W-:Y:S01]  /*fdd0*/  UIADD3 UR11, UR11, UR7, URZ ;  /* 0x000000070b0b7290 */ /* 0x000fe2000fffe03f */
[----:B------:R-:W-:Y:S01]  /*fde0*/  SHF.R.S32.HI R5, RZ, 0x1f, R9 ;  /* 0x0000001fff057819 */ /* 0x000fe20000011409 */
[----:B------:R-:W-:Y:S01]  /*fdf0*/  UIMAD UR7, UR16, UR12, URZ ;  /* 0x0000000c100772a4 */ /* 0x000fe2000f8e023f */
[----:B------:R-:W-:Y:S01]  /*fe00*/  LOP3.LUT R8, R11, 0x180, RZ, 0xc0, !PT ;  /* 0x000001800b087812 */ /* 0x000fe200078ec0ff */
[----:B------:R-:W-:Y:S01]  /*fe10*/  UIMAD.WIDE.U32 UR10, UR15, UR12, UR10 ;  /* 0x0000000c0f0a72a5 */ /* 0x000fe2000f8e000a */
[----:B------:R-:W-:Y:S01]  /*fe20*/  IMAD.X R7, RZ, RZ, R17, P2 ;  /* 0x000000ffff077224 */ /* 0x000fe200010e0611 */
[----:B------:R-:W-:Y:S01]  /*fe30*/  UIMAD UR7, UR15, UR13, UR7 ;  /* 0x0000000d0f0772a4 */ /* 0x000fe2000f8e0207 */
[----:B------:R-:W-:Y:S01]  /*fe40*/  SHF.R.U64 R8, R8, 0x3, RZ ;  /* 0x0000000308087819 */ /* 0x000fe200000012ff */
[----:B------:R-:W-:Y:S01]  /*fe50*/  ULDC.64 UR20, c[0x0][0x208] ;  /* 0x0000820000147ab9 */ /* 0x000fe20000000a00 */
[----:B------:R-:W-:Y:S01]  /*fe60*/  ULDC.64 UR12, c[0x0][0xb88] ;  /* 0x0002e200000c7ab9 */ /* 0x000fe20000000a00 */
[----:B------:R-:W-:Y:S01]  /*fe70*/  IADD3 R4, P0, R4, UR10, RZ ;  /* 0x0000000a04047c10 */ /* 0x000fe2000ff1e0ff */
[----:B------:R-:W-:Y:S01]  /*fe80*/  IMAD R10, R5, UR12, RZ ;  /* 0x0000000c050a7c24 */ /* 0x000fe2000f8e02ff */
[C---:B------:R-:W-:Y:S01]  /*fe90*/  IADD3 R25, P6, R16.reuse, 0x3000, RZ ;  /* 0x0000300010197810 */ /* 0x040fe20007fde0ff */
[----:B------:R-:W-:Y:S01]  /*fea0*/  IMAD.U32 R13, RZ, RZ, UR7 ;  /* 0x00000007ff0d7e24 */ /* 0x000fe2000f8e00ff */
[----:B------:R-:W-:-:S02]  /*feb0*/  IADD3 R33, P4, R16, 0x6000, RZ ;  /* 0x0000600010217810 */ /* 0x000fc40007f9e0ff */
[----:B------:R-:W-:Y:S02]  /*fec0*/  LOP3.LUT R24, R25, 0x180, RZ, 0xc0, !PT ;  /* 0x0000018019187812 */ /* 0x000fe400078ec0ff */
[----:B------:R-:W-:Y:S01]  /*fed0*/  IADD3.X R5, R6, UR11, R13, P0, !PT ;  /* 0x0000000b06057c10 */ /* 0x000fe200087fe40d */
[----:B------:R-:W-:Y:S01]  /*fee0*/  ULDC.64 UR10, c[0x0][0xb50] ;  /* 0x0002d400000a7ab9 */ /* 0x000fe20000000a00 */
[----:B------:R-:W-:Y:S01]  /*fef0*/  LOP3.LUT R6, R8, R11, RZ, 0x3c, !PT ;  /* 0x0000000b08067212 */ /* 0x000fe200078e3cff */
[C---:B------:R-:W-:Y:S01]  /*ff00*/  IMAD R11, R9.reuse, UR13, R10 ;  /* 0x0000000d090b7c24 */ /* 0x040fe2000f8e020a */
[----:B------:R-:W-:Y:S01]  /*ff10*/  IADD3 R13, P5, R16, 0x4800, RZ ;  /* 0x00004800100d7810 */ /* 0x000fe20007fbe0ff */
[----:B------:R-:W-:Y:S01]  /*ff20*/  IMAD.WIDE.U32 R4, R9, UR12, R4 ;  /* 0x0000000c09047c25 */ /* 0x000fe2000f8e0004 */
[----:B------:R-:W-:Y:S02]  /*ff30*/  LOP3.LUT R32, R33, 0x180, RZ, 0xc0, !PT ;  /* 0x0000018021207812 */ /* 0x000fe400078ec0ff */
[----:B------:R-:W-:Y:S01]  /*ff40*/  LOP3.LUT R12, R13, 0x180, RZ, 0xc0, !PT ;  /* 0x000001800d0c7812 */ /* 0x000fe200078ec0ff */
[----:B------:R-:W-:Y:S01]  /*ff50*/  IMAD.IADD R5, R5, 0x1, R11 ;  /* 0x0000000105057824 */ /* 0x000fe200078e020b */
[----:B------:R-:W-:-:S02]  /*ff60*/  LEA R8, P0, R4, UR10, 0x2 ;  /* 0x0000000a04087c11 */ /* 0x000fc4000f8010ff */
[----:B------:R-:W-:Y:S02]  /*ff70*/  LOP3.LUT R9, R16, 0x180, RZ, 0xc0, !PT ;  /* 0x0000018010097812 */ /* 0x000fe400078ec0ff */
[----:B------:R-:W-:Y:S01]  /*ff80*/  LEA.HI.X R10, R4, UR11, R5, 0x2, P0 ;  /* 0x0000000b040a7c11 */ /* 0x000fe200080f1405 */
[----:B------:R-:W-:Y:S01]  /*ff90*/  SHFL.IDX PT, R20, R8, RZ, 0x1c1f ;  /* 0x001c1fff08147589 */ /* 0x000fe200000e0000 */
[----:B------:R-:W-:Y:S01]  /*ffa0*/  LOP3.LUT P0, RZ, R153, 0x3, RZ, 0xc0, !PT ;  /* 0x0000000399ff7812 */ /* 0x000fe2000780c0ff */
[C---:B------:R-:W-:Y:S01]  /*ffb0*/  VIADD R4, R14.reuse, 0x8 ;  /* 0x000000080e047836 */ /* 0x040fe20000000000 */
[----:B------:R-:W-:Y:S01]  /*ffc0*/  ULDC.64 UR10, c[0x0][0xaa0] ;  /* 0x0002a800000a7ab9 */ /* 0x000fe20000000a00 */
[----:B------:R-:W1:Y:S01]  /*ffd0*/  SHFL.IDX PT, R21, R10, RZ, 0x1c1f ;  /* 0x001c1fff0a157589 */ /* 0x000e6200000e0000 */
[-C--:B------:R-:W-:Y:S02]  /*ffe0*/  ISETP.GE.OR P2, PT, R14, R41.reuse, P0 ;  /* 0x000000290e00720c */ /* 0x080fe40000746670 */
[----:B------:R-:W-:Y:S01]  /*fff0*/  ISETP.GE.OR P0, PT, R4, R41, P0 ;  /* 0x000000290400720c */ /* 0x000fe20000706670 */
[----:B------:R-:W-:Y:S01]  /*10000*/  SHFL.IDX PT, R28, R8, 0x1, 0x1c1f ;  /* 0x003c1f00081c7f89 */ /* 0x000fe200000e0000 */
[----:B------:R-:W-:-:S02]  /*10010*/  IADD3 R5, P3, R16, 0x7800, RZ ;  /* 0x0000780010057810 */ /* 0x000fc40007f7e0ff */
[----:B------:R-:W-:Y:S01]  /*10020*/  SHF.R.U64 R24, R24, 0x3, RZ ;  /* 0x0000000318187819 */ /* 0x000fe200000012ff */
[----:B------:R-:W2:Y:S01]  /*10030*/  SHFL.IDX PT, R29, R10, 0x1, 0x1c1f ;  /* 0x003c1f000a1d7f89 */ /* 0x000ea200000e0000 */
[----:B------:R-:W-:Y:S01]  /*10040*/  UIMAD UR7, UR9, UR10, URZ ;  /* 0x0000000a090772a4 */ /* 0x000fe2000f8e023f */
[----:B------:R-:W-:Y:S01]  /*10050*/  LOP3.LUT R4, R5, 0x180, RZ, 0xc0, !PT ;  /* 0x0000018005047812 */ /* 0x000fe200078ec0ff */
[----:B------:R-:W-:Y:S01]  /*10060*/  UIMAD.WIDE.U32 UR8, UR4, UR10, URZ ;  /* 0x0000000a040872a5 */ /* 0x000fe2000f8e003f */
[----:B------:R-:W-:Y:S02]  /*10070*/  SHF.R.U64 R12, R12, 0x3, RZ ;  /* 0x000000030c0c7819 */ /* 0x000fe400000012ff */
[----:B------:R-:W-:Y:S02]  /*10080*/  SHF.R.U64 R32, R32, 0x3, RZ ;  /* 0x0000000320207819 */ /* 0x000fe400000012ff */
[----:B------:R-:W-:Y:S01]  /*10090*/  SHF.R.U64 R9, R9, 0x3, RZ ;  /* 0x0000000309097819 */ /* 0x000fe200000012ff */
[----:B-1----:R1:W-:Y:S01]  /*100a0*/  @!P2 ST.E desc[UR20][R20.64], R3 ;  /* 0x000000031400a985 */ /* 0x0023e2000c101914 */
[----:B------:R-:W-:Y:S01]  /*100b0*/  UIMAD UR7, UR4, UR11, UR7 ;  /* 0x0000000b040772a4 */ /* 0x000fe2000f8e0207 */
[----:B------:R-:W-:Y:S01]  /*100c0*/  SHF.R.U64 R4, R4, 0x3, RZ ;  /* 0x0000000304047819 */ /* 0x000fe200000012ff */
[----:B------:R-:W-:Y:S01]  /*100d0*/  IMAD.X R19, RZ, RZ, R17, P3 ;  /* 0x000000ffff137224 */ /* 0x000fe200018e0611 */
[----:B------:R-:W-:Y:S01]  /*100e0*/  ULDC.64 UR10, c[0x0][0xae8] ;  /* 0x0002ba00000a7ab9 */ /* 0x000fe20000000a00 */
[----:B------:R-:W-:-:S02]  /*100f0*/  LOP3.LUT R24, R24, R25, RZ, 0x3c, !PT ;  /* 0x0000001918187212 */ /* 0x000fc400078e3cff */
[----:B------:R-:W-:Y:S01]  /*10100*/  LOP3.LUT R12, R12, R13, RZ, 0x3c, !PT ;  /* 0x0000000d0c0c7212 */ /* 0x000fe200078e3cff */
[----:B--2---:R2:W-:Y:S01]  /*10110*/  @!P0 ST.E desc[UR20][R28.64], R0 ;  /* 0x000000001c008985 */ /* 0x0045e2000c101914 */
[----:B------:R-:W-:Y:S02]  /*10120*/  LOP3.LUT R32, R32, R33, RZ, 0x3c, !PT ;  /* 0x0000002120207212 */ /* 0x000fe400078e3cff */
[----:B------:R-:W-:Y:S01]  /*10130*/  LOP3.LUT R8, R9, R16, RZ, 0x3c, !PT ;  /* 0x0000001009087212 */ /* 0x000fe200078e3cff */
[----:B-1----:R-:W1:Y:S01]  /*10140*/  @P1 LDC R21, c[0x0][0xbf0] ;  /* 0x0002fc00ff151b82 */ /* 0x002e620000000800 */
[----:B------:R-:W-:Y:S01]  /*10150*/  UIADD3 UR9, UR9, UR7, URZ ;  /* 0x0000000709097290 */ /* 0x000fe2000fffe03f */
[--C-:B------:R-:W-:Y:S01]  /*10160*/  IMAD.X R25, RZ, RZ, R17.reuse, P6 ;  /* 0x000000ffff197224 */ /* 0x100fe200030e0611 */
[----:B------:R-:W-:Y:S01]  /*10170*/  UIMAD UR4, UR14, UR10, URZ ;  /* 0x0000000a0e0472a4 */ /* 0x000fe2000f8e023f */
[--C-:B------:R-:W-:Y:S01]  /*10180*/  IMAD.X R13, RZ, RZ, R17.reuse, P5 ;  /* 0x000000ffff0d7224 */ /* 0x100fe200028e0611 */
[----:B------:R-:W-:Y:S01]  /*10190*/  LOP3.LUT R18, R4, R5, RZ, 0x3c, !PT ;  /* 0x0000000504127212 */ /* 0x000fe200078e3cff */
[----:B--2---:R-:W-:Y:S01]  /*101a0*/  IMAD R0, R149, 0x60, R150 ;  /* 0x0000006095007824 */ /* 0x004fe200078e0296 */
[----:B------:R-:W-:Y:S01]  /*101b0*/  UIMAD UR4, UR18, UR11, UR4 ;  /* 0x0000000b120472a4 */ /* 0x000fe2000f8e0204 */
[--C-:B------:R-:W-:Y:S01]  /*101c0*/  IMAD.X R33, RZ, RZ, R17.reuse, P4 ;  /* 0x000000ffff217224 */ /* 0x100fe200020e0611 */
[----:B------:R-:W-:Y:S01]  /*101d0*/  UIMAD.WIDE.U32 UR8, UR18, UR10, UR8 ;  /* 0x0000000a120872a5 */ /* 0x000fe2000f8e0008 */
[----:B------:R-:W-:Y:S01]  /*101e0*/  VIADD R28, R0, UR17 ;  /* 0x00000011001c7c36 */ /* 0x000fe20008000000 */
[----:B------:R-:W5:Y:S01]  /*101f0*/  LD.E.128 R4, desc[UR20][R6.64] ;  /* 0x0000001406047980 */ /* 0x000f62000c101d00 */
[----:B------:R-:W-:Y:S01]  /*10200*/  ULDC.64 UR10, c[0x0][0xaf0] ;  /* 0x0002bc00000a7ab9 */ /* 0x000fe20000000a00 */
[----:B------:R-:W-:-:S02]  /*10210*/  IMAD.MOV.U32 R9, RZ, RZ, R17 ;  /* 0x000000ffff097224 */ /* 0x000fc400078e0011 */
[----:B0-----:R-:W-:Y:S01]  /*10220*/  @P1 IMAD.HI.U32 R0, R28, R37, RZ ;  /* 0x000000251c001227 */ /* 0x001fe200078e00ff */
[----:B------:R-:W-:Y:S01]  /*10230*/  UIADD3 UR9, UR9, UR4, URZ ;  /* 0x0000000409097290 */ /* 0x000fe2000fffe03f */
[----:B------:R-:W5:Y:S02]  /*10240*/  LD.E.128 R24, desc[UR20][R24.64] ;  /* 0x0000001418187980 */ /* 0x000f64000c101d00 */
[----:B------:R-:W-:Y:S01]  /*10250*/  IMAD.MOV.U32 R3, RZ, RZ, R28 ;  /* 0x000000ffff037224 */ /* 0x000fe200078e001c */
[----:B------:R-:W-:Y:S01]  /*10260*/  UIMAD UR4, UR16, UR10, URZ ;  /* 0x0000000a100472a4 */ /* 0x000fe2000f8e023f */
[----:B------:R-:W5:Y:S01]  /*10270*/  LD.E.128 R8, desc[UR20][R8.64] ;  /* 0x0000001408087980 */ /* 0x000f62000c101d00 */
[----:B-1----:R-:W-:Y:S01]  /*10280*/  @P1 SHF.R.U32.HI R3, RZ, R21, R0 ;  /* 0x00000015ff031219 */ /* 0x002fe20000011600 */
[----:B------:R-:W-:Y:S02]  /*10290*/  UIMAD.WIDE.U32 UR8, UR15, UR10, UR8 ;  /* 0x0000000a0f0872a5 */ /* 0x000fe4000f8e0008 */
[----:B------:R-:W-:Y:S01]  /*102a0*/  UIMAD UR4, UR15, UR11, UR4 ;  /* 0x0000000b0f0472a4 */ /* 0x000fe2000f8e0204 */
        /* <DEDUP_REMOVED lines=8> */
[C---:B------:R-:W-:Y:S02]  /*10330*/  IMAD R37, R3.reuse, UR11, R0 ;  /* 0x0000000b03257c24 */ /* 0x040fe4000f8e0200 */
[----:B------:R-:W-:Y:S01]  /*10340*/  IMAD.U32 R21, RZ, RZ, UR9 ;  /* 0x00000009ff157e24 */ /* 0x000fe2000f8e00ff */
[----:B------:R-:W-:Y:S01]  /*10350*/  SHF.R.S32.HI R0, RZ, 0x1f, R29 ;  /* 0x0000001fff007819 */ /* 0x000fe2000001141d */
[----:B------:R-:W-:Y:S01]  /*10360*/  IMAD.U32 R20, RZ, RZ, UR8 ;  /* 0x00000008ff147e24 */ /* 0x000fe2000f8e00ff */
[----:B------:R-:W5:Y:S01]  /*10370*/  LD.E.128 R16, desc[UR20][R18.64] ;  /* 0x0000001412107980 */ /* 0x000f62000c101d00 */
[----:B------:R-:W-:Y:S01]  /*10380*/  IMAD.U32 R21, RZ, RZ, UR4 ;  /* 0x00000004ff157e24 */ /* 0x000fe2000f8e00ff */
[----:B------:R-:W-:Y:S01]  /*10390*/  ULDC.64 UR8, c[0x0][0xad8] ;  /* 0x0002b60000087ab9 */ /* 0x000fe20000000a00 */
[----:B------:R-:W-:Y:S01]  /*103a0*/  @!PT LDS RZ, [RZ] ;  /* 0x00000000fffff984 */ /* 0x000fe20000000800 */
[----:B------:R-:W-:Y:S01]  /*103b0*/  @!PT LDS RZ, [RZ] ;  /* 0x00000000fffff984 */ /* 0x000fe20000000800 */
[----:B------:R-:W-:Y:S01]  /*103c0*/  @!PT LDS RZ, [RZ] ;  /* 0x00000000fffff984 */ /* 0x000fe20000000800 */
[----:B------:R-:W-:Y:S01]  /*103d0*/  @!PT LDS RZ, [RZ] ;  /* 0x00000000fffff984 */ /* 0x000fe20000000800 */
[----:B------:R0:W-:Y:S06]  /*103e0*/  MEMBAR.ALL.CTA ;  /* 0x0000000000007992 */ /* 0x0001ec0000008000 */
[----:B0-----:R-:W0:Y:S01]  /*103f0*/  FENCE.VIEW.ASYNC.S ;  /* 0x00000000000073c6 */ /* 0x001e220000000000 */
[----:B------:R-:W-:-:S04]  /*10400*/  IMAD.WIDE.U32 R20, R3, UR10, R20 ;  /* 0x0000000a03147c25 */ /* 0x000fc8000f8e0014 */
[----:B------:R-:W-:Y:S02]  /*10410*/  IMAD R0, R0, UR8, RZ ;  /* 0x0000000800007c24 */ /* 0x000fe4000f8e02ff */
[----:B------:R-:W-:Y:S02]  /*10420*/  IMAD.IADD R21, R21, 0x1, R37 ;  /* 0x0000000115157824 */ /* 0x000fe400078e0225 */
[C---:B------:R-:W-:Y:S02]  /*10430*/  IMAD R3, R29.reuse, UR9, R0 ;  /* 0x000000091d037c24 */ /* 0x040fe4000f8e0200 */
        /* <DEDUP_REMOVED lines=13> */
[----:B------:R-:W-:Y:S02]  /*10510*/  SHF.R.S32.HI R40, RZ, 0x1f, R148 ;  /* 0x0000001fff287819 */ /* 0x000fe40000011494 */
[----:B------:R-:W-:Y:S01]  /*10520*/  SHF.R.S32.HI R42, RZ, 0x1f, R146 ;  /* 0x0000001fff2a7819 */ /* 0x000fe20000011492 */
[----:B------:R-:W-:Y:S06]  /*10530*/  @P0 BRA `(.L_x_2102) ;  /* 0x0000000000340947 */ /* 0x000fec0003800000 */
[----:B------:R-:W-:Y:S01]  /*10540*/  ULDC UR4, c[0x0][0xac8] ;  /* 0x0002b20000047ab9 */ /* 0x000fe20000000800 */
[----:B------:R-:W-:Y:S01]  /*10550*/  ULDC.64 UR8, c[0x0][0x208] ;  /* 0x0000820000087ab9 */ /* 0x000fe20000000a00 */
[----:B------:R-:W-:Y:S02]  /*10560*/  ISETP.GE.AND P1, PT, R146, UR4, PT ;  /* 0x0000000492007c0c */ /* 0x000fe4000bf26270 */
[----:B------:R-:W-:Y:S02]  /*10570*/  ISETP.GE.AND P2, PT, R148, UR4, PT ;  /* 0x0000000494007c0c */ /* 0x000fe4000bf46270 */
[----:B------:R-:W-:-:S09]  /*10580*/  ISETP.GE.AND P0, PT, R144, UR4, PT ;  /* 0x0000000490007c0c */ /* 0x000fd2000bf06270 */
[-C--:B-1----:R-:W-:Y:S02]  /*10590*/  @!P1 LEA R36, P3, R146, R28.reuse, 0x1 ;  /* 0x0000001c92249211 */ /* 0x082fe400078608ff */
[----:B------:R-:W-:Y:S02]  /*105a0*/  @!P2 LEA R38, P4, R148, R28, 0x1 ;  /* 0x0000001c9426a211 */ /* 0x000fe400078808ff */
[----:B--2---:R-:W-:Y:S01]  /*105b0*/  @!P0 IMAD.WIDE R20, R144, 0x2, R28 ;  /* 0x0000000290148825 */ /* 0x004fe200078e021c */
[-C--:B------:R-:W-:Y:S02]  /*105c0*/  @!P1 LEA.HI.X R37, R146, R29.reuse, R42, 0x1, P3 ;  /* 0x0000001d92259211 */ /* 0x080fe400018f0c2a */
[----:B------:R-:W-:Y:S02]  /*105d0*/  @!P2 LEA.HI.X R39, R148, R29, R40, 0x1, P4 ;  /* 0x0000001d9427a211 */ /* 0x000fe400020f0c28 */
[----:B-----5:R3:W-:Y:S04]  /*105e0*/  @!P0 ST.E.128 desc[UR8][R20.64], R8 ;  /* 0x0000000814008985 */ /* 0x0207e8000c101d08 */
[----:B------:R3:W-:Y:S04]  /*105f0*/  @!P1 ST.E.128 desc[UR8][R36.64], R24 ;  /* 0x0000001824009985 */ /* 0x0007e8000c101d08 */
[----:B------:R3:W-:Y:S02]  /*10600*/  @!P2 ST.E.128 desc[UR8][R38.64], R32 ;  /* 0x000000202600a985 */ /* 0x0007e4000c101d08 */
.L_x_2102:
[----:B------:R-:W-:Y:S05]  /*10610*/  BSYNC B1 ;  /* 0x0000000000017941 */ /* 0x000fea0003800000 */
.L_x_2101:
[----:B------:R-:W-:Y:S01]  /*10620*/  VIADD R0, R0, 0x60 ;  /* 0x0000006000007836 */ /* 0x000fe20000000000 */
[----:B---3-5:R3:W4:Y:S04]  /*10630*/  SHFL.IDX PT, R11, R3, 0x1, 0x1c1f ;  /* 0x003c1f00030b7f89 */ /* 0x02872800000e0000 */
[----:B------:R-:W-:Y:S01]  /*10640*/  ISETP.GE.AND P0, PT, R0, R41, PT ;  /* 0x000000290000720c */ /* 0x000fe20003f06270 */
[----:B------:R3:W0:-:S12]  /*10650*/  SHFL.IDX PT, R10, R30, 0x1, 0x1c1f ;  /* 0x003c1f001e0a7f89 */ /* 0x00061800000e0000 */
[----:B---3--:R-:W-:Y:S05]  /*10660*/  @P0 BRA `(.L_x_2103) ;  /* 0x0000000800f80947 */ /* 0x008fea0003800000 */
[----:B------:R-:W-:Y:S01]  /*10670*/  ULDC UR4, c[0x0][0xac8] ;  /* 0x0002b20000047ab9 */ /* 0x000fe20000000800 */
[----:B------:R-:W-:Y:S01]  /*10680*/  ULDC.64 UR8, c[0x0][0x208] ;  /* 0x0000820000087ab9 */ /* 0x000fe20000000a00 */
        /* <DEDUP_REMOVED lines=9> */
[----:B0-----:R-:W-:Y:S01]  /*10720*/  LEA R4, P0, R148, R10, 0x1 ;  /* 0x0000000a94047211 */ /* 0x001fe200078008ff */
[----:B------:R-:W-:-:S03]  /*10730*/  ULDC.64 UR8, c[0x0][0x208] ;  /* 0x0000820000087ab9 */ /* 0x000fc60000000a00 */
[----:B------:R-:W-:-:S05]  /*10740*/  LEA.HI.X R5, R148, R11, R40, 0x1, P0 ;  /* 0x0000000b94057211 */ /* 0x000fca00000f0c28 */
[----:B------:R0:W-:Y:S01]  /*10750*/  ST.E.128 desc[UR8][R4.64], R16 ;  /* 0x0000001004007985 */ /* 0x0001e2000c101d08 */
[----:B------:R-:W-:Y:S05]  /*10760*/  BRA `(.L_x_2103) ;  /* 0x0000000800b87947 */ /* 0x000fea0003800000 */
.L_x_2099:
[----:B------:R-:W-:Y:S01]  /*10770*/  ULDC.64 UR8, c[0x0][0xc00] ;  /* 0x0003000000087ab9 */ /* 0x000fe20000000a00 */
[----:B------:R-:W-:Y:S01]  /*10780*/  R2UR UR4, R145 ;  /* 0x00000000910472ca */ /* 0x000fe200000e0000 */
[----:B------:R-:W-:Y:S01]  /*10790*/  UISETP.NE.U32.AND UP0, UPT, UR8, URZ, UPT ;  /* 0x0000003f0800728c */ /* 0x000fe2000bf05070 */
[----:B------:R-:W0:Y:S01]  /*107a0*/  LDC R11, c[0x0][0xbe8] ;  /* 0x0002fa00ff0b7b82 */ /* 0x000e220000000800 */
[----:B------:R-:W-:Y:S01]  /*107b0*/  ULDC.64 UR10, c[0x0][0x208] ;  /* 0x00008200000a7ab9 */ /* 0x000fe20000000a00 */
[----:B------:R-:W-:Y:S01]  /*107c0*/  R2UR UR7, R147 ;  /* 0x00000000930772ca */ /* 0x000fe200000e0000 */
[----:B------:R-:W-:-:S03]  /*107d0*/  UISETP.NE.AND.EX UP0, UPT, UR9, URZ, UPT, UP0 ;  /* 0x0000003f0900728c */ /* 0x000fc6000bf05300 */
[----:B------:R-:W-:-:S03]  /*107e0*/  ULDC.64 UR8, c[0x0][0xc00] ;  /* 0x0003000000087ab9 */ /* 0x000fc60000000a00 */
[----:B------:R-:W-:Y:S02]  /*107f0*/  PLOP3.LUT P2, PT, PT, PT, UP0, 0x80, 0x0 ;  /* 0x000000000000781c */ /* 0x000fe40003f4f008 */
[----:B------:R-:W-:-:S06]  /*10800*/  UIMAD.WIDE UR8, UR4, 0x4, UR8 ;  /* 0x00000004040878a5 */ /* 0x000fcc000f8e0208 */
[----:B------:R-:W-:Y:S02]  /*10810*/  IMAD.U32 R4, RZ, RZ, UR8 ;  /* 0x00000008ff047e24 */ /* 0x000fe4000f8e00ff */
[----:B------:R-:W-:Y:S01]  /*10820*/  IMAD.U32 R5, RZ, RZ, UR9 ;  /* 0x00000009ff057e24 */ /* 0x000fe2000f8e00ff */
[----:B------:R-:W-:-:S04]  /*10830*/  ULDC.64 UR8, c[0x0][0xc08] ;  /* 0x0003020000087ab9 */ /* 0x000fc80000000a00 */
[----:B------:R-:W2:Y:S01]  /*10840*/  @P2 LDG.E R3, desc[UR10][R4.64] ;  /* 0x0000000a04032981 */ /* 0x000ea2000c1e1900 */
[----:B------:R-:W-:Y:S01]  /*10850*/  UISETP.NE.U32.AND UP1, UPT, UR8, URZ, UPT ;  /* 0x0000003f0800728c */ /* 0x000fe2000bf25070 */
[----:B------:R-:W1:Y:S03]  /*10860*/  S2R R8, SR_TID.X ;  /* 0x0000000000087919 */ /* 0x000e660000002100 */
[----:B------:R-:W-:Y:S01]  /*10870*/  UISETP.NE.AND.EX UP1, UPT, UR9, URZ, UPT, UP1 ;  /* 0x0000003f0900728c */ /* 0x000fe2000bf25310 */
[----:B0-----:R-:W-:-:S05]  /*10880*/  ISETP.NE.AND P0, PT, R11, 0x1, PT ;  /* 0x000000010b00780c */ /* 0x001fca0003f05270 */
[----:B------:R-:W-:-:S05]  /*10890*/  PLOP3.LUT P3, PT, PT, PT, UP1, 0x80, 0x0 ;  /* 0x000000000000781c */ /* 0x000fca0003f6f018 */
[----:B------:R-:W-:Y:S02]  /*108a0*/  @UP1 ULDC.64 UR8, c[0x0][0xc08] ;  /* 0x0003020000081ab9 */ /* 0x000fe40000000a00 */
[----:B------:R-:W-:Y:S01]  /*108b0*/  @UP1 UIMAD.WIDE UR8, UR4, 0x4, UR8 ;  /* 0x00000004040818a5 */ /* 0x000fe2000f8e0208 */
[----:B------:R-:W0:Y:S02]  /*108c0*/  @P0 LDC R9, c[0x0][0xbec] ;  /* 0x0002fb00ff090b82 */ /* 0x000e240000000800 */
[----:B------:R-:W-:Y:S02]  /*108d0*/  ULDC UR4, c[0x0][0xa88] ;  /* 0x0002a20000047ab9 */ /* 0x000fe40000000800 */
[----:B------:R-:W-:Y:S01]  /*108e0*/  IMAD.U32 R0, RZ, RZ, UR4 ;  /* 0x00000004ff007e24 */ /* 0x000fe2000f8e00ff */
[----:B------:R-:W-:Y:S01]  /*108f0*/  UMOV UR4, URZ ;  /* 0x0000003f00047c82 */ /* 0x000fe20008000000 */
[----:B------:R-:W-:Y:S02]  /*10900*/  IMAD.U32 R6, RZ, RZ, UR8 ;  /* 0x00000008ff067e24 */ /* 0x000fe4000f8e00ff */
[----:B------:R-:W-:-:S05]  /*10910*/  IMAD.U32 R7, RZ, RZ, UR9 ;  /* 0x00000009ff077e24 */ /* 0x000fca000f8e00ff */
[----:B------:R3:W5:Y:S01]  /*10920*/  @P3 LDG.E R0, desc[UR10][R6.64] ;  /* 0x0000000a06003981 */ /* 0x000762000c1e1900 */
[----:B------:R-:W-:Y:S01]  /*10930*/  USHF.R.S32.HI UR11, URZ, 0x1f, UR7 ;  /* 0x0000001f3f0b7899 */ /* 0x000fe20008011407 */
[----:B-1----:R-:W-:-:S05]  /*10940*/  VIADD R8, R8, 0xffffff80 ;  /* 0xffffff8008087836 */ /* 0x002fca0000000000 */
[----:B------:R-:W-:Y:S02]  /*10950*/  ISETP.GE.AND P1, PT, R8, 0xc0, PT ;  /* 0x000000c00800780c */ /* 0x000fe40003f26270 */
[----:B--2---:R-:W-:-:S13]  /*10960*/  @P2 R2UR UR4, R3 ;  /* 0x00000000030422ca */ /* 0x004fda00000e0000 */
[----:B------:R-:W-:Y:S01]  /*10970*/  USHF.R.S32.HI UR10, URZ, 0x1f, UR4 ;  /* 0x0000001f3f0a7899 */ /* 0x000fe20008011404 */
[----:B0--3--:R-:W-:Y:S11]  /*10980*/  @P3 BRA `(.L_x_2104) ;  /* 0x0000000000143947 */ /* 0x009ff60003800000 */
[----:B------:R-:W-:Y:S05]  /*10990*/  @!P2 BRA `(.L_x_2104) ;  /* 0x000000000010a947 */ /* 0x000fea0003800000 */
[----:B------:R-:W-:Y:S02]  /*109a0*/  ULDC.64 UR8, c[0x0][0x208] ;  /* 0x0000820000087ab9 */ /* 0x000fe40000000a00 */
[----:B------:R-:W2:Y:S04]  /*109b0*/  LDG.E R3, desc[UR8][R4.64] ;  /* 0x0000000804037981 */ /* 0x000ea8000c1e1900 */
[----:B-----5:R-:W2:Y:S02]  /*109c0*/  LDG.E R0, desc[UR8][R4.64+0x4] ;  /* 0x0000040804007981 */ /* 0x020ea4000c1e1900 */
[----:B--2---:R-:W-:-:S07]  /*109d0*/  IMAD.IADD R0, R0, 0x1, -R3 ;  /* 0x0000000100007824 */ /* 0x004fce00078e0a03 */
.L_x_2104:
[----:B------:R-:W-:Y:S01]  /*109e0*/  R2UR UR8, R145 ;  /* 0x00000000910872ca */ /* 0x000fe200000e0000 */
[----:B------:R-:W-:Y:S01]  /*109f0*/  BSSY B1, `(.L_x_2105) ;  /* 0x0000031000017945 */ /* 0x000fe20003800000 */
[----:B------:R-:W-:-:S11]  /*10a00*/  R2UR UR7, R151 ;  /* 0x00000000970772ca */ /* 0x000fd600000e0000 */
[----:B------:R-:W-:Y:S02]  /*10a10*/  USEL UR12, UR8, URZ, !UP0 ;  /* 0x0000003f080c7287 */ /* 0x000fe4000c000000 */
[----:B------:R-:W-:Y:S01]  /*10a20*/  USEL UR13, UR7, URZ, !UP0 ;  /* 0x0000003f070d7287 */ /* 0x000fe2000c000000 */
[----:B------:R-:W-:Y:S11]  /*10a30*/  @P1 BRA `(.L_x_2106) ;  /* 0x0000000000b01947 */ /* 0x000ff60003800000 */
[----:B------:R-:W0:Y:S01]  /*10a40*/  S2R R4, SR_TID.X ;  /* 0x0000000000047919 */ /* 0x000e220000002100 */
[----:B------:R-:W1:Y:S01]  /*10a50*/  LDC R5, c[0x0][0xbe8] ;  /* 0x0002fa00ff057b82 */ /* 0x000e620000000800 */
[----:B------:R-:W-:-:S13]  /*10a60*/  R2UR UR7, R19 ;  /* 0x00000000130772ca */ /* 0x000fda00000e0000 */
[----:B------:R-:W-:Y:S02]  /*10a70*/  IMAD.U32 R6, RZ, RZ, UR7 ;  /* 0x00000007ff067e24 */ /* 0x000fe4000f8e00ff */
[----:B-1---5:R-:W-:-:S03]  /*10a80*/  IMAD R3, R0, R5, RZ ;  /* 0x0000000500037224 */ /* 0x022fc600078e02ff */
[----:B0-----:R-:W-:-:S04]  /*10a90*/  IADD3 R6, R6, -0x80, R4 ;  /* 0xffffff8006067810 */ /* 0x001fc80007ffe004 */
[----:B------:R-:W-:-:S13]  /*10aa0*/  ISETP.GE.AND P1, PT, R6, R3, PT ;  /* 0x000000030600720c */ /* 0x000fda0003f26270 */
[----:B------:R-:W-:Y:S05]  /*10ab0*/  @P1 BRA `(.L_x_2106) ;  /* 0x0000000000901947 */ /* 0x000fea0003800000 */
[----:B------:R-:W-:Y:S01]  /*10ac0*/  ISETP.NE.AND P1, PT, R5, 0x1, PT ;  /* 0x000000010500780c */ /* 0x000fe20003f25270 */
[----:B------:R-:W-:Y:S01]  /*10ad0*/  ULDC.64 UR14, c[0x0][0xb90] ;  /* 0x0002e400000e7ab9 */ /* 0x000fe20000000a00 */
[----:B------:R-:W-:Y:S01]  /*10ae0*/  R2UR UR16, R147 ;  /* 0x00000000931072ca */ /* 0x000fe200000e0000 */
[----:B------:R-:W-:Y:S01]  /*10af0*/  UIMAD UR7, UR11, UR14, URZ ;  /* 0x0000000e0b0772a4 */ /* 0x000fe2000f8e023f */
[----:B------:R-:W-:Y:S01]  /*10b00*/  IMAD.MOV.U32 R4, RZ, RZ, R6 ;  /* 0x000000ffff047224 */ /* 0x000fe200078e0006 */
[----:B------:R-:W-:Y:S01]  /*10b10*/  UMOV UR8, UR4 ;  /* 0x0000000400087c82 */ /* 0x000fe20008000000 */
[----:B------:R-:W-:-:S07]  /*10b20*/  UMOV UR9, UR10 ;  /* 0x0000000a00097c82 */ /* 0x000fce0008000000 */
[----:B------:R-:W0:Y:S02]  /*10b30*/  @P1 LDC R3, c[0x0][0xbec] ;  /* 0x0002fb00ff031b82 */ /* 0x000e240000000800 */
[----:B------:R-:W-:Y:S02]  /*10b40*/  UIMAD.WIDE.U32 UR8, UR16, UR14, UR8 ;  /* 0x0000000e100872a5 */ /* 0x000fe4000f8e0008 */
[----:B------:R-:W-:-:S03]  /*10b50*/  UIMAD UR7, UR16, UR15, UR7 ;  /* 0x0000000f100772a4 */ /* 0x000fc6000f8e0207 */
[----:B------:R-:W-:Y:S01]  /*10b60*/  ULDC.64 UR14, c[0x0][0xb98] ;  /* 0x0002e600000e7ab9 */ /* 0x000fe20000000a00 */
[----:B------:R-:W1:Y:S01]  /*10b70*/  @P1 LDC R8, c[0x0][0xbf0] ;  /* 0x0002fc00ff081b82 */ /* 0x000e620000000800 */
[----:B------:R-:W-:Y:S02]  /*10b80*/  UIADD3 UR9, UR9, UR7, URZ ;  /* 0x0000000709097290 */ /* 0x000fe4000fffe03f */
[----:B------:R-:W-:Y:S02]  /*10b90*/  UIMAD UR7, UR13, UR14, URZ ;  /* 0x0000000e0d0772a4 */ /* 0x000fe4000f8e023f */
[----:B------:R-:W-:Y:S02]  /*10ba0*/  UIMAD.WIDE.U32 UR8, UR12, UR14, UR8 ;  /* 0x0000000e0c0872a5 */ /* 0x000fe4000f8e0008 */
[----:B------:R-:W-:Y:S01]  /*10bb0*/  UIMAD UR7, UR12, UR15, UR7 ;  /* 0x0000000f0c0772a4 */ /* 0x000fe2000f8e0207 */
[----:B------:R-:W-:Y:S02]  /*10bc0*/  ULDC.64 UR16, c[0x0][0x208] ;  /* 0x0000820000107ab9 */ /* 0x000fe40000000a00 */
[----:B------:R-:W-:Y:S01]  /*10bd0*/  ULDC.64 UR14, c[0x0][0xb88] ;  /* 0x0002e200000e7ab9 */ /* 0x000fe20000000a00 */
[----:B0-----:R-:W-:-:S05]  /*10be0*/  @P1 IMAD.HI.U32 R3, R6, R3, RZ ;  /* 0x0000000306031227 */ /* 0x001fca00078e00ff */
[----:B-1----:R-:W-:Y:S01]  /*10bf0*/  @P1 SHF.R.U32.HI R4, RZ, R8, R3 ;  /* 0x00000008ff041219 */ /* 0x002fe20000011603 */
[----:B------:R-:W-:-:S04]  /*10c00*/  IMAD.U32 R8, RZ, RZ, UR7 ;  /* 0x00000007ff087e24 */ /* 0x000fc8000f8e00ff */
[----:B------:R-:W-:-:S04]  /*10c10*/  IMAD.MOV R3, RZ, RZ, -R4 ;  /* 0x000000ffff037224 */ /* 0x000fc800078e0a04 */
[----:B------:R-:W-:Y:S01]  /*10c20*/  IMAD R3, R5, R3, R6 ;  /* 0x0000000305037224 */ /* 0x000fe200078e0206 */
[----:B------:R-:W-:Y:S02]  /*10c30*/  SHF.R.S32.HI R5, RZ, 0x1f, R4 ;  /* 0x0000001fff057819 */ /* 0x000fe40000011404 */
        /* <DEDUP_REMOVED lines=12> */
.L_x_2106:
[----:B------:R-:W-:Y:S05]  /*10d00*/  BSYNC B1 ;  /* 0x0000000000017941 */ /* 0x000fea0003800000 */
.L_x_2105:
[----:B------:R-:W1:Y:S01]  /*10d10*/  @P0 LDC R5, c[0x0][0xbf0] ;  /* 0x0002fc00ff050b82 */ /* 0x000e620000000800 */
[----:B------:R-:W-:Y:S01]  /*10d20*/  R2UR UR16, R19 ;  /* 0x00000000131072ca */ /* 0x000fe200000e0000 */
[----:B------:R-:W-:Y:S01]  /*10d30*/  ULDC.64 UR14, c[0x0][0xaa0] ;  /* 0x0002a800000e7ab9 */ /* 0x000fe20000000a00 */
[----:B------:R-:W-:Y:S01]  /*10d40*/  R2UR UR17, R147 ;  /* 0x00000000931172ca */ /* 0x000fe200000e0000 */
[----:B------:R-:W-:Y:S01]  /*10d50*/  UIMAD UR7, UR10, UR14, URZ ;  /* 0x0000000e0a0772a4 */ /* 0x000fe2000f8e023f */
[----:B0-----:R-:W-:Y:S01]  /*10d60*/  IMAD R3, R149, 0x60, R150 ;  /* 0x0000006095037824 */ /* 0x001fe200078e0296 */
[----:B------:R-:W-:Y:S01]  /*10d70*/  UIMAD.WIDE.U32 UR8, UR4, UR14, URZ ;  /* 0x0000000e040872a5 */ /* 0x000fe2000f8e003f */
[----:B------:R-:W-:Y:S01]  /*10d80*/  BSSY B1, `(.L_x_2107) ;  /* 0x000003a000017945 */ /* 0x000fe20003800000 */
[----:B------:R-:W-:Y:S01]  /*10d90*/  UIMAD UR7, UR4, UR15, UR7 ;  /* 0x0000000f040772a4 */ /* 0x000fe2000f8e0207 */
[----:B------:R-:W-:Y:S02]  /*10da0*/  SHF.R.S32.HI R16, RZ, 0x1f, R148 ;  /* 0x0000001fff107819 */ /* 0x000fe40000011494 */
[----:B------:R-:W-:Y:S01]  /*10db0*/  ULDC.64 UR14, c[0x0][0xae8] ;  /* 0x0002ba00000e7ab9 */ /* 0x000fe20000000a00 */
[----:B------:R-:W-:Y:S01]  /*10dc0*/  UIADD3 UR9, UR9, UR7, URZ ;  /* 0x0000000709097290 */ /* 0x000fe2000fffe03f */
[----:B------:R-:W-:Y:S01]  /*10dd0*/  SHF.R.S32.HI R17, RZ, 0x1f, R146 ;  /* 0x0000001fff117819 */ /* 0x000fe20000011492 */
[----:B------:R-:W-:Y:S01]  /*10de0*/  UIMAD UR4, UR11, UR14, URZ ;  /* 0x0000000e0b0472a4 */ /* 0x000fe2000f8e023f */
[----:B------:R-:W-:Y:S01]  /*10df0*/  VIADD R6, R3, UR16 ;  /* 0x0000001003067c36 */ /* 0x000fe20008000000 */
[----:B------:R-:W-:-:S02]  /*10e00*/  UIMAD.WIDE.U32 UR8, UR17, UR14, UR8 ;  /* 0x0000000e110872a5 */ /* 0x000fc4000f8e0008 */
[----:B------:R-:W-:Y:S01]  /*10e10*/  UIMAD UR4, UR17, UR15, UR4 ;  /* 0x0000000f110472a4 */ /* 0x000fe2000f8e0204 */
[----:B------:R-:W-:Y:S01]  /*10e20*/  @P0 IMAD.HI.U32 R4, R6, R9, RZ ;  /* 0x0000000906040227 */ /* 0x000fe200078e00ff */
[----:B------:R-:W-:Y:S02]  /*10e30*/  ULDC.64 UR10, c[0x0][0xaf0] ;  /* 0x0002bc00000a7ab9 */ /* 0x000fe40000000a00 */
[----:B------:R-:W-:Y:S01]  /*10e40*/  UIADD3 UR9, UR9, UR4, URZ ;  /* 0x0000000409097290 */ /* 0x000fe2000fffe03f */
[----:B------:R-:W-:Y:S01]  /*10e50*/  IMAD.MOV.U32 R3, RZ, RZ, R6 ;  /* 0x000000ffff037224 */ /* 0x000fe200078e0006 */
        /* <DEDUP_REMOVED lines=12> */
[----:B------:R-:W-:Y:S01]  /*10f20*/  SHF.R.S32.HI R6, RZ, 0x1f, R7 ;  /* 0x0000001fff067819 */ /* 0x000fe20000011407 */
[----:B------:R-:W-:Y:S01]  /*10f30*/  IMAD.U32 R5, RZ, RZ, UR4 ;  /* 0x00000004ff057e24 */ /* 0x000fe2000f8e00ff */
[----:B------:R-:W-:Y:S01]  /*10f40*/  ULDC.64 UR8, c[0x0][0xad8] ;  /* 0x0002b60000087ab9 */ /* 0x000fe20000000a00 */
[----:B------:R-:W-:-:S02]  /*10f50*/  IMAD R9, R3, UR11, R8 ;  /* 0x0000000b03097c24 */ /* 0x000fc4000f8e0208 */
        /* <DEDUP_REMOVED lines=25> */
[----:B------:R3:W-:Y:S04]  /*110f0*/  @!P2 ST.E.128 desc[UR8][R8.64], RZ ;  /* 0x000000ff0800a985 */ /* 0x0007e8000c101d08 */
[----:B------:R3:W-:Y:S04]  /*11100*/  @!P3 ST.E.128 desc[UR8][R12.64], RZ ;  /* 0x000000ff0c00b985 */ /* 0x0007e8000c101d08 */
[----:B------:R3:W-:Y:S02]  /*11110*/  @!P4 ST.E.128 desc[UR8][R14.64], RZ ;  /* 0x000000ff0e00c985 */ /* 0x0007e4000c101d08 */
.L_x_2108:
[----:B------:R-:W-:Y:S05]  /*11120*/  BSYNC B1 ;  /* 0x0000000000017941 */ /* 0x000fea0003800000 */
.L_x_2107:
        /* <DEDUP_REMOVED lines=10> */
[-C--:B-1-3--:R-:W-:Y:S02]  /*111d0*/  @!P3 LEA R8, P0, R146, R4.reuse, 0x1 ;  /* 0x000000049208b211 */ /* 0x08afe400078008ff */
[----:B------:R-:W-:Y:S02]  /*111e0*/  @!P4 LEA R10, P1, R148, R4, 0x1 ;  /* 0x00000004940ac211 */ /* 0x000fe400078208ff */
[----:B0---4-:R-:W-:Y:S01]  /*111f0*/  @!P2 IMAD.WIDE R6, R144, 0x2, R4 ;  /* 0x000000029006a825 */ /* 0x011fe200078e0204 */
[-C--:B------:R-:W-:Y:S02]  /*11200*/  @!P3 LEA.HI.X R9, R146, R5.reuse, R17, 0x1, P0 ;  /* 0x000000059209b211 */ /* 0x080fe400000f0c11 */
[----:B------:R-:W-:Y:S02]  /*11210*/  @!P4 LEA.HI.X R11, R148, R5, R16, 0x1, P1 ;  /* 0x00000005940bc211 */ /* 0x000fe400008f0c10 */
[----:B------:R2:W-:Y:S04]  /*11220*/  @!P2 ST.E.128 desc[UR8][R6.64], RZ ;  /* 0x000000ff0600a985 */ /* 0x0005e8000c101d08 */
[----:B------:R2:W-:Y:S04]  /*11230*/  @!P3 ST.E.128 desc[UR8][R8.64], RZ ;  /* 0x000000ff0800b985 */ /* 0x0005e8000c101d08 */
[----:B------:R2:W-:Y:S02]  /*11240*/  @!P4 ST.E.128 desc[UR8][R10.64], RZ ;  /* 0x000000ff0a00c985 */ /* 0x0005e4000c101d08 */
.L_x_2103:
[----:B------:R-:W-:Y:S05]  /*11250*/  BSYNC B0 ;  /* 0x0000000000007941 */ /* 0x000fea0003800000 */
.L_x_2098:
[----:B------:R-:W-:Y:S02]  /*11260*/  ULDC UR4, c[0x0][0xc3c] ;  /* 0x00030f0000047ab9 */ /* 0x000fe40000000800 */
[----:B------:R-:W-:-:S13]  /*11270*/  ISETP.GE.AND P0, PT, R31, UR4, PT ;  /* 0x000000041f007c0c */ /* 0x000fda000bf06270 */
[----:B------:R-:W-:Y:S05]  /*11280*/  @!P0 BRA `(.L_x_2109) ;  /* 0xfffffefc002c8947 */ /* 0x000fea000383ffff */
[----:B------:R-:W-:Y:S05]  /*11290*/  EXIT ;  /* 0x000000000000794d */ /* 0x000fea0003800000 */
.L_x_2062:
[----:B------:R-:W-:-:S08]  /*112a0*/  NOP ;  /* 0x0000000000007918 */ /* 0x000fd00000000000 */
[----:B0-----:R-:W0:-:S00]  /*112b0*/  USETMAXREG.DEALLOC.CTAPOOL 0x20 ;  /* 0x00000020000079c8 */ /* 0x001e0000080e0500 */
        /* <DEDUP_REMOVED lines=14> */
.L_x_2110:
[----:B0-----:R-:W0:Y:S01]  /*113a0*/  S2R R2, SR_TID.X ;  /* 0x0000000000027919 */ /* 0x001e220000002100 */
[----:B------:R-:W-:Y:S01]  /*113b0*/  ULDC UR4, c[0x0][0xc3c] ;  /* 0x00030f0000047ab9 */ /* 0x000fe20000000800 */
[----:B------:R-:W-:Y:S01]  /*113c0*/  ULDC.64 UR6, c[0x0][0x208] ;  /* 0x0000820000067ab9 */ /* 0x000fe20000000a00 */
        /* <DEDUP_REMOVED lines=8> */
[----:B------:R-:W0:Y:S01]  /*11450*/  S2UR UR6, SR_CTAID.X ;  /* 0x00000000000679c3 */ /* 0x000e220000002500 */
[C---:B------:R-:W-:Y:S01]  /*11460*/  ISETP.GE.U32.AND P2, PT, R5.reuse, 0x2, PT ;  /* 0x000000020500780c */ /* 0x040fe20003f46070 */
[----:B------:R-:W-:Y:S01]  /*11470*/  UMOV UR4, URZ ;  /* 0x0000003f00047c82 */ /* 0x000fe20008000000 */
[C---:B------:R-:W-:Y:S01]  /*11480*/  ISETP.GE.U32.AND P3, PT, R5.reuse, 0x4, PT ;  /* 0x000000040500780c */ /* 0x040fe20003f66070 */
[----:B------:R-:W-:Y:S01]  /*11490*/  IMAD.MOV.U32 R16, RZ, RZ, RZ ;  /* 0x000000ffff107224 */ /* 0x000fe200078e00ff */
[C---:B------:R-:W-:Y:S02]  /*114a0*/  ISETP.GE.U32.AND P4, PT, R5.reuse, 0x8, PT ;  /* 0x000000080500780c */ /* 0x040fe40003f86070 */
[----:B------:R-:W-:Y:S01]  /*114b0*/  ISETP.GE.U32.AND P5, PT, R5, 0x10, PT ;  /* 0x000000100500780c */ /* 0x000fe20003fa6070 */
[----:B--2---:R-:W1:Y:S02]  /*114c0*/  SHFL.UP PT, R4, R0, 0x1, RZ ;  /* 0x0420000000047989 */ /* 0x004e6400000e00ff */
        /* <DEDUP_REMOVED lines=14> */
[----:B------:R-:W1:Y:S02]  /*115b0*/  SHFL.IDX PT, R4, R6, 0x1f, 0x1f ;  /* 0x03e01f0006047f89 */ /* 0x000e6400000e0000 */
[----:B-1----:R-:W-:-:S04]  /*115c0*/  IMAD R4, R4, UR5, RZ ;  /* 0x0000000504047c24 */ /* 0x002fc8000f8e02ff */
[----:B------:R-:W-:Y:S01]  /*115d0*/  IMAD.MOV.U32 R9, RZ, RZ, R4 ;  /* 0x000000ffff097224 */ /* 0x000fe200078e0004 */
[----:B0-----:R-:W-:-:S13]  /*115e0*/  ISETP.GT.AND P6, PT, R4, UR6, PT ;  /* 0x0000000604007c0c */ /* 0x001fda000bfc4270 */
[----:B------:R-:W-:Y:S05]  /*115f0*/  @P6 BRA `(.L_x_2112) ;  /* 0x0000000000a46947 */ /* 0x000fea0003800000 */
[----:B------:R-:W0:Y:S01]  /*11600*/  LDC R6, c[0x0][0xc3c] ;  /* 0x00030f00ff067b82 */ /* 0x000e220000000800 */
[----:B------:R-:W-:Y:S01]  /*11610*/  IMAD.MOV.U32 R4, RZ, RZ, R9 ;  /* 0x000000ffff047224 */ /* 0x000fe200078e0009 */
[----:B------:R-:W-:Y:S01]  /*11620*/  UMOV UR4, URZ ;  /* 0x0000003f00047c82 */ /* 0x000fe20008000000 */
[----:B------:R-:W-:Y:S01]  /*11630*/  ULDC UR7, c[0x0][0xc3c] ;  /* 0x00030f0000077ab9 */ /* 0x000fe20000000800 */
[----:B------:R-:W-:-:S05]  /*11640*/  ULDC UR5, c[0x0][0xc38] ;  /* 0x00030e0000057ab9 */ /* 0x000fca0000000800 */
.L_x_2116:
        /* <DEDUP_REMOVED lines=9> */
[----:B------:R-:W0:Y:S01]  /*116e0*/  LDC.64 R2, c[0x0][0xc80] ;  /* 0x00032000ff027b82 */ /* 0x000e220000000a00 */
[----:B------:R-:W-:Y:S01]  /*116f0*/  ULDC.64 UR8, c[0x0][0x208] ;  /* 0x0000820000087ab9 */ /* 0x000fe20000000a00 */
[----:B0-----:R-:W-:-:S05]  /*11700*/  IMAD.WIDE R2, R7, 0x4, R2 ;  /* 0x0000000407027825 */ /* 0x001fca00078e0202 */
[----:B------:R0:W5:Y:S02]  /*11710*/  LDG.E R0, desc[UR8][R2.64] ;  /* 0x0000000802007981 */ /* 0x000164000c1e1900 */
.L_x_2115:
[----:B------:R-:W-:Y:S05]  /*11720*/  BSYNC B0 ;  /* 0x0000000000007941 */ /* 0x000fea0003800000 */
.L_x_2114:
        /* <DEDUP_REMOVED lines=20> */
[----:B------:R-:W-:Y:S02]  /*11870*/  IMAD.MOV.U32 R6, RZ, RZ, R9 ;  /* 0x000000ffff067224 */ /* 0x000fe400078e0009 */
[----:B------:R-:W-:-:S07]  /*11880*/  IMAD.MOV.U32 R9, RZ, RZ, R3 ;  /* 0x000000ffff097224 */ /* 0x000fce00078e0003 */
.L_x_2112:
[----:B------:R-:W-:Y:S01]  /*11890*/  IMAD.IADD R9, R4, 0x1, -R9 ;  /* 0x0000000104097824 */ /* 0x000fe200078e0a09 */
[----:B------:R-:W-:-:S03]  /*118a0*/  ULDC.64 UR8, c[0x0][0x208] ;  /* 0x0000820000087ab9 */ /* 0x000fc60000000a00 */
        /* <DEDUP_REMOVED lines=20> */
.L_x_2117:
[----:B-1----:R-:W-:Y:S02]  /*119f0*/  IMAD R16, R16, UR5, R9 ;  /* 0x0000000510107c24 */ /* 0x002fe4000f8e0209 */
[----:B0-----:R-:W-:Y:S01]  /*11a00*/  IMAD.MOV.U32 R11, RZ, RZ, R10 ;  /* 0x000000ffff0b7224 */ /* 0x001fe200078e000a */
[----:B------:R-:W-:Y:S01]  /*11a10*/  IABS R10, R4 ;  /* 0x00000004000a7213 */ /* 0x000fe20000000000 */
[----:B------:R-:W-:Y:S01]  /*11a20*/  IMAD.MOV.U32 R2, RZ, RZ, RZ ;  /* 0x000000ffff027224 */ /* 0x000fe200078e00ff */
[----:B------:R-:W-:Y:S01]  /*11a30*/  IADD3 R9, -R16, UR6, RZ ;  /* 0x0000000610097c10 */ /* 0x000fe2000fffe1ff */
[----:B------:R-:W-:Y:S02]  /*11a40*/  IMAD R11, R11, R8, RZ ;  /* 0x000000080b0b7224 */ /* 0x000fe400078e02ff */
[----:B------:R-:W-:Y:S01]  /*11a50*/  IMAD.MOV R10, RZ, RZ, -R10 ;  /* 0x000000ffff0a7224 */ /* 0x000fe200078e0a0a */
[----:B------:R-:W-:Y:S01]  /*11a60*/  IABS R6, R9 ;  /* 0x0000000900067213 */ /* 0x000fe20000000000 */
        /* <DEDUP_REMOVED lines=51> */
.L_x_2113:
[----:B------:R-:W-:Y:S02]  /*11da0*/  IMAD.MOV.U32 R17, RZ, RZ, RZ ;  /* 0x000000ffff117224 */ /* 0x000fe400078e00ff */
[----:B------:R-:W-:Y:S02]  /*11db0*/  IMAD.U32 R16, RZ, RZ, UR6 ;  /* 0x00000006ff107e24 */ /* 0x000fe4000f8e00ff */
[----:B------:R-:W-:-:S07]  /*11dc0*/  IMAD.MOV.U32 R18, RZ, RZ, RZ ;  /* 0x000000ffff127224 */ /* 0x000fce00078e00ff */
.L_x_2118:
[----:B------:R-:W-:-:S13]  /*11dd0*/  ISETP.NE.AND P0, PT, R5, RZ, PT ;  /* 0x000000ff0500720c */ /* 0x000fda0003f05270 */
[----:B------:R-:W0:Y:S01]  /*11de0*/  @!P0 S2R R3, SR_CgaCtaId ;  /* 0x0000000000038919 */ /* 0x000e220000008800 */
[----:B------:R-:W-:-:S04]  /*11df0*/  @!P0 MOV R0, 0x400 ;  /* 0x0000040000008802 */ /* 0x000fc80000000f00 */
[----:B0-----:R-:W-:-:S05]  /*11e00*/  @!P0 LEA R0, R3, R0, 0x18 ;  /* 0x0000000003008211 */ /* 0x001fca00078ec0ff */
[----:B------:R2:W-:Y:S01]  /*11e10*/  @!P0 STS.128 [R0+0x31cd0], R16 ;  /* 0x031cd01000008388 */ /* 0x0005e20000000c00 */
[----:B------:R-:W-:Y:S06]  /*11e20*/  BAR.ARV 0x5, 0x200 ;  /* 0x0148000000007b1d */ /* 0x000fec0000002000 */
.L_x_2111:
        /* <DEDUP_REMOVED lines=33> */
.L_x_2223:
[----:B0---4-:R-:W0:Y:S01]  /*12040*/  LDC.64 R2, c[0x0][0xc88] ;  /* 0x00032200ff027b82 */ /* 0x011e220000000a00 */
[----:B------:R-:W-:Y:S01]  /*12050*/  ULDC.64 UR4, c[0x0][0x208] ;  /* 0x0000820000047ab9 */ /* 0x000fe20000000a00 */
[----:B0-----:R-:W-:-:S05]  /*12060*/  IMAD.WIDE R2, R19, 0x4, R2 ;  /* 0x0000000413027825 */ /* 0x001fca00078e0202 */
[----:B------:R-:W2:Y:S01]  /*12070*/  LDG.E R9, desc[UR4][R2.64] ;  /* 0x0000000402097981 */ /* 0x000ea2000c1e1900 */
[----:B------:R-:W-:Y:S05]  /*12080*/  YIELD ;  /* 0x0000000000007946 */ /* 0x000fea0003800000 */
[----:B------:R-:W-:Y:S01]  /*12090*/  ULDC.64 UR4, c[0x0][0xa28] ;  /* 0x00028a0000047ab9 */ /* 0x000fe20000000a00 */
[----:B------:R-:W-:Y:S01]  /*120a0*/  IMAD.MOV.U32 R0, RZ, RZ, RZ ;  /* 0x000000ffff007224 */ /* 0x000fe200078e00ff */
[----:B------:R-:W-:Y:S01]  /*120b0*/  ISETP.NE.U32.AND P0, PT, RZ, UR4, PT ;  /* 0x00000004ff007c0c */ /* 0x000fe2000bf05070 */
[----:B------:R-:W-:Y:S01]  /*120c0*/  ULDC.64 UR10, c[0x0][0x208] ;  /* 0x00008200000a7ab9 */ /* 0x000fe20000000a00 */
[----:B------:R-:W-:Y:S01]  /*120d0*/  IMAD.MOV.U32 R6, RZ, RZ, RZ ;  /* 0x000000ffff067224 */ /* 0x000fe200078e00ff */
[----:B------:R-:W-:Y:S01]  /*120e0*/  ULDC.64 UR8, c[0x0][0xa18] ;  /* 0x0002860000087ab9 */ /* 0x000fe20000000a00 */
[----:B------:R-:W-:Y:S01]  /*120f0*/  ISETP.NE.AND.EX P0, PT, RZ, UR5, PT, P0 ;  /* 0x00000005ff007c0c */ /* 0x000fe2000bf05300 */
[----:B------:R-:W-:Y:S01]  /*12100*/  ULDC.64 UR6, c[0x0][0xa08] ;  /* 0x0002820000067ab9 */ /* 0x000fe20000000a00 */
        /* <DEDUP_REMOVED lines=39> */
[----:B------:R-:W-:Y:S02]  /*12380*/  ULDC.64 UR4, c[0x0][0x208] ;  /* 0x0000820000047ab9 */ /* 0x000fe40000000a00 */
[----:B------:R-:W0:Y:S04]  /*12390*/  LDG.E R7, desc[UR4][R2.64] ;  /* 0x0000000402077981 */ /* 0x000e28000c1e1900 */
[----:B------:R-:W0:Y:S02]  /*123a0*/  LDG.E R2, desc[UR4][R2.64+0x4] ;  /* 0x0000040402027981 */ /* 0x000e24000c1e1900 */
[----:B0-----:R-:W-:-:S05]  /*123b0*/  IMAD.IADD R8, R2, 0x1, -R7 ;  /* 0x0000000102087824 */ /* 0x001fca00078e0a07 */
[----:B------:R1:W-:Y:S02]  /*123c0*/  STL [R1+0x14], R8 ;  /* 0x0000140801007387 */ /* 0x0003e40000100800 */
.L_x_2120:
[----:B------:R-:W-:Y:S01]  /*123d0*/  ULDC.64 UR4, c[0x0][0xa20] ;  /* 0x0002880000047ab9 */ /* 0x000fe20000000a00 */
[----:B-----5:R-:W-:Y:S01]  /*123e0*/  IMAD.IADD R28, R28, 0x1, R0 ;  /* 0x000000011c1c7824 */ /* 0x020fe200078e0200 */
[----:B------:R-:W-:Y:S01]  /*123f0*/  ISETP.NE.U32.AND P1, PT, RZ, UR4, PT ;  /* 0x00000004ff007c0c */ /* 0x000fe2000bf25070 */
[----:B------:R-:W-:-:S03]  /*12400*/  IMAD.MOV.U32 R26, RZ, RZ, R9 ;  /* 0x000000ffff1a7224 */ /* 0x000fc600078e0009 */
[----:B------:R-:W-:-:S13]  /*12410*/  ISETP.NE.AND.EX P1, PT, RZ, UR5, PT, P1 ;  /* 0x00000005ff007c0c */ /* 0x000fda000bf25310 */
[----:B------:R-:W-:Y:S05]  /*12420*/  @!P1 BRA `(.L_x_2121) ;  /* 0x0000000000149947 */ /* 0x000fea0003800000 */
[----:B------:R-:W-:Y:S01]  /*12430*/  IADD3 R2, P0, R24, UR4, RZ ;  /* 0x0000000418027c10 */ /* 0x000fe2000ff1e0ff */
[----:B------:R-:W-:-:S03]  /*12440*/  ULDC.64 UR6, c[0x0][0x208] ;  /* 0x0000820000067ab9 */ /* 0x000fc60000000a00 */
[----:B------:R-:W-:-:S05]  /*12450*/  IADD3.X R3, R25, UR5, RZ, P0, !PT ;  /* 0x0000000519037c10 */ /* 0x000fca00087fe4ff */
[----:B------:R2:W5:Y:S01]  /*12460*/  LDG.E R6, desc[UR6][R2.64] ;  /* 0x0000000602067981 */ /* 0x000562000c1e1900 */
[----:B------:R-:W-:Y:S05]  /*12470*/  BRA `(.L_x_2122) ;  /* 0x0000000000147947 */ /* 0x000fea0003800000 */
.L_x_2121:
[----:B------:R-:W-:Y:S05]  /*12480*/  @!P0 BRA `(.L_x_2122) ;  /* 0x0000000000108947 */ /* 0x000fea0003800000 */
[----:B------:R-:W-:Y:S02]  /*12490*/  ULDC.64 UR4, c[0x0][0x208] ;  /* 0x0000820000047ab9 */ /* 0x000fe40000000a00 */
[----:B------:R-:W2:Y:S04]  /*124a0*/  LDG.E R6, desc[UR4][R4.64] ;  /* 0x0000000404067981 */ /* 0x000ea8000c1e1900 */
[----:B------:R-:W2:Y:S02]  /*124b0*/  LDG.E R4, desc[UR4][R4.64+0x4] ;  /* 0x0000040404047981 */ /* 0x000ea4000c1e1900 */
[----:B--2---:R-:W-:-:S07]  /*124c0*/  IMAD.IADD R6, R4, 0x1, -R6 ;  /* 0x0000000104067824 */ /* 0x004fce00078e0a06 */
.L_x_2122:
[----:B-----5:R-:W-:Y:S01]  /*124d0*/  IMAD.IADD R6, R6, 0x1, -R0 ;  /* 0x0000000106067824 */ /* 0x020fe200078e0a00 */
[----:B------:R-:W-:Y:S01]  /*124e0*/  BSSY B7, `(.L_x_2123) ;  /* 0x0000428000077945 */ /* 0x000fe20003800000 */
[----:B------:R-:W3:Y:S01]  /*124f0*/  LDC R0, c[0x0][0x448] ;  /* 0x00011200ff007b82 */ /* 0x000ee20000000800 */
[----:B--2---:R-:W-:-:S04]  /*12500*/  IMAD R2, R17, 0xc0, RZ ;  /* 0x000000c011027824 */ /* 0x004fc800078e02ff */
[----:B------:R-:W-:Y:S01]  /*12510*/  VIADD R2, R2, 0xbf ;  /* 0x000000bf02027836 */ /* 0x000fe20000000000 */
[----:B---3--:R-:W-:-:S13]  /*12520*/  ISETP.NE.AND P0, PT, R0, 0x1, PT ;  /* 0x000000010000780c */ /* 0x008fda0003f05270 */
[----:B------:R-:W2:Y:S08]  /*12530*/  @P0 LDC R3, c[0x0][0x44c] ;  /* 0x00011300ff030b82 */ /* 0x000eb00000000800 */
[----:B------:R-:W3:Y:S01]  /*12540*/  @P0 LDC R0, c[0x0][0x450] ;  /* 0x00011400ff000b82 */ /* 0x000ee20000000800 */
[----:B--2---:R-:W-:-:S05]  /*12550*/  @P0 IMAD.HI.U32 R3, R2, R3, RZ ;  /* 0x0000000302030227 */ /* 0x004fca00078e00ff */
[----:B---3--:R-:W-:Y:S01]  /*12560*/  @P0 SHF.R.U32.HI R2, RZ, R0, R3 ;  /* 0x00000000ff020219 */ /* 0x008fe20000011603 */
[C---:B------:R-:W-:Y:S01]  /*12570*/  VIADD R0, R6.reuse, 0x8f ;  /* 0x0000008f06007836 */ /* 0x040fe20000000000 */
[----:B------:R-:W-:-:S03]  /*12580*/  IADD3 R6, R6, 0x90, -R8 ;  /* 0x0000009006067810 */ /* 0x000fc60007ffe808 */
[----:B------:R-:W-:-:S04]  /*12590*/  IMAD.HI R0, R0, 0x38e38e39, RZ ;  /* 0x38e38e3900007827 */ /* 0x000fc800078e02ff */
[----:B------:R-:W-:Y:S01]  /*125a0*/  IMAD.IADD R2, R6, 0x1, R2 ;  /* 0x0000000106027824 */ /* 0x000fe200078e0202 */
[----:B------:R-:W-:-:S03]  /*125b0*/  SHF.R.U32.HI R3, RZ, 0x1f, R0 ;  /* 0x0000001fff037819 */ /* 0x000fc60000011600 */
[----:B------:R-:W-:Y:S01]  /*125c0*/  IMAD.HI R2, R2, 0x38e38e39, RZ ;  /* 0x38e38e3902027827 */ /* 0x000fe200078e02ff */
[----:B------:R-:W-:-:S04]  /*125d0*/  LEA.HI.SX32 R3, R0, R3, 0x1b ;  /* 0x0000000300037211 */ /* 0x000fc800078fdaff */
[----:B------:R-:W-:-:S04]  /*125e0*/  SHF.R.U32.HI R0, RZ, 0x1f, R2 ;  /* 0x0000001fff007819 */ /* 0x000fc80000011602 */
[----:B------:R-:W-:-:S04]  /*125f0*/  LEA.HI.SX32 R0, R2, R0, 0x1b ;  /* 0x0000000002007211 */ /* 0x000fc800078fdaff */
[----:B------:R-:W-:-:S04]  /*12600*/  VIMNMX R4, R3, R0, PT ;  /* 0x0000000003047248 */ /* 0x000fc80003fe0100 */
[----:B------:R-:W-:Y:S01]  /*12610*/  ISETP.GT.AND P0, PT, R4, RZ, PT ;  /* 0x000000ff0400720c */ /* 0x000fe20003f04270 */
[----:B------:R2:W-:-:S12]  /*12620*/  STL [R1+0xc], R4 ;  /* 0x00000c0401007387 */ /* 0x0005d80000100800 */
[----:B--2---:R-:W-:Y:S05]  /*12630*/  @P0 BRA `(.L_x_2124) ;  /* 0x0000000000480947 */ /* 0x004fea0003800000 */
[----:B------:R-:W2:Y:S02]  /*12640*/  S2R R4, SR_TID.X ;  /* 0x0000000000047919 */ /* 0x000ea40000002100 */
[----:B--2---:R-:W-:-:S04]  /*12650*/  LOP3.LUT R4, R4, 0x7f, RZ, 0xc0, !PT ;  /* 0x0000007f04047812 */ /* 0x004fc800078ec0ff */
[----:B------:R-:W-:-:S13]  /*12660*/  ISETP.NE.AND P0, PT, R4, RZ, PT ;  /* 0x000000ff0400720c */ /* 0x000fda0003f05270 */
[----:B------:R-:W-:Y:S05]  /*12670*/  @P0 BRA `(.L_x_2125) ;  /* 0x0000004000380947 */ /* 0x000fea0003800000 */
[----:B------:R-:W2:Y:S01]  /*12680*/  S2R R5, SR_LANEID ;  /* 0x0000000000057919 */ /* 0x000ea20000000000 */
[----:B------:R-:W-:Y:S01]  /*12690*/  VOTEU.ANY UR4, UPT, PT ;  /* 0x0000000000047886 */ /* 0x000fe200038e0100 */
[----:B------:R-:W3:Y:S01]  /*126a0*/  LDC.64 R2, c[0x0][0xc60] ;  /* 0x00031800ff027b82 */ /* 0x000ee20000000a00 */
[----:B------:R-:W2:Y:S01]  /*126b0*/  FLO.U32 R0, UR4 ;  /* 0x0000000400007d00 */ /* 0x000ea200080e0000 */
[----:B------:R-:W-:Y:S01]  /*126c0*/  ULDC.64 UR6, c[0x0][0x208] ;  /* 0x0000820000067ab9 */ /* 0x000fe20000000a00 */
        /* <DEDUP_REMOVED lines=9> */
.L_x_2124:
        /* <DEDUP_REMOVED lines=15> */
[----:B01----:R-:W-:Y:S02]  /*12850*/  IMAD.MOV.U32 R8, RZ, RZ, 0x70 ;  /* 0x00000070ff087424 */ /* 0x003fe400078e00ff */
[----:B------:R-:W-:Y:S02]  /*12860*/  IMAD.MOV.U32 R12, RZ, RZ, 0x1 ;  /* 0x00000001ff0c7424 */ /* 0x000fe400078e00ff */
[----:B------:R-:W-:-:S07]  /*12870*/  IMAD.MOV.U32 R13, RZ, RZ, RZ ;  /* 0x000000ffff0d7224 */ /* 0x000fce00078e00ff */
[----:B------:R-:W-:-:S07]  /*12880*/  LEPC R20, `(.L_x_2127) ;  /* 0x000000001014794e */ /* 0x000fce0000000000 */
[----:B--2---:R-:W-:Y:S05]  /*12890*/  CALL.ABS.NOINC R2 ;  /* 0x0000000002007343 */ /* 0x004fea0003c00000 */
.L_x_2127:
[----:B------:R-:W-:Y:S05]  /*128a0*/  BSYNC B6 ;  /* 0x0000000000067941 */ /* 0x000fea0003800000 */
.L_x_2126:
        /* <DEDUP_REMOVED lines=15> */
[----:B01----:R-:W-:Y:S02]  /*129a0*/  IMAD.MOV.U32 R8, RZ, RZ, 0x70 ;  /* 0x00000070ff087424 */ /* 0x003fe400078e00ff */
[----:B------:R-:W-:Y:S02]  /*129b0*/  IMAD.MOV.U32 R12, RZ, RZ, 0x1 ;  /* 0x00000001ff0c7424 */ /* 0x000fe400078e00ff */
[----:B--2---:R-:W-:-:S07]  /*129c0*/  IMAD.MOV.U32 R13, RZ, RZ, RZ ;  /* 0x000000ffff0d7224 */ /* 0x004fce00078e00ff */
[----:B------:R-:W-:-:S07]  /*129d0*/  LEPC R20, `(.L_x_2130) ;  /* 0x000000001014794e */ /* 0x000fce0000000000 */
[----:B---3--:R-:W-:Y:S05]  /*129e0*/  CALL.ABS.NOINC R2 ;  /* 0x0000000002007343 */ /* 0x008fea0003c00000 */
.L_x_2130:
        /* <DEDUP_REMOVED lines=15> */
.L_x_2129:
[----:B------:R-:W-:Y:S05]  /*12ae0*/  BSYNC B6 ;  /* 0x0000000000067941 */ /* 0x000fea0003800000 */
.L_x_2128:
[----:B------:R-:W-:Y:S01]  /*12af0*/  ULDC.64 UR4, c[0x0][0x9f8] ;  /* 0x00027e0000047ab9 */ /* 0x000fe20000000a00 */
[----:B------:R-:W-:Y:S01]  /*12b00*/  ULDC.64 UR6, c[0x0][0x208] ;  /* 0x0000820000067ab9 */ /* 0x000fe20000000a00 */
[----:B------:R-:W-:Y:S01]  /*12b10*/  ISETP.NE.U32.AND P0, PT, RZ, UR4, PT ;  /* 0x00000004ff007c0c */ /* 0x000fe2000bf05070 */
[----:B------:R-:W2:Y:S01]  /*12b20*/  LDL R20, [R1+0xc] ;  /* 0x00000c0001147983 */ /* 0x000ea20000100800 */
[----:B------:R-:W3:Y:S02]  /*12b30*/  LDC.64 R2, c[0x0][0x418] ;  /* 0x00010600ff027b82 */ /* 0x000ee40000000a00 */
[----:B------:R-:W-:-:S13]  /*12b40*/  ISETP.NE.AND.EX P0, PT, RZ, UR5, PT, P0 ;  /* 0x00000005ff007c0c */ /* 0x000fda000bf05300 */
[----:B------:R-:W-:-:S04]  /*12b50*/  @P0 IADD3 R24, P1, R24, UR4, RZ ;  /* 0x0000000418180c10 */ /* 0x000fc8000ff3e0ff */
[----:B------:R-:W-:Y:S01]  /*12b60*/  @P0 IADD3.X R25, R25, UR5, RZ, P1, !PT ;  /* 0x0000000519190c10 */ /* 0x000fe20008ffe4ff */
[----:B------:R-:W-:-:S04]  /*12b70*/  ULDC.64 UR4, c[0x0][0xa08] ;  /* 0x0002820000047ab9 */ /* 0x000fc80000000a00 */
[----:B------:R2:W4:Y:S01]  /*12b80*/  @P0 LDG.E R26, desc[UR6][R24.64] ;  /* 0x00000006181a0981 */ /* 0x000522000c1e1900 */
[----:B---3--:R-:W-:Y:S01]  /*12b90*/  LOP3.LUT P0, RZ, R2, UR4, RZ, 0xfc, !PT ;  /* 0x0000000402ff7c12 */ /* 0x008fe2000f80fcff */
[----:B------:R-:W-:-:S03]  /*12ba0*/  UMOV UR4, 0xffffffff ;  /* 0xffffffff00047882 */ /* 0x000fc60000000000 */
[----:B------:R-:W-:Y:S01]  /*12bb0*/  LOP3.LUT P0, RZ, R3, UR5, RZ, 0xfc, P0 ;  /* 0x0000000503ff7c12 */ /* 0x000fe2000800fcff */
[----:B--2---:R-:W-:Y:S01]  /*12bc0*/  VIADD R25, R20, 0xffffffff ;  /* 0xffffffff14197836 */ /* 0x004fe20000000000 */
[----:B----4-:R-:W-:Y:S02]  /*12bd0*/  SHF.R.S32.HI R29, RZ, 0x1f, R26 ;  /* 0x0000001fff1d7819 */ /* 0x010fe4000001141a */
[----:B------:R-:W-:Y:S01]  /*12be0*/  SEL R24, R26, RZ, !P0 ;  /* 0x000000ff1a187207 */ /* 0x000fe20004000000 */
[----:B------:R-:W-:Y:S08]  /*12bf0*/  BRA.DIV UR4, `(.L_x_2131) ;  /* 0x0000004e04887947 */ /* 0x000ff0000b800000 */
[----:B------:R-:W2:Y:S02]  /*12c00*/  S2R R0, SR_TID.X ;  /* 0x0000000000007919 */ /* 0x000ea40000002100 */
[----:B--2---:R-:W-:-:S04]  /*12c10*/  SHF.R.U32.HI R0, RZ, 0x5, R0 ;  /* 0x00000005ff007819 */ /* 0x004fc80000011600 */
[----:B------:R-:W-:-:S05]  /*12c20*/  LOP3.LUT R0, R0, 0x3, RZ, 0xc0, !PT ;  /* 0x0000000300007812 */ /* 0x000fca00078ec0ff */
[----:B------:R2:W3:Y:S02]  /*12c30*/  SHFL.IDX PT, R14, R0, RZ, 0x1f ;  /* 0x00001fff000e7589 */ /* 0x0004e400000e0000 */
.L_x_2239:
[----:B------:R-:W-:Y:S02]  /*12c40*/  PLOP3.LUT P1, PT, PT, PT, PT, 0x8, 0x0 ;  /* 0x000000000000781c */ /* 0x000fe40003f2e170 */
[----:B---3--:R-:W-:Y:S02]  /*12c50*/  ISETP.NE.AND P0, PT, R14, RZ, PT ;  /* 0x000000ff0e00720c */ /* 0x008fe40003f05270 */
[----:B--2---:R-:W-:-:S05]  /*12c60*/  P2R R0, PR, RZ, 0x2 ;  /* 0x00000002ff007803 */ /* 0x004fca0000000000 */
[----:B------:R2:W-:Y:S06]  /*12c70*/  STL [R1], R0 ;  /* 0x0000000001007387 */ /* 0x0005ec0000100800 */
[----:B------:R-:W-:Y:S05]  /*12c80*/  @P0 BRA `(.L_x_2132) ;  /* 0x00000004001c0947 */ /* 0x000fea0003800000 */
[----:B------:R-:W-:-:S03]  /*12c90*/  UMOV UR4, 0xffffffff ;  /* 0xffffffff00047882 */ /* 0x000fc60000000000 */
[----:B------:R-:W-:Y:S05]  /*12ca0*/  BRA.DIV UR4, `(.L_x_2133) ;  /* 0x0000004e04907947 */ /* 0x000fea000b800000 */
[----:B------:R-:W-:-:S13]  /*12cb0*/  ELECT P6, URZ, PT ;  /* 0x00000000003f782f */ /* 0x000fda00038c0000 */
.L_x_2242:
[----:B------:R-:W-:Y:S05]  /*12cc0*/  @!P6 BRA `(.L_x_2132) ;  /* 0x00000004000ce947 */ /* 0x000fea0003800000 */
[----:B------:R-:W-:-:S04]  /*12cd0*/  ISETP.NE.U32.AND P0, PT, R2, RZ, PT ;  /* 0x000000ff0200720c */ /* 0x000fc80003f05070 */
[----:B------:R-:W-:-:S13]  /*12ce0*/  ISETP.NE.AND.EX P0, PT, R3, RZ, PT, P0 ;  /* 0x000000ff0300720c */ /* 0x000fda0003f05300 */
[----:B------:R-:W-:Y:S05]  /*12cf0*/  @!P0 BRA `(.L_x_2134) ;  /* 0x0000000000488947 */ /* 0x000fea0003800000 */
[----:B------:R-:W3:Y:S01]  /*12d00*/  LDC R6, c[0x0][0x43c] ;  /* 0x00010f00ff067b82 */ /* 0x000ee20000000800 */
[----:B------:R-:W-:Y:S01]  /*12d10*/  ULDC.64 UR4, c[0x0][0x428] ;  /* 0x00010a0000047ab9 */ /* 0x000fe20000000a00 */
        /* <DEDUP_REMOVED lines=16> */
.L_x_2134:
[----:B--2---:R-:W-:Y:S01]  /*12e20*/  IMAD R0, R23, 0x8, R22 ;  /* 0x0000000817007824 */ /* 0x004fe200078e0216 */
[----:B---3--:R-:W-:-:S04]  /*12e30*/  SHF.L.U32 R2, R27, 0x1f, RZ ;  /* 0x0000001f1b027819 */ /* 0x008fc800000006ff */
[----:B------:R-:W2:Y:S02]  /*12e40*/  SYNCS.PHASECHK.TRANS64.TRYWAIT P0, [R0+URZ+0x31c40], R2 ;  /* 0x031c4002000075a7 */ /* 0x000ea4000800017f */
[----:B--2---:R-:W-:Y:S05]  /*12e50*/  @!P0 BRA `(.L_x_2135) ;  /* 0x0000004c00448947 */ /* 0x004fea0003800000 */
.L_x_2243:
        /* <DEDUP_REMOVED lines=11> */
.L_x_2136:
[----:B------:R-:W-:Y:S01]  /*12f10*/  R2UR UR9, R0 ;  /* 0x00000000000972ca */ /* 0x000fe200000e0000 */
[----:B--2---:R-:W-:Y:S01]  /*12f20*/  IMAD R0, R23, 0x6c00, R22 ;  /* 0x00006c0017007824 */ /* 0x004fe200078e0216 */
        /* <DEDUP_REMOVED lines=22> */
[----:B--2---:R-:W-:Y:S01]  /*13090*/  UMOV UR8, UR15 ;  /* 0x0000000f00087c82 */ /* 0x004fe20008000000 */
[----:B------:R-:W-:Y:S02]  /*130a0*/  UMOV UR10, UR16 ;  /* 0x00000010000a7c82 */ /* 0x000fe40008000000 */
[----:B------:R2:W-:Y:S02]  /*130b0*/  UTMALDG.4D [UR8], [UR4], desc[UR6] ;  /* 0x00000608040075b4 */ /* 0x0005e40008019000 */
[----:B--2---:R-:W-:Y:S01]  /*130c0*/  UMOV UR8, UR17 ;  /* 0x0000001100087c82 */ /* 0x004fe20008000000 */
[----:B------:R-:W-:-:S02]  /*130d0*/  UMOV UR10, UR14 ;  /* 0x0000000e000a7c82 */ /* 0x000fc40008000000 */
[----:B------:R3:W-:Y:S02]  /*130e0*/  UTMALDG.4D [UR8], [UR4], desc[UR6] ;  /* 0x00000608040075b4 */ /* 0x0007e40008019000 */
[----:B---3--:R-:W-:Y:S01]  /*130f0*/  NOP ;  /* 0x0000000000007918 */ /* 0x008fe20000000000 */
.L_x_2132:
[----:B------:R-:W3:Y:S04]  /*13100*/  LDL.LU R4, [R1+0x10] ;  /* 0x0000100001047983 */ /* 0x000ee80000300800 */
[----:B------:R-:W4:Y:S04]  /*13110*/  LDL.LU R6, [R1+0x8] ;  /* 0x0000080001067983 */ /* 0x000f280000300800 */
[----:B------:R-:W5:Y:S01]  /*13120*/  LDL.LU R3, [R1+0x18] ;  /* 0x0000180001037983 */ /* 0x000f620000300800 */
[----:B------:R-:W-:Y:S05]  /*13130*/  WARPSYNC.ALL ;  /* 0x0000000000007948 */ /* 0x000fea0003800000 */
[----:B------:R-:W-:Y:S01]  /*13140*/  ULDC.64 UR6, c[0x0][0xa00] ;  /* 0x0002800000067ab9 */ /* 0x000fe20000000a00 */
[----:B------:R-:W-:Y:S01]  /*13150*/  ULDC.64 UR4, c[0x0][0x298] ;  /* 0x0000a60000047ab9 */ /* 0x000fe20000000a00 */
[----:B------:R-:W-:Y:S01]  /*13160*/  BAR.SYNC.DEFER_BLOCKING 0x8, 0x200 ;  /* 0x0208000000007b1d */ /* 0x000fe20000010000 */
[----:B------:R-:W-:Y:S01]  /*13170*/  ISETP.NE.U32.AND P0, PT, RZ, UR6, PT ;  /* 0x00000006ff007c0c */ /* 0x000fe2000bf05070 */
[----:B--2---:R-:W-:-:S03]  /*13180*/  VIADD R0, R22, 0xda00 ;  /* 0x0000da0016007836 */ /* 0x004fc60000000000 */
[----:B------:R-:W-:Y:S01]  /*13190*/  ISETP.NE.AND.EX P0, PT, RZ, UR7, PT, P0 ;  /* 0x00000007ff007c0c */ /* 0x000fe2000bf05300 */
[----:B------:R-:W-:Y:S01]  /*131a0*/  BSSY B6, `(.L_x_2137) ;  /* 0x0000020000067945 */ /* 0x000fe20003800000 */
[----:B------:R-:W-:Y:S02]  /*131b0*/  LOP3.LUT P1, RZ, R0, 0x1bf, RZ, 0xc0, !PT ;  /* 0x000001bf00ff7812 */ /* 0x000fe4000782c0ff */
[----:B---3--:R-:W-:-:S05]  /*131c0*/  SHF.R.S32.HI R2, RZ, 0x1f, R4 ;  /* 0x0000001fff027819 */ /* 0x008fca0000011404 */
[----:B------:R-:W-:Y:S01]  /*131d0*/  IMAD R2, R2, UR4, RZ ;  /* 0x0000000402027c24 */ /* 0x000fe2000f8e02ff */
[----:B-----5:R-:W-:-:S03]  /*131e0*/  SEL R3, R3, RZ, !P0 ;  /* 0x000000ff03037207 */ /* 0x020fc60004000000 */
[----:B------:R-:W-:Y:S01]  /*131f0*/  IMAD R0, R4, UR5, R2 ;  /* 0x0000000504007c24 */ /* 0x000fe2000f8e0202 */
[----:B----4-:R-:W-:Y:S01]  /*13200*/  SEL R2, R6, RZ, !P0 ;  /* 0x000000ff06027207 */ /* 0x010fe20004000000 */
[----:B------:R-:W-:-:S05]  /*13210*/  IMAD.WIDE.U32 R4, R4, UR4, RZ ;  /* 0x0000000404047c25 */ /* 0x000fca000f8e00ff */
[----:B------:R-:W-:Y:S04]  /*13220*/  STL.64 [R1+0x20], R4 ;  /* 0x0000200401007387 */ /* 0x000fe80000100a00 */
[----:B------:R2:W-:Y:S04]  /*13230*/  STL [R1+0x8], R2 ;  /* 0x0000080201007387 */ /* 0x0005e80000100800 */
[----:B------:R3:W-:Y:S01]  /*13240*/  STL [R1+0x2c], R3 ;  /* 0x00002c0301007387 */ /* 0x0007e20000100800 */
[----:B--2---:R-:W-:Y:S01]  /*13250*/  IMAD.IADD R2, R5, 0x1, R0 ;  /* 0x0000000105027824 */ /* 0x004fe200078e0200 */
[----:B------:R-:W-:-:S05]  /*13260*/  SHF.R.S32.HI R0, RZ, 0x1f, R18 ;  /* 0x0000001fff007819 */ /* 0x000fca0000011412 */
        /* <DEDUP_REMOVED lines=19> */
.L_x_2138:
[----:B------:R-:W-:Y:S05]  /*133a0*/  BSYNC B6 ;  /* 0x0000000000067941 */ /* 0x000fea0003800000 */
.L_x_2137:
        /* <DEDUP_REMOVED lines=8> */
[----:B------:R-:W4:Y:S01]  /*13430*/  LDL.LU R4, [R1+0x8] ;  /* 0x0000080001047983 */ /* 0x000f220000300800 */
[----:B------:R-:W4:Y:S01]  /*13440*/  S2R R10, SR_TID.X ;  /* 0x00000000000a7919 */ /* 0x000f220000002100 */
[----:B------:R-:W4:Y:S01]  /*13450*/  S2R R11, SR_TID.X ;  /* 0x00000000000b7919 */ /* 0x000f220000002100 */
[----:B---3--:R-:W-:-:S13]  /*13460*/  ISETP.NE.AND P1, PT, R9, 0x1, PT ;  /* 0x000000010900780c */ /* 0x008fda0003f25270 */
[----:B------:R-:W3:Y:S08]  /*13470*/  @P1 LDC R5, c[0x0][0x450] ;  /* 0x00011400ff051b82 */ /* 0x000ef00000000800 */
[----:B01----:R-:W0:Y:S01]  /*13480*/  @P1 LDC R8, c[0x0][0x44c] ;  /* 0x00011300ff081b82 */ /* 0x003e220000000800 */
[----:B--2---:R-:W-:Y:S02]  /*13490*/  IMAD.MOV.U32 R3, RZ, RZ, R0 ;  /* 0x000000ffff037224 */ /* 0x004fe400078e0000 */
[----:B----4-:R-:W-:-:S02]  /*134a0*/  IMAD R0, R20, UR4, RZ ;  /* 0x0000000414007c24 */ /* 0x010fc4000f8e02ff */
[C---:B------:R-:W-:Y:S01]  /*134b0*/  IMAD.WIDE.U32 R2, R18.reuse, UR4, R2 ;  /* 0x0000000412027c25 */ /* 0x040fe2000f8e0002 */
[----:B------:R-:W1:Y:S03]  /*134c0*/  S2R R20, SR_TID.X ;  /* 0x0000000000147919 */ /* 0x000e660000002100 */
[----:B------:R-:W-:Y:S01]  /*134d0*/  IMAD R0, R18, UR5, R0 ;  /* 0x0000000512007c24 */ /* 0x000fe2000f8e0200 */
[----:B------:R-:W-:-:S03]  /*134e0*/  ULDC.64 UR4, c[0x0][0x2e0] ;  /* 0x0000b80000047ab9 */ /* 0x000fc60000000a00 */
[----:B------:R-:W-:Y:S02]  /*134f0*/  IMAD.IADD R3, R3, 0x1, R0 ;  /* 0x0000000103037824 */ /* 0x000fe400078e0200 */
[----:B------:R-:W-:Y:S02]  /*13500*/  IMAD R0, R21, UR4, RZ ;  /* 0x0000000415007c24 */ /* 0x000fe4000f8e02ff */
[----:B------:R-:W2:Y:S01]  /*13510*/  S2R R21, SR_TID.X ;  /* 0x0000000000157919 */ /* 0x000ea20000002100 */
[----:B------:R-:W-:-:S04]  /*13520*/  IMAD.WIDE.U32 R2, R4, UR4, R2 ;  /* 0x0000000404027c25 */ /* 0x000fc8000f8e0002 */
[----:B------:R-:W-:Y:S01]  /*13530*/  IMAD R0, R4, UR5, R0 ;  /* 0x0000000504007c24 */ /* 0x000fe2000f8e0200 */
[----:B------:R-:W-:Y:S01]  /*13540*/  ULDC.64 UR4, c[0x0][0x2d0] ;  /* 0x0000b40000047ab9 */ /* 0x000fe20000000a00 */
[----:B------:R-:W4:Y:S02]  /*13550*/  @P1 LDC R4, c[0x0][0x44c] ;  /* 0x00011300ff041b82 */ /* 0x000f240000000800 */
[----:B------:R-:W-:Y:S01]  /*13560*/  IMAD.IADD R3, R3, 0x1, R0 ;  /* 0x0000000103037824 */ /* 0x000fe200078e0200 */
[----:B-1----:R-:W-:-:S04]  /*13570*/  LOP3.LUT R20, R20, 0x7f, RZ, 0xc0, !PT ;  /* 0x0000007f14147812 */ /* 0x002fc800078ec0ff */
[----:B------:R-:W-:Y:S01]  /*13580*/  SHF.R.U32.HI R20, RZ, 0x2, R20 ;  /* 0x00000002ff147819 */ /* 0x000fe20000011614 */
[----:B--2---:R-:W-:Y:S02]  /*13590*/  IMAD.SHL.U32 R6, R21, 0x20, RZ ;  /* 0x0000002015067824 */ /* 0x004fe400078e00ff */
[----:B------:R-:W-:-:S03]  /*135a0*/  IMAD.SHL.U32 R21, R10, 0x8, RZ ;  /* 0x000000080a157824 */ /* 0x000fc600078e00ff */
        /* <DEDUP_REMOVED lines=9> */
[----:B---3--:R-:W-:-:S04]  /*13640*/  @P1 SHF.R.U32.HI R4, RZ, R5, R0 ;  /* 0x00000005ff041219 */ /* 0x008fc80000011600 */
        /* <DEDUP_REMOVED lines=15> */
[----:B0-----:R-:W-:Y:S01]  /*13740*/  @P1 IMAD.HI.U32 R8, R7, R8, RZ ;  /* 0x0000000807081227 */ /* 0x001fe200078e00ff */
        /* <DEDUP_REMOVED lines=13> */
[----:B------:R-:W-:Y:S01]  /*13820*/  IMAD.IADD R3, R3, 0x1, R7 ;  /* 0x0000000103037824 */ /* 0x000fe200078e0207 */
[----:B------:R-:W-:Y:S02]  /*13830*/  ISETP.GE.AND P2, PT, R20, UR4, PT ;  /* 0x0000000414007c0c */ /* 0x000fe4000bf46270 */
        /* <DEDUP_REMOVED lines=12> */
[----:B------:R-:W-:Y:S01]  /*13900*/  IMAD R17, R17, 0xc0, R21 ;  /* 0x000000c011117824 */ /* 0x000fe200078e0215 */
[----:B------:R-:W-:Y:S02]  /*13910*/  ULDC.64 UR4, c[0x0][0x208] ;  /* 0x0000820000047ab9 */ /* 0x000fe40000000a00 */
[----:B------:R-:W0:Y:S04]  /*13920*/  SHFL.IDX PT, R3, R0, RZ, 0x1c1f ;  /* 0x001c1fff00037589 */ /* 0x000e2800000e0000 */
[----:B------:R-:W-:Y:S01]  /*13930*/  SHFL.IDX PT, R14, R7, 0x1, 0x1c1f ;  /* 0x003c1f00070e7f89 */ /* 0x000fe200000e0000 */
[----:B--2---:R-:W-:-:S03]  /*13940*/  IMAD R5, R2, R9, RZ ;  /* 0x0000000902057224 */ /* 0x004fc600078e02ff */
[----:B------:R-:W1:Y:S02]  /*13950*/  SHFL.IDX PT, R2, R4, RZ, 0x1c1f ;  /* 0x001c1fff04027589 */ /* 0x000e6400000e0000 */
        /* <DEDUP_REMOVED lines=54> */
.L_x_2256:
[----:B------:R-:W-:Y:S01]  /*13cc0*/  VIADD R0, R17, 0xa0 ;  /* 0x000000a011007836 */ /* 0x000fe20000000000 */
[----:B------:R-:W-:-:S04]  /*13cd0*/  ULDC.64 UR4, c[0x0][0x208] ;  /* 0x0000820000047ab9 */ /* 0x000fc80000000a00 */
[----:B------:R-:W-:Y:S01]  /*13ce0*/  ISETP.GE.AND P3, PT, R0, R5, PT ;  /* 0x000000050000720c */ /* 0x000fe20003f66270 */
[----:B------:R-:W-:-:S12]  /*13cf0*/  VIADD R0, R22, 0x31c00 ;  /* 0x00031c0016007836 */ /* 0x000fd80000000000 */
        /* <DEDUP_REMOVED lines=10> */
.L_x_2140:
        /* <DEDUP_REMOVED lines=8> */
[----:B------:R-:W-:Y:S01]  /*13e20*/  LEA.HI R2, R3, R3, RZ, 0x1 ;  /* 0x0000000303027211 */ /* 0x000fe200078f08ff */
[----:B------:R0:W-:Y:S03]  /*13e30*/  STL [R1+0x28], R3 ;  /* 0x0000280301007387 */ /* 0x0001e60000100800 */
[----:B------:R-:W-:-:S05]  /*13e40*/  LOP3.LUT R2, R2, 0xfffffffe, RZ, 0xc0, !PT ;  /* 0xfffffffe02027812 */ /* 0x000fca00078ec0ff */
[----:B------:R-:W-:-:S05]  /*13e50*/  IMAD.IADD R2, R3, 0x1, -R2 ;  /* 0x0000000103027824 */ /* 0x000fca00078e0a02 */
[----:B0-----:R-:W-:Y:S01]  /*13e60*/  SHF.L.U32 R3, R2, 0x1f, RZ ;  /* 0x0000001f02037819 */ /* 0x001fe200000006ff */
[----:B------:R-:W-:Y:S01]  /*13e70*/  NOP ;  /* 0x0000000000007918 */ /* 0x000fe20000000000 */
[----:B------:R-:W2:Y:S01]  /*13e80*/  LDL R4, [R1+0xc] ;  /* 0x00000c0001047983 */ /* 0x000ea20000100800 */
[----:B------:R0:W-:Y:S01]  /*13e90*/  SYNCS.ARRIVE.TRANS64.A1T0 RZ, [R22+URZ+0x31c00], RZ ;  /* 0x031c00ff16ff79a7 */ /* 0x0001e2000810003f */
[----:B------:R-:W-:Y:S01]  /*13ea0*/  BSSY B0, `(.L_x_2141) ;  /* 0x0000004000007945 */ /* 0x000fe20003800000 */
[----:B------:R-:W1:Y:S01]  /*13eb0*/  SYNCS.PHASECHK.TRANS64.TRYWAIT P0, [R22+URZ+0x31c20], R3 ;  /* 0x031c2003160075a7 */ /* 0x000e62000800017f */
[----:B--2---:R-:W-:Y:S02]  /*13ec0*/  ISETP.GE.AND P1, PT, R4, 0x2, PT ;  /* 0x000000020400780c */ /* 0x004fe40003f26270 */
[----:B01----:R-:W-:Y:S11]  /*13ed0*/  @!P0 BRA `(.L_x_2142) ;  /* 0x0000004400588947 */ /* 0x003ff60003800000 */
.L_x_2257:
[----:B------:R-:W-:Y:S05]  /*13ee0*/  BSYNC B0 ;  /* 0x0000000000007941 */ /* 0x000fea0003800000 */
.L_x_2141:
[----:B------:R-:W-:Y:S04]  /*13ef0*/  BSSY B0, `(.L_x_2143) ;  /* 0x0000226000007945 */ /* 0x000fe80003800000 */
[----:B------:R-:W-:Y:S05]  /*13f00*/  @!P1 BRA `(.L_x_2144) ;  /* 0x0000002000909947 */ /* 0x000fea0003800000 */
[----:B------:R-:W2:Y:S01]  /*13f10*/  LDL R4, [R1+0xc] ;  /* 0x00000c0001047983 */ /* 0x000ea20000100800 */
[----:B------:R-:W-:Y:S01]  /*13f20*/  BSSY B2, `(.L_x_2145) ;  /* 0x00000bc000027945 */ /* 0x000fe20003800000 */
[C---:B--2---:R-:W-:Y:S01]  /*13f30*/  LOP3.LUT R2, R4.reuse, 0x1, RZ, 0xc0, !PT ;  /* 0x0000000104027812 */ /* 0x044fe200078ec0ff */
[----:B------:R-:W-:-:S03]  /*13f40*/  VIADD R7, R4, 0xfffffffe ;  /* 0xfffffffe04077836 */ /* 0x000fc60000000000 */
[----:B------:R-:W-:Y:S01]  /*13f50*/  ISETP.NE.U32.AND P0, PT, R2, 0x1, PT ;  /* 0x000000010200780c */ /* 0x000fe20003f05070 */
[----:B------:R-:W-:-:S12]  /*13f60*/  IMAD.MOV.U32 R6, RZ, RZ, R7 ;  /* 0x000000ffff067224 */ /* 0x000fd800078e0007 */
[----:B------:R-:W-:Y:S05]  /*13f70*/  @!P0 BRA `(.L_x_2146) ;  /* 0x0000000800d88947 */ /* 0x000fea0003800000 */
        /* <DEDUP_REMOVED lines=11> */
[----:B------:R-:W-:Y:S01]  /*14030*/  ISETP.NE.U32.AND P0, PT, RZ, UR4, PT ;  /* 0x00000004ff007c0c */ /* 0x000fe2000bf05070 */
[----:B------:R-:W-:-:S03]  /*14040*/  IMAD.MOV.U32 R6, RZ, RZ, R7 ;  /* 0x000000ffff067224 */ /* 0x000fc600078e0007 */
[----:B------:R-:W-:-:S13]  /*14050*/  ISETP.NE.AND.EX P0, PT, RZ, UR5, PT, P0 ;  /* 0x00000005ff007c0c */ /* 0x000fda000bf05300 */
        /* <DEDUP_REMOVED lines=19> */
.L_x_2149:
[----:B0-----:R-:W-:Y:S01]  /*14190*/  IMAD R3, R8, 0x8, R22 ;  /* 0x0000000808037824 */ /* 0x001fe200078e0216 */
[----:B------:R-:W-:Y:S01]  /*141a0*/  SHF.L.U32 R2, R9, 0x1f, RZ ;  /* 0x0000001f09027819 */ /* 0x000fe200000006ff */
[----:B------:R-:W-:Y:S03]  /*141b0*/  BSSY B3, `(.L_x_2150) ;  /* 0x0000003000037945 */ /* 0x000fe60003800000 */
[----:B------:R-:W0:Y:S02]  /*141c0*/  SYNCS.PHASECHK.TRANS64.TRYWAIT P0, [R3+URZ+0x31c40], R2 ;  /* 0x031c4002030075a7 */ /* 0x000e24000800017f */
[----:B0-----:R-:W-:Y:S05]  /*141d0*/  @!P0 BRA `(.L_x_2151) ;  /* 0x0000004000ac8947 */ /* 0x001fea0003800000 */
.L_x_2258:
[----:B------:R-:W-:Y:S05]  /*141e0*/  BSYNC B3 ;  /* 0x0000000000037941 */ /* 0x000fea0003800000 */
.L_x_2150:
        /* <DEDUP_REMOVED lines=12> */
.L_x_2153:
[----:B------:R-:W-:Y:S05]  /*142b0*/  BSYNC B3 ;  /* 0x0000000000037941 */ /* 0x000fea0003800000 */
.L_x_2152:
        /* <DEDUP_REMOVED lines=11> */
.L_x_2154:
        /* <DEDUP_REMOVED lines=16> */
.L_x_2155:
        /* <DEDUP_REMOVED lines=16> */
.L_x_2156:
        /* <DEDUP_REMOVED lines=15> */
.L_x_2259:
[----:B------:R-:W-:Y:S05]  /*14660*/  BSYNC B3 ;  /* 0x0000000000037941 */ /* 0x000fea0003800000 */
.L_x_2157:
        /* <DEDUP_REMOVED lines=12> */
.L_x_2160:
[----:B------:R-:W-:Y:S05]  /*14730*/  BSYNC B3 ;  /* 0x0000000000037941 */ /* 0x000fea0003800000 */
.L_x_2159:
        /* <DEDUP_REMOVED lines=11> */
.L_x_2161:
        /* <DEDUP_REMOVED lines=15> */
.L_x_2162:
        /* <DEDUP_REMOVED lines=15> */
.L_x_2163:
        /* <DEDUP_REMOVED lines=12> */
.L_x_2148:
[----:B------:R-:W-:Y:S05]  /*14a90*/  BSYNC B1 ;  /* 0x0000000000017941 */ /* 0x000fea0003800000 */
.L_x_2147:
[----:B------:R-:W2:Y:S01]  /*14aa0*/  LDL.LU R2, [R1+0xc] ;  /* 0x00000c0001027983 */ /* 0x000ea20000300800 */
[----:B------:R-:W-:Y:S02]  /*14ab0*/  IMAD.MOV.U32 R23, RZ, RZ, R8 ;  /* 0x000000ffff177224 */ /* 0x000fe400078e0008 */
[----:B------:R-:W-:Y:S02]  /*14ac0*/  IMAD.MOV.U32 R27, RZ, RZ, R9 ;  /* 0x000000ffff1b7224 */ /* 0x000fe400078e0009 */
[----:B--2---:R-:W-:-:S07]  /*14ad0*/  VIADD R6, R2, 0xfffffffd ;  /* 0xfffffffd02067836 */ /* 0x004fce0000000000 */
.L_x_2146:
[----:B------:R-:W-:Y:S05]  /*14ae0*/  BSYNC B2 ;  /* 0x0000000000027941 */ /* 0x000fea0003800000 */
.L_x_2145:
[----:B------:R-:W-:-:S13]  /*14af0*/  ISETP.NE.AND P0, PT, R7, RZ, PT ;  /* 0x000000ff0700720c */ /* 0x000fda0003f05270 */
[----:B------:R-:W-:Y:S05]  /*14b00*/  @!P0 BRA `(.L_x_2144) ;  /* 0x0000001400908947 */ /* 0x000fea0003800000 */
[----:B------:R-:W-:-:S07]  /*14b10*/  IMAD.MOV.U32 R4, RZ, RZ, R24 ;  /* 0x000000ffff047224 */ /* 0x000fce00078e0018 */
.L_x_2198:
        /* <DEDUP_REMOVED lines=33> */
.L_x_2166:
[----:B0-----:R-:W-:Y:S01]  /*14d30*/  IMAD R3, R7, 0x8, R22 ;  /* 0x0000000807037824 */ /* 0x001fe200078e0216 */
[----:B------:R-:W-:Y:S01]  /*14d40*/  SHF.L.U32 R2, R8, 0x1f, RZ ;  /* 0x0000001f08027819 */ /* 0x000fe200000006ff */
[----:B------:R-:W-:Y:S03]  /*14d50*/  BSSY B2, `(.L_x_2167) ;  /* 0x0000003000027945 */ /* 0x000fe60003800000 */
[----:B------:R-:W0:Y:S02]  /*14d60*/  SYNCS.PHASECHK.TRANS64.TRYWAIT P0, [R3+URZ+0x31c40], R2 ;  /* 0x031c4002030075a7 */ /* 0x000e24000800017f */
[----:B0-----:R-:W-:Y:S05]  /*14d70*/  @!P0 BRA `(.L_x_2168) ;  /* 0x0000003400ec8947 */ /* 0x001fea0003800000 */
.L_x_2260:
[----:B------:R-:W-:Y:S05]  /*14d80*/  BSYNC B2 ;  /* 0x0000000000027941 */ /* 0x000fea0003800000 */
.L_x_2167:
        /* <DEDUP_REMOVED lines=12> */
.L_x_2170:
[----:B------:R-:W-:Y:S05]  /*14e50*/  BSYNC B2 ;  /* 0x0000000000027941 */ /* 0x000fea0003800000 */
.L_x_2169:
        /* <DEDUP_REMOVED lines=11> */
.L_x_2171:
        /* <DEDUP_REMOVED lines=16> */
.L_x_2172:
        /* <DEDUP_REMOVED lines=16> */
.L_x_2173:
        /* <DEDUP_REMOVED lines=15> */
.L_x_2261:
[----:B------:R-:W-:Y:S05]  /*15200*/  BSYNC B2 ;  /* 0x0000000000027941 */ /* 0x000fea0003800000 */
.L_x_2174:
        /* <DEDUP_REMOVED lines=11> */
.L_x_2177:
[----:B------:R-:W-:Y:S05]  /*152c0*/  BSYNC B2 ;  /* 0x0000000000027941 */ /* 0x000fea0003800000 */
.L_x_2176:
        /* <DEDUP_REMOVED lines=10> */
.L_x_2178:
        /* <DEDUP_REMOVED lines=15> */
.L_x_2179:
        /* <DEDUP_REMOVED lines=15> */
.L_x_2180:
        /* <DEDUP_REMOVED lines=12> */
.L_x_2165:
[----:B------:R-:W-:Y:S05]  /*15610*/  BSYNC B1 ;  /* 0x0000000000017941 */ /* 0x000fea0003800000 */
.L_x_2164:
        /* <DEDUP_REMOVED lines=32> */
.L_x_2183:
[----:B------:R-:W-:Y:S01]  /*15820*/  IMAD R2, R23, 0x8, R22 ;  /* 0x0000000817027824 */ /* 0x000fe200078e0216 */
[----:B0-----:R-:W-:Y:S01]  /*15830*/  SHF.L.U32 R3, R27, 0x1f, RZ ;  /* 0x0000001f1b037819 */ /* 0x001fe200000006ff */
[----:B------:R-:W-:Y:S03]  /*15840*/  BSSY B2, `(.L_x_2184) ;  /* 0x0000003000027945 */ /* 0x000fe60003800000 */
[----:B------:R-:W0:Y:S02]  /*15850*/  SYNCS.PHASECHK.TRANS64.TRYWAIT P0, [R2+URZ+0x31c40], R3 ;  /* 0x031c4003020075a7 */ /* 0x000e24000800017f */
[----:B0-----:R-:W-:Y:S05]  /*15860*/  @!P0 BRA `(.L_x_2185) ;  /* 0x0000002c00588947 */ /* 0x001fea0003800000 */
.L_x_2262:
[----:B------:R-:W-:Y:S05]  /*15870*/  BSYNC B2 ;  /* 0x0000000000027941 */ /* 0x000fea0003800000 */
.L_x_2184:
        /* <DEDUP_REMOVED lines=12> */
.L_x_2187:
[----:B------:R-:W-:Y:S05]  /*15940*/  BSYNC B2 ;  /* 0x0000000000027941 */ /* 0x000fea0003800000 */
.L_x_2186:
        /* <DEDUP_REMOVED lines=12> */
.L_x_2188:
        /* <DEDUP_REMOVED lines=16> */
.L_x_2189:
        /* <DEDUP_REMOVED lines=16> */
.L_x_2190:
        /* <DEDUP_REMOVED lines=15> */
.L_x_2263:
[----:B------:R-:W-:Y:S05]  /*15d00*/  BSYNC B2 ;  /* 0x0000000000027941 */ /* 0x000fea0003800000 */
.L_x_2191:
        /* <DEDUP_REMOVED lines=11> */
.L_x_2194:
[----:B------:R-:W-:Y:S05]  /*15dc0*/  BSYNC B2 ;  /* 0x0000000000027941 */ /* 0x000fea0003800000 */
.L_x_2193:
        /* <DEDUP_REMOVED lines=10> */
.L_x_2195:
        /* <DEDUP_REMOVED lines=15> */
.L_x_2196:
        /* <DEDUP_REMOVED lines=15> */
.L_x_2197:
        /* <DEDUP_REMOVED lines=12> */
.L_x_2182:
[----:B------:R-:W-:Y:S05]  /*16110*/  BSYNC B1 ;  /* 0x0000000000017941 */ /* 0x000fea0003800000 */
.L_x_2181:
[C---:B------:R-:W-:Y:S01]  /*16120*/  ISETP.GT.AND P0, PT, R6.reuse, 0x1, PT ;  /* 0x000000010600780c */ /* 0x040fe20003f04270 */
[----:B------:R-:W-:-:S12]  /*16130*/  VIADD R6, R6, 0xfffffffe ;  /* 0xfffffffe06067836 */ /* 0x000fd80000000000 */
[----:B------:R-:W-:Y:S05]  /*16140*/  @P0 BRA `(.L_x_2198) ;  /* 0xffffffe800740947 */ /* 0x000fea000383ffff */
.L_x_2144:
[----:B------:R-:W-:Y:S05]  /*16150*/  BSYNC B0 ;  /* 0x0000000000007941 */ /* 0x000fea0003800000 */
.L_x_2143:
        /* <DEDUP_REMOVED lines=18> */
.L_x_2200:
[----:B------:R-:W-:Y:S05]  /*16280*/  BSYNC B0 ;  /* 0x0000000000007941 */ /* 0x000fea0003800000 */
.L_x_2199:
[----:B------:R-:W2:Y:S01]  /*16290*/  LDL.LU R0, [R1] ;  /* 0x0000000001007983 */ /* 0x000ea20000300800 */
[----:B------:R-:W-:Y:S01]  /*162a0*/  BSSY B0, `(.L_x_2201) ;  /* 0x0000046000007945 */ /* 0x000fe20003800000 */
[----:B--2---:R-:W-:-:S13]  /*162b0*/  ISETP.NE.AND P0, PT, R0, RZ, PT ;  /* 0x000000ff0000720c */ /* 0x004fda0003f05270 */
[----:B------:R-:W-:Y:S05]  /*162c0*/  @!P0 BRA `(.L_x_2202) ;  /* 0x00000004000c8947 */ /* 0x000fea0003800000 */
[----:B0-----:R-:W-:Y:S01]  /*162d0*/  IMAD R3, R23, 0x8, R22 ;  /* 0x0000000817037824 */ /* 0x001fe200078e0216 */
[----:B------:R-:W-:Y:S01]  /*162e0*/  SHF.L.U32 R0, R27, 0x1f, RZ ;  /* 0x0000001f1b007819 */ /* 0x000fe200000006ff */
[----:B------:R-:W-:Y:S01]  /*162f0*/  BSSY B1, `(.L_x_2203) ;  /* 0x0000004000017945 */ /* 0x000fe20003800000 */
[----:B------:R-:W-:Y:S02]  /*16300*/  ISETP.NE.AND P1, PT, R8, RZ, PT ;  /* 0x000000ff0800720c */ /* 0x000fe40003f25270 */
[----:B------:R-:W0:Y:S02]  /*16310*/  SYNCS.PHASECHK.TRANS64.TRYWAIT P0, [R3+URZ+0x31c60], R0 ;  /* 0x031c6000030075a7 */ /* 0x000e24000800017f */
[----:B0-----:R-:W-:Y:S09]  /*16320*/  @!P0 BRA `(.L_x_2204) ;  /* 0x0000002000d08947 */ /* 0x001ff20003800000 */
.L_x_2264:
[----:B------:R-:W-:Y:S05]  /*16330*/  BSYNC B1 ;  /* 0x0000000000017941 */ /* 0x000fea0003800000 */
.L_x_2203:
        /* <DEDUP_REMOVED lines=9> */
.L_x_2206:
[----:B------:R-:W-:Y:S05]  /*163d0*/  BSYNC B1 ;  /* 0x0000000000017941 */ /* 0x000fea0003800000 */
.L_x_2205:
        /* <DEDUP_REMOVED lines=10> */
.L_x_2207:
        /* <DEDUP_REMOVED lines=15> */
.L_x_2208:
        /* <DEDUP_REMOVED lines=15> */
.L_x_2209:
        /* <DEDUP_REMOVED lines=10> */
.L_x_2202:
[----:B------:R-:W-:Y:S05]  /*16700*/  BSYNC B0 ;  /* 0x0000000000007941 */ /* 0x000fea0003800000 */
.L_x_2201:
[----:B------:R-:W-:-:S05]  /*16710*/  VIADD R23, R23, 0x1 ;  /* 0x0000000117177836 */ /* 0x000fca0000000000 */
[----:B------:R-:W-:-:S04]  /*16720*/  ISETP.NE.AND P0, PT, R23, 0x2, PT ;  /* 0x000000021700780c */ /* 0x000fc80003f05270 */
[----:B------:R-:W-:Y:S02]  /*16730*/  SEL R0, RZ, 0x1, P0 ;  /* 0x00000001ff007807 */ /* 0x000fe40000000000 */
[----:B------:R-:W-:Y:S02]  /*16740*/  SEL R23, R23, RZ, P0 ;  /* 0x000000ff17177207 */ /* 0x000fe40000000000 */
[----:B------:R-:W-:-:S07]  /*16750*/  LOP3.LUT R27, R27, R0, RZ, 0x3c, !PT ;  /* 0x000000001b1b7212 */ /* 0x000fce00078e3cff */
.L_x_2125:
[----:B------:R-:W-:Y:S05]  /*16760*/  BSYNC B7 ;  /* 0x0000000000077941 */ /* 0x000fea0003800000 */
.L_x_2123:
[----:B------:R-:W2:Y:S02]  /*16770*/  LDL R0, [R1+0x30] ;  /* 0x0000300001007983 */ /* 0x000ea40000100800 */
[----:B--2---:R-:W-:-:S13]  /*16780*/  ISETP.NE.AND P0, PT, R0, RZ, PT ;  /* 0x000000ff0000720c */ /* 0x004fda0003f05270 */
[----:B------:R-:W-:Y:S05]  /*16790*/  @!P0 BRA `(.L_x_2210) ;  /* 0x0000000000248947 */ /* 0x000fea0003800000 */
[----:B------:R-:W-:Y:S05]  /*167a0*/  WARPSYNC.ALL ;  /* 0x0000000000007948 */ /* 0x000fea0003800000 */
[----:B------:R-:W2:Y:S08]  /*167b0*/  S2UR UR5, SR_CgaCtaId ;  /* 0x00000000000579c3 */ /* 0x000eb00000008800 */
[----:B------:R-:W-:Y:S06]  /*167c0*/  BAR.SYNC.DEFER_BLOCKING 0x5, 0x200 ;  /* 0x0148000000007b1d */ /* 0x000fec0000010000 */
[----:B------:R-:W-:-:S02]  /*167d0*/  UMOV UR4, 0x400 ;  /* 0x0000040000047882 */ /* 0x000fc40000000000 */
[----:B--2---:R-:W-:-:S06]  /*167e0*/  ULEA UR4, UR5, UR4, 0x18 ;  /* 0x0000000405047291 */ /* 0x004fcc000f8ec03f */
[----:B0-----:R-:W-:-:S05]  /*167f0*/  IMAD.U32 R22, RZ, RZ, UR4 ;  /* 0x00000004ff167e24 */ /* 0x001fca000f8e00ff */
[----:B------:R0:W2:Y:S01]  /*16800*/  LDS.128 R16, [R22+0x31cd0] ;  /* 0x031cd00016107984 */ /* 0x0000a20000000c00 */
[----:B------:R-:W-:Y:S06]  /*16810*/  BAR.ARV 0x4, 0x200 ;  /* 0x0108000000007b1d */ /* 0x000fec0000002000 */
[----:B------:R-:W-:Y:S05]  /*16820*/  BRA `(.L_x_2211) ;  /* 0x0000000800d87947 */ /* 0x000fea0003800000 */
.L_x_2210:
[----:B------:R-:W0:Y:S01]  /*16830*/  S2R R0, SR_TID.X ;  /* 0x0000000000007919 */ /* 0x000e220000002100 */
[----:B------:R-:W-:Y:S01]  /*16840*/  UMOV UR4, 0xffffffff ;  /* 0xffffffff00047882 */ /* 0x000fe20000000000 */
[----:B01----:R-:W-:-:S04]  /*16850*/  LOP3.LUT R8, R0, 0x1f, RZ, 0xc0, !PT ;  /* 0x0000001f00087812 */ /* 0x003fc800078ec0ff */
[----:B------:R-:W-:Y:S01]  /*16860*/  ISETP.NE.AND P0, PT, R8, 0x1f, PT ;  /* 0x0000001f0800780c */ /* 0x000fe20003f05270 */
[----:B------:R-:W-:-:S12]  /*16870*/  BRA.DIV UR4, `(.L_x_2212) ;  /* 0x0000001e04907947 */ /* 0x000fd8000b800000 */
[----:B------:R-:W-:Y:S01]  /*16880*/  IMAD.IADD R5, R19, 0x1, R8 ;  /* 0x0000000113057824 */ /* 0x000fe200078e0208 */
[----:B------:R-:W-:Y:S01]  /*16890*/  ULDC UR4, c[0x0][0xc3c] ;  /* 0x00030f0000047ab9 */ /* 0x000fe20000000800 */
[----:B------:R-:W-:-:S03]  /*168a0*/  ULDC.64 UR6, c[0x0][0x208] ;  /* 0x0000820000067ab9 */ /* 0x000fc60000000a00 */
[----:B------:R-:W-:-:S13]  /*168b0*/  ISETP.GE.OR P1, PT, R5, UR4, !P0 ;  /* 0x0000000405007c0c */ /* 0x000fda000c726670 */
[----:B------:R-:W0:Y:S02]  /*168c0*/  @!P1 LDC.64 R2, c[0x0][0xc80] ;  /* 0x00032000ff029b82 */ /* 0x000e240000000a00 */
[----:B0-----:R-:W-:-:S06]  /*168d0*/  @!P1 IMAD.WIDE R2, R5, 0x4, R2 ;  /* 0x0000000405029825 */ /* 0x001fcc00078e0202 */
        /* <DEDUP_REMOVED lines=9> */
[----:B------:R-:W0:Y:S02]  /*16970*/  SHFL.UP PT, R14, R17, 0x1, RZ ;  /* 0x04200000110e7989 */ /* 0x000e2400000e00ff */
[----:B0-----:R-:W-:-:S05]  /*16980*/  SEL R4, R14, RZ, P1 ;  /* 0x000000ff0e047207 */ /* 0x001fca0000800000 */
[----:B------:R-:W-:-:S05]  /*16990*/  IMAD.IADD R4, R17, 0x1, R4 ;  /* 0x0000000111047824 */ /* 0x000fca00078e0204 */
[----:B------:R-:W0:Y:S02]  /*169a0*/  SHFL.UP PT, R14, R4, 0x2, RZ ;  /* 0x04400000040e7989 */ /* 0x000e2400000e00ff */
[----:B0-----:R-:W-:-:S05]  /*169b0*/  SEL R5, R14, RZ, P2 ;  /* 0x000000ff0e057207 */ /* 0x001fca0001000000 */
[----:B------:R-:W-:Y:S02]  /*169c0*/  IMAD.IADD R6, R4, 0x1, R5 ;  /* 0x0000000104067824 */ /* 0x000fe400078e0205 */
[----:B------:R-:W-:Y:S04]  /*169d0*/  SHFL.IDX PT, R5, R16, 0x1, 0x1f ;  /* 0x00201f0010057f89 */ /* 0x000fe800000e0000 */
        /* <DEDUP_REMOVED lines=10> */
.L_x_2274:
[----:B------:R-:W-:Y:S02]  /*16a80*/  ULDC UR4, c[0x0][0xc38] ;  /* 0x00030e0000047ab9 */ /* 0x000fe40000000800 */
[----:B------:R-:W-:-:S04]  /*16a90*/  IMAD.U32 R4, RZ, RZ, UR4 ;  /* 0x00000004ff047e24 */ /* 0x000fc8000f8e00ff */
[----:B-1----:R-:W-:-:S04]  /*16aa0*/  IMAD R14, R14, R4, RZ ;  /* 0x000000040e0e7224 */ /* 0x002fc800078e02ff */
[----:B------:R-:W-:-:S05]  /*16ab0*/  IMAD.IADD R5, R5, 0x1, R14 ;  /* 0x0000000105057824 */ /* 0x000fca00078e020e */
[----:B------:R-:W-:-:S13]  /*16ac0*/  ISETP.GT.AND P6, PT, R5, R0, PT ;  /* 0x000000000500720c */ /* 0x000fda0003fc4270 */
[----:B------:R-:W-:Y:S05]  /*16ad0*/  @P6 BRA `(.L_x_2213) ;  /* 0x0000000000a06947 */ /* 0x000fea0003800000 */
.L_x_2218:
[----:B------:R-:W1:Y:S01]  /*16ae0*/  LDC R2, c[0x0][0xc3c] ;  /* 0x00030f00ff027b82 */ /* 0x000e620000000800 */
[----:B------:R-:W-:-:S05]  /*16af0*/  VIADD R19, R19, 0x1f ;  /* 0x0000001f13137836 */ /* 0x000fca0000000000 */
[----:B-1----:R-:W-:-:S13]  /*16b00*/  ISETP.GE.AND P6, PT, R19, R2, PT ;  /* 0x000000021300720c */ /* 0x002fda0003fc6270 */
[----:B------:R-:W-:Y:S05]  /*16b10*/  @P6 BRA `(.L_x_2214) ;  /* 0x0000000400d86947 */ /* 0x000fea0003800000 */
[----:B0-----:R-:W0:Y:S01]  /*16b20*/  S2R R3, SR_TID.X ;  /* 0x0000000000037919 */ /* 0x001e220000002100 */
[----:B------:R-:W-:Y:S01]  /*16b30*/  BSSY B0, `(.L_x_2215) ;  /* 0x000000a000007945 */ /* 0x000fe20003800000 */
[----:B------:R-:W-:Y:S01]  /*16b40*/  IMAD.MOV.U32 R17, RZ, RZ, RZ ;  /* 0x000000ffff117224 */ /* 0x000fe200078e00ff */
[----:B0-----:R-:W-:-:S05]  /*16b50*/  LOP3.LUT R3, R3, 0x1f, RZ, 0xc0, !PT ;  /* 0x0000001f03037812 */ /* 0x001fca00078ec0ff */
[----:B------:R-:W-:-:S05]  /*16b60*/  IMAD.IADD R7, R19, 0x1, R3 ;  /* 0x0000000113077824 */ /* 0x000fca00078e0203 */
[----:B------:R-:W-:-:S13]  /*16b70*/  ISETP.GE.OR P6, PT, R7, R2, !P0 ;  /* 0x000000020700720c */ /* 0x000fda00047c6670 */
[----:B------:R-:W-:Y:S05]  /*16b80*/  @P6 BRA `(.L_x_2216) ;  /* 0x0000000000106947 */ /* 0x000fea0003800000 */
[----:B------:R-:W0:Y:S01]  /*16b90*/  LDC.64 R2, c[0x0][0xc80] ;  /* 0x00032000ff027b82 */ /* 0x000e220000000a00 */
[----:B------:R-:W-:Y:S01]  /*16ba0*/  ULDC.64 UR4, c[0x0][0x208] ;  /* 0x0000820000047ab9 */ /* 0x000fe20000000a00 */
[----:B0-----:R-:W-:-:S05]  /*16bb0*/  IMAD.WIDE R2, R7, 0x4, R2 ;  /* 0x0000000407027825 */ /* 0x001fca00078e0202 */
[----:B------:R0:W5:Y:S02]  /*16bc0*/  LDG.E R17, desc[UR4][R2.64] ;  /* 0x0000000402117981 */ /* 0x000164000c1e1900 */
.L_x_2216:
[----:B------:R-:W-:Y:S05]  /*16bd0*/  BSYNC B0 ;  /* 0x0000000000007941 */ /* 0x000fea0003800000 */
.L_x_2215:
[----:B------:R-:W-:-:S03]  /*16be0*/  UMOV UR4, 0xffffffff ;  /* 0xffffffff00047882 */ /* 0x000fc60000000000 */
[----:B------:R-:W-:Y:S05]  /*16bf0*/  BRA.DIV UR4, `(.L_x_2217) ;  /* 0x0000001e04d87947 */ /* 0x000fea000b800000 */
[----:B-----5:R-:W1:Y:S02]  /*16c00*/  SHFL.UP PT, R14, R17, 0x1, RZ ;  /* 0x04200000110e7989 */ /* 0x020e6400000e00ff */
        /* <DEDUP_REMOVED lines=15> */
.L_x_2282:
[----:B------:R-:W-:Y:S02]  /*16d00*/  ULDC UR4, c[0x0][0xc38] ;  /* 0x00030e0000047ab9 */ /* 0x000fe40000000800 */
[----:B------:R-:W-:-:S04]  /*16d10*/  IMAD.U32 R4, RZ, RZ, UR4 ;  /* 0x00000004ff047e24 */ /* 0x000fc8000f8e00ff */
[----:B-1----:R-:W-:-:S04]  /*16d20*/  IMAD R14, R14, R4, RZ ;  /* 0x000000040e0e7224 */ /* 0x002fc800078e02ff */
[----:B------:R-:W-:-:S05]  /*16d30*/  IMAD.IADD R5, R14, 0x1, R5 ;  /* 0x000000010e057824 */ /* 0x000fca00078e0205 */
[----:B------:R-:W-:-:S13]  /*16d40*/  ISETP.GT.AND P6, PT, R5, R0, PT ;  /* 0x000000000500720c */ /* 0x000fda0003fc4270 */
[----:B------:R-:W-:Y:S05]  /*16d50*/  @!P6 BRA `(.L_x_2218) ;  /* 0xfffffffc0060e947 */ /* 0x000fea000383ffff */
.L_x_2213:
        /* <DEDUP_REMOVED lines=8> */
.L_x_2286:
[----:B------:R-:W-:Y:S01]  /*16de0*/  ISETP.NE.AND P0, PT, R2, RZ, PT ;  /* 0x000000ff0200720c */ /* 0x000fe20003f05270 */
[----:B------:R-:W-:-:S12]  /*16df0*/  IMAD.MOV.U32 R14, RZ, RZ, RZ ;  /* 0x000000ffff0e7224 */ /* 0x000fd800078e00ff */
[----:B------:R-:W-:Y:S05]  /*16e00*/  @!P0 BRA `(.L_x_2220) ;  /* 0x0000000000108947 */ /* 0x000fea0003800000 */
[----:B------:R-:W-:Y:S01]  /*16e10*/  UMOV UR4, 0xffffffff ;  /* 0xffffffff00047882 */ /* 0x000fe20000000000 */
[----:B------:R-:W-:Y:S02]  /*16e20*/  VIADD R12, R6, 0xffffffff ;  /* 0xffffffff060c7836 */ /* 0x000fe40000000000 */
[----:B------:R-:W-:Y:S05]  /*16e30*/  BRA.DIV UR4, `(.L_x_2221) ;  /* 0x00000022044c7947 */ /* 0x000fea000b800000 */
[----:B------:R3:W4:Y:S02]  /*16e40*/  SHFL.IDX PT, R14, R3, R12, 0x1f ;  /* 0x00001f0c030e7589 */ /* 0x00072400000e0000 */
.L_x_2220:
[----:B0--3--:R-:W0:Y:S01]  /*16e50*/  LDC.64 R2, c[0x0][0xc90] ;  /* 0x00032400ff027b82 */ /* 0x009e220000000a00 */
[----:B------:R-:W-:Y:S01]  /*16e60*/  IMAD.IADD R19, R6, 0x1, R19 ;  /* 0x0000000106137824 */ /* 0x000fe200078e0213 */
[----:B------:R-:W-:-:S03]  /*16e70*/  ULDC.64 UR4, c[0x0][0x208] ;  /* 0x0000820000047ab9 */ /* 0x000fc60000000a00 */
[----:B0-----:R-:W-:-:S05]  /*16e80*/  IMAD.WIDE R2, R19, 0x4, R2 ;  /* 0x0000000413027825 */ /* 0x001fca00078e0202 */
[----:B-1----:R0:W2:Y:S01]  /*16e90*/  LDG.E R6, desc[UR4][R2.64] ;  /* 0x0000000402067981 */ /* 0x0020a2000c1e1900 */
[----:B----4-:R-:W-:-:S04]  /*16ea0*/  IMAD R16, R14, R4, R16 ;  /* 0x000000040e107224 */ /* 0x010fc800078e0210 */
[----:B------:R-:W-:Y:S02]  /*16eb0*/  IMAD.IADD R0, R0, 0x1, -R16 ;  /* 0x0000000100007824 */ /* 0x000fe400078e0a10 */
[----:B0-----:R-:W-:Y:S02]  /*16ec0*/  IMAD.MOV.U32 R2, RZ, RZ, RZ ;  /* 0x000000ffff027224 */ /* 0x001fe400078e00ff */
[----:B--2---:R-:W-:-:S05]  /*16ed0*/  IMAD R5, R17, R6, RZ ;  /* 0x0000000611057224 */ /* 0x004fca00078e02ff */
[----:B------:R-:W-:-:S04]  /*16ee0*/  IABS R7, R5 ;  /* 0x0000000500077213 */ /* 0x000fc80000000000 */
[----:B------:R-:W0:Y:S08]  /*16ef0*/  I2F.RP R8, R7 ;  /* 0x0000000700087306 */ /* 0x000e300000209400 */
[----:B0-----:R-:W0:Y:S02]  /*16f00*/  MUFU.RCP R8, R8 ;  /* 0x0000000800087308 */ /* 0x001e240000001000 */
[----:B0-----:R-:W-:Y:S01]  /*16f10*/  VIADD R9, R8, 0xffffffe ;  /* 0x0ffffffe08097836 */ /* 0x001fe20000000000 */
        /* <DEDUP_REMOVED lines=54> */
.L_x_2214:
[----:B------:R-:W-:Y:S01]  /*17280*/  UMOV UR4, URZ ;  /* 0x0000003f00047c82 */ /* 0x000fe20008000000 */
[----:B------:R-:W-:Y:S01]  /*17290*/  UMOV UR5, URZ ;  /* 0x0000003f00057c82 */ /* 0x000fe20008000000 */
[----:B------:R-:W-:Y:S01]  /*172a0*/  ULDC UR6, c[0x0][0xc3c] ;  /* 0x00030f0000067ab9 */ /* 0x000fe20000000800 */
[----:B------:R-:W-:Y:S02]  /*172b0*/  IMAD.MOV.U32 R16, RZ, RZ, R0 ;  /* 0x000000ffff107224 */ /* 0x000fe400078e0000 */
[----:B------:R-:W-:Y:S02]  /*172c0*/  IMAD.U32 R17, RZ, RZ, UR4 ;  /* 0x00000004ff117e24 */ /* 0x000fe4000f8e00ff */
[----:B------:R-:W-:Y:S02]  /*172d0*/  IMAD.U32 R18, RZ, RZ, UR5 ;  /* 0x00000005ff127e24 */ /* 0x000fe4000f8e00ff */
[----:B------:R-:W-:-:S07]  /*172e0*/  IMAD.U32 R19, RZ, RZ, UR6 ;  /* 0x00000006ff137e24 */ /* 0x000fce000f8e00ff */
.L_x_2222:
        /* <DEDUP_REMOVED lines=10> */
.L_x_2211:
[----:B------:R-:W-:Y:S02]  /*17390*/  ULDC UR4, c[0x0][0xc3c] ;  /* 0x00030f0000047ab9 */ /* 0x000fe40000000800 */
[----:B--2---:R-:W-:-:S13]  /*173a0*/  ISETP.GE.AND P0, PT, R19, UR4, PT ;  /* 0x0000000413007c0c */ /* 0x004fda000bf06270 */
[----:B------:R-:W-:Y:S05]  /*173b0*/  @!P0 BRA `(.L_x_2223) ;  /* 0xffffffac00208947 */ /* 0x000fea000383ffff */
[----:B------:R-:W-:Y:S05]  /*173c0*/  BSYNC B8 ;  /* 0x0000000000087941 */ /* 0x000fea0003800000 */
.L_x_2119:
        /* <DEDUP_REMOVED lines=12> */
.L_x_2289:
[----:B------:R-:W-:Y:S05]  /*17490*/  BSYNC B0 ;  /* 0x0000000000007941 */ /* 0x000fea0003800000 */
.L_x_2224:
[----:B------:R-:W-:-:S03]  /*174a0*/  UMOV UR4, 0xffffffff ;  /* 0xffffffff00047882 */ /* 0x000fc60000000000 */
[----:B------:R-:W-:Y:S05]  /*174b0*/  BRA.DIV UR4, `(.L_x_2226) ;  /* 0x0000001a04e47947 */ /* 0x000fea000b800000 */
[----:B0-----:R-:W0:Y:S02]  /*174c0*/  S2R R0, SR_TID.X ;  /* 0x0000000000007919 */ /* 0x001e240000002100 */
[----:B0-----:R-:W-:-:S04]  /*174d0*/  SHF.R.U32.HI R0, RZ, 0x5, R0 ;  /* 0x00000005ff007819 */ /* 0x001fc80000011600 */
[----:B------:R-:W-:-:S05]  /*174e0*/  LOP3.LUT R0, R0, 0x3, RZ, 0xc0, !PT ;  /* 0x0000000300007812 */ /* 0x000fca00078ec0ff */
[----:B------:R0:W2:Y:S02]  /*174f0*/  SHFL.IDX PT, R14, R0, RZ, 0x1f ;  /* 0x00001fff000e7589 */ /* 0x0000a400000e0000 */
.L_x_2292:
[----:B--2---:R-:W-:Y:S01]  /*17500*/  ISETP.NE.AND P0, PT, R14, RZ, PT ;  /* 0x000000ff0e00720c */ /* 0x004fe20003f05270 */
[----:B------:R-:W-:-:S12]  /*17510*/  BSSY B0, `(.L_x_2227) ;  /* 0x0000026000007945 */ /* 0x000fd80003800000 */
[----:B------:R-:W-:Y:S05]  /*17520*/  @P0 BRA `(.L_x_2228) ;  /* 0x0000000000900947 */ /* 0x000fea0003800000 */
[----:B------:R-:W-:-:S03]  /*17530*/  UMOV UR4, 0xffffffff ;  /* 0xffffffff00047882 */ /* 0x000fc60000000000 */
[----:B------:R-:W-:Y:S05]  /*17540*/  BRA.DIV UR4, `(.L_x_2229) ;  /* 0x0000001a04f47947 */ /* 0x000fea000b800000 */
[----:B------:R-:W-:-:S13]  /*17550*/  ELECT P6, URZ, PT ;  /* 0x00000000003f782f */ /* 0x000fda00038c0000 */
.L_x_2295:
[----:B------:R-:W-:Y:S05]  /*17560*/  @!P6 BRA `(.L_x_2228) ;  /* 0x000000000080e947 */ /* 0x000fea0003800000 */
[----:B0-----:R-:W2:Y:S02]  /*17570*/  LDL R0, [R1+0x34] ;  /* 0x0000340001007983 */ /* 0x001ea40000100800 */
[----:B--2---:R-:W-:-:S13]  /*17580*/  R2UR UR4, R0 ;  /* 0x00000000000472ca */ /* 0x004fda00000e0000 */
[----:B------:R-:W-:-:S06]  /*17590*/  ULOP3.LUT UR4, UR4, 0x2, URZ, 0xfc, !UPT ;  /* 0x0000000204047892 */ /* 0x000fcc000f8efc3f */
[----:B------:R-:W-:-:S05]  /*175a0*/  IMAD.U32 R0, RZ, RZ, UR4 ;  /* 0x00000004ff007e24 */ /* 0x000fca000f8e00ff */
[----:B------:R-:W-:-:S13]  /*175b0*/  ISETP.NE.AND P2, PT, R0, 0x3, PT ;  /* 0x000000030000780c */ /* 0x000fda0003f45270 */
[----:B------:R-:W-:Y:S05]  /*175c0*/  @!P2 BRA `(.L_x_2230) ;  /* 0x000000000004a947 */ /* 0x000fea0003800000 */
[----:B------:R-:W-:Y:S01]  /*175d0*/  BPT.TRAP 0x1 ;  /* 0x000000040000795c */ /* 0x000fe20000300000 */
.L_x_2230:
        /* <DEDUP_REMOVED lines=12> */
.L_x_2296:
[----:B------:R-:W2:Y:S02]  /*176a0*/  SYNCS.PHASECHK.TRANS64.TRYWAIT P0, [R7+URZ], R2 ;  /* 0x00000002070075a7 */ /* 0x000ea4000800017f */
[----:B--2---:R-:W-:Y:S05]  /*176b0*/  @!P0 BRA `(.L_x_2232) ;  /* 0x0000001800cc8947 */ /* 0x004fea0003800000 */
.L_x_2297:
[----:B------:R-:W-:Y:S05]  /*176c0*/  @!P2 BRA `(.L_x_2233) ;  /* 0x000000000004a947 */ /* 0x000fea0003800000 */
[----:B------:R-:W-:Y:S01]  /*176d0*/  BPT.TRAP 0x1 ;  /* 0x000000040000795c */ /* 0x000fe20000300000 */
.L_x_2233:
[----:B------:R-:W-:-:S04]  /*176e0*/  VIADD R0, R9, 0x31c60 ;  /* 0x00031c6009007836 */ /* 0x000fc80000000000 */
[----:B------:R-:W-:-:S04]  /*176f0*/  IMAD R4, R23, 0x8, R0 ;  /* 0x0000000817047824 */ /* 0x000fc800078e0200 */
[----:B------:R-:W4:Y:S02]  /*17700*/  SYNCS.PHASECHK.TRANS64.TRYWAIT P0, [R4+URZ], R3 ;  /* 0x00000003040075a7 */ /* 0x000f24000800017f */
[----:B----4-:R-:W-:Y:S05]  /*17710*/  @!P0 BRA `(.L_x_2234) ;  /* 0x0000001800c88947 */ /* 0x010fea0003800000 */
.L_x_2298:
[----:B------:R-:W-:-:S07]  /*17720*/  IMAD R5, R5, 0x8, R0 ;  /* 0x0000000805057824 */ /* 0x000fce00078e0200 */
.L_x_2235:
[----:B------:R0:W0:Y:S02]  /*17730*/  SYNCS.PHASECHK.TRANS64.TRYWAIT P0, [R5+URZ], R2 ;  /* 0x00000002050075a7 */ /* 0x000024000800017f */
[----:B0-----:R-:W-:Y:S05]  /*17740*/  @!P0 NANOSLEEP.SYNCS 0x989680 ;  /* 0x009896800000895d */ /* 0x001fea0003900000 */
[----:B------:R-:W0:Y:S02]  /*17750*/  @!P0 SYNCS.PHASECHK.TRANS64 P0, [R5+URZ], R2 ;  /* 0x00000002050085a7 */ /* 0x000e24000800007f */
[----:B0-----:R-:W-:Y:S05]  /*17760*/  @!P0 BRA `(.L_x_2235) ;  /* 0xfffffffc00f08947 */ /* 0x001fea000383ffff */
.L_x_2228:
[----:B------:R-:W-:Y:S05]  /*17770*/  BSYNC B0 ;  /* 0x0000000000007941 */ /* 0x000fea0003800000 */
.L_x_2227:
[----:B------:R-:W-:Y:S05]  /*17780*/  EXIT ;  /* 0x000000000000794d */ /* 0x000fea0003800000 */
.L_x_2069:
[----:B0-----:R-:W-:-:S04]  /*17790*/  IMAD.U32 R3, RZ, RZ, UR37 ;  /* 0x00000025ff037e24 */ /* 0x001fc8000f8e00ff */
[----:B------:R0:W1:Y:S03]  /*177a0*/  SYNCS.PHASECHK.TRANS64.TRYWAIT P1, [R3+URZ+0x31c00], R0 ;  /* 0x031c0000030075a7 */ /* 0x000066000802017f */
[----:B-1----:R-:W-:Y:S05]  /*177b0*/  @!P1 NANOSLEEP.SYNCS 0x989680 ;  /* 0x009896800000995d */ /* 0x002fea0003900000 */
[----:B------:R-:W1:Y:S02]  /*177c0*/  @!P1 SYNCS.PHASECHK.TRANS64 P1, [R3+URZ+0x31c00], R0 ;  /* 0x031c0000030095a7 */ /* 0x000e64000802007f */
[----:B-1----:R-:W-:Y:S05]  /*177d0*/  @!P1 BRA `(.L_x_2069) ;  /* 0xfffffffc00ec9947 */ /* 0x002fea000383ffff */
[----:B------:R-:W-:Y:S05]  /*177e0*/  BRA `(.L_x_2236) ;  /* 0xfffffea000c07947 */ /* 0x000fea000383ffff */
.L_x_2073:
[----:B-1----:R1:W2:Y:S02]  /*177f0*/  SYNCS.PHASECHK.TRANS64.TRYWAIT P2, [R0+URZ+0x31c30], R3 ;  /* 0x031c3003000075a7 */ /* 0x0022a4000804017f */
[----:B--2---:R-:W-:Y:S05]  /*17800*/  @!P2 NANOSLEEP.SYNCS 0x989680 ;  /* 0x009896800000a95d */ /* 0x004fea0003900000 */
[----:B------:R-:W2:Y:S02]  /*17810*/  @!P2 SYNCS.PHASECHK.TRANS64 P2, [R0+URZ+0x31c30], R3 ;  /* 0x031c30030000a5a7 */ /* 0x000ea4000804007f */
[----:B--2---:R-:W-:Y:S05]  /*17820*/  @!P2 BRA `(.L_x_2073) ;  /* 0xfffffffc00f0a947 */ /* 0x004fea000383ffff */
[----:B------:R-:W-:Y:S05]  /*17830*/  BRA `(.L_x_2072) ;  /* 0xfffffea000e47947 */ /* 0x000fea000383ffff */
.L_x_2078:
[----:B-1----:R-:W-:-:S04]  /*17840*/  IMAD.U32 R8, RZ, RZ, UR4 ;  /* 0x00000004ff087e24 */ /* 0x002fc8000f8e00ff */
[----:B------:R1:W2:Y:S03]  /*17850*/  SYNCS.PHASECHK.TRANS64.TRYWAIT P3, [R8+URZ+0x31c30], R7 ;  /* 0x031c3007080075a7 */ /* 0x0002a6000806017f */
[----:B--2---:R-:W-:Y:S05]  /*17860*/  @!P3 NANOSLEEP.SYNCS 0x989680 ;  /* 0x009896800000b95d */ /* 0x004fea0003900000 */
[----:B------:R-:W2:Y:S02]  /*17870*/  @!P3 SYNCS.PHASECHK.TRANS64 P3, [R8+URZ+0x31c30], R7 ;  /* 0x031c30070800b5a7 */ /* 0x000ea4000806007f */
[----:B--2---:R-:W-:Y:S05]  /*17880*/  @!P3 BRA `(.L_x_2078) ;  /* 0xfffffffc00ecb947 */ /* 0x004fea000383ffff */
[----:B------:R-:W-:Y:S05]  /*17890*/  BRA `(.L_x_2075) ;  /* 0xfffffee400cc7947 */ /* 0x000fea000383ffff */
.L_x_2082:
[----:B-1----:R-:W-:-:S04]  /*178a0*/  IMAD.U32 R8, RZ, RZ, UR4 ;  /* 0x00000004ff087e24 */ /* 0x002fc8000f8e00ff */
[----:B------:R1:W2:Y:S03]  /*178b0*/  SYNCS.PHASECHK.TRANS64.TRYWAIT P3, [R8+URZ+0x31c50], R7 ;  /* 0x031c5007080075a7 */ /* 0x0002a6000806017f */
[----:B--2---:R-:W-:Y:S05]  /*178c0*/  @!P3 NANOSLEEP.SYNCS 0x989680 ;  /* 0x009896800000b95d */ /* 0x004fea0003900000 */
[----:B------:R-:W2:Y:S02]  /*178d0*/  @!P3 SYNCS.PHASECHK.TRANS64 P3, [R8+URZ+0x31c50], R7 ;  /* 0x031c50070800b5a7 */ /* 0x000ea4000806007f */
[----:B--2---:R-:W-:Y:S05]  /*178e0*/  @!P3 BRA `(.L_x_2082) ;  /* 0xfffffffc00ecb947 */ /* 0x004fea000383ffff */
[----:B------:R-:W-:Y:S05]  /*178f0*/  BRA `(.L_x_2079) ;  /* 0xfffffefc00687947 */ /* 0x000fea000383ffff */
.L_x_2088:
[----:B--2---:R-:W-:-:S04]  /*17900*/  IMAD.U32 R7, RZ, RZ, UR4 ;  /* 0x00000004ff077e24 */ /* 0x004fc8000f8e00ff */
[----:B------:R2:W3:Y:S03]  /*17910*/  SYNCS.PHASECHK.TRANS64.TRYWAIT P2, [R7+URZ+0x31c30], R6 ;  /* 0x031c3006070075a7 */ /* 0x0004e6000804017f */
[----:B---3--:R-:W-:Y:S05]  /*17920*/  @!P2 NANOSLEEP.SYNCS 0x989680 ;  /* 0x009896800000a95d */ /* 0x008fea0003900000 */
[----:B------:R-:W3:Y:S02]  /*17930*/  @!P2 SYNCS.PHASECHK.TRANS64 P2, [R7+URZ+0x31c30], R6 ;  /* 0x031c30060700a5a7 */ /* 0x000ee4000804007f */
[----:B---3--:R-:W-:Y:S05]  /*17940*/  @!P2 BRA `(.L_x_2088) ;  /* 0xfffffffc00eca947 */ /* 0x008fea000383ffff */
[----:B------:R-:W-:Y:S05]  /*17950*/  BRA `(.L_x_2085) ;  /* 0xffffff3000707947 */ /* 0x000fea000383ffff */
.L_x_2092:
[----:B-1----:R-:W-:-:S04]  /*17960*/  IMAD.U32 R7, RZ, RZ, UR4 ;  /* 0x00000004ff077e24 */ /* 0x002fc8000f8e00ff */
[----:B------:R1:W2:Y:S03]  /*17970*/  SYNCS.PHASECHK.TRANS64.TRYWAIT P2, [R7+URZ+0x31c50], R6 ;  /* 0x031c5006070075a7 */ /* 0x0002a6000804017f */
[----:B--2---:R-:W-:Y:S05]  /*17980*/  @!P2 NANOSLEEP.SYNCS 0x989680 ;  /* 0x009896800000a95d */ /* 0x004fea0003900000 */
[----:B------:R-:W2:Y:S02]  /*17990*/  @!P2 SYNCS.PHASECHK.TRANS64 P2, [R7+URZ+0x31c50], R6 ;  /* 0x031c50060700a5a7 */ /* 0x000ea4000804007f */
[----:B--2---:R-:W-:Y:S05]  /*179a0*/  @!P2 BRA `(.L_x_2092) ;  /* 0xfffffffc00eca947 */ /* 0x004fea000383ffff */
[----:B------:R-:W-:Y:S05]  /*179b0*/  BRA `(.L_x_2089) ;  /* 0xffffff48000c7947 */ /* 0x000fea000383ffff */
.L_x_2097:
[----:B---3--:R-:W-:-:S04]  /*179c0*/  IMAD.U32 R5, RZ, RZ, UR6 ;  /* 0x00000006ff057e24 */ /* 0x008fc8000f8e00ff */
[----:B------:R3:W4:Y:S03]  /*179d0*/  SYNCS.PHASECHK.TRANS64.TRYWAIT P0, [R5+URZ+0x31c50], R4 ;  /* 0x031c5004050075a7 */ /* 0x000726000800017f */
[----:B----4-:R-:W-:Y:S05]  /*179e0*/  @!P0 NANOSLEEP.SYNCS 0x989680 ;  /* 0x009896800000895d */ /* 0x010fea0003900000 */
[----:B------:R-:W4:Y:S02]  /*179f0*/  @!P0 SYNCS.PHASECHK.TRANS64 P0, [R5+URZ+0x31c50], R4 ;  /* 0x031c5004050085a7 */ /* 0x000f24000800007f */
[----:B----4-:R-:W-:Y:S05]  /*17a00*/  @!P0 BRA `(.L_x_2097) ;  /* 0xfffffffc00ec8947 */ /* 0x010fea000383ffff */
[----:B------:R-:W-:Y:S05]  /*17a10*/  BRA `(.L_x_2096) ;  /* 0xffffff7000307947 */ /* 0x000fea000383ffff */
.L_x_2131:
        /* <DEDUP_REMOVED lines=11> */
.L_x_2238:
[----:B------:R-:W-:Y:S05]  /*17ad0*/  BSYNC B0 ;  /* 0x0000000000007941 */ /* 0x000fea0003800000 */
.L_x_2237:
[----:B------:R-:W-:Y:S05]  /*17ae0*/  BRA `(.L_x_2239) ;  /* 0xffffffb000547947 */ /* 0x000fea000383ffff */
.L_x_2133:
[----:B------:R-:W-:Y:S01]  /*17af0*/  BSSY B0, `(.L_x_2240) ;  /* 0x0000006000007945 */ /* 0x000fe20003800000 */
[----:B------:R-:W-:-:S07]  /*17b00*/  IMAD.MOV.U32 R15, RZ, RZ, -0x1 ;  /* 0xffffffffff0f7424 */ /* 0x000fce00078e00ff */
[----:B012---:R-:W-:Y:S05]  /*17b10*/  WARPSYNC.COLLECTIVE R15, `(.L_x_2241) ;  /* 0x000000000f0c7348 */ /* 0x007fea0003c00000 */
[----:B------:R-:W-:Y:S02]  /*17b20*/  ELECT P6, UR62, PT ;  /* 0x00000000003e782f */ /* 0x000fe400038c0000 */
[----:B------:R-:W-:Y:S01]  /*17b30*/  MOV R14, UR62 ;  /* 0x0000003e000e7c02 */ /* 0x000fe20008000f00 */
[----:B012---:R-:W-:Y:S10]  /*17b40*/  ENDCOLLECTIVE ;  /* 0x000000000000791b */ /* 0x007ff40003800000 */
.L_x_2241:
[----:B------:R-:W-:Y:S05]  /*17b50*/  BSYNC B0 ;  /* 0x0000000000007941 */ /* 0x000fea0003800000 */
.L_x_2240:
[----:B------:R-:W-:Y:S05]  /*17b60*/  BRA `(.L_x_2242) ;  /* 0xffffffb000547947 */ /* 0x000fea000383ffff */
.L_x_2135:
[----:B--2---:R2:W3:Y:S02]  /*17b70*/  SYNCS.PHASECHK.TRANS64.TRYWAIT P0, [R0+URZ+0x31c40], R2 ;  /* 0x031c4002000075a7 */ /* 0x0044e4000800017f */
[----:B---3--:R-:W-:Y:S05]  /*17b80*/  @!P0 NANOSLEEP.SYNCS 0x989680 ;  /* 0x009896800000895d */ /* 0x008fea0003900000 */
[----:B------:R-:W3:Y:S02]  /*17b90*/  @!P0 SYNCS.PHASECHK.TRANS64 P0, [R0+URZ+0x31c40], R2 ;  /* 0x031c4002000085a7 */ /* 0x000ee4000800007f */
[----:B---3--:R-:W-:Y:S05]  /*17ba0*/  @!P0 BRA `(.L_x_2135) ;  /* 0xfffffffc00f08947 */ /* 0x008fea000383ffff */
[----:B------:R-:W-:Y:S05]  /*17bb0*/  BRA `(.L_x_2243) ;  /* 0xffffffb000a87947 */ /* 0x000fea000383ffff */
.L_x_2139:
        /* <DEDUP_REMOVED lines=12> */
.L_x_2244:
[----:B------:R-:W-:Y:S02]  /*17c80*/  IMAD.MOV.U32 R13, RZ, RZ, R0 ;  /* 0x000000ffff0d7224 */ /* 0x000fe400078e0000 */
[----:B------:R-:W-:-:S07]  /*17c90*/  IMAD.MOV.U32 R2, RZ, RZ, R14 ;  /* 0x000000ffff027224 */ /* 0x000fce00078e000e */
[----:B------:R-:W-:Y:S05]  /*17ca0*/  WARPSYNC.COLLECTIVE R15, `(.L_x_2245) ;  /* 0x000000000f087348 */ /* 0x000fea0003c00000 */
[----:B------:R0:W1:Y:S02]  /*17cb0*/  SHFL.IDX P6, R14, R13, R12, R11 ;  /* 0x0000000c0d0e7389 */ /* 0x00006400000c000b */
[----:B01----:R-:W-:Y:S01]  /*17cc0*/  ENDCOLLECTIVE ;  /* 0x000000000000791b */ /* 0x003fe20003800000 */
.L_x_2245:
[----:B------:R-:W-:Y:S01]  /*17cd0*/  ULDC.64 UR4, c[0x0][0x208] ;  /* 0x0000820000047ab9 */ /* 0x000fe20000000a00 */
[----:B------:R-:W-:Y:S02]  /*17ce0*/  IMAD.MOV.U32 R13, RZ, RZ, R4 ;  /* 0x000000ffff0d7224 */ /* 0x000fe400078e0004 */
[----:B------:R-:W-:Y:S02]  /*17cf0*/  IMAD.MOV.U32 R12, RZ, RZ, 0x1 ;  /* 0x00000001ff0c7424 */ /* 0x000fe400078e00ff */
[----:B------:R-:W-:-:S05]  /*17d00*/  IMAD.MOV.U32 R3, RZ, RZ, R14 ;  /* 0x000000ffff037224 */ /* 0x000fca00078e000e */
[----:B------:R-:W-:-:S05]  /*17d10*/  @!P4 LEA R3, P3, R20, R3, 0x1 ;  /* 0x000000031403c211 */ /* 0x000fca00078608ff */
[----:B------:R-:W-:Y:S01]  /*17d20*/  @!P4 IMAD.X R2, RZ, RZ, R2, P3 ;  /* 0x000000ffff02c224 */ /* 0x000fe200018e0602 */
[----:B------:R-:W-:-:S04]  /*17d30*/  ISETP.GE.AND P3, PT, R8, R5, PT ;  /* 0x000000050800720c */ /* 0x000fc80003f66270 */
        /* <DEDUP_REMOVED lines=12> */
.L_x_2246:
[----:B------:R-:W-:Y:S02]  /*17e00*/  IMAD.MOV.U32 R13, RZ, RZ, R0 ;  /* 0x000000ffff0d7224 */ /* 0x000fe400078e0000 */
[----:B------:R-:W-:-:S07]  /*17e10*/  IMAD.MOV.U32 R2, RZ, RZ, R14 ;  /* 0x000000ffff027224 */ /* 0x000fce00078e000e */
[----:B------:R-:W-:Y:S05]  /*17e20*/  WARPSYNC.COLLECTIVE R15, `(.L_x_2247) ;  /* 0x000000000f087348 */ /* 0x000fea0003c00000 */
[----:B------:R0:W1:Y:S02]  /*17e30*/  SHFL.IDX P6, R14, R13, R12, R11 ;  /* 0x0000000c0d0e7389 */ /* 0x00006400000c000b */
[----:B01----:R-:W-:Y:S01]  /*17e40*/  ENDCOLLECTIVE ;  /* 0x000000000000791b */ /* 0x003fe20003800000 */
.L_x_2247:
        /* <DEDUP_REMOVED lines=18> */
.L_x_2248:
[----:B------:R-:W-:-:S05]  /*17f70*/  VIADD R2, R17, 0x40 ;  /* 0x0000004011027836 */ /* 0x000fca0000000000 */
[----:B------:R-:W-:Y:S01]  /*17f80*/  ISETP.GE.AND P3, PT, R2, R5, PT ;  /* 0x000000050200720c */ /* 0x000fe20003f66270 */
[----:B------:R-:W-:Y:S02]  /*17f90*/  IMAD.MOV.U32 R13, RZ, RZ, R0 ;  /* 0x000000ffff0d7224 */ /* 0x000fe400078e0000 */
[----:B------:R-:W-:-:S10]  /*17fa0*/  IMAD.MOV.U32 R2, RZ, RZ, R14 ;  /* 0x000000ffff027224 */ /* 0x000fd400078e000e */
[----:B------:R-:W-:Y:S05]  /*17fb0*/  WARPSYNC.COLLECTIVE R15, `(.L_x_2249) ;  /* 0x000000000f087348 */ /* 0x000fea0003c00000 */
[----:B------:R0:W1:Y:S02]  /*17fc0*/  SHFL.IDX P6, R14, R13, R12, R11 ;  /* 0x0000000c0d0e7389 */ /* 0x00006400000c000b */
[----:B01----:R-:W-:Y:S01]  /*17fd0*/  ENDCOLLECTIVE ;  /* 0x000000000000791b */ /* 0x003fe20003800000 */
.L_x_2249:
        /* <DEDUP_REMOVED lines=18> */
.L_x_2250:
[----:B------:R-:W-:Y:S02]  /*18100*/  IMAD.MOV.U32 R13, RZ, RZ, R0 ;  /* 0x000000ffff0d7224 */ /* 0x000fe400078e0000 */
[----:B------:R-:W-:-:S05]  /*18110*/  VIADD R0, R17, 0x60 ;  /* 0x0000006011007836 */ /* 0x000fca0000000000 */
[----:B------:R-:W-:Y:S01]  /*18120*/  ISETP.GE.AND P3, PT, R0, R5, PT ;  /* 0x000000050000720c */ /* 0x000fe20003f66270 */
[----:B------:R-:W-:-:S12]  /*18130*/  IMAD.MOV.U32 R4, RZ, RZ, R14 ;  /* 0x000000ffff047224 */ /* 0x000fd800078e000e */
[----:B------:R-:W-:Y:S05]  /*18140*/  WARPSYNC.COLLECTIVE R15, `(.L_x_2251) ;  /* 0x000000000f087348 */ /* 0x000fea0003c00000 */
[----:B------:R0:W1:Y:S02]  /*18150*/  SHFL.IDX P6, R14, R13, R12, R11 ;  /* 0x0000000c0d0e7389 */ /* 0x00006400000c000b */
[----:B01----:R-:W-:Y:S01]  /*18160*/  ENDCOLLECTIVE ;  /* 0x000000000000791b */ /* 0x003fe20003800000 */
.L_x_2251:
[----:B------:R-:W-:Y:S01]  /*18170*/  ULDC.64 UR4, c[0x0][0x208] ;  /* 0x0000820000047ab9 */ /* 0x000fe20000000a00 */
[----:B------:R-:W-:Y:S02]  /*18180*/  IMAD.MOV.U32 R13, RZ, RZ, R6 ;  /* 0x000000ffff0d7224 */ /* 0x000fe400078e0006 */
[----:B------:R-:W-:Y:S02]  /*18190*/  IMAD.MOV.U32 R12, RZ, RZ, RZ ;  /* 0x000000ffff0c7224 */ /* 0x000fe400078e00ff */
[----:B------:R-:W-:-:S05]  /*181a0*/  IMAD.MOV.U32 R2, RZ, RZ, R14 ;  /* 0x000000ffff027224 */ /* 0x000fca00078e000e */
[----:B------:R-:W-:-:S05]  /*181b0*/  @!P3 LEA R2, P5, R20, R2, 0x1 ;  /* 0x000000021402b211 */ /* 0x000fca00078a08ff */
[----:B------:R-:W-:-:S05]  /*181c0*/  @!P3 IMAD.X R3, RZ, RZ, R4, P5 ;  /* 0x000000ffff03b224 */ /* 0x000fca00028e0604 */
        /* <DEDUP_REMOVED lines=9> */
.L_x_2252:
[----:B------:R-:W-:-:S05]  /*18260*/  VIADD R2, R17, 0x80 ;  /* 0x0000008011027836 */ /* 0x000fca0000000000 */
[----:B------:R-:W-:Y:S01]  /*18270*/  ISETP.GE.AND P3, PT, R2, R5, PT ;  /* 0x000000050200720c */ /* 0x000fe20003f66270 */
[----:B------:R-:W-:Y:S02]  /*18280*/  IMAD.MOV.U32 R13, RZ, RZ, R7 ;  /* 0x000000ffff0d7224 */ /* 0x000fe400078e0007 */
[----:B------:R-:W-:-:S10]  /*18290*/  IMAD.MOV.U32 R0, RZ, RZ, R14 ;  /* 0x000000ffff007224 */ /* 0x000fd400078e000e */
[----:B------:R-:W-:Y:S05]  /*182a0*/  WARPSYNC.COLLECTIVE R15, `(.L_x_2253) ;  /* 0x000000000f087348 */ /* 0x000fea0003c00000 */
[----:B------:R0:W1:Y:S02]  /*182b0*/  SHFL.IDX P6, R14, R13, R12, R11 ;  /* 0x0000000c0d0e7389 */ /* 0x00006400000c000b */
[----:B01----:R-:W-:Y:S01]  /*182c0*/  ENDCOLLECTIVE ;  /* 0x000000000000791b */ /* 0x003fe20003800000 */
.L_x_2253:
[----:B------:R-:W-:Y:S01]  /*182d0*/  ULDC.64 UR4, c[0x0][0x208] ;  /* 0x0000820000047ab9 */ /* 0x000fe20000000a00 */
[----:B------:R-:W-:Y:S02]  /*182e0*/  IMAD.MOV.U32 R13, RZ, RZ, R6 ;  /* 0x000000ffff0d7224 */ /* 0x000fe400078e0006 */
[----:B------:R-:W-:Y:S02]  /*182f0*/  IMAD.MOV.U32 R12, RZ, RZ, 0x1 ;  /* 0x00000001ff0c7424 */ /* 0x000fe400078e00ff */
[----:B------:R-:W-:-:S05]  /*18300*/  IMAD.MOV.U32 R4, RZ, RZ, R14 ;  /* 0x000000ffff047224 */ /* 0x000fca00078e000e */
        /* <DEDUP_REMOVED lines=13> */
.L_x_2254:
[----:B------:R-:W-:Y:S02]  /*183e0*/  IMAD.MOV.U32 R13, RZ, RZ, R7 ;  /* 0x000000ffff0d7224 */ /* 0x000fe400078e0007 */
[----:B------:R-:W-:-:S07]  /*183f0*/  IMAD.MOV.U32 R6, RZ, RZ, R14 ;  /* 0x000000ffff067224 */ /* 0x000fce00078e000e */
[----:B------:R-:W-:Y:S05]  /*18400*/  WARPSYNC.COLLECTIVE R15, `(.L_x_2255) ;  /* 0x000000000f087348 */ /* 0x000fea0003c00000 */
[----:B------:R0:W1:Y:S02]  /*18410*/  SHFL.IDX P6, R14, R13, R12, R11 ;  /* 0x0000000c0d0e7389 */ /* 0x00006400000c000b */
[----:B01----:R-:W-:Y:S01]  /*18420*/  ENDCOLLECTIVE ;  /* 0x000000000000791b */ /* 0x003fe20003800000 */
.L_x_2255:
[----:B------:R-:W-:Y:S05]  /*18430*/  BRA `(.L_x_2256) ;  /* 0xffffffb800207947 */ /* 0x000fea000383ffff */
.L_x_2142:
[----:B0-----:R0:W1:Y:S02]  /*18440*/  SYNCS.PHASECHK.TRANS64.TRYWAIT P0, [R22+URZ+0x31c20], R3 ;  /* 0x031c2003160075a7 */ /* 0x001064000800017f */
[----:B-1----:R-:W-:Y:S05]  /*18450*/  @!P0 NANOSLEEP.SYNCS 0x989680 ;  /* 0x009896800000895d */ /* 0x002fea0003900000 */
[----:B------:R-:W1:Y:S02]  /*18460*/  @!P0 SYNCS.PHASECHK.TRANS64 P0, [R22+URZ+0x31c20], R3 ;  /* 0x031c2003160085a7 */ /* 0x000e64000800007f */
[----:B-1----:R-:W-:Y:S05]  /*18470*/  @!P0 BRA `(.L_x_2142) ;  /* 0xfffffffc00f08947 */ /* 0x002fea000383ffff */
[----:B------:R-:W-:Y:S05]  /*18480*/  BRA `(.L_x_2257) ;  /* 0xffffffb800947947 */ /* 0x000fea000383ffff */
.L_x_2151:
[----:B0-----:R0:W2:Y:S02]  /*18490*/  SYNCS.PHASECHK.TRANS64.TRYWAIT P0, [R3+URZ+0x31c40], R2 ;  /* 0x031c4002030075a7 */ /* 0x0010a4000800017f */
[----:B--2---:R-:W-:Y:S05]  /*184a0*/  @!P0 NANOSLEEP.SYNCS 0x989680 ;  /* 0x009896800000895d */ /* 0x004fea0003900000 */
[----:B------:R-:W2:Y:S02]  /*184b0*/  @!P0 SYNCS.PHASECHK.TRANS64 P0, [R3+URZ+0x31c40], R2 ;  /* 0x031c4002030085a7 */ /* 0x000ea4000800007f */
[----:B--2---:R-:W-:Y:S05]  /*184c0*/  @!P0 BRA `(.L_x_2151) ;  /* 0xfffffffc00f08947 */ /* 0x004fea000383ffff */
[----:B------:R-:W-:Y:S05]  /*184d0*/  BRA `(.L_x_2258) ;  /* 0xffffffbc00407947 */ /* 0x000fea000383ffff */
.L_x_2158:
[----:B0-----:R0:W1:Y:S02]  /*184e0*/  SYNCS.PHASECHK.TRANS64.TRYWAIT P0, [R3+URZ+0x60], R2 ;  /* 0x00006002030075a7 */ /* 0x001064000800017f */
[----:B-1----:R-:W-:Y:S05]  /*184f0*/  @!P0 NANOSLEEP.SYNCS 0x989680 ;  /* 0x009896800000895d */ /* 0x002fea0003900000 */
[----:B------:R-:W1:Y:S02]  /*18500*/  @!P0 SYNCS.PHASECHK.TRANS64 P0, [R3+URZ+0x60], R2 ;  /* 0x00006002030085a7 */ /* 0x000e64000800007f */
[----:B-1----:R-:W-:Y:S05]  /*18510*/  @!P0 BRA `(.L_x_2158) ;  /* 0xfffffffc00f08947 */ /* 0x002fea000383ffff */
[----:B------:R-:W-:Y:S05]  /*18520*/  BRA `(.L_x_2259) ;  /* 0xffffffc0004c7947 */ /* 0x000fea000383ffff */
.L_x_2168:
[----:B0-----:R0:W2:Y:S02]  /*18530*/  SYNCS.PHASECHK.TRANS64.TRYWAIT P0, [R3+URZ+0x31c40], R2 ;  /* 0x031c4002030075a7 */ /* 0x0010a4000800017f */
[----:B--2---:R-:W-:Y:S05]  /*18540*/  @!P0 NANOSLEEP.SYNCS 0x989680 ;  /* 0x009896800000895d */ /* 0x004fea0003900000 */
[----:B------:R-:W2:Y:S02]  /*18550*/  @!P0 SYNCS.PHASECHK.TRANS64 P0, [R3+URZ+0x31c40], R2 ;  /* 0x031c4002030085a7 */ /* 0x000ea4000800007f */
[----:B--2---:R-:W-:Y:S05]  /*18560*/  @!P0 BRA `(.L_x_2168) ;  /* 0xfffffffc00f08947 */ /* 0x004fea000383ffff */
[----:B------:R-:W-:Y:S05]  /*18570*/  BRA `(.L_x_2260) ;  /* 0xffffffc800007947 */ /* 0x000fea000383ffff */
.L_x_2175:
[----:B0-----:R0:W1:Y:S02]  /*18580*/  SYNCS.PHASECHK.TRANS64.TRYWAIT P0, [R12+URZ+0x60], R27 ;  /* 0x0000601b0c0075a7 */ /* 0x001064000800017f */
[----:B-1----:R-:W-:Y:S05]  /*18590*/  @!P0 NANOSLEEP.SYNCS 0x989680 ;  /* 0x009896800000895d */ /* 0x002fea0003900000 */
[----:B------:R-:W1:Y:S02]  /*185a0*/  @!P0 SYNCS.PHASECHK.TRANS64 P0, [R12+URZ+0x60], R27 ;  /* 0x0000601b0c0085a7 */ /* 0x000e64000800007f */
[----:B-1----:R-:W-:Y:S05]  /*185b0*/  @!P0 BRA `(.L_x_2175) ;  /* 0xfffffffc00f08947 */ /* 0x002fea000383ffff */
[----:B------:R-:W-:Y:S05]  /*185c0*/  BRA `(.L_x_2261) ;  /* 0xffffffcc000c7947 */ /* 0x000fea000383ffff */
.L_x_2185:
[----:B0-----:R0:W2:Y:S02]  /*185d0*/  SYNCS.PHASECHK.TRANS64.TRYWAIT P0, [R2+URZ+0x31c40], R3 ;  /* 0x031c4003020075a7 */ /* 0x0010a4000800017f */
[----:B--2---:R-:W-:Y:S05]  /*185e0*/  @!P0 NANOSLEEP.SYNCS 0x989680 ;  /* 0x009896800000895d */ /* 0x004fea0003900000 */
[----:B------:R-:W2:Y:S02]  /*185f0*/  @!P0 SYNCS.PHASECHK.TRANS64 P0, [R2+URZ+0x31c40], R3 ;  /* 0x031c4003020085a7 */ /* 0x000ea4000800007f */
[----:B--2---:R-:W-:Y:S05]  /*18600*/  @!P0 BRA `(.L_x_2185) ;  /* 0xfffffffc00f08947 */ /* 0x004fea000383ffff */
[----:B------:R-:W-:Y:S05]  /*18610*/  BRA `(.L_x_2262) ;  /* 0xffffffd000947947 */ /* 0x000fea000383ffff */
.L_x_2192:
[----:B0-----:R0:W1:Y:S02]  /*18620*/  SYNCS.PHASECHK.TRANS64.TRYWAIT P0, [R8+URZ+0x60], R2 ;  /* 0x00006002080075a7 */ /* 0x001064000800017f */
[----:B-1----:R-:W-:Y:S05]  /*18630*/  @!P0 NANOSLEEP.SYNCS 0x989680 ;  /* 0x009896800000895d */ /* 0x002fea0003900000 */
[----:B------:R-:W1:Y:S02]  /*18640*/  @!P0 SYNCS.PHASECHK.TRANS64 P0, [R8+URZ+0x60], R2 ;  /* 0x00006002080085a7 */ /* 0x000e64000800007f */
[----:B-1----:R-:W-:Y:S05]  /*18650*/  @!P0 BRA `(.L_x_2192) ;  /* 0xfffffffc00f08947 */ /* 0x002fea000383ffff */
[----:B------:R-:W-:Y:S05]  /*18660*/  BRA `(.L_x_2263) ;  /* 0xffffffd400a47947 */ /* 0x000fea000383ffff */
.L_x_2204:
[----:B0-----:R0:W1:Y:S02]  /*18670*/  SYNCS.PHASECHK.TRANS64.TRYWAIT P0, [R3+URZ+0x31c60], R0 ;  /* 0x031c6000030075a7 */ /* 0x001064000800017f */
[----:B-1----:R-:W-:Y:S05]  /*18680*/  @!P0 NANOSLEEP.SYNCS 0x989680 ;  /* 0x009896800000895d */ /* 0x002fea0003900000 */
[----:B------:R-:W1:Y:S02]  /*18690*/  @!P0 SYNCS.PHASECHK.TRANS64 P0, [R3+URZ+0x31c60], R0 ;  /* 0x031c6000030085a7 */ /* 0x000e64000800007f */
[----:B-1----:R-:W-:Y:S05]  /*186a0*/  @!P0 BRA `(.L_x_2204) ;  /* 0xfffffffc00f08947 */ /* 0x002fea000383ffff */
[----:B------:R-:W-:Y:S05]  /*186b0*/  BRA `(.L_x_2264) ;  /* 0xffffffdc001c7947 */ /* 0x000fea000383ffff */
.L_x_2212:
[----:B------:R-:W-:Y:S01]  /*186c0*/  BSSY B0, `(.L_x_2265) ;  /* 0x0000008000007945 */ /* 0x000fe20003800000 */
[----:B------:R-:W-:Y:S02]  /*186d0*/  IMAD.MOV.U32 R13, RZ, RZ, R16 ;  /* 0x000000ffff0d7224 */ /* 0x000fe400078e0010 */
[----:B------:R-:W-:Y:S02]  /*186e0*/  IMAD.MOV.U32 R12, RZ, RZ, RZ ;  /* 0x000000ffff0c7224 */ /* 0x000fe400078e00ff */
[----:B------:R-:W-:Y:S02]  /*186f0*/  IMAD.MOV.U32 R11, RZ, RZ, 0x1f ;  /* 0x0000001fff0b7424 */ /* 0x000fe400078e00ff */
[----:B------:R-:W-:-:S07]  /*18700*/  IMAD.MOV.U32 R15, RZ, RZ, -0x1 ;  /* 0xffffffffff0f7424 */ /* 0x000fce00078e00ff */
[----:B------:R-:W-:Y:S05]  /*18710*/  WARPSYNC.COLLECTIVE R15, `(.L_x_2266) ;  /* 0x000000000f087348 */ /* 0x000fea0003c00000 */
[----:B------:R0:W1:Y:S02]  /*18720*/  SHFL.IDX P6, R14, R13, R12, R11 ;  /* 0x0000000c0d0e7389 */ /* 0x00006400000c000b */
[----:B01----:R-:W-:Y:S01]  /*18730*/  ENDCOLLECTIVE ;  /* 0x000000000000791b */ /* 0x003fe20003800000 */
.L_x_2266:
[----:B------:R-:W-:Y:S05]  /*18740*/  BSYNC B0 ;  /* 0x0000000000007941 */ /* 0x000fea0003800000 */
.L_x_2265:
        /* <DEDUP_REMOVED lines=9> */
.L_x_2267:
[----:B------:R-:W-:Y:S01]  /*187e0*/  ULDC UR4, c[0x0][0xc3c] ;  /* 0x00030f0000047ab9 */ /* 0x000fe20000000800 */
[----:B------:R-:W-:Y:S01]  /*187f0*/  ULDC.64 UR6, c[0x0][0x208] ;  /* 0x0000820000067ab9 */ /* 0x000fe20000000a00 */
        /* <DEDUP_REMOVED lines=17> */
.L_x_2268:
[----:B------:R-:W-:Y:S01]  /*18910*/  IMAD.MOV.U32 R12, RZ, RZ, 0x2 ;  /* 0x00000002ff0c7424 */ /* 0x000fe200078e00ff */
[----:B------:R-:W-:-:S05]  /*18920*/  SEL R4, R14, RZ, P1 ;  /* 0x000000ff0e047207 */ /* 0x000fca0000800000 */
[----:B------:R-:W-:-:S04]  /*18930*/  IMAD.IADD R4, R17, 0x1, R4 ;  /* 0x0000000111047824 */ /* 0x000fc800078e0204 */
[----:B------:R-:W-:-:S07]  /*18940*/  IMAD.MOV.U32 R13, RZ, RZ, R4 ;  /* 0x000000ffff0d7224 */ /* 0x000fce00078e0004 */
[----:B------:R-:W-:Y:S05]  /*18950*/  WARPSYNC.COLLECTIVE R15, `(.L_x_2269) ;  /* 0x000000000f087348 */ /* 0x000fea0003c00000 */
[----:B------:R0:W1:Y:S02]  /*18960*/  SHFL.UP P6, R14, R13, R12, R11 ;  /* 0x0400000c0d0e7389 */ /* 0x00006400000c000b */
[----:B01----:R-:W-:Y:S01]  /*18970*/  ENDCOLLECTIVE ;  /* 0x000000000000791b */ /* 0x003fe20003800000 */
.L_x_2269:
[----:B------:R-:W-:Y:S01]  /*18980*/  IMAD.MOV.U32 R12, RZ, RZ, 0x4 ;  /* 0x00000004ff0c7424 */ /* 0x000fe200078e00ff */
[----:B------:R-:W-:-:S05]  /*18990*/  SEL R3, R14, RZ, P2 ;  /* 0x000000ff0e037207 */ /* 0x000fca0001000000 */
[----:B------:R-:W-:-:S04]  /*189a0*/  IMAD.IADD R6, R4, 0x1, R3 ;  /* 0x0000000104067824 */ /* 0x000fc800078e0203 */
[----:B------:R-:W-:-:S07]  /*189b0*/  IMAD.MOV.U32 R13, RZ, RZ, R6 ;  /* 0x000000ffff0d7224 */ /* 0x000fce00078e0006 */
[----:B------:R-:W-:Y:S05]  /*189c0*/  WARPSYNC.COLLECTIVE R15, `(.L_x_2270) ;  /* 0x000000000f087348 */ /* 0x000fea0003c00000 */
[----:B------:R0:W1:Y:S02]  /*189d0*/  SHFL.UP P6, R14, R13, R12, R11 ;  /* 0x0400000c0d0e7389 */ /* 0x00006400000c000b */
[----:B01----:R-:W-:Y:S01]  /*189e0*/  ENDCOLLECTIVE ;  /* 0x000000000000791b */ /* 0x003fe20003800000 */
.L_x_2270:
[----:B------:R-:W-:Y:S01]  /*189f0*/  IMAD.MOV.U32 R12, RZ, RZ, 0x8 ;  /* 0x00000008ff0c7424 */ /* 0x000fe200078e00ff */
[----:B------:R-:W-:-:S05]  /*18a00*/  SEL R3, R14, RZ, P3 ;  /* 0x000000ff0e037207 */ /* 0x000fca0001800000 */
[----:B------:R-:W-:-:S04]  /*18a10*/  IMAD.IADD R2, R6, 0x1, R3 ;  /* 0x0000000106027824 */ /* 0x000fc800078e0203 */
[----:B------:R-:W-:-:S07]  /*18a20*/  IMAD.MOV.U32 R13, RZ, RZ, R2 ;  /* 0x000000ffff0d7224 */ /* 0x000fce00078e0002 */
[----:B------:R-:W-:Y:S05]  /*18a30*/  WARPSYNC.COLLECTIVE R15, `(.L_x_2271) ;  /* 0x000000000f087348 */ /* 0x000fea0003c00000 */
[----:B------:R0:W1:Y:S02]  /*18a40*/  SHFL.UP P6, R14, R13, R12, R11 ;  /* 0x0400000c0d0e7389 */ /* 0x00006400000c000b */
[----:B01----:R-:W-:Y:S01]  /*18a50*/  ENDCOLLECTIVE ;  /* 0x000000000000791b */ /* 0x003fe20003800000 */
.L_x_2271:
[----:B------:R-:W-:Y:S01]  /*18a60*/  IMAD.MOV.U32 R12, RZ, RZ, 0x10 ;  /* 0x00000010ff0c7424 */ /* 0x000fe200078e00ff */
[----:B------:R-:W-:-:S05]  /*18a70*/  SEL R3, R14, RZ, P4 ;  /* 0x000000ff0e037207 */ /* 0x000fca0002000000 */
[----:B------:R-:W-:-:S04]  /*18a80*/  IMAD.IADD R3, R2, 0x1, R3 ;  /* 0x0000000102037824 */ /* 0x000fc800078e0203 */
[----:B------:R-:W-:-:S07]  /*18a90*/  IMAD.MOV.U32 R13, RZ, RZ, R3 ;  /* 0x000000ffff0d7224 */ /* 0x000fce00078e0003 */
[----:B------:R-:W-:Y:S05]  /*18aa0*/  WARPSYNC.COLLECTIVE R15, `(.L_x_2272) ;  /* 0x000000000f087348 */ /* 0x000fea0003c00000 */
[----:B------:R0:W1:Y:S02]  /*18ab0*/  SHFL.UP P6, R14, R13, R12, R11 ;  /* 0x0400000c0d0e7389 */ /* 0x00006400000c000b */
[----:B01----:R-:W-:Y:S01]  /*18ac0*/  ENDCOLLECTIVE ;  /* 0x000000000000791b */ /* 0x003fe20003800000 */
.L_x_2272:
        /* <DEDUP_REMOVED lines=8> */
.L_x_2273:
[----:B------:R-:W-:Y:S05]  /*18b50*/  BRA `(.L_x_2274) ;  /* 0xffffffdc00c87947 */ /* 0x000fea000383ffff */
.L_x_2217:
[----:B------:R-:W-:Y:S01]  /*18b60*/  BSSY B0, `(.L_x_2275) ;  /* 0x0000008000007945 */ /* 0x000fe20003800000 */
[----:B-----5:R-:W-:Y:S02]  /*18b70*/  IMAD.MOV.U32 R13, RZ, RZ, R17 ;  /* 0x000000ffff0d7224 */ /* 0x020fe400078e0011 */
[----:B------:R-:W-:Y:S02]  /*18b80*/  IMAD.MOV.U32 R12, RZ, RZ, 0x1 ;  /* 0x00000001ff0c7424 */ /* 0x000fe400078e00ff */
[----:B------:R-:W-:Y:S02]  /*18b90*/  IMAD.MOV.U32 R11, RZ, RZ, RZ ;  /* 0x000000ffff0b7224 */ /* 0x000fe400078e00ff */
[----:B------:R-:W-:-:S07]  /*18ba0*/  IMAD.MOV.U32 R15, RZ, RZ, -0x1 ;  /* 0xffffffffff0f7424 */ /* 0x000fce00078e00ff */
[----:B0-----:R-:W-:Y:S05]  /*18bb0*/  WARPSYNC.COLLECTIVE R15, `(.L_x_2276) ;  /* 0x000000000f087348 */ /* 0x001fea0003c00000 */
[----:B------:R1:W2:Y:S02]  /*18bc0*/  SHFL.UP P6, R14, R13, R12, R11 ;  /* 0x0400000c0d0e7389 */ /* 0x0002a400000c000b */
[----:B012---:R-:W-:Y:S01]  /*18bd0*/  ENDCOLLECTIVE ;  /* 0x000000000000791b */ /* 0x007fe20003800000 */
.L_x_2276:
[----:B------:R-:W-:Y:S05]  /*18be0*/  BSYNC B0 ;  /* 0x0000000000007941 */ /* 0x000fea0003800000 */
.L_x_2275:
        /* <DEDUP_REMOVED lines=8> */
.L_x_2277:
[----:B------:R-:W-:Y:S01]  /*18c70*/  IMAD.MOV.U32 R12, RZ, RZ, 0x4 ;  /* 0x00000004ff0c7424 */ /* 0x000fe200078e00ff */
[----:B------:R-:W-:-:S05]  /*18c80*/  SEL R2, R14, RZ, P2 ;  /* 0x000000ff0e027207 */ /* 0x000fca0001000000 */
[----:B------:R-:W-:-:S04]  /*18c90*/  IMAD.IADD R2, R13, 0x1, R2 ;  /* 0x000000010d027824 */ /* 0x000fc800078e0202 */
[----:B------:R-:W-:-:S07]  /*18ca0*/  IMAD.MOV.U32 R13, RZ, RZ, R2 ;  /* 0x000000ffff0d7224 */ /* 0x000fce00078e0002 */
[----:B------:R-:W-:Y:S05]  /*18cb0*/  WARPSYNC.COLLECTIVE R15, `(.L_x_2278) ;  /* 0x000000000f087348 */ /* 0x000fea0003c00000 */
[----:B------:R0:W1:Y:S02]  /*18cc0*/  SHFL.UP P6, R14, R13, R12, R11 ;  /* 0x0400000c0d0e7389 */ /* 0x00006400000c000b */
[----:B01----:R-:W-:Y:S01]  /*18cd0*/  ENDCOLLECTIVE ;  /* 0x000000000000791b */ /* 0x003fe20003800000 */
.L_x_2278:
[----:B------:R-:W-:Y:S01]  /*18ce0*/  IMAD.MOV.U32 R12, RZ, RZ, 0x8 ;  /* 0x00000008ff0c7424 */ /* 0x000fe200078e00ff */
[----:B------:R-:W-:-:S05]  /*18cf0*/  SEL R3, R14, RZ, P3 ;  /* 0x000000ff0e037207 */ /* 0x000fca0001800000 */
[----:B------:R-:W-:-:S04]  /*18d00*/  IMAD.IADD R3, R2, 0x1, R3 ;  /* 0x0000000102037824 */ /* 0x000fc800078e0203 */
[----:B------:R-:W-:-:S07]  /*18d10*/  IMAD.MOV.U32 R13, RZ, RZ, R3 ;  /* 0x000000ffff0d7224 */ /* 0x000fce00078e0003 */
[----:B------:R-:W-:Y:S05]  /*18d20*/  WARPSYNC.COLLECTIVE R15, `(.L_x_2279) ;  /* 0x000000000f087348 */ /* 0x000fea0003c00000 */
[----:B------:R0:W1:Y:S02]  /*18d30*/  SHFL.UP P6, R14, R13, R12, R11 ;  /* 0x0400000c0d0e7389 */ /* 0x00006400000c000b */
[----:B01----:R-:W-:Y:S01]  /*18d40*/  ENDCOLLECTIVE ;  /* 0x000000000000791b */ /* 0x003fe20003800000 */
.L_x_2279:
[----:B------:R-:W-:Y:S01]  /*18d50*/  IMAD.MOV.U32 R12, RZ, RZ, 0x10 ;  /* 0x00000010ff0c7424 */ /* 0x000fe200078e00ff */
[----:B------:R-:W-:-:S05]  /*18d60*/  SEL R4, R14, RZ, P4 ;  /* 0x000000ff0e047207 */ /* 0x000fca0002000000 */
[----:B------:R-:W-:-:S04]  /*18d70*/  IMAD.IADD R4, R3, 0x1, R4 ;  /* 0x0000000103047824 */ /* 0x000fc800078e0204 */
[----:B------:R-:W-:-:S07]  /*18d80*/  IMAD.MOV.U32 R13, RZ, RZ, R4 ;  /* 0x000000ffff0d7224 */ /* 0x000fce00078e0004 */
[----:B------:R-:W-:Y:S05]  /*18d90*/  WARPSYNC.COLLECTIVE R15, `(.L_x_2280) ;  /* 0x000000000f087348 */ /* 0x000fea0003c00000 */
[----:B------:R0:W1:Y:S02]  /*18da0*/  SHFL.UP P6, R14, R13, R12, R11 ;  /* 0x0400000c0d0e7389 */ /* 0x00006400000c000b */
[----:B01----:R-:W-:Y:S01]  /*18db0*/  ENDCOLLECTIVE ;  /* 0x000000000000791b */ /* 0x003fe20003800000 */
.L_x_2280:
        /* <DEDUP_REMOVED lines=8> */
.L_x_2281:
[----:B------:R-:W-:Y:S05]  /*18e40*/  BRA `(.L_x_2282) ;  /* 0xffffffdc00ac7947 */ /* 0x000fea000383ffff */
.L_x_2219:
[----:B------:R-:W-:Y:S01]  /*18e50*/  BSSY B0, `(.L_x_2283) ;  /* 0x0000006000007945 */ /* 0x000fe20003800000 */
[----:B------:R-:W-:Y:S01]  /*18e60*/  PLOP3.LUT P6, PT, P6, PT, PT, 0x8, 0x0 ;  /* 0x000000000000781c */ /* 0x000fe200037ce170 */
[----:B------:R-:W-:-:S12]  /*18e70*/  IMAD.MOV.U32 R15, RZ, RZ, -0x1 ;  /* 0xffffffffff0f7424 */ /* 0x000fd800078e00ff */
[----:B0-----:R-:W-:Y:S05]  /*18e80*/  WARPSYNC.COLLECTIVE R15, `(.L_x_2284) ;  /* 0x000000000f087348 */ /* 0x001fea0003c00000 */
[----:B------:R-:W-:Y:S01]  /*18e90*/  VOTE.ANY R14, PT, P6 ;  /* 0x00000000000e7806 */ /* 0x000fe200030e0100 */
[----:B0-----:R-:W-:Y:S06]  /*18ea0*/  ENDCOLLECTIVE ;  /* 0x000000000000791b */ /* 0x001fec0003800000 */
.L_x_2284:
[----:B------:R-:W-:Y:S05]  /*18eb0*/  BSYNC B0 ;  /* 0x0000000000007941 */ /* 0x000fea0003800000 */
.L_x_2283:
        /* <DEDUP_REMOVED lines=9> */
.L_x_2285:
[----:B------:R-:W-:Y:S01]  /*18f50*/  IMAD.MOV.U32 R17, RZ, RZ, R14 ;  /* 0x000000ffff117224 */ /* 0x000fe200078e000e */
[----:B------:R-:W-:Y:S06]  /*18f60*/  BRA `(.L_x_2286) ;  /* 0xffffffdc009c7947 */ /* 0x000fec000383ffff */
.L_x_2221:
[----:B------:R-:W-:Y:S01]  /*18f70*/  BSSY B0, `(.L_x_2287) ;  /* 0x0000007000007945 */ /* 0x000fe20003800000 */
[----:B------:R-:W-:Y:S02]  /*18f80*/  IMAD.MOV.U32 R13, RZ, RZ, R3 ;  /* 0x000000ffff0d7224 */ /* 0x000fe400078e0003 */
[----:B------:R-:W-:Y:S02]  /*18f90*/  IMAD.MOV.U32 R11, RZ, RZ, 0x1f ;  /* 0x0000001fff0b7424 */ /* 0x000fe400078e00ff */
[----:B------:R-:W-:-:S07]  /*18fa0*/  IMAD.MOV.U32 R15, RZ, RZ, -0x1 ;  /* 0xffffffffff0f7424 */ /* 0x000fce00078e00ff */
[----:B012---:R-:W-:Y:S05]  /*18fb0*/  WARPSYNC.COLLECTIVE R15, `(.L_x_2288) ;  /* 0x000000000f087348 */ /* 0x007fea0003c00000 */
[----:B------:R3:W4:Y:S02]  /*18fc0*/  SHFL.IDX P6, R14, R13, R12, R11 ;  /* 0x0000000c0d0e7389 */ /* 0x00072400000c000b */
[----:B01234-:R-:W-:Y:S01]  /*18fd0*/  ENDCOLLECTIVE ;  /* 0x000000000000791b */ /* 0x01ffe20003800000 */
.L_x_2288:
[----:B------:R-:W-:Y:S05]  /*18fe0*/  BSYNC B0 ;  /* 0x0000000000007941 */ /* 0x000fea0003800000 */
.L_x_2287:
[----:B------:R-:W-:Y:S05]  /*18ff0*/  BRA `(.L_x_2220) ;  /* 0xffffffdc00947947 */ /* 0x000fea000383ffff */
.L_x_2225:
[----:B0-----:R0:W2:Y:S02]  /*19000*/  SYNCS.PHASECHK.TRANS64.TRYWAIT P0, [R9+URZ+0x31c20], R0 ;  /* 0x031c2000090075a7 */ /* 0x0010a4000800017f */
[----:B--2---:R-:W-:Y:S05]  /*19010*/  @!P0 NANOSLEEP.SYNCS 0x989680 ;  /* 0x009896800000895d */ /* 0x004fea0003900000 */
[----:B------:R-:W2:Y:S02]  /*19020*/  @!P0 SYNCS.PHASECHK.TRANS64 P0, [R9+URZ+0x31c20], R0 ;  /* 0x031c2000090085a7 */ /* 0x000ea4000800007f */
[----:B--2---:R-:W-:Y:S05]  /*19030*/  @!P0 BRA `(.L_x_2225) ;  /* 0xfffffffc00f08947 */ /* 0x004fea000383ffff */
[----:B------:R-:W-:Y:S05]  /*19040*/  BRA `(.L_x_2289) ;  /* 0xffffffe400107947 */ /* 0x000fea000383ffff */
.L_x_2226:
        /* <DEDUP_REMOVED lines=11> */
.L_x_2291:
[----:B------:R-:W-:Y:S05]  /*19100*/  BSYNC B0 ;  /* 0x0000000000007941 */ /* 0x000fea0003800000 */
.L_x_2290:
[----:B------:R-:W-:Y:S05]  /*19110*/  BRA `(.L_x_2292) ;  /* 0xffffffe000f87947 */ /* 0x000fea000383ffff */
.L_x_2229:
[----:B------:R-:W-:Y:S01]  /*19120*/  BSSY B1, `(.L_x_2293) ;  /* 0x0000006000017945 */ /* 0x000fe20003800000 */
[----:B------:R-:W-:-:S07]  /*19130*/  IMAD.MOV.U32 R15, RZ, RZ, -0x1 ;  /* 0xffffffffff0f7424 */ /* 0x000fce00078e00ff */
[----:B01-3--:R-:W-:Y:S05]  /*19140*/  WARPSYNC.COLLECTIVE R15, `(.L_x_2294) ;  /* 0x000000000f0c7348 */ /* 0x00bfea0003c00000 */
[----:B------:R-:W-:Y:S02]  /*19150*/  ELECT P6, UR62, PT ;  /* 0x00000000003e782f */ /* 0x000fe400038c0000 */
[----:B------:R-:W-:Y:S01]  /*19160*/  MOV R14, UR62 ;  /* 0x0000003e000e7c02 */ /* 0x000fe20008000f00 */
[----:B01-3--:R-:W-:Y:S10]  /*19170*/  ENDCOLLECTIVE ;  /* 0x000000000000791b */ /* 0x00bff40003800000 */
.L_x_2294:
[----:B------:R-:W-:Y:S05]  /*19180*/  BSYNC B1 ;  /* 0x0000000000017941 */ /* 0x000fea0003800000 */
.L_x_2293:
[----:B------:R-:W-:Y:S05]  /*19190*/  BRA `(.L_x_2295) ;  /* 0xffffffe000f07947 */ /* 0x000fea000383ffff */
.L_x_2231:
[----:B0-----:R0:W2:Y:S02]  /*191a0*/  SYNCS.PHASECHK.TRANS64.TRYWAIT P0, [R6+URZ], R3 ;  /* 0x00000003060075a7 */ /* 0x0010a4000800017f */
[----:B--2---:R-:W-:Y:S05]  /*191b0*/  @!P0 NANOSLEEP.SYNCS 0x989680 ;  /* 0x009896800000895d */ /* 0x004fea0003900000 */
[----:B------:R-:W2:Y:S02]  /*191c0*/  @!P0 SYNCS.PHASECHK.TRANS64 P0, [R6+URZ], R3 ;  /* 0x00000003060085a7 */ /* 0x000ea4000800007f */
[----:B--2---:R-:W-:Y:S05]  /*191d0*/  @!P0 BRA `(.L_x_2231) ;  /* 0xfffffffc00f08947 */ /* 0x004fea000383ffff */
[----:B------:R-:W-:Y:S05]  /*191e0*/  BRA `(.L_x_2296) ;  /* 0xffffffe4002c7947 */ /* 0x000fea000383ffff */
.L_x_2232:
[----:B--2---:R2:W4:Y:S02]  /*191f0*/  SYNCS.PHASECHK.TRANS64.TRYWAIT P0, [R7+URZ], R2 ;  /* 0x00000002070075a7 */ /* 0x004524000800017f */
[----:B----4-:R-:W-:Y:S05]  /*19200*/  @!P0 NANOSLEEP.SYNCS 0x989680 ;  /* 0x009896800000895d */ /* 0x010fea0003900000 */
[----:B------:R-:W4:Y:S02]  /*19210*/  @!P0 SYNCS.PHASECHK.TRANS64 P0, [R7+URZ], R2 ;  /* 0x00000002070085a7 */ /* 0x000f24000800007f */
[----:B----4-:R-:W-:Y:S05]  /*19220*/  @!P0 BRA `(.L_x_2232) ;  /* 0xfffffffc00f08947 */ /* 0x010fea000383ffff */
[----:B------:R-:W-:Y:S05]  /*19230*/  BRA `(.L_x_2297) ;  /* 0xffffffe400207947 */ /* 0x000fea000383ffff */
.L_x_2234:
[----:B----4-:R4:W0:Y:S02]  /*19240*/  SYNCS.PHASECHK.TRANS64.TRYWAIT P0, [R4+URZ], R3 ;  /* 0x00000003040075a7 */ /* 0x010824000800017f */
[----:B0-----:R-:W-:Y:S05]  /*19250*/  @!P0 NANOSLEEP.SYNCS 0x989680 ;  /* 0x009896800000895d */ /* 0x001fea0003900000 */
[----:B------:R-:W0:Y:S02]  /*19260*/  @!P0 SYNCS.PHASECHK.TRANS64 P0, [R4+URZ], R3 ;  /* 0x00000003040085a7 */ /* 0x000e24000800007f */
[----:B0-----:R-:W-:Y:S05]  /*19270*/  @!P0 BRA `(.L_x_2234) ;  /* 0xfffffffc00f08947 */ /* 0x001fea000383ffff */
[----:B------:R-:W-:Y:S05]  /*19280*/  BRA `(.L_x_2298) ;  /* 0xffffffe400247947 */ /* 0x000fea000383ffff */
.L_x_2299:
        /* <DEDUP_REMOVED lines=15> */
.L_x_2731:


//--------------------- .text._ZN7cutlass13device_kernelIN5flash11enable_sm90INS1_16FlashAttnFwdSm90INS1_25CollectiveMainloopFwdSm90ILi2EN4cute5tupleIJNS5_1CILi1EEES8_S8_EEENS6_IJNS7_ILi192EEENS7_ILi144EEENS7_ILi96EEEEEELi96ENS_6half_tEfNS_4arch4Sm90ELb1ELb0ELb1ELb1ELb0ELb1ELb0ELb0ELb1ELb1ELb0ELb0EEENS1_21CollectiveEpilogueFwdINS6_IJSA_SC_SB_EEES9_SE_SG_Li384ELb1ELb1ELb0ELb0EEENS1_36VarlenDynamicPersistentTileSchedulerILi192ELi144ELi384ELi128ELb0ELb1ELb1ELb1ELb1ELb1EEEEEEEEEvNT_6ParamsE --------------------------
	.section	.text._ZN7cutlass13device_kernelIN5flash11enable_sm90INS1_16FlashAttnFwdSm90INS1_25CollectiveMainloopFwdSm90ILi2EN4cute5tupleIJNS5_1CILi1EEES8_S8_EEENS6_IJNS7_ILi192EEENS7_ILi144EEENS7_ILi96EEEEEELi96ENS_6half_tEfNS_4arch4Sm90ELb1ELb0ELb1ELb1ELb0ELb1ELb0ELb0ELb1ELb1ELb0ELb0EEENS1_21CollectiveEpilogueFwdINS6_IJSA_SC_SB_EEES9_SE_SG_Li384ELb1ELb1ELb0ELb0EEENS1_36VarlenDynamicPersistentTileSchedulerILi192ELi144ELi384ELi128ELb0ELb1ELb1ELb1ELb1ELb1EEEEEEEEEvNT_6ParamsE,"ax",@progbits
	.align	128
.text._ZN7cutlass13device_kernelIN5flash11enable_sm90INS1_16FlashAttnFwdSm90INS1_25CollectiveMainloopFwdSm90ILi2EN4cute5tupleIJNS5_1CILi1EEES8_S8_EEENS6_IJNS7_ILi192EEENS7_ILi144EEENS7_ILi96EEEEEELi96ENS_6half_tEfNS_4arch4Sm90ELb1ELb0ELb1ELb1ELb0ELb1ELb0ELb0ELb1ELb1ELb0ELb0EEENS1_21CollectiveEpilogueFwdINS6_IJSA_SC_SB_EEES9_SE_SG_Li384ELb1ELb1ELb0ELb0EEENS1_36VarlenDynamicPersistentTileSchedulerILi192ELi144ELi384ELi128ELb0ELb1ELb1ELb1ELb1ELb1EEEEEEEEEvNT_6ParamsE:
        .type           _ZN7cutlass13device_kernelIN5flash11enable_sm90INS1_16FlashAttnFwdSm90INS1_25CollectiveMainloopFwdSm90ILi2EN4cute5tupleIJNS5_1CILi1EEES8_S8_EEENS6_IJNS7_ILi192EEENS7_ILi144EEENS7_ILi96EEEEEELi96ENS_6half_tEfNS_4arch4Sm90ELb1ELb0ELb1ELb1ELb0ELb1ELb0ELb0ELb1ELb1ELb0ELb0EEENS1_21CollectiveEpilogueFwdINS6_IJSA_SC_SB_EEES9_SE_SG_Li384ELb1ELb1ELb0ELb0EEENS1_36VarlenDynamicPersistentTileSchedulerILi192ELi144ELi384ELi128ELb0ELb1ELb1ELb1ELb1ELb1EEEEEEEEEvNT_6ParamsE,@function
        .size           _ZN7cutlass13device_kernelIN5flash11enable_sm90INS1_16FlashAttnFwdSm90INS1_25CollectiveMainloopFwdSm90ILi2EN4cute5tupleIJNS5_1CILi1EEES8_S8_EEENS6_IJNS7_ILi192EEENS7_ILi144EEENS7_ILi96EEEEEELi96ENS_6half_tEfNS_4arch4Sm90ELb1ELb0ELb1ELb1ELb0ELb1ELb0ELb0ELb1ELb1ELb0ELb0EEENS1_21CollectiveEpilogueFwdINS6_IJSA_SC_SB_EEES9_SE_SG_Li384ELb1ELb1ELb0ELb0EEENS1_36VarlenDynamicPersistentTileSchedulerILi192ELi144ELi384ELi128ELb0ELb1ELb1ELb1ELb1ELb1EEEEEEEEEvNT_6ParamsE,(.L_x_2732 - _ZN7cutlass13device_kernelIN5flash11enable_sm90INS1_16FlashAttnFwdSm90INS1_25CollectiveMainloopFwdSm90ILi2EN4cute5tupleIJNS5_1CILi1EEES8_S8_EEENS6_IJNS7_ILi192EEENS7_ILi144EEENS7_ILi96EEEEEELi96ENS_6half_tEfNS_4arch4Sm90ELb1ELb0ELb1ELb1ELb0ELb1ELb0ELb0ELb1ELb1ELb0ELb0EEENS1_21CollectiveEpilogueFwdINS6_IJSA_SC_SB_EEES9_SE_SG_Li384ELb1ELb1ELb0ELb0EEENS1_36VarlenDynamicPersistentTileSchedulerILi192ELi144ELi384ELi128ELb0ELb1ELb1ELb1ELb1ELb1EEEEEEEEEvNT_6ParamsE)
        .other          _ZN7cutlass13device_kernelIN5flash11enable_sm90INS1_16FlashAttnFwdSm90INS1_25CollectiveMainloopFwdSm90ILi2EN4cute5tupleIJNS5_1CILi1EEES8_S8_EEENS6_IJNS7_ILi192EEENS7_ILi144EEENS7_ILi96EEEEEELi96ENS_6half_tEfNS_4arch4Sm90ELb1ELb0ELb1ELb1ELb0ELb1ELb0ELb0ELb1ELb1ELb0ELb0EEENS1_21CollectiveEpilogueFwdINS6_IJSA_SC_SB_EEES9_SE_SG_Li384ELb1ELb1ELb0ELb0EEENS1_36VarlenDynamicPersistentTileSchedulerILi192ELi144ELi384ELi128ELb0ELb1ELb1ELb1ELb1ELb1EEEEEEEEEvNT_6ParamsE,@"STO_CUDA_ENTRY STV_DEFAULT"
_ZN7cutlass13device_kernelIN5flash11enable_sm90INS1_16FlashAttnFwdSm90INS1_25CollectiveMainloopFwdSm90ILi2EN4cute5tupleIJNS5_1CILi1EEES8_S8_EEENS6_IJNS7_ILi192EEENS7_ILi144EEENS7_ILi96EEEEEELi96ENS_6half_tEfNS_4arch4Sm90ELb1ELb0ELb1ELb1ELb0ELb1ELb0ELb0ELb1ELb1ELb0ELb0EEENS1_21CollectiveEpilogueFwdINS6_IJSA_SC_SB_EEES9_SE_SG_Li384ELb1ELb1ELb0ELb0EEENS1_36VarlenDynamicPersistentTileSchedulerILi192ELi144ELi384ELi128ELb0ELb1ELb1ELb1ELb1ELb1EEEEEEEEEvNT_6ParamsE:
        /* <DEDUP_REMOVED lines=24> */
.L_x_2301:
[----:B------:R-:W-:Y:S05]  /*0180*/  BSYNC B0 ;  /* 0x0000000000007941 */ /* 0x000fea0003800000 */
.L_x_2300:
        /* <DEDUP_REMOVED lines=41> */
.L_x_2302:
        /* <DEDUP_REMOVED lines=22> */
.L_x_2303:
        /* <DEDUP_REMOVED lines=18> */
.L_x_2304:
        /* <DEDUP_REMOVED lines=22> */
.L_x_2305:
        /* <DEDUP_REMOVED lines=22> */
.L_x_2306:
[----:B0-----:R-:W-:Y:S01]  /*0960*/  UMOV UR4, 0x1 ;  /* 0x0000000100047882 */ /* 0x001fe20000000000 */
[----:B------:R-:W-:Y:S01]  /*0970*/  PLOP3.LUT P0, PT, PT, PT, UP0, 0x80, 0x0 ;  /* 0x000000000000781c */ /* 0x000fe20003f0f008 */
[----:B------:R-:W-:Y:S01]  /*0980*/  USEL UR4, UR4, 0x2, !UP0 ;  /* 0x0000000204047887 */ /* 0x000fe2000c000000 */
[----:B------:R-:W-:Y:S01]  /*0990*/  NOP ;  /* 0x0000000000007918 */ /* 0x000fe20000000000 */
[----:B------:R-:W-:Y:S04]  /*09a0*/  BSSY B9, `(.L_x_2307) ;  /* 0x0002488000097945 */ /* 0x000fe80003800000 */
[----:B------:R-:W-:-:S05]  /*09b0*/  IMAD.U32 R2, RZ, RZ, UR4 ;  /* 0x00000004ff027e24 */ /* 0x000fca000f8e00ff */
[----:B------:R0:W-:Y:S01]  /*09c0*/  STL [R1+0xb0], R2 ;  /* 0x0000b00201007387 */ /* 0x0001e20000100800 */
[----:B-12-4-:R-:W-:Y:S06]  /*09d0*/  BAR.SYNC.DEFER_BLOCKING 0x0 ;  /* 0x0000000000007b1d */ /* 0x016fec0000010000 */
[----:B------:R-:W-:Y:S05]  /*09e0*/  @!P0 BRA `(.L_x_2308) ;  /* 0x000001c800c48947 */ /* 0x000fea0003800000 */
.L_x_2309:
[----:B------:R-:W-:-:S08]  /*09f0*/  NOP ;  /* 0x0000000000007918 */ /* 0x000fd00000000000 */
[----:B------:R-:W1:Y:S02]  /*0a00*/  USETMAXREG.TRY_ALLOC.CTAPOOL UP0, 0xa0 ;  /* 0x000000a0000079c8 */ /* 0x000e640008000600 */
[----:B-1----:R-:W-:-:S13]  /*0a10*/  PLOP3.LUT P0, PT, PT, PT, UP0, 0x80, 0x0 ;  /* 0x000000000000781c */ /* 0x002fda0003f0f008 */
[----:B------:R-:W-:Y:S05]  /*0a20*/  @!P0 BRA `(.L_x_2309) ;  /* 0xfffffffc00f08947 */ /* 0x000fea000383ffff */
[----:B------:R-:W2:Y:S01]  /*0a30*/  LDL.LU R0, [R1+0x44] ;  /* 0x0000440001007983 */ /* 0x000ea20000300800 */
[----:B0-----:R-:W0:Y:S01]  /*0a40*/  S2R R2, SR_TID.X ;  /* 0x0000000000027919 */ /* 0x001e220000002100 */
        /* <DEDUP_REMOVED lines=14> */
[----:B------:R1:W-:Y:S01]  /*0b30*/  STL [R1+0x44], R0 ;  /* 0x0000440001007387 */ /* 0x0003e20000100800 */
[----:B0-----:R-:W-:-:S13]  /*0b40*/  ISETP.GE.AND P0, PT, R111, UR4, PT ;  /* 0x000000046f007c0c */ /* 0x001fda000bf06270 */
[----:B-1----:R-:W-:Y:S05]  /*0b50*/  @P0 BRA `(.L_x_2310) ;  /* 0x0000024400b00947 */ /* 0x002fea0003800000 */
[----:B------:R-:W2:Y:S01]  /*0b60*/  LDL R2, [R1+0xb0] ;  /* 0x0000b00001027983 */ /* 0x000ea20000100800 */
[----:B------:R-:W-:Y:S01]  /*0b70*/  R2UR UR4, R16 ;  /* 0x00000000100472ca */ /* 0x000fe200000e0000 */
[----:B------:R-:W0:-:S12]  /*0b80*/  S2R R0, SR_TID.X ;  /* 0x0000000000007919 */ /* 0x000e180000002100 */
[----:B------:R-:W-:Y:S01]  /*0b90*/  UIADD3 UR4, UR4, 0xda00, URZ ;  /* 0x0000da0004047890 */ /* 0x000fe2000fffe03f */
[----:B0-----:R-:W-:-:S05]  /*0ba0*/  VIADD R19, R0, 0xffffff80 ;  /* 0xffffff8000137836 */ /* 0x001fca0000000000 */
[----:B------:R-:W-:Y:S02]  /*0bb0*/  SHF.R.S32.HI R0, RZ, 0x1f, R19 ;  /* 0x0000001fff007819 */ /* 0x000fe40000011413 */
[-C--:B------:R-:W-:Y:S02]  /*0bc0*/  LEA.HI R13, R19, R19.reuse, RZ, 0x1 ;  /* 0x00000013130d7211 */ /* 0x080fe400078f08ff */
[CC--:B------:R-:W-:Y:S02]  /*0bd0*/  LEA.HI R3, R0.reuse, R19.reuse, RZ, 0x4 ;  /* 0x0000001300037211 */ /* 0x0c0fe400078f20ff */
[----:B------:R-:W-:Y:S02]  /*0be0*/  LEA.HI R7, R0, R19, RZ, 0x5 ;  /* 0x0000001300077211 */ /* 0x000fe400078f28ff */
[----:B------:R-:W-:Y:S02]  /*0bf0*/  SHF.R.S32.HI R144, RZ, 0x1, R13 ;  /* 0x00000001ff907819 */ /* 0x000fe4000001140d */
[----:B------:R-:W-:-:S02]  /*0c00*/  SHF.R.S32.HI R9, RZ, 0x5, R7 ;  /* 0x00000005ff097819 */ /* 0x000fc40000011407 */
[C---:B------:R-:W-:Y:S02]  /*0c10*/  LEA.HI R10, R13.reuse, R144, RZ, 0x1 ;  /* 0x000000900d0a7211 */ /* 0x040fe400078f08ff */
[----:B------:R-:W-:Y:S02]  /*0c20*/  LOP3.LUT R13, R13, 0xfffffffe, RZ, 0xc0, !PT ;  /* 0xfffffffe0d0d7812 */ /* 0x000fe400078ec0ff */
[----:B------:R-:W-:-:S03]  /*0c30*/  LOP3.LUT R11, R10, 0x7fffffe, RZ, 0xc0, !PT ;  /* 0x07fffffe0a0b7812 */ /* 0x000fc600078ec0ff */
[----:B------:R-:W-:Y:S02]  /*0c40*/  IMAD.IADD R13, R19, 0x1, -R13 ;  /* 0x00000001130d7824 */ /* 0x000fe400078e0a0d */
[----:B------:R-:W-:Y:S02]  /*0c50*/  IMAD.IADD R11, R144, 0x1, -R11 ;  /* 0x00000001900b7824 */ /* 0x000fe400078e0a0b */
[----:B------:R-:W-:Y:S01]  /*0c60*/  IMAD.SHL.U32 R22, R13, 0x8, RZ ;  /* 0x000000080d167824 */ /* 0x000fe200078e00ff */
[----:B--2---:R-:W-:Y:S02]  /*0c70*/  R2UR UR5, R2 ;  /* 0x00000000020572ca */ /* 0x004fe400000e0000 */
[----:B------:R-:W-:-:S05]  /*0c80*/  LOP3.LUT R2, R3, 0xfffffff0, RZ, 0xc0, !PT ;  /* 0xfffffff003027812 */ /* 0x000fca00078ec0ff */
[----:B------:R-:W-:Y:S01]  /*0c90*/  IMAD.IADD R4, R19, 0x1, -R2 ;  /* 0x0000000113047824 */ /* 0x000fe200078e0a02 */
[----:B------:R-:W-:-:S03]  /*0ca0*/  LEA.HI R2, R0, R19, RZ, 0x7 ;  /* 0x0000001300027211 */ /* 0x000fc600078f38ff */
[--C-:B------:R-:W-:Y:S01]  /*0cb0*/  IMAD R15, R9, 0x10, R4.reuse ;  /* 0x00000010090f7824 */ /* 0x100fe200078e0204 */
[----:B------:R-:W-:Y:S01]  /*0cc0*/  SHF.R.S32.HI R5, RZ, 0x1f, R4 ;  /* 0x0000001fff057819 */ /* 0x000fe20000011404 */
[----:B------:R-:W-:Y:S01]  /*0cd0*/  ULOP3.LUT UR5, UR5, 0x1, URZ, 0xfc, !UPT ;  /* 0x0000000105057892 */ /* 0x000fe2000f8efc3f */
[----:B------:R-:W-:Y:S02]  /*0ce0*/  SHF.R.S32.HI R18, RZ, 0x7, R2 ;  /* 0x00000007ff127819 */ /* 0x000fe40000011402 */
[CC--:B------:R-:W-:Y:S02]  /*0cf0*/  LEA.HI R6, R5.reuse, R4.reuse, RZ, 0x3 ;  /* 0x0000000405067211 */ /* 0x0c0fe400078f18ff */
[----:B------:R-:W-:-:S03]  /*0d00*/  LEA.HI R5, R5, R4, RZ, 0x2 ;  /* 0x0000000405057211 */ /* 0x000fc600078f10ff */
[----:B------:R-:W-:Y:S01]  /*0d10*/  IMAD.SHL.U32 R8, R6, 0x10, RZ ;  /* 0x0000001006087824 */ /* 0x000fe200078e00ff */
[----:B------:R-:W-:Y:S02]  /*0d20*/  LOP3.LUT R7, R5, 0x7fffffc, RZ, 0xc0, !PT ;  /* 0x07fffffc05077812 */ /* 0x000fe400078ec0ff */
[----:B------:R-:W-:Y:S02]  /*0d30*/  SHF.R.S32.HI R6, RZ, 0x4, R3 ;  /* 0x00000004ff067819 */ /* 0x000fe40000011403 */
[----:B------:R-:W-:Y:S01]  /*0d40*/  LOP3.LUT R8, R8, 0x7fffff80, RZ, 0xc0, !PT ;  /* 0x7fffff8008087812 */ /* 0x000fe200078ec0ff */
[----:B------:R-:W-:Y:S01]  /*0d50*/  IMAD.IADD R7, R4, 0x1, -R7 ;  /* 0x0000000104077824 */ /* 0x000fe200078e0a07 */
[----:B------:R-:W-:Y:S01]  /*0d60*/  LEA.HI R3, R3, R6, RZ, 0x1 ;  /* 0x0000000603037211 */ /* 0x000fe200078f08ff */
[----:B------:R-:W-:Y:S01]  /*0d70*/  IMAD R14, R6, 0x8, R11 ;  /* 0x00000008060e7824 */ /* 0x000fe200078e020b */
[----:B------:R-:W-:Y:S01]  /*0d80*/  LEA.HI R4, R0, R19, RZ, 0x2 ;  /* 0x0000001300047211 */ /* 0x000fe200078f10ff */
[----:B------:R-:W-:Y:S01]  /*0d90*/  IMAD R8, R9, 0x100, R8 ;  /* 0x0000010009087824 */ /* 0x000fe200078e0208 */
[----:B------:R-:W-:Y:S01]  /*0da0*/  LOP3.LUT R9, R2, 0xffffff80, RZ, 0xc0, !PT ;  /* 0xffffff8002097812 */ /* 0x000fe200078ec0ff */
[----:B------:R-:W-:Y:S01]  /*0db0*/  IMAD.HI R2, R18, 0x55555556, RZ ;  /* 0x5555555612027827 */ /* 0x000fe200078e02ff */
[----:B------:R-:W-:-:S02]  /*0dc0*/  LOP3.LUT R3, R3, 0x1ffffffe, RZ, 0xc0, !PT ;  /* 0x1ffffffe03037812 */ /* 0x000fc400078ec0ff */
[----:B------:R-:W-:Y:S01]  /*0dd0*/  LOP3.LUT R0, R4, 0xfffffffc, RZ, 0xc0, !PT ;  /* 0xfffffffc04007812 */ /* 0x000fe200078ec0ff */
[C---:B------:R-:W-:Y:S01]  /*0de0*/  IMAD.IADD R17, R19.reuse, 0x1, -R9 ;  /* 0x0000000113117824 */ /* 0x040fe200078e0a09 */
[----:B------:R-:W-:Y:S01]  /*0df0*/  SHF.R.S32.HI R5, RZ, 0x2, R5 ;  /* 0x00000002ff057819 */ /* 0x000fe20000011405 */
[----:B------:R-:W-:Y:S02]  /*0e00*/  IMAD.IADD R3, R6, 0x1, -R3 ;  /* 0x0000000106037824 */ /* 0x000fe400078e0a03 */
[----:B------:R-:W-:Y:S01]  /*0e10*/  IMAD.IADD R6, R19, 0x1, -R0 ;  /* 0x0000000113067824 */ /* 0x000fe200078e0a00 */
[----:B------:R-:W-:Y:S01]  /*0e20*/  SHF.R.S32.HI R9, RZ, 0x1f, R17 ;  /* 0x0000001fff097819 */ /* 0x000fe20000011411 */
[----:B------:R-:W-:Y:S02]  /*0e30*/  IMAD.SHL.U32 R0, R3, 0x8, RZ ;  /* 0x0000000803007824 */ /* 0x000fe400078e00ff */
[----:B------:R-:W-:Y:S01]  /*0e40*/  IMAD.SHL.U32 R5, R5, 0x40, RZ ;  /* 0x0000004005057824 */ /* 0x000fe200078e00ff */
[----:B------:R-:W-:Y:S01]  /*0e50*/  LEA.HI R10, R9, R17, RZ, 0x2 ;  /* 0x00000011090a7211 */ /* 0x000fe200078f10ff */
[----:B------:R-:W-:Y:S01]  /*0e60*/  IMAD R7, R7, 0x10, R8 ;  /* 0x0000001007077824 */ /* 0x000fe200078e0208 */
[----:B------:R-:W-:-:S02]  /*0e70*/  LEA.HI R3, R6, R6, RZ, 0x1 ;  /* 0x0000000606037211 */ /* 0x000fc400078f08ff */
[--C-:B------:R-:W-:Y:S02]  /*0e80*/  SHF.R.S32.HI R11, RZ, 0x2, R10.reuse ;  /* 0x00000002ff0b7819 */ /* 0x100fe4000001140a */
[----:B------:R-:W-:Y:S02]  /*0e90*/  SHF.R.S32.HI R12, RZ, 0x1f, R10 ;  /* 0x0000001fff0c7819 */ /* 0x000fe4000001140a */
[----:B------:R-:W-:Y:S02]  /*0ea0*/  LEA.HI R9, R9, R17, RZ, 0x5 ;  /* 0x0000001109097211 */ /* 0x000fe400078f28ff */
[----:B------:R-:W-:Y:S02]  /*0eb0*/  LEA.HI R12, R12, R11, RZ, 0x3 ;  /* 0x0000000b0c0c7211 */ /* 0x000fe400078f18ff */
[----:B------:R-:W-:Y:S02]  /*0ec0*/  LOP3.LUT R3, R3, 0x1ffffffe, RZ, 0xc0, !PT ;  /* 0x1ffffffe03037812 */ /* 0x000fe400078ec0ff */
[----:B------:R-:W-:-:S02]  /*0ed0*/  LOP3.LUT R12, R12, 0xfffffff8, RZ, 0xc0, !PT ;  /* 0xfffffff80c0c7812 */ /* 0x000fc400078ec0ff */
[----:B------:R-:W-:Y:S01]  /*0ee0*/  LOP3.LUT R5, R5, 0x40, RZ, 0xc0, !PT ;  /* 0x0000004005057812 */ /* 0x000fe200078ec0ff */
[----:B------:R-:W-:Y:S01]  /*0ef0*/  IMAD.IADD R3, R6, 0x1, -R3 ;  /* 0x0000000106037824 */ /* 0x000fe200078e0a03 */
[----:B------:R-:W-:Y:S01]  /*0f00*/  LEA.HI R8, R2, R2, RZ, 0x1 ;  /* 0x0000000202087211 */ /* 0x000fe200078f08ff */
[----:B------:R-:W-:Y:S01]  /*0f10*/  IMAD.IADD R12, R11, 0x1, -R12 ;  /* 0x000000010b0c7824 */ /* 0x000fe200078e0a0c */
[----:B------:R-:W-:Y:S02]  /*0f20*/  SHF.R.S32.HI R9, RZ, 0x5, R9 ;  /* 0x00000005ff097819 */ /* 0x000fe40000011409 */
[----:B------:R-:W-:Y:S01]  /*0f30*/  LOP3.LUT R2, R5, 0x8, R0, 0xf8, !PT ;  /* 0x0000000805027812 */ /* 0x000fe200078ef800 */
[----:B------:R-:W-:Y:S01]  /*0f40*/  IMAD R8, R8, -0x3, R18 ;  /* 0xfffffffd08087824 */ /* 0x000fe200078e0212 */
[----:B------:R-:W-:Y:S01]  /*0f50*/  SHF.R.S32.HI R6, RZ, 0x2, R4 ;  /* 0x00000002ff067819 */ /* 0x000fe20000011404 */
[----:B------:R-:W-:Y:S01]  /*0f60*/  IMAD R9, R9, 0x10, R12 ;  /* 0x0000001009097824 */ /* 0x000fe200078e020c */
[----:B------:R-:W-:Y:S01]  /*0f70*/  SHF.R.U32.HI R5, RZ, 0x3, R5 ;  /* 0x00000003ff057819 */ /* 0x000fe20000011605 */
[----:B------:R-:W-:Y:S01]  /*0f80*/  IMAD.U32 R0, R15, 0x20, R0 ;  /* 0x000000200f007824 */ /* 0x000fe200078e0000 */
[----:B------:R-:W-:-:S02]  /*0f90*/  SHF.R.S32.HI R4, RZ, 0x1f, R4 ;  /* 0x0000001fff047819 */ /* 0x000fc40000011404 */
[----:B------:R-:W-:Y:S02]  /*0fa0*/  CS2R R18, SRZ ;  /* 0x0000000000127805 */ /* 0x000fe4000001ff00 */
[----:B------:R-:W-:Y:S01]  /*0fb0*/  LOP3.LUT R2, R2, R5, RZ, 0x3c, !PT ;  /* 0x0000000502027212 */ /* 0x000fe200078e3cff */
[----:B------:R-:W-:Y:S01]  /*0fc0*/  IMAD R5, R8, 0x40, R9 ;  /* 0x0000004008057824 */ /* 0x000fe200078e0209 */
[----:B------:R-:W-:Y:S01]  /*0fd0*/  LEA.HI R4, R4, R6, RZ, 0x2 ;  /* 0x0000000604047211 */ /* 0x000fe200078f10ff */
[----:B------:R0:W-:Y:S01]  /*0fe0*/  STL [R1+0xac], R0 ;  /* 0x0000ac0001007387 */ /* 0x0001e20000100800 */
[----:B------:R-:W-:Y:S01]  /*0ff0*/  IMAD.SHL.U32 R8, R13, 0x4, RZ ;  /* 0x000000040d087824 */ /* 0x000fe200078e00ff */
[----:B------:R-:W-:Y:S01]  /*1000*/  LOP3.LUT R10, R10, 0x7ffffffc, RZ, 0xc0, !PT ;  /* 0x7ffffffc0a0a7812 */ /* 0x000fe200078ec0ff */
[----:B------:R-:W-:Y:S01]  /*1010*/  IMAD.IADD R7, R2, 0x1, R7 ;  /* 0x0000000102077824 */ /* 0x000fe200078e0207 */
[----:B------:R-:W-:Y:S01]  /*1020*/  LOP3.LUT R4, R4, 0xfffffffc, RZ, 0xc0, !PT ;  /* 0xfffffffc04047812 */ /* 0x000fe200078ec0ff */
[----:B------:R-:W-:Y:S04]  /*1030*/  STL [R1+0xa8], R5 ;  /* 0x0000a80501007387 */ /* 0x000fe80000100800 */
[----:B------:R-:W-:Y:S01]  /*1040*/  STL [R1+0xa0], RZ ;  /* 0x0000a0ff01007387 */ /* 0x000fe20000100800 */
[----:B0-----:R-:W-:-:S05]  /*1050*/  IMAD.U32 R0, RZ, RZ, UR5 ;  /* 0x00000005ff007e24 */ /* 0x001fca000f8e00ff */
[----:B------:R0:W-:Y:S04]  /*1060*/  STL [R1+0x60], R0 ;  /* 0x0000600001007387 */ /* 0x0001e80000100800 */
[----:B------:R-:W-:Y:S04]  /*1070*/  STL [R1+0x40], RZ ;  /* 0x000040ff01007387 */ /* 0x000fe80000100800 */
[----:B------:R-:W-:Y:S01]  /*1080*/  STL [R1+0x38], RZ ;  /* 0x000038ff01007387 */ /* 0x000fe20000100800 */
[----:B0-----:R-:W-:Y:S02]  /*1090*/  IMAD.IADD R0, R6, 0x1, -R4 ;  /* 0x0000000106007824 */ /* 0x001fe400078e0a04 */
[----:B------:R-:W-:-:S02]  /*10a0*/  IMAD.U32 R4, RZ, RZ, UR4 ;  /* 0x00000004ff047e24 */ /* 0x000fc4000f8e00ff */
[----:B------:R-:W-:Y:S01]  /*10b0*/  VIADD R6, R8, 0x20 ;  /* 0x0000002008067836 */ /* 0x000fe20000000000 */
[----:B------:R0:W-:Y:S04]  /*10c0*/  STL [R1+0x8c], R0 ;  /* 0x00008c0001007387 */ /* 0x0001e80000100800 */
[----:B------:R-:W-:Y:S04]  /*10d0*/  STL [R1+0x50], R8 ;  /* 0x0000500801007387 */ /* 0x000fe80000100800 */
[----:B------:R1:W-:Y:S01]  /*10e0*/  STL [R1+0xa4], R4 ;  /* 0x0000a40401007387 */ /* 0x0003e20000100800 */
[----:B0-----:R-:W-:-:S05]  /*10f0*/  IMAD.SHL.U32 R0, R0, 0x40, RZ ;  /* 0x0000004000007824 */ /* 0x001fca00078e00ff */
[----:B------:R-:W-:Y:S01]  /*1100*/  LOP3.LUT R2, R0, 0xc0, RZ, 0xc0, !PT ;  /* 0x000000c000027812 */ /* 0x000fe200078ec0ff */
[----:B------:R-:W-:Y:S01]  /*1110*/  VIADD R0, R8, 0x10 ;  /* 0x0000001008007836 */ /* 0x000fe20000000000 */
[----:B-1----:R-:W-:-:S03]  /*1120*/  SHF.R.S32.HI R4, RZ, 0x1f, R144 ;  /* 0x0000001fff047819 */ /* 0x002fc60000011490 */
[----:B------:R-:W-:Y:S01]  /*1130*/  STL [R1+0x48], R2 ;  /* 0x0000480201007387 */ /* 0x000fe20000100800 */
[----:B------:R-:W-:-:S03]  /*1140*/  SHF.R.U32.HI R4, RZ, 0x3, R2 ;  /* 0x00000003ff047819 */ /* 0x000fc60000011602 */
[----:B------:R0:W-:Y:S04]  /*1150*/  STL [R1+0x6c], R0 ;  /* 0x00006c0001007387 */ /* 0x0001e80000100800 */
[----:B------:R1:W-:Y:S01]  /*1160*/  STL [R1+0x68], R6 ;  /* 0x0000680601007387 */ /* 0x0003e20000100800 */
[----:B0-----:R-:W-:Y:S01]  /*1170*/  LOP3.LUT R0, R2, 0x8, R22, 0xf8, !PT ;  /* 0x0000000802007812 */ /* 0x001fe200078ef816 */
[----:B------:R-:W-:Y:S02]  /*1180*/  IMAD.SHL.U32 R2, R14, 0x20, RZ ;  /* 0x000000200e027824 */ /* 0x000fe400078e00ff */
[----:B-1----:R-:W-:Y:S01]  /*1190*/  VIADD R6, R8, 0x8 ;  /* 0x0000000808067836 */ /* 0x002fe20000000000 */
[----:B------:R-:W-:-:S04]  /*11a0*/  LOP3.LUT R0, R0, R4, RZ, 0x3c, !PT ;  /* 0x0000000400007212 */ /* 0x000fc800078e3cff */
[----:B------:R0:W-:Y:S04]  /*11b0*/  STL [R1+0x74], R6 ;  /* 0x0000740601007387 */ /* 0x0001e80000100800 */
[----:B------:R1:W-:Y:S04]  /*11c0*/  STL [R1+0x58], R4 ;  /* 0x0000580401007387 */ /* 0x0003e80000100800 */
[----:B------:R2:W-:Y:S01]  /*11d0*/  STL [R1+0x5c], R2 ;  /* 0x00005c0201007387 */ /* 0x0005e20000100800 */
[C---:B0-----:R-:W-:Y:S02]  /*11e0*/  VIADD R6, R8.reuse, 0x28 ;  /* 0x0000002808067836 */ /* 0x041fe40000000000 */
[----:B-1----:R-:W-:-:S02]  /*11f0*/  VIADD R4, R8, 0x18 ;  /* 0x0000001808047836 */ /* 0x002fc40000000000 */
[----:B--2---:R-:W-:-:S03]  /*1200*/  IMAD.IADD R2, R2, 0x1, R0 ;  /* 0x0000000102027824 */ /* 0x004fc600078e0200 */
[----:B------:R0:W-:Y:S01]  /*1210*/  STL [R1+0x78], R4 ;  /* 0x0000780401007387 */ /* 0x0001e20000100800 */
[----:B------:R-:W-:-:S03]  /*1220*/  IMAD R0, R3, 0x8, R5 ;  /* 0x0000000803007824 */ /* 0x000fc600078e0205 */
[----:B------:R1:W-:Y:S01]  /*1230*/  STL [R1+0x80], R6 ;  /* 0x0000800601007387 */ /* 0x0003e20000100800 */
[----:B0-----:R-:W-:Y:S02]  /*1240*/  IMAD.IADD R4, R17, 0x1, -R10 ;  /* 0x0000000111047824 */ /* 0x001fe400078e0a0a */
[----:B------:R-:W-:-:S03]  /*1250*/  IMAD R17, R7, 0x2, R16 ;  /* 0x0000000207117824 */ /* 0x000fc600078e0210 */
[----:B------:R1:W-:Y:S04]  /*1260*/  STL [R1+0x90], R4 ;  /* 0x0000900401007387 */ /* 0x0003e80000100800 */
[----:B------:R1:W-:Y:S04]  /*1270*/  STL [R1+0x88], R2 ;  /* 0x0000880201007387 */ /* 0x0003e80000100800 */
[----:B------:R1:W-:Y:S02]  /*1280*/  STL [R1+0x94], R0 ;  /* 0x0000940001007387 */ /* 0x0003e40000100800 */
.L_x_2458:
[----:B01-34-:R-:W0:Y:S01]  /*1290*/  LDC.64 R2, c[0x0][0xc88] ;  /* 0x00032200ff027b82 */ /* 0x01be220000000a00 */
[----:B------:R-:W-:Y:S01]  /*12a0*/  ULDC.64 UR4, c[0x0][0x208] ;  /* 0x0000820000047ab9 */ /* 0x000fe20000000a00 */
[----:B0-----:R-:W-:-:S05]  /*12b0*/  IMAD.WIDE R2, R111, 0x4, R2 ;  /* 0x000000046f027825 */ /* 0x001fca00078e0202 */
[----:B--2---:R0:W2:Y:S01]  /*12c0*/  LDG.E R11, desc[UR4][R2.64] ;  /* 0x00000004020b7981 */ /* 0x0040a2000c1e1900 */
[----:B------:R-:W-:Y:S05]  /*12d0*/  YIELD ;  /* 0x0000000000007946 */ /* 0x000fea0003800000 */
[----:B------:R-:W-:Y:S01]  /*12e0*/  ULDC.64 UR4, c[0x0][0xa28] ;  /* 0x00028a0000047ab9 */ /* 0x000fe20000000a00 */
[----:B------:R-:W-:Y:S01]  /*12f0*/  ULDC.64 UR8, c[0x0][0xa18] ;  /* 0x0002860000087ab9 */ /* 0x000fe20000000a00 */
[----:B------:R-:W-:Y:S01]  /*1300*/  ISETP.NE.U32.AND P1, PT, RZ, UR4, PT ;  /* 0x00000004ff007c0c */ /* 0x000fe2000bf25070 */
[----:B------:R-:W-:Y:S01]  /*1310*/  ULDC.64 UR10, c[0x0][0x208] ;  /* 0x00008200000a7ab9 */ /* 0x000fe20000000a00 */
[----:B0-----:R-:W-:Y:S01]  /*1320*/  IMAD.MOV.U32 R3, RZ, RZ, RZ ;  /* 0x000000ffff037224 */ /* 0x001fe200078e00ff */
[----:B------:R-:W-:Y:S01]  /*1330*/  ULDC.64 UR6, c[0x0][0xa08] ;  /* 0x0002820000067ab9 */ /* 0x000fe20000000a00 */
[----:B------:R-:W-:Y:S01]  /*1340*/  ISETP.NE.AND.EX P1, PT, RZ, UR5, PT, P1 ;  /* 0x00000005ff007c0c */ /* 0x000fe2000bf25310 */
[----:B------:R-:W-:Y:S01]  /*1350*/  IMAD.MOV.U32 R79, RZ, RZ, RZ ;  /* 0x000000ffff4f7224 */ /* 0x000fe200078e00ff */
[----:B------:R-:W-:-:S04]  /*1360*/  ISETP.NE.U32.AND P0, PT, RZ, UR6, PT ;  /* 0x00000006ff007c0c */ /* 0x000fc8000bf05070 */
[----:B------:R-:W-:Y:S02]  /*1370*/  ISETP.NE.AND.EX P0, PT, RZ, UR7, PT, P0 ;  /* 0x00000007ff007c0c */ /* 0x000fe4000bf05300 */
[----:B--2---:R-:W-:Y:S01]  /*1380*/  SHF.R.S32.HI R0, RZ, 0x1f, R11 ;  /* 0x0000001fff007819 */ /* 0x004fe2000001140b */
[----:B------:R-:W-:-:S04]  /*1390*/  IMAD.SHL.U32 R28, R11, 0x4, RZ ;  /* 0x000000040b1c7824 */ /* 0x000fc800078e00ff */
        /* <DEDUP_REMOVED lines=10> */
[----:B------:R-:W-:Y:S01]  /*1440*/  ULDC.64 UR4, c[0x0][0x418] ;  /* 0x0001060000047ab9 */ /* 0x000fe20000000a00 */
[----:B------:R-:W-:-:S10]  /*1450*/  IADD3.X R9, R29, UR7, RZ, P3, !PT ;  /* 0x000000071d097c10 */ /* 0x000fd40009ffe4ff */
[----:B------:R-:W-:Y:S01]  /*1460*/  @P2 IADD3 R6, P1, R28, UR8, RZ ;  /* 0x000000081c062c10 */ /* 0x000fe2000ff3e0ff */
[----:B------:R-:W-:Y:S01]  /*1470*/  UISETP.NE.U32.AND UP0, UPT, UR4, URZ, UPT ;  /* 0x0000003f0400728c */ /* 0x000fe2000bf05070 */
[----:B------:R0:W5:Y:S02]  /*1480*/  @P0 LDG.E R79, desc[UR10][R8.64] ;  /* 0x0000000a084f0981 */ /* 0x000164000c1e1900 */
[----:B------:R-:W-:Y:S01]  /*1490*/  @P2 IADD3.X R7, R29, UR9, RZ, P1, !PT ;  /* 0x000000091d072c10 */ /* 0x000fe20008ffe4ff */
[----:B------:R-:W-:-:S04]  /*14a0*/  ULDC UR4, c[0x0][0x424] ;  /* 0x0001090000047ab9 */ /* 0x000fc80000000800 */
[----:B------:R-:W2:Y:S01]  /*14b0*/  @P2 LDG.E R10, desc[UR10][R6.64] ;  /* 0x0000000a060a2981 */ /* 0x000ea2000c1e1900 */
        /* <DEDUP_REMOVED lines=8> */
[----:B--2---:R0:W-:Y:S01]  /*1540*/  STL [R1+0x2c], R10 ;  /* 0x00002c0a01007387 */ /* 0x0041e20000100800 */
[----:B------:R-:W-:Y:S05]  /*1550*/  @P2 BRA `(.L_x_2311) ;  /* 0x00000000002c2947 */ /* 0x000fea0003800000 */
[----:B------:R-:W-:Y:S02]  /*1560*/  ULDC.64 UR4, c[0x0][0xa00] ;  /* 0x0002800000047ab9 */ /* 0x000fe40000000a00 */
[----:B------:R-:W-:-:S04]  /*1570*/  ISETP.NE.U32.AND P1, PT, RZ, UR4, PT ;  /* 0x00000004ff007c0c */ /* 0x000fc8000bf25070 */
[----:B------:R-:W-:-:S13]  /*1580*/  ISETP.NE.AND.EX P1, PT, RZ, UR5, PT, P1 ;  /* 0x00000005ff007c0c */ /* 0x000fda000bf25310 */
[----:B------:R-:W-:Y:S05]  /*1590*/  @!P1 BRA `(.L_x_2311) ;  /* 0x00000000001c9947 */ /* 0x000fea0003800000 */
[----:B0-----:R-:W0:Y:S01]  /*15a0*/  LDC.64 R4, c[0x0][0xa00] ;  /* 0x00028000ff047b82 */ /* 0x001e220000000a00 */
[----:B------:R-:W-:Y:S01]  /*15b0*/  ULDC.64 UR4, c[0x0][0x208] ;  /* 0x0000820000047ab9 */ /* 0x000fe20000000a00 */
[----:B0-----:R-:W-:-:S05]  /*15c0*/  IMAD.WIDE R4, R27, 0x4, R4 ;  /* 0x000000041b047825 */ /* 0x001fca00078e0204 */
[----:B------:R-:W2:Y:S04]  /*15d0*/  LDG.E R0, desc[UR4][R4.64] ;  /* 0x0000000404007981 */ /* 0x000ea8000c1e1900 */
[----:B------:R-:W2:Y:S02]  /*15e0*/  LDG.E R7, desc[UR4][R4.64+0x4] ;  /* 0x0000040404077981 */ /* 0x000ea4000c1e1900 */
[----:B--2---:R-:W-:-:S05]  /*15f0*/  IMAD.IADD R10, R7, 0x1, -R0 ;  /* 0x00000001070a7824 */ /* 0x004fca00078e0a00 */
[----:B------:R1:W-:Y:S02]  /*1600*/  STL [R1+0x2c], R10 ;  /* 0x00002c0a01007387 */ /* 0x0003e40000100800 */
.L_x_2311:
[----:B------:R-:W-:Y:S01]  /*1610*/  ULDC.64 UR4, c[0x0][0xa20] ;  /* 0x0002880000047ab9 */ /* 0x000fe20000000a00 */
[----:B------:R2:W-:Y:S01]  /*1620*/  STL [R1+0x9c], R110 ;  /* 0x00009c6e01007387 */ /* 0x0005e20000100800 */
[----:B------:R-:W-:-:S04]  /*1630*/  ISETP.NE.U32.AND P1, PT, RZ, UR4, PT ;  /* 0x00000004ff007c0c */ /* 0x000fc8000bf25070 */
[----:B------:R-:W-:-:S13]  /*1640*/  ISETP.NE.AND.EX P1, PT, RZ, UR5, PT, P1 ;  /* 0x00000005ff007c0c */ /* 0x000fda000bf25310 */
[----:B--2---:R-:W-:Y:S05]  /*1650*/  @!P1 BRA `(.L_x_2312) ;  /* 0x0000000000149947 */ /* 0x004fea0003800000 */
[----:B0-----:R-:W-:Y:S01]  /*1660*/  IADD3 R4, P0, R28, UR4, RZ ;  /* 0x000000041c047c10 */ /* 0x001fe2000ff1e0ff */
[----:B------:R-:W-:-:S03]  /*1670*/  ULDC.64 UR6, c[0x0][0x208] ;  /* 0x0000820000067ab9 */ /* 0x000fc60000000a00 */
[----:B------:R-:W-:-:S05]  /*1680*/  IADD3.X R5, R29, UR5, RZ, P0, !PT ;  /* 0x000000051d057c10 */ /* 0x000fca00087fe4ff */
[----:B------:R2:W5:Y:S01]  /*1690*/  LDG.E R26, desc[UR6][R4.64] ;  /* 0x00000006041a7981 */ /* 0x000562000c1e1900 */
[----:B------:R-:W-:Y:S05]  /*16a0*/  BRA `(.L_x_2313) ;  /* 0x0000000000147947 */ /* 0x000fea0003800000 */
.L_x_2312:
[----:B------:R-:W-:Y:S05]  /*16b0*/  @!P0 BRA `(.L_x_2313) ;  /* 0x0000000000108947 */ /* 0x000fea0003800000 */
[----:B------:R-:W-:Y:S02]  /*16c0*/  ULDC.64 UR4, c[0x0][0x208] ;  /* 0x0000820000047ab9 */ /* 0x000fe40000000a00 */
[----:B0-----:R-:W2:Y:S04]  /*16d0*/  LDG.E R5, desc[UR4][R8.64] ;  /* 0x0000000408057981 */ /* 0x001ea8000c1e1900 */
[----:B------:R-:W2:Y:S02]  /*16e0*/  LDG.E R26, desc[UR4][R8.64+0x4] ;  /* 0x00000404081a7981 */ /* 0x000ea4000c1e1900 */
[----:B--2---:R-:W-:-:S07]  /*16f0*/  IMAD.IADD R26, R26, 0x1, -R5 ;  /* 0x000000011a1a7824 */ /* 0x004fce00078e0a05 */
.L_x_2313:
[----:B------:R-:W-:Y:S01]  /*1700*/  ULDC.64 UR4, c[0x0][0xa10] ;  /* 0x0002840000047ab9 */ /* 0x000fe20000000a00 */
[----:B------:R-:W-:Y:S01]  /*1710*/  ULDC.64 UR6, c[0x0][0x208] ;  /* 0x0000820000067ab9 */ /* 0x000fe20000000a00 */
[----:B------:R-:W-:Y:S01]  /*1720*/  ISETP.NE.U32.AND P0, PT, RZ, UR4, PT ;  /* 0x00000004ff007c0c */ /* 0x000fe2000bf05070 */
[----:B0-----:R-:W0:Y:S03]  /*1730*/  LDC R8, c[0x0][0x448] ;  /* 0x00011200ff087b82 */ /* 0x001e260000000800 */
[----:B------:R-:W-:Y:S01]  /*1740*/  ISETP.NE.AND.EX P0, PT, RZ, UR5, PT, P0 ;  /* 0x00000005ff007c0c */ /* 0x000fe2000bf05300 */
[----:B------:R-:W-:-:S12]  /*1750*/  ULDC.64 UR4, c[0x0][0xa30] ;  /* 0x00028c0000047ab9 */ /* 0x000fd80000000a00 */
[----:B--2---:R-:W2:Y:S02]  /*1760*/  @P0 LDC.64 R4, c[0x0][0xa10] ;  /* 0x00028400ff040b82 */ /* 0x004ea40000000a00 */
[----:B--2---:R-:W-:-:S05]  /*1770*/  @P0 IMAD.WIDE R4, R27, 0x4, R4 ;  /* 0x000000041b040825 */ /* 0x004fca00078e0204 */
[----:B------:R-:W2:Y:S04]  /*1780*/  @P0 LDG.E R0, desc[UR6][R4.64] ;  /* 0x0000000604000981 */ /* 0x000ea8000c1e1900 */
[----:B------:R3:W2:Y:S01]  /*1790*/  @P0 LDG.E R9, desc[UR6][R4.64+0x4] ;  /* 0x0000040604090981 */ /* 0x0006a2000c1e1900 */
[----:B------:R-:W-:Y:S01]  /*17a0*/  ISETP.NE.U32.AND P1, PT, RZ, UR4, PT ;  /* 0x00000004ff007c0c */ /* 0x000fe2000bf25070 */
[----:B-----5:R-:W-:-:S03]  /*17b0*/  IMAD.MOV.U32 R106, RZ, RZ, R26 ;  /* 0x000000ffff6a7224 */ /* 0x020fc600078e001a */
[----:B------:R-:W-:-:S13]  /*17c0*/  ISETP.NE.AND.EX P1, PT, RZ, UR5, PT, P1 ;  /* 0x00000005ff007c0c */ /* 0x000fda000bf25310 */
[----:B------:R-:W-:-:S04]  /*17d0*/  @P1 IADD3 R6, P2, R28, UR4, RZ ;  /* 0x000000041c061c10 */ /* 0x000fc8000ff5e0ff */
[----:B------:R-:W-:-:S05]  /*17e0*/  @P1 IADD3.X R7, R29, UR5, RZ, P2, !PT ;  /* 0x000000051d071c10 */ /* 0x000fca00097fe4ff */
[----:B------:R4:W5:Y:S01]  /*17f0*/  @P1 LDG.E R106, desc[UR6][R6.64] ;  /* 0x00000006066a1981 */ /* 0x000962000c1e1900 */
[----:B0-----:R-:W-:Y:S01]  /*1800*/  ISETP.NE.AND P1, PT, R8, 0x1, PT ;  /* 0x000000010800780c */ /* 0x001fe20003f25270 */
[----:B------:R-:W-:Y:S02]  /*1810*/  IMAD R12, R109, 0xc0, RZ ;  /* 0x000000c06d0c7824 */ /* 0x000fe400078e02ff */
[----:B------:R-:W-:Y:S02]  /*1820*/  IMAD.IADD R8, R26, 0x1, -R3 ;  /* 0x000000011a087824 */ /* 0x000fe400078e0a03 */
[----:B---3--:R-:W-:Y:S01]  /*1830*/  VIADD R4, R12, 0xbf ;  /* 0x000000bf0c047836 */ /* 0x008fe20000000000 */
[----:B------:R0:W-:Y:S01]  /*1840*/  STL [R1+0x84], R12 ;  /* 0x0000840c01007387 */ /* 0x0001e20000100800 */
[----:B------:R-:W-:-:S05]  /*1850*/  IMAD.MOV R82, RZ, RZ, -R8 ;  /* 0x000000ffff527224 */ /* 0x000fca00078e0a08 */
[----:B------:R-:W-:Y:S01]  /*1860*/  VIMNMX R82, RZ, R82, !PT ;  /* 0x00000052ff527248 */ /* 0x000fe20007fe0100 */
[----:B------:R-:W3:Y:S08]  /*1870*/  @P1 LDC R11, c[0x0][0x44c] ;  /* 0x00011300ff0b1b82 */ /* 0x000ef00000000800 */
[----:B------:R-:W1:Y:S01]  /*1880*/  @P1 LDC R5, c[0x0][0x450] ;  /* 0x00011400ff051b82 */ /* 0x000e620000000800 */
[----:B--2---:R-:W-:-:S02]  /*1890*/  @P0 IMAD.IADD R2, R9, 0x1, -R0 ;  /* 0x0000000109020824 */ /* 0x004fc400078e0a00 */
[----:B---3--:R-:W-:-:S04]  /*18a0*/  @P1 IMAD.HI.U32 R0, R4, R11, RZ ;  /* 0x0000000b04001227 */ /* 0x008fc800078e00ff */
[----:B----4-:R-:W-:Y:S01]  /*18b0*/  IMAD.IADD R6, R8, 0x1, R2 ;  /* 0x0000000108067824 */ /* 0x010fe200078e0202 */
[----:B-1----:R-:W-:-:S03]  /*18c0*/  @P1 SHF.R.U32.HI R4, RZ, R5, R0 ;  /* 0x00000005ff041219 */ /* 0x002fc60000011600 */
[C---:B------:R-:W-:Y:S01]  /*18d0*/  VIADD R0, R6.reuse, 0x8f ;  /* 0x0000008f06007836 */ /* 0x040fe20000000000 */
[----:B------:R-:W-:Y:S01]  /*18e0*/  IADD3 R113, R6, 0x90, -R10 ;  /* 0x0000009006717810 */ /* 0x000fe20007ffe80a */
[----:B------:R0:W-:Y:S02]  /*18f0*/  STL [R1+0x30], R6 ;  /* 0x0000300601007387 */ /* 0x0001e40000100800 */
[----:B------:R-:W-:-:S04]  /*1900*/  IMAD.HI R0, R0, 0x38e38e39, RZ ;  /* 0x38e38e3900007827 */ /* 0x000fc800078e02ff */
[----:B------:R-:W-:Y:S01]  /*1910*/  IMAD.IADD R4, R113, 0x1, R4 ;  /* 0x0000000171047824 */ /* 0x000fe200078e0204 */
[----:B------:R-:W-:-:S03]  /*1920*/  SHF.R.U32.HI R3, RZ, 0x1f, R0 ;  /* 0x0000001fff037819 */ /* 0x000fc60000011600 */
[----:B------:R-:W-:Y:S01]  /*1930*/  IMAD.HI R4, R4, 0x38e38e39, RZ ;  /* 0x38e38e3904047827 */ /* 0x000fe200078e02ff */
[----:B------:R-:W-:-:S04]  /*1940*/  LEA.HI.SX32 R114, R0, R3, 0x1b ;  /* 0x0000000300727211 */ /* 0x000fc800078fdaff */
[----:B------:R-:W-:-:S04]  /*1950*/  SHF.R.U32.HI R5, RZ, 0x1f, R4 ;  /* 0x0000001fff057819 */ /* 0x000fc80000011604 */
[----:B------:R-:W-:-:S04]  /*1960*/  LEA.HI.SX32 R5, R4, R5, 0x1b ;  /* 0x0000000504057211 */ /* 0x000fc800078fdaff */
[----:B------:R-:W-:-:S05]  /*1970*/  VIMNMX R5, R114, R5, PT ;  /* 0x0000000572057248 */ /* 0x000fca0003fe0100 */
        /* <DEDUP_REMOVED lines=33> */
.L_x_2316:
[----:B------:R-:W-:Y:S05]  /*1b90*/  BSYNC B6 ;  /* 0x0000000000067941 */ /* 0x000fea0003800000 */
.L_x_2315:
        /* <DEDUP_REMOVED lines=20> */
.L_x_2318:
[----:B------:R-:W-:Y:S05]  /*1ce0*/  BSYNC B6 ;  /* 0x0000000000067941 */ /* 0x000fea0003800000 */
.L_x_2317:
[----:B------:R-:W2:Y:S01]  /*1cf0*/  LDL.64 R14, [R1+0x50] ;  /* 0x00005000010e7983 */ /* 0x000ea20000100a00 */
[----:B------:R-:W-:Y:S01]  /*1d00*/  ULDC.64 UR4, c[0x0][0x9f8] ;  /* 0x00027e0000047ab9 */ /* 0x000fe20000000a00 */
[----:B------:R-:W-:Y:S01]  /*1d10*/  ULDC.64 UR6, c[0x0][0x208] ;  /* 0x0000820000067ab9 */ /* 0x000fe20000000a00 */
[----:B------:R-:W-:Y:S01]  /*1d20*/  ISETP.NE.U32.AND P0, PT, RZ, UR4, PT ;  /* 0x00000004ff007c0c */ /* 0x000fe2000bf05070 */
[----:B------:R-:W3:Y:S01]  /*1d30*/  LDL.64 R40, [R1+0x50] ;  /* 0x0000500001287983 */ /* 0x000ee20000100a00 */
[----:B------:R-:W0:Y:S02]  /*1d40*/  LDC.64 R70, c[0x0][0x408] ;  /* 0x00010200ff467b82 */ /* 0x000e240000000a00 */
[----:B------:R-:W-:-:S06]  /*1d50*/  ISETP.NE.AND.EX P0, PT, RZ, UR5, PT, P0 ;  /* 0x00000005ff007c0c */ /* 0x000fcc000bf05300 */
[----:B------:R-:W1:Y:S07]  /*1d60*/  LDC.64 R76, c[0x0][0x3f8] ;  /* 0x0000fe00ff4c7b82 */ /* 0x000e6e0000000a00 */
[----:B------:R-:W-:Y:S01]  /*1d70*/  @P0 IADD3 R4, P1, R28, UR4, RZ ;  /* 0x000000041c040c10 */ /* 0x000fe2000ff3e0ff */
[----:B------:R-:W4:Y:S03]  /*1d80*/  LDC.64 R32, c[0x0][0x300] ;  /* 0x0000c000ff207b82 */ /* 0x000f260000000a00 */
[----:B------:R-:W-:Y:S01]  /*1d90*/  @P0 IADD3.X R5, R29, UR5, RZ, P1, !PT ;  /* 0x000000051d050c10 */ /* 0x000fe20008ffe4ff */
[----:B------:R-:W-:Y:S01]  /*1da0*/  IMAD.IADD R79, R79, 0x1, R26 ;  /* 0x000000014f4f7824 */ /* 0x000fe200078e021a */
[----:B------:R-:W0:Y:S01]  /*1db0*/  S2R R20, SR_TID.X ;  /* 0x0000000000147919 */ /* 0x000e220000002100 */
[----:B------:R-:W-:Y:S01]  /*1dc0*/  SHF.R.S32.HI R8, RZ, 0x1f, R110 ;  /* 0x0000001fff087819 */ /* 0x000fe2000001146e */
[----:B------:R-:W-:Y:S01]  /*1dd0*/  ULDC.64 UR4, c[0x0][0x308] ;  /* 0x0000c20000047ab9 */ /* 0x000fe20000000a00 */
[----:B------:R0:W3:Y:S01]  /*1de0*/  @P0 LDG.E R27, desc[UR6][R4.64] ;  /* 0x00000006041b0981 */ /* 0x0000e2000c1e1900 */
[----:B------:R-:W-:Y:S01]  /*1df0*/  SHF.R.S32.HI R11, RZ, 0x1f, R79 ;  /* 0x0000001fff0b7819 */ /* 0x000fe2000001144f */
[----:B------:R-:W-:-:S02]  /*1e00*/  ULDC.64 UR6, c[0x0][0xa08] ;  /* 0x0002820000067ab9 */ /* 0x000fc40000000a00 */
[----:B------:R-:W3:Y:S01]  /*1e10*/  LDL R26, [R1+0x48] ;  /* 0x00004800011a7983 */ /* 0x000ee20000100800 */
[----:B------:R-:W-:-:S03]  /*1e20*/  ISETP.NE.U32.AND P0, PT, RZ, UR6, PT ;  /* 0x00000006ff007c0c */ /* 0x000fc6000bf05070 */
[----:B------:R-:W3:Y:S01]  /*1e30*/  LDL.LU R39, [R1+0x44] ;  /* 0x0000440001277983 */ /* 0x000ee20000300800 */
[----:B------:R-:W-:Y:S01]  /*1e40*/  ISETP.NE.AND.EX P0, PT, RZ, UR7, PT, P0 ;  /* 0x00000007ff007c0c */ /* 0x000fe2000bf05300 */
[-C--:B----4-:R-:W-:Y:S02]  /*1e50*/  IMAD R0, R11, R32.reuse, RZ ;  /* 0x000000200b007224 */ /* 0x090fe400078e02ff */
[----:B------:R-:W-:-:S04]  /*1e60*/  IMAD.WIDE.U32 R6, R79, R32, RZ ;  /* 0x000000204f067225 */ /* 0x000fc800078e00ff */
[----:B------:R-:W-:-:S04]  /*1e70*/  IMAD R3, R79, R33, R0 ;  /* 0x000000214f037224 */ /* 0x000fc800078e0200 */
[----:B------:R-:W-:Y:S02]  /*1e80*/  IMAD.IADD R7, R7, 0x1, R3 ;  /* 0x0000000107077824 */ /* 0x000fe400078e0203 */
[----:B------:R-:W-:Y:S01]  /*1e90*/  IMAD R3, R8, UR4, RZ ;  /* 0x0000000408037c24 */ /* 0x000fe2000f8e02ff */
[----:B0-----:R-:W-:Y:S01]  /*1ea0*/  SHF.R.U32.HI R38, RZ, 0x7, R20 ;  /* 0x00000007ff267819 */ /* 0x001fe20000011614 */
[C---:B------:R-:W-:Y:S01]  /*1eb0*/  IMAD.WIDE.U32 R4, R110.reuse, UR4, R6 ;  /* 0x000000046e047c25 */ /* 0x040fe2000f8e0006 */
[----:B------:R-:W-:Y:S02]  /*1ec0*/  SHF.R.S32.HI R36, RZ, 0x1f, R144 ;  /* 0x0000001fff247819 */ /* 0x000fe40000011490 */
[----:B------:R-:W-:Y:S01]  /*1ed0*/  SHF.R.S32.HI R23, RZ, 0x1f, R22 ;  /* 0x0000001fff177819 */ /* 0x000fe20000011416 */
[----:B------:R-:W-:Y:S01]  /*1ee0*/  IMAD R3, R110, UR5, R3 ;  /* 0x000000056e037c24 */ /* 0x000fe2000f8e0203 */
[----:B-----5:R-:W-:Y:S01]  /*1ef0*/  SHF.R.S32.HI R37, RZ, 0x1f, R106 ;  /* 0x0000001fff257819 */ /* 0x020fe2000001146a */
[----:B------:R-:W-:Y:S01]  /*1f00*/  ULDC.64 UR4, c[0x0][0x310] ;  /* 0x0000c40000047ab9 */ /* 0x000fe20000000a00 */
[----:B------:R-:W-:Y:S01]  /*1f10*/  VIADD R81, R22, 0x50 ;  /* 0x0000005016517836 */ /* 0x000fe20000000000 */
[----:B--2---:R-:W0:Y:S01]  /*1f20*/  LDC R15, c[0x0][0x3f4] ;  /* 0x0000fd00ff0f7b82 */ /* 0x004e220000000800 */
[----:B---3--:R-:W-:Y:S01]  /*1f30*/  IMAD.MOV.U32 R40, RZ, RZ, R14 ;  /* 0x000000ffff287224 */ /* 0x008fe200078e000e */
[----:B------:R-:W-:Y:S01]  /*1f40*/  ISETP.NE.AND P6, PT, R38, 0x1, PT ;  /* 0x000000012600780c */ /* 0x000fe20003fc5270 */
[----:B------:R-:W-:-:S03]  /*1f50*/  IMAD.IADD R5, R5, 0x1, R3 ;  /* 0x0000000105057824 */ /* 0x000fc600078e0203 */
[----:B------:R-:W-:-:S05]  /*1f60*/  SHF.R.S32.HI R41, RZ, 0x1f, R40 ;  /* 0x0000001fff297819 */ /* 0x000fca0000011428 */
[----:B------:R2:W-:Y:S01]  /*1f70*/  STL [R1+0x54], R41 ;  /* 0x0000542901007387 */ /* 0x0005e20000100800 */
[----:B------:R-:W-:-:S03]  /*1f80*/  IMAD.WIDE.U32 R68, R144, R70, R40 ;  /* 0x0000004690447225 */ /* 0x000fc600078e0028 */
[----:B------:R-:W3:Y:S01]  /*1f90*/  LDL R42, [R1+0x5c] ;  /* 0x00005c00012a7983 */ /* 0x000ee20000100800 */
[----:B-1----:R-:W-:-:S03]  /*1fa0*/  IMAD.WIDE.U32 R74, R144, R76, R40 ;  /* 0x0000004c904a7225 */ /* 0x002fc600078e0028 */
[----:B------:R-:W4:Y:S04]  /*1fb0*/  LDL R40, [R1+0x8c] ;  /* 0x00008c0001287983 */ /* 0x000f280000100800 */
[----:B--2---:R-:W2:Y:S01]  /*1fc0*/  LDL R41, [R1+0x58] ;  /* 0x0000580001297983 */ /* 0x004ea20000100800 */
[----:B------:R-:W-:Y:S02]  /*1fd0*/  SHF.R.S32.HI R0, RZ, 0x1f, R27 ;  /* 0x0000001fff007819 */ /* 0x000fe4000001141b */
        /* <DEDUP_REMOVED lines=28> */
[----:B------:R-:W-:Y:S01]  /*21a0*/  IMAD R8, R36, R70, RZ ;  /* 0x0000004624087224 */ /* 0x000fe200078e02ff */
[----:B------:R-:W-:Y:S01]  /*21b0*/  ISETP.GE.AND P0, PT, R4, UR4, PT ;  /* 0x0000000404007c0c */ /* 0x000fe2000bf06270 */
[----:B------:R-:W-:Y:S01]  /*21c0*/  VIADD R6, R22, 0x40 ;  /* 0x0000004016067836 */ /* 0x000fe20000000000 */
[----:B------:R-:W-:Y:S01]  /*21d0*/  ISETP.GE.AND P1, PT, R5, UR4, PT ;  /* 0x0000000405007c0c */ /* 0x000fe2000bf26270 */
[----:B------:R-:W-:Y:S01]  /*21e0*/  IMAD R21, R144, R71, R8 ;  /* 0x0000004790157224 */ /* 0x000fe200078e0208 */
[----:B------:R-:W-:-:S02]  /*21f0*/  SEL R8, RZ, 0x4, P0 ;  /* 0x00000004ff087807 */ /* 0x000fc40000000000 */
[----:B------:R-:W-:Y:S02]  /*2200*/  SEL R9, RZ, 0x8, P1 ;  /* 0x00000008ff097807 */ /* 0x000fe40000800000 */
[----:B------:R-:W-:Y:S02]  /*2210*/  ISETP.GE.AND P0, PT, R6, UR4, PT ;  /* 0x0000000406007c0c */ /* 0x000fe4000bf06270 */
[----:B------:R-:W-:Y:S02]  /*2220*/  LOP3.LUT R7, R9, R7, R8, 0xfe, !PT ;  /* 0x0000000709077212 */ /* 0x000fe400078efe08 */
[----:B------:R-:W-:Y:S02]  /*2230*/  SEL R12, RZ, 0x10, P0 ;  /* 0x00000010ff0c7807 */ /* 0x000fe40000000000 */
[-C--:B0-----:R-:W-:Y:S01]  /*2240*/  ISETP.GE.AND P3, PT, R4, R15.reuse, PT ;  /* 0x0000000f0400720c */ /* 0x081fe20003f66270 */
[----:B------:R-:W-:Y:S01]  /*2250*/  IMAD R13, R13, UR6, RZ ;  /* 0x000000060d0d7c24 */ /* 0x000fe2000f8e02ff */
[----:B------:R-:W-:Y:S01]  /*2260*/  LOP3.LUT R12, R7, R12, RZ, 0xfc, !PT ;  /* 0x0000000c070c7212 */ /* 0x000fe200078efcff */
[----:B------:R-:W-:Y:S01]  /*2270*/  IMAD R7, R36, R76, RZ ;  /* 0x0000004c24077224 */ /* 0x000fe200078e02ff */
[-C--:B------:R-:W-:Y:S01]  /*2280*/  ISETP.GE.AND P0, PT, R22, R15.reuse, PT ;  /* 0x0000000f1600720c */ /* 0x080fe20003f06270 */
[----:B------:R-:W-:Y:S01]  /*2290*/  IMAD.WIDE.U32 R34, R144, R70, R22 ;  /* 0x0000004690227225 */ /* 0x000fe200078e0016 */
[----:B------:R-:W-:-:S02]  /*22a0*/  ISETP.GE.AND P1, PT, R0, R15, PT ;  /* 0x0000000f0000720c */ /* 0x000fc40003f26270 */
[----:B------:R-:W-:Y:S01]  /*22b0*/  LOP3.LUT R39, R39, 0xfffffffe, RZ, 0xc0, !PT ;  /* 0xfffffffe27277812 */ /* 0x000fe200078ec0ff */
[C---:B------:R-:W-:Y:S02]  /*22c0*/  IMAD R13, R27.reuse, UR7, R13 ;  /* 0x000000071b0d7c24 */ /* 0x040fe4000f8e020d */
[----:B------:R-:W-:Y:S01]  /*22d0*/  IMAD.WIDE.U32 R30, R27, UR6, R30 ;  /* 0x000000061b1e7c25 */ /* 0x000fe2000f8e001e */
[----:B------:R-:W-:-:S03]  /*22e0*/  SEL R9, R15, RZ, P1 ;  /* 0x000000ff0f097207 */ /* 0x000fc60000800000 */
[----:B------:R-:W-:Y:S01]  /*22f0*/  IMAD R27, R144, R77, R7 ;  /* 0x0000004d901b7224 */ /* 0x000fe200078e0207 */
[----:B------:R-:W-:Y:S01]  /*2300*/  SEL R7, R15, RZ, P0 ;  /* 0x000000ff0f077207 */ /* 0x000fe20000000000 */
[----:B------:R-:W-:Y:S02]  /*2310*/  IMAD.IADD R35, R35, 0x1, R21 ;  /* 0x0000000123237824 */ /* 0x000fe400078e0215 */
[----:B------:R-:W-:Y:S01]  /*2320*/  IMAD.IADD R69, R21, 0x1, R69 ;  /* 0x0000000115457824 */ /* 0x000fe200078e0245 */
[----:B------:R-:W-:Y:S02]  /*2330*/  SEL R21, R15, RZ, P3 ;  /* 0x000000ff0f157207 */ /* 0x000fe40001800000 */
[----:B------:R-:W-:Y:S01]  /*2340*/  @P3 LOP3.LUT R39, R39, 0x1, RZ, 0xfc, !PT ;  /* 0x0000000127273812 */ /* 0x000fe200078efcff */
        /* <DEDUP_REMOVED lines=9> */
[----:B------:R-:W-:-:S02]  /*23e0*/  LOP3.LUT R39, R39, 0xfffffffd, RZ, 0xc0, !PT ;  /* 0xfffffffd27277812 */ /* 0x000fc400078ec0ff */
[CC--:B------:R-:W-:Y:S02]  /*23f0*/  LEA.HI R7, R9.reuse, R8.reuse, RZ, 0x3 ;  /* 0x0000000809077211 */ /* 0x0c0fe400078f18ff */
[----:B------:R-:W-:Y:S02]  /*2400*/  LEA.HI R10, R9, R8, RZ, 0x5 ;  /* 0x00000008090a7211 */ /* 0x000fe400078f28ff */
[----:B------:R-:W-:Y:S02]  /*2410*/  LEA.HI R9, R27, R20, RZ, 0x3 ;  /* 0x000000141b097211 */ /* 0x000fe400078f18ff */
[----:B------:R-:W-:Y:S02]  /*2420*/  LEA.HI R8, R21, R14, RZ, 0x3 ;  /* 0x0000000e15087211 */ /* 0x000fe400078f18ff */
[----:B------:R-:W-:Y:S02]  /*2430*/  LEA.HI R20, R27, R20, RZ, 0x5 ;  /* 0x000000141b147211 */ /* 0x000fe400078f28ff */
[----:B------:R-:W-:-:S02]  /*2440*/  LEA.HI R21, R21, R14, RZ, 0x5 ;  /* 0x0000000e15157211 */ /* 0x000fc400078f28ff */
[----:B------:R-:W-:Y:S02]  /*2450*/  SHF.R.S32.HI R27, RZ, 0x5, R20 ;  /* 0x00000005ff1b7819 */ /* 0x000fe40000011414 */
[----:B------:R-:W-:Y:S02]  /*2460*/  SHF.R.S32.HI R14, RZ, 0x5, R10 ;  /* 0x00000005ff0e7819 */ /* 0x000fe4000001140a */
[----:B------:R-:W-:Y:S02]  /*2470*/  SHF.R.S32.HI R21, RZ, 0x5, R21 ;  /* 0x00000005ff157819 */ /* 0x000fe40000011415 */
[C---:B------:R-:W-:Y:S02]  /*2480*/  LOP3.LUT R20, R26.reuse, 0x18, R8, 0xf8, !PT ;  /* 0x000000181a147812 */ /* 0x040fe400078ef808 */
[----:B------:R-:W-:Y:S02]  /*2490*/  LOP3.LUT R10, R26, 0x18, R7, 0xf8, !PT ;  /* 0x000000181a0a7812 */ /* 0x000fe400078ef807 */
[----:B------:R-:W-:Y:S01]  /*24a0*/  IADD3 R78, P2, R144, R79, RZ ;  /* 0x0000004f904e7210 */ /* 0x000fe20007f5e0ff */
[----:B------:R-:W-:-:S04]  /*24b0*/  IMAD.WIDE.U32 R34, R106, R70, R34 ;  /* 0x000000466a227225 */ /* 0x000fc800078e0022 */
[----:B------:R-:W-:Y:S01]  /*24c0*/  IMAD.X R79, R36, 0x1, R11, P2 ;  /* 0x00000001244f7824 */ /* 0x000fe200010e060b */
[----:B------:R-:W-:Y:S01]  /*24d0*/  ISETP.GE.AND P2, PT, R81, UR4, PT ;  /* 0x0000000451007c0c */ /* 0x000fe2000bf46270 */
[----:B------:R-:W-:Y:S01]  /*24e0*/  IMAD.WIDE.U32 R68, R106, R70, R68 ;  /* 0x000000466a447225 */ /* 0x000fe200078e0044 */
[----:B------:R-:W-:-:S03]  /*24f0*/  LOP3.LUT R26, R26, 0x18, R9, 0xf8, !PT ;  /* 0x000000181a1a7812 */ /* 0x000fc600078ef809 */
[----:B------:R-:W-:Y:S01]  /*2500*/  IMAD.SHL.U32 R108, R15, 0x2, RZ ;  /* 0x000000020f6c7824 */ /* 0x000fe200078e00ff */
[----:B------:R-:W-:Y:S01]  /*2510*/  SEL R15, RZ, 0x20, P2 ;  /* 0x00000020ff0f7807 */ /* 0x000fe20001000000 */
[----:B------:R-:W-:Y:S01]  /*2520*/  IMAD R93, R33, 0x90, RZ ;  /* 0x00000090215d7824 */ /* 0x000fe200078e02ff */
[----:B------:R-:W-:Y:S01]  /*2530*/  LOP3.LUT R80, R7, 0xfffffff8, RZ, 0xc0, !PT ;  /* 0xfffffff807507812 */ /* 0x000fe200078ec0ff */
[----:B------:R-:W-:Y:S01]  /*2540*/  IMAD R95, R77, 0x90, RZ ;  /* 0x000000904d5f7824 */ /* 0x000fe200078e02ff */
[----:B------:R-:W-:Y:S01]  /*2550*/  LOP3.LUT R11, R9, 0xfffffff8, RZ, 0xc0, !PT ;  /* 0xfffffff8090b7812 */ /* 0x000fe200078ec0ff */
[----:B------:R-:W-:-:S04]  /*2560*/  IMAD.WIDE.U32 R72, R106, R76, R72 ;  /* 0x0000004c6a487225 */ /* 0x000fc800078e0048 */
[----:B------:R-:W-:-:S04]  /*2570*/  IMAD.WIDE.U32 R74, R106, R76, R74 ;  /* 0x0000004c6a4a7225 */ /* 0x000fc800078e004a */
[----:B------:R-:W-:Y:S01]  /*2580*/  IMAD.WIDE.U32 R32, R32, 0x90, RZ ;  /* 0x0000009020207825 */ /* 0x000fe200078e00ff */
[----:B------:R-:W-:-:S03]  /*2590*/  SHF.R.S32.HI R102, RZ, 0x1f, R80 ;  /* 0x0000001fff667819 */ /* 0x000fc60000011450 */
[----:B------:R-:W-:Y:S01]  /*25a0*/  IMAD.IADD R88, R31, 0x1, R13 ;  /* 0x000000011f587824 */ /* 0x000fe200078e020d */
[----:B------:R-:W-:Y:S01]  /*25b0*/  SHF.R.S32.HI R100, RZ, 0x1f, R11 ;  /* 0x0000001fff647819 */ /* 0x000fe2000001140b */
[----:B------:R-:W-:Y:S02]  /*25c0*/  VIADD R111, R38, 0x8 ;  /* 0x00000008266f7836 */ /* 0x000fe40000000000 */
[----:B------:R-:W-:Y:S01]  /*25d0*/  IMAD.IADD R93, R33, 0x1, R93 ;  /* 0x00000001215d7824 */ /* 0x000fe200078e025d */
[----:B------:R-:W-:Y:S01]  /*25e0*/  @!P6 BAR.SYNC.DEFER_BLOCKING 0x9, 0x100 ;  /* 0x024400000000eb1d */ /* 0x000fe20000010000 */
[----:B----4-:R-:W-:Y:S01]  /*25f0*/  LOP3.LUT P3, RZ, R40, 0x2, RZ, 0xc0, !PT ;  /* 0x0000000228ff7812 */ /* 0x010fe2000786c0ff */
[----:B---3--:R-:W-:Y:S01]  /*2600*/  IMAD R21, R21, 0x1200, R42 ;  /* 0x0000120015157824 */ /* 0x008fe200078e022a */
[----:B--2---:R-:W-:-:S11]  /*2610*/  LOP3.LUT R20, R20, R41, RZ, 0x3c, !PT ;  /* 0x0000002914147212 */ /* 0x004fd600078e3cff */
[----:B------:R-:W-:-:S05]  /*2620*/  @P3 LOP3.LUT R39, R39, 0x2, RZ, 0xfc, !PT ;  /* 0x0000000227273812 */ /* 0x000fca00078efcff */
[----:B------:R0:W-:Y:S01]  /*2630*/  STL [R1+0x44], R39 ;  /* 0x0000442701007387 */ /* 0x0001e20000100800 */
[----:B------:R-:W-:Y:S01]  /*2640*/  LOP3.LUT R105, R10, R41, RZ, 0x3c, !PT ;  /* 0x000000290a697212 */ /* 0x000fe200078e3cff */
[----:B------:R-:W-:Y:S02]  /*2650*/  IMAD R10, R37, R70, RZ ;  /* 0x00000046250a7224 */ /* 0x000fe400078e02ff */
[----:B------:R-:W-:Y:S02]  /*2660*/  IMAD.IADD R104, R21, 0x1, R20 ;  /* 0x0000000115687824 */ /* 0x000fe400078e0214 */
[----:B------:R-:W-:Y:S02]  /*2670*/  IMAD R85, R106, R71, R10 ;  /* 0x000000476a557224 */ /* 0x000fe400078e020a */
[----:B------:R-:W-:Y:S02]  /*2680*/  IMAD R21, R71, 0x90, RZ ;  /* 0x0000009047157824 */ /* 0x000fe400078e02ff */
[----:B------:R-:W-:-:S04]  /*2690*/  IMAD.WIDE.U32 R70, R70, 0x90, RZ ;  /* 0x0000009046467825 */ /* 0x000fc800078e00ff */
[----:B------:R-:W-:Y:S01]  /*26a0*/  IMAD R37, R37, R76, RZ ;  /* 0x0000004c25257224 */ /* 0x000fe200078e02ff */
[----:B------:R-:W-:Y:S01]  /*26b0*/  LOP3.LUT R26, R26, R41, RZ, 0x3c, !PT ;  /* 0x000000291a1a7212 */ /* 0x000fe200078e3cff */
[--C-:B------:R-:W-:Y:S02]  /*26c0*/  IMAD R14, R14, 0x1200, R42.reuse ;  /* 0x000012000e0e7824 */ /* 0x100fe400078e022a */
[----:B------:R-:W-:Y:S01]  /*26d0*/  IMAD.IADD R94, R71, 0x1, R21 ;  /* 0x00000001475e7824 */ /* 0x000fe200078e0215 */
[----:B------:R-:W-:Y:S01]  /*26e0*/  LOP3.LUT R21, R12, R15, RZ, 0xfc, !PT ;  /* 0x0000000f0c157212 */ /* 0x000fe200078efcff */
[----:B------:R-:W-:Y:S01]  /*26f0*/  IMAD R37, R106, R77, R37 ;  /* 0x0000004d6a257224 */ /* 0x000fe200078e0225 */
[----:B------:R-:W-:Y:S01]  /*2700*/  LOP3.LUT R10, R8, 0xfffffff8, RZ, 0xc0, !PT ;  /* 0xfffffff8080a7812 */ /* 0x000fe200078ec0ff */
[----:B------:R-:W-:Y:S02]  /*2710*/  IMAD R27, R27, 0x1200, R42 ;  /* 0x000012001b1b7824 */ /* 0x000fe400078e022a */
[----:B------:R-:W-:Y:S01]  /*2720*/  IMAD.WIDE.U32 R76, R76, 0x90, RZ ;  /* 0x000000904c4c7825 */ /* 0x000fe200078e00ff */
[----:B------:R-:W-:-:S02]  /*2730*/  LOP3.LUT R13, R21, 0x2, RZ, 0xc0, !PT ;  /* 0x00000002150d7812 */ /* 0x000fc400078ec0ff */
[C---:B------:R-:W-:Y:S01]  /*2740*/  LOP3.LUT R15, R21.reuse, 0x8, RZ, 0xc0, !PT ;  /* 0x00000008150f7812 */ /* 0x040fe200078ec0ff */
[----:B------:R-:W-:Y:S01]  /*2750*/  IMAD.IADD R105, R14, 0x1, R105 ;  /* 0x000000010e697824 */ /* 0x000fe200078e0269 */
[----:B------:R-:W-:Y:S01]  /*2760*/  LOP3.LUT R14, R21, 0x4, RZ, 0xc0, !PT ;  /* 0x00000004150e7812 */ /* 0x000fe200078ec0ff */
[----:B------:R-:W-:Y:S01]  /*2770*/  IMAD.IADD R87, R35, 0x1, R85 ;  /* 0x0000000123577824 */ /* 0x000fe200078e0255 */
[----:B------:R-:W-:Y:S01]  /*2780*/  LOP3.LUT R20, R21, 0x10, RZ, 0xc0, !PT ;  /* 0x0000001015147812 */ /* 0x000fe200078ec0ff */
[----:B------:R-:W-:Y:S01]  /*2790*/  IMAD.IADD R103, R27, 0x1, R26 ;  /* 0x000000011b677824 */ /* 0x000fe200078e021a */
[----:B------:R-:W-:Y:S01]  /*27a0*/  SHF.R.S32.HI R101, RZ, 0x1f, R10 ;  /* 0x0000001fff657819 */ /* 0x000fe2000001140a */
[----:B------:R-:W-:Y:S01]  /*27b0*/  IMAD.IADD R95, R77, 0x1, R95 ;  /* 0x000000014d5f7824 */ /* 0x000fe200078e025f */
[----:B------:R-:W-:Y:S01]  /*27c0*/  LOP3.LUT R12, R12, 0x1, RZ, 0xc0, !PT ;  /* 0x000000010c0c7812 */ /* 0x000fe200078ec0ff */
[----:B------:R-:W-:Y:S01]  /*27d0*/  IMAD.IADD R85, R85, 0x1, R69 ;  /* 0x0000000155557824 */ /* 0x000fe200078e0245 */
[----:B------:R-:W-:Y:S01]  /*27e0*/  LOP3.LUT R21, R21, 0x20, RZ, 0xc0, !PT ;  /* 0x0000002015157812 */ /* 0x000fe200078ec0ff */
[----:B------:R-:W-:-:S02]  /*27f0*/  IMAD.IADD R86, R73, 0x1, R37 ;  /* 0x0000000149567824 */ /* 0x000fc400078e0225 */
[----:B0-----:R-:W-:-:S07]  /*2800*/  IMAD.IADD R83, R37, 0x1, R75 ;  /* 0x0000000125537824 */ /* 0x001fce00078e024b */
.L_x_2374:
[----:B------:R-:W2:Y:S01]  /*2810*/  LDL R26, [R1+0x8c] ;  /* 0x00008c00011a7983 */ /* 0x000ea20000100800 */
[----:B0-----:R-:W0:Y:S03]  /*2820*/  LDC.64 R96, c[0x0][0x2e8] ;  /* 0x0000ba00ff607b82 */ /* 0x001e260000000a00 */
[----:B---3--:R-:W3:Y:S01]  /*2830*/  LDL R37, [R1+0x88] ;  /* 0x0000880001257983 */ /* 0x008ee20000100800 */
[----:B------:R-:W-:-:S04]  /*2840*/  VIADD R43, R24, 0xffffffff ;  /* 0xffffffff182b7836 */ /* 0x000fc80000000000 */
[----:B-1----:R-:W1:Y:S01]  /*2850*/  LDC R107, c[0x0][0x3f4] ;  /* 0x0000fd00ff6b7b82 */ /* 0x002e620000000800 */
[----:B------:R-:W-:Y:S01]  /*2860*/  SHF.R.S32.HI R36, RZ, 0x1f, R43 ;  /* 0x0000001fff247819 */ /* 0x000fe2000001142b */
[-C--:B------:R-:W-:Y:S02]  /*2870*/  IMAD R27, R93, R43.reuse, RZ ;  /* 0x0000002b5d1b7224 */ /* 0x080fe400078e02ff */
[----:B------:R-:W-:-:S04]  /*2880*/  IMAD.WIDE.U32 R64, R32, R43, RZ ;  /* 0x0000002b20407225 */ /* 0x000fc800078e00ff */
[----:B------:R-:W-:Y:S01]  /*2890*/  IMAD R27, R36, R32, R27 ;  /* 0x00000020241b7224 */ /* 0x000fe200078e021b */
[----:B------:R-:W-:-:S03]  /*28a0*/  IADD3 R24, P2, R90, R64, RZ ;  /* 0x000000405a187210 */ /* 0x000fc60007f5e0ff */
[----:B------:R-:W-:-:S04]  /*28b0*/  IMAD.IADD R98, R65, 0x1, R27 ;  /* 0x0000000141627824 */ /* 0x000fc800078e021b */
[----:B------:R-:W-:Y:S01]  /*28c0*/  IMAD.X R27, R98, 0x1, R89, P2 ;  /* 0x00000001621b7824 */ /* 0x000fe200010e0659 */
[----:B0-----:R-:W-:-:S04]  /*28d0*/  LEA R40, P3, R24, R96, 0x1 ;  /* 0x0000006018287211 */ /* 0x001fc800078608ff */
[----:B------:R-:W-:Y:S02]  /*28e0*/  LEA.HI.X R41, R24, R97, R27, 0x1, P3 ;  /* 0x0000006118297211 */ /* 0x000fe400018f0c1b */
[----:B-1----:R-:W-:Y:S01]  /*28f0*/  ISETP.GE.AND P3, PT, R107, 0x1, PT ;  /* 0x000000016b00780c */ /* 0x002fe20003f66270 */
[----:B------:R-:W-:Y:S05]  /*2900*/  YIELD ;  /* 0x0000000000007946 */ /* 0x000fea0003800000 */
[----:B------:R-:W-:Y:S01]  /*2910*/  BSSY B0, `(.L_x_2319) ;  /* 0x00003f0000007945 */ /* 0x000fe20003800000 */
[----:B------:R-:W-:Y:S01]  /*2920*/  ISETP.GT.AND P2, PT, R43, R82, PT ;  /* 0x000000522b00720c */ /* 0x000fe20003f44270 */
[----:B------:R-:W-:Y:S01]  /*2930*/  IMAD.MOV.U32 R24, RZ, RZ, R43 ;  /* 0x000000ffff187224 */ /* 0x000fe200078e002b */
[----:B--2---:R-:W-:Y:S01]  /*2940*/  LOP3.LUT P4, RZ, R26, 0x2, RZ, 0xc0, !PT ;  /* 0x000000021aff7812 */ /* 0x004fe2000788c0ff */
[----:B---3--:R-:W-:-:S04]  /*2950*/  IMAD R84, R18, 0x3600, R37 ;  /* 0x0000360012547824 */ /* 0x008fc800078e0225 */
[----:B------:R-:W-:-:S08]  /*2960*/  VIADD R26, R84, 0x10 ;  /* 0x00000010541a7836 */ /* 0x000fd00000000000 */
[C---:B------:R-:W-:Y:S02]  /*2970*/  @P4 VIADD R26, R84.reuse, 0xfffffff0 ;  /* 0xfffffff0541a4836 */ /* 0x040fe40000000000 */
[--C-:B------:R-:W-:Y:S02]  /*2980*/  IMAD R84, R84, 0x2, R25.reuse ;  /* 0x0000000254547824 */ /* 0x100fe400078e0219 */
        /* <DEDUP_REMOVED lines=40> */
[----:B------:R-:W-:Y:S01]  /*2c10*/  ULDC.64 UR6, c[0x0][0x208] ;  /* 0x0000820000067ab9 */ /* 0x000fe20000000a00 */
        /* <DEDUP_REMOVED lines=36> */
.L_x_2323:
[----:B------:R-:W-:Y:S05]  /*2e60*/  BSYNC B1 ;  /* 0x0000000000017941 */ /* 0x000fea0003800000 */
.L_x_2322:
[----:B------:R-:W2:Y:S01]  /*2e70*/  LDL R26, [R1+0x60] ;  /* 0x00006000011a7983 */ /* 0x000ea20000100800 */
[----:B0----5:R-:W-:Y:S02]  /*2e80*/  IMAD.MOV.U32 R36, RZ, RZ, R43 ;  /* 0x000000ffff247224 */ /* 0x021fe400078e002b */
        /* <DEDUP_REMOVED lines=17> */
[----:B------:R-:W-:Y:S02]  /*2fa0*/  PRMT R123, R37, 0x5410, R38 ;  /* 0x00005410257b7816 */ /* 0x000fe40000000026 */
[----:B--2---:R-:W-:Y:S01]  /*2fb0*/  R2UR UR4, R26 ;  /* 0x000000001a0472ca */ /* 0x004fe200000e0000 */
[----:B------:R-:W-:-:S05]  /*2fc0*/  IMAD.MOV.U32 R26, RZ, RZ, R42 ;  /* 0x000000ffff1a7224 */ /* 0x000fca00078e002a */
[----:B------:R-:W-:Y:S01]  /*2fd0*/  PRMT R63, R26, 0x5410, R36 ;  /* 0x000054101a3f7816 */ /* 0x000fe20000000024 */
[----:B------:R-:W-:Y:S02]  /*2fe0*/  IMAD.MOV.U32 R26, RZ, RZ, R50 ;  /* 0x000000ffff1a7224 */ /* 0x000fe400078e0032 */
[----:B------:R-:W-:-:S04]  /*2ff0*/  IMAD.MOV.U32 R36, RZ, RZ, R51 ;  /* 0x000000ffff247224 */ /* 0x000fc800078e0033 */
[----:B------:R-:W-:Y:S01]  /*3000*/  UISETP.NE.AND UP0, UPT, UR4, 0x3, UPT ;  /* 0x000000030400788c */ /* 0x000fe2000bf05270 */
[----:B------:R-:W-:Y:S01]  /*3010*/  PRMT R116, R26, 0x5410, R36 ;  /* 0x000054101a747816 */ /* 0x000fe20000000024 */
[----:B------:R-:W-:Y:S02]  /*3020*/  IMAD.MOV.U32 R26, RZ, RZ, R58 ;  /* 0x000000ffff1a7224 */ /* 0x000fe400078e003a */
[----:B------:R-:W-:Y:S02]  /*3030*/  IMAD.MOV.U32 R36, RZ, RZ, R59 ;  /* 0x000000ffff247224 */ /* 0x000fe400078e003b */
[----:B------:R-:W-:-:S03]  /*3040*/  PLOP3.LUT P3, PT, PT, PT, UP0, 0x80, 0x0 ;  /* 0x000000000000781c */ /* 0x000fc60003f6f008 */
        /* <DEDUP_REMOVED lines=10> */
[----:B------:R-:W-:Y:S06]  /*30f0*/  @!P3 BRA `(.L_x_2324) ;  /* 0x000000000004b947 */ /* 0x000fec0003800000 */
[----:B------:R-:W-:Y:S01]  /*3100*/  BPT.TRAP 0x1 ;  /* 0x000000040000795c */ /* 0x000fe20000300000 */
.L_x_2324:
[----:B------:R-:W2:Y:S01]  /*3110*/  LDL R36, [R1+0x40] ;  /* 0x0000400001247983 */ /* 0x000ea20000100800 */
[----:B------:R-:W-:Y:S01]  /*3120*/  IMAD R26, R18, 0x8, R16 ;  /* 0x00000008121a7824 */ /* 0x000fe200078e0210 */
[----:B------:R-:W-:Y:S01]  /*3130*/  BSSY B1, `(.L_x_2325) ;  /* 0x0000004000017945 */ /* 0x000fe20003800000 */
[----:B--2---:R-:W-:-:S04]  /*3140*/  SHF.L.U32 R92, R36, 0x1f, RZ ;  /* 0x0000001f245c7819 */ /* 0x004fc800000006ff */
[----:B------:R-:W0:Y:S02]  /*3150*/  SYNCS.PHASECHK.TRANS64.TRYWAIT P5, [R26+URZ+0x31c90], R92 ;  /* 0x031c905c1a0075a7 */ /* 0x000e2400080a017f */
[----:B0-----:R-:W-:Y:S05]  /*3160*/  @!P5 BRA `(.L_x_2326) ;  /* 0x000002200034d947 */ /* 0x001fea0003800000 */
.L_x_2623:
[----:B------:R-:W-:Y:S05]  /*3170*/  BSYNC B1 ;  /* 0x0000000000017941 */ /* 0x000fea0003800000 */
.L_x_2325:
        /* <DEDUP_REMOVED lines=10> */
[----:B------:R-:W-:Y:S01]  /*3220*/  IMAD.MOV.U32 R62, RZ, RZ, R37 ;  /* 0x000000ffff3e7224 */ /* 0x000fe200078e0025 */
[--C-:B------:R-:W-:Y:S01]  /*3230*/  SHF.R.U64 R61, R66, 0x10, R67.reuse ;  /* 0x00000010423d7819 */ /* 0x100fe20000001243 */
[----:B------:R-:W-:Y:S01]  /*3240*/  HADD2.F32 R96, -RZ, R123.H0_H0 ;  /* 0x2000007bff607230 */ /* 0x000fe20000004100 */
        /* <DEDUP_REMOVED lines=8> */
[-C--:B------:R-:W-:Y:S01]  /*32d0*/  FFMA.FTZ R37, R62, R61.reuse, -R99 ;  /* 0x0000003d3e257223 */ /* 0x080fe20000010863 */
[----:B------:R-:W-:Y:S02]  /*32e0*/  SHF.R.U32.HI R62, RZ, 0x10, R97 ;  /* 0x00000010ff3e7819 */ /* 0x000fe40000011661 */
[----:B------:R-:W-:Y:S01]  /*32f0*/  FFMA.FTZ R60, R60, R61, R115 ;  /* 0x0000003d3c3c7223 */ /* 0x000fe20000010073 */
[----:B------:R-:W-:Y:S02]  /*3300*/  IMAD.MOV.U32 R61, RZ, RZ, R36 ;  /* 0x000000ffff3d7224 */ /* 0x000fe400078e0024 */
[----:B------:R-:W-:-:S02]  /*3310*/  IMAD.MOV.U32 R36, RZ, RZ, R39 ;  /* 0x000000ffff247224 */ /* 0x000fc400078e0027 */
[----:B------:R-:W-:Y:S01]  /*3320*/  HADD2.F32 R62, -RZ, R62.H0_H0 ;  /* 0x2000003eff3e7230 */ /* 0x000fe20000004100 */
[----:B------:R-:W-:Y:S01]  /*3330*/  F2FP.F16.F32.PACK_AB R37, R60, R37 ;  /* 0x000000253c25723e */ /* 0x000fe200000000ff */
[----:B------:R-:W-:Y:S02]  /*3340*/  HADD2.F32 R99, -RZ, R123.H1_H1 ;  /* 0x3000007bff637230 */ /* 0x000fe40000004100 */
[--C-:B------:R-:W-:Y:S02]  /*3350*/  HADD2.F32 R39, -RZ, R36.reuse.H1_H1 ;  /* 0x30000024ff277230 */ /* 0x100fe40000004100 */
[----:B------:R-:W-:-:S03]  /*3360*/  HADD2.F32 R36, -RZ, R36.H0_H0 ;  /* 0x20000024ff247230 */ /* 0x000fc60000004100 */
[CC--:B------:R-:W-:Y:S02]  /*3370*/  FMUL.FTZ R67, R39.reuse, R62.reuse ;  /* 0x0000003e27437220 */ /* 0x0c0fe40000410000 */
[C---:B------:R-:W-:Y:S02]  /*3380*/  FMUL.FTZ R62, R36.reuse, R62 ;  /* 0x0000003e243e7220 */ /* 0x040fe40000410000 */
[-C--:B------:R-:W-:Y:S01]  /*3390*/  FFMA.FTZ R36, R36, R66.reuse, -R67 ;  /* 0x0000004224247223 */ /* 0x080fe20000010843 */
[--C-:B------:R-:W-:Y:S02]  /*33a0*/  HADD2.F32 R67, -RZ, R61.reuse.H0_H0 ;  /* 0x2000003dff437230 */ /* 0x100fe40000004100 */
[----:B------:R-:W-:Y:S01]  /*33b0*/  FFMA.FTZ R39, R39, R66, R62 ;  /* 0x0000004227277223 */ /* 0x000fe2000001003e */
[----:B------:R-:W-:Y:S02]  /*33c0*/  HADD2.F32 R61, -RZ, R61.H1_H1 ;  /* 0x3000003dff3d7230 */ /* 0x000fe40000004100 */
[----:B------:R-:W-:-:S02]  /*33d0*/  IMAD.MOV.U32 R62, RZ, RZ, R38 ;  /* 0x000000ffff3e7224 */ /* 0x000fc400078e0026 */
[----:B------:R-:W-:Y:S02]  /*33e0*/  HADD2.F32 R66, -RZ, R122.H1_H1 ;  /* 0x3000007aff427230 */ /* 0x000fe40000004100 */
[-C--:B------:R-:W-:Y:S01]  /*33f0*/  FMUL.FTZ R38, R61, R96.reuse ;  /* 0x000000603d267220 */ /* 0x080fe20000410000 */
[----:B------:R-:W-:Y:S01]  /*3400*/  FMUL.FTZ R96, R67, R96 ;  /* 0x0000006043607220 */ /* 0x000fe20000410000 */
[----:B------:R-:W-:Y:S02]  /*3410*/  F2FP.F16.F32.PACK_AB R39, R39, R36 ;  /* 0x000000242727723e */ /* 0x000fe400000000ff */
[-C--:B------:R-:W-:Y:S01]  /*3420*/  FFMA.FTZ R38, R67, R66.reuse, -R38 ;  /* 0x0000004243267223 */ /* 0x080fe20000010826 */
[----:B------:R-:W-:Y:S01]  /*3430*/  FFMA.FTZ R61, R61, R66, R96 ;  /* 0x000000423d3d7223 */ /* 0x000fe20000010060 */
[--C-:B------:R-:W-:Y:S02]  /*3440*/  HADD2.F32 R66, -RZ, R62.reuse.H0_H0 ;  /* 0x2000003eff427230 */ /* 0x100fe40000004100 */
[----:B------:R-:W-:-:S02]  /*3450*/  HADD2.F32 R62, -RZ, R62.H1_H1 ;  /* 0x3000003eff3e7230 */ /* 0x000fc40000004100 */
[----:B------:R-:W-:Y:S01]  /*3460*/  HADD2.F32 R67, -RZ, R122.H0_H0 ;  /* 0x2000007aff437230 */ /* 0x000fe20000004100 */
[----:B------:R-:W-:Y:S02]  /*3470*/  F2FP.F16.F32.PACK_AB R36, R61, R38 ;  /* 0x000000263d24723e */ /* 0x000fe400000000ff */
[-C--:B------:R-:W-:Y:S01]  /*3480*/  FMUL.FTZ R97, R62, R99.reuse ;  /* 0x000000633e617220 */ /* 0x080fe20000410000 */
[----:B------:R-:W-:-:S03]  /*3490*/  FMUL.FTZ R99, R66, R99 ;  /* 0x0000006342637220 */ /* 0x000fc60000410000 */
[-C--:B------:R-:W-:Y:S01]  /*34a0*/  FFMA.FTZ R97, R66, R67.reuse, -R97 ;  /* 0x0000004342617223 */ /* 0x080fe20000010861 */
[----:B------:R-:W-:-:S05]  /*34b0*/  FFMA.FTZ R62, R62, R67, R99 ;  /* 0x000000433e3e7223 */ /* 0x000fca0000010063 */
[----:B------:R-:W-:-:S07]  /*34c0*/  F2FP.F16.F32.PACK_AB R38, R62, R97 ;  /* 0x000000613e26723e */ /* 0x000fce00000000ff */
.L_x_2331:
[----:B------:R-:W-:Y:S05]  /*34d0*/  BSYNC B2 ;  /* 0x0000000000027941 */ /* 0x000fea0003800000 */
.L_x_2330:
[----:B------:R-:W-:Y:S02]  /*34e0*/  ULDC.64 UR4, c[0x0][0x208] ;  /* 0x0000820000047ab9 */ /* 0x000fe40000000a00 */
[----:B------:R1:W-:Y:S03]  /*34f0*/  STG.E.128 desc[UR4][R40.64], R36 ;  /* 0x0000002428007986 */ /* 0x0003e6000c101d04 */
.L_x_2329:
[----:B------:R-:W-:Y:S05]  /*3500*/  BSYNC B1 ;  /* 0x0000000000017941 */ /* 0x000fea0003800000 */
.L_x_2328:
        /* <DEDUP_REMOVED lines=21> */
[----:B------:R-:W-:Y:S02]  /*3660*/  HADD2.F32 R61, -RZ, R119.H0_H0 ;  /* 0x20000077ff3d7230 */ /* 0x000fe40000004100 */
[----:B------:R-:W-:Y:S01]  /*3670*/  FFMA.FTZ R37, R37, R58, R62 ;  /* 0x0000003a25257223 */ /* 0x000fe2000001003e */
[----:B------:R-:W-:Y:S01]  /*3680*/  SHF.R.U32.HI R58, RZ, 0x10, R59 ;  /* 0x00000010ff3a7819 */ /* 0x000fe2000001163b */
[--C-:B------:R-:W-:Y:S02]  /*3690*/  HADD2.F32 R59, -RZ, R39.reuse.H1_H1 ;  /* 0x30000027ff3b7230 */ /* 0x100fe40000004100 */
[----:B------:R-:W-:Y:S01]  /*36a0*/  HADD2.F32 R39, -RZ, R39.H0_H0 ;  /* 0x20000027ff277230 */ /* 0x000fe20000004100 */
[----:B------:R-:W-:Y:S01]  /*36b0*/  F2FP.F16.F32.PACK_AB R37, R37, R60 ;  /* 0x0000003c2525723e */ /* 0x000fe200000000ff */
[----:B------:R-:W-:-:S02]  /*36c0*/  HADD2.F32 R58, -RZ, R58.H0_H0 ;  /* 0x2000003aff3a7230 */ /* 0x000fc40000004100 */
[-C--:B------:R-:W-:Y:S01]  /*36d0*/  FMUL.FTZ R62, R59, R64.reuse ;  /* 0x000000403b3e7220 */ /* 0x080fe20000410000 */
[----:B------:R-:W-:-:S03]  /*36e0*/  FMUL.FTZ R64, R39, R64 ;  /* 0x0000004027407220 */ /* 0x000fc60000410000 */
[-C--:B------:R-:W-:Y:S01]  /*36f0*/  FFMA.FTZ R62, R39, R58.reuse, -R62 ;  /* 0x0000003a273e7223 */ /* 0x080fe2000001083e */
[----:B------:R-:W-:Y:S02]  /*3700*/  HADD2.F32 R39, -RZ, R121.H0_H0 ;  /* 0x20000079ff277230 */ /* 0x000fe40000004100 */
[----:B------:R-:W-:Y:S01]  /*3710*/  FFMA.FTZ R59, R59, R58, R64 ;  /* 0x0000003a3b3b7223 */ /* 0x000fe20000010040 */
[--C-:B------:R-:W-:Y:S02]  /*3720*/  HADD2.F32 R58, -RZ, R36.reuse.H1_H1 ;  /* 0x30000024ff3a7230 */ /* 0x100fe40000004100 */
[----:B------:R-:W-:Y:S02]  /*3730*/  HADD2.F32 R36, -RZ, R36.H0_H0 ;  /* 0x20000024ff247230 */ /* 0x000fe40000004100 */
[----:B------:R-:W-:Y:S01]  /*3740*/  F2FP.F16.F32.PACK_AB R59, R59, R62 ;  /* 0x0000003e3b3b723e */ /* 0x000fe200000000ff */
[-C--:B------:R-:W-:Y:S02]  /*3750*/  FMUL.FTZ R65, R58, R39.reuse ;  /* 0x000000273a417220 */ /* 0x080fe40000410000 */
[----:B------:R-:W-:-:S02]  /*3760*/  FMUL.FTZ R39, R36, R39 ;  /* 0x0000002724277220 */ /* 0x000fc40000410000 */
[-C--:B------:R-:W-:Y:S01]  /*3770*/  FFMA.FTZ R64, R36, R61.reuse, -R65 ;  /* 0x0000003d24407223 */ /* 0x080fe20000010841 */
[----:B------:R-:W-:Y:S02]  /*3780*/  HADD2.F32 R36, -RZ, R121.H1_H1 ;  /* 0x30000079ff247230 */ /* 0x000fe40000004100 */
[----:B------:R-:W-:Y:S01]  /*3790*/  FFMA.FTZ R39, R58, R61, R39 ;  /* 0x0000003d3a277223 */ /* 0x000fe20000010027 */
[----:B------:R-:W-:Y:S02]  /*37a0*/  HADD2.F32 R65, -RZ, R38.H1_H1 ;  /* 0x30000026ff417230 */ /* 0x000fe40000004100 */
[----:B------:R-:W-:-:S03]  /*37b0*/  HADD2.F32 R38, -RZ, R119.H1_H1 ;  /* 0x30000077ff267230 */ /* 0x000fc60000004100 */
[-C--:B------:R-:W-:Y:S01]  /*37c0*/  FMUL.FTZ R58, R65, R36.reuse ;  /* 0x00000024413a7220 */ /* 0x080fe20000410000 */
[----:B------:R-:W-:-:S03]  /*37d0*/  FMUL.FTZ R36, R67, R36 ;  /* 0x0000002443247220 */ /* 0x000fc60000410000 */
[-C--:B------:R-:W-:Y:S01]  /*37e0*/  FFMA.FTZ R58, R67, R38.reuse, -R58 ;  /* 0x00000026433a7223 */ /* 0x080fe2000001083a */
[----:B------:R-:W-:Y:S01]  /*37f0*/  FFMA.FTZ R65, R65, R38, R36 ;  /* 0x0000002641417223 */ /* 0x000fe20000010024 */
[----:B------:R-:W-:Y:S01]  /*3800*/  F2FP.F16.F32.PACK_AB R36, R39, R64 ;  /* 0x000000402724723e */ /* 0x000fe200000000ff */
[----:B------:R-:W-:-:S03]  /*3810*/  IMAD.MOV.U32 R39, RZ, RZ, R59 ;  /* 0x000000ffff277224 */ /* 0x000fc600078e003b */
[----:B------:R-:W-:-:S07]  /*3820*/  F2FP.F16.F32.PACK_AB R38, R65, R58 ;  /* 0x0000003a4126723e */ /* 0x000fce00000000ff */
.L_x_2335:
[----:B------:R-:W-:Y:S05]  /*3830*/  BSYNC B2 ;  /* 0x0000000000027941 */ /* 0x000fea0003800000 */
.L_x_2334:
[----:B------:R-:W-:Y:S02]  /*3840*/  ULDC.64 UR4, c[0x0][0x208] ;  /* 0x0000820000047ab9 */ /* 0x000fe40000000a00 */
[----:B------:R2:W-:Y:S03]  /*3850*/  STG.E.128 desc[UR4][R40.64+0x20], R36 ;  /* 0x0000202428007986 */ /* 0x0005e6000c101d04 */
.L_x_2333:
[----:B------:R-:W-:Y:S05]  /*3860*/  BSYNC B1 ;  /* 0x0000000000017941 */ /* 0x000fea0003800000 */
.L_x_2332:
        /* <DEDUP_REMOVED lines=19> */
[-C--:B------:R-:W-:Y:S01]  /*39a0*/  FMUL.FTZ R64, R57, R62.reuse ;  /* 0x0000003e39407220 */ /* 0x080fe20000410000 */
[----:B------:R-:W-:Y:S02]  /*39b0*/  HADD2.F32 R55, -RZ, R55.H0_H0 ;  /* 0x20000037ff377230 */ /* 0x000fe40000004100 */
[----:B------:R-:W-:Y:S02]  /*39c0*/  HADD2.F32 R56, -RZ, R58.H0_H0 ;  /* 0x2000003aff387230 */ /* 0x000fe40000004100 */
[----:B------:R-:W-:Y:S02]  /*39d0*/  HADD2.F32 R58, -RZ, R54.H0_H0 ;  /* 0x20000036ff3a7230 */ /* 0x000fe40000004100 */
[----:B------:R-:W-:Y:S01]  /*39e0*/  FMUL.FTZ R54, R39, R62 ;  /* 0x0000003e27367220 */ /* 0x000fe20000410000 */
[-C--:B------:R-:W-:Y:S01]  /*39f0*/  FMUL.FTZ R62, R37, R60.reuse ;  /* 0x0000003c253e7220 */ /* 0x080fe20000410000 */
[----:B------:R-:W-:Y:S01]  /*3a00*/  FMUL.FTZ R60, R55, R60 ;  /* 0x0000003c373c7220 */ /* 0x000fe20000410000 */
[-C--:B------:R-:W-:Y:S01]  /*3a10*/  FFMA.FTZ R39, R39, R56.reuse, R64 ;  /* 0x0000003827277223 */ /* 0x080fe20000010040 */
[----:B------:R-:W-:Y:S01]  /*3a20*/  FFMA.FTZ R54, R57, R56, -R54 ;  /* 0x0000003839367223 */ /* 0x000fe20000010836 */
[-C--:B------:R-:W-:Y:S01]  /*3a30*/  FFMA.FTZ R55, R55, R58.reuse, -R62 ;  /* 0x0000003a37377223 */ /* 0x080fe2000001083e */
[----:B------:R-:W-:Y:S01]  /*3a40*/  FFMA.FTZ R58, R37, R58, R60 ;  /* 0x0000003a253a7223 */ /* 0x000fe2000001003c */
[----:B------:R-:W-:-:S02]  /*3a50*/  HADD2.F32 R59, -RZ, R120.H0_H0 ;  /* 0x20000078ff3b7230 */ /* 0x000fc40000004100 */
[--C-:B------:R-:W-:Y:S02]  /*3a60*/  HADD2.F32 R56, -RZ, R36.reuse.H1_H1 ;  /* 0x30000024ff387230 */ /* 0x100fe40000004100 */
[----:B------:R-:W-:Y:S02]  /*3a70*/  HADD2.F32 R60, -RZ, R36.H0_H0 ;  /* 0x20000024ff3c7230 */ /* 0x000fe40000004100 */
[----:B------:R-:W-:Y:S02]  /*3a80*/  HADD2.F32 R36, -RZ, R38.H1_H1 ;  /* 0x30000026ff247230 */ /* 0x000fe40000004100 */
[-C--:B------:R-:W-:Y:S01]  /*3a90*/  FMUL.FTZ R65, R56, R59.reuse ;  /* 0x0000003b38417220 */ /* 0x080fe20000410000 */
[----:B------:R-:W-:Y:S02]  /*3aa0*/  HADD2.F32 R37, -RZ, R118.H0_H0 ;  /* 0x20000076ff257230 */ /* 0x000fe40000004100 */
[----:B------:R-:W-:Y:S01]  /*3ab0*/  FMUL.FTZ R59, R60, R59 ;  /* 0x0000003b3c3b7220 */ /* 0x000fe20000410000 */
[----:B------:R-:W-:-:S02]  /*3ac0*/  HADD2.F32 R38, -RZ, R38.H0_H0 ;  /* 0x20000026ff267230 */ /* 0x000fc40000004100 */
[----:B------:R-:W-:Y:S01]  /*3ad0*/  FMUL.FTZ R67, R36, R61 ;  /* 0x0000003d24437220 */ /* 0x000fe20000410000 */
[----:B------:R-:W-:Y:S02]  /*3ae0*/  HADD2.F32 R57, -RZ, R118.H1_H1 ;  /* 0x30000076ff397230 */ /* 0x000fe40000004100 */
[-C--:B------:R-:W-:Y:S01]  /*3af0*/  FFMA.FTZ R65, R60, R37.reuse, -R65 ;  /* 0x000000253c417223 */ /* 0x080fe20000010841 */
[----:B------:R-:W-:Y:S01]  /*3b00*/  FFMA.FTZ R56, R56, R37, R59 ;  /* 0x0000002538387223 */ /* 0x000fe2000001003b */
[C---:B------:R-:W-:Y:S01]  /*3b10*/  FMUL.FTZ R61, R38.reuse, R61 ;  /* 0x0000003d263d7220 */ /* 0x040fe20000410000 */
[----:B------:R-:W-:Y:S01]  /*3b20*/  F2FP.F16.F32.PACK_AB R37, R39, R54 ;  /* 0x000000362725723e */ /* 0x000fe200000000ff */
[----:B------:R-:W-:Y:S01]  /*3b30*/  FFMA.FTZ R67, R38, R57, -R67 ;  /* 0x0000003926437223 */ /* 0x000fe20000010843 */
[----:B------:R-:W-:Y:S01]  /*3b40*/  F2FP.F16.F32.PACK_AB R39, R58, R55 ;  /* 0x000000373a27723e */ /* 0x000fe200000000ff */
[----:B------:R-:W-:Y:S01]  /*3b50*/  FFMA.FTZ R36, R36, R57, R61 ;  /* 0x0000003924247223 */ /* 0x000fe2000001003d */
[----:B------:R-:W-:-:S04]  /*3b60*/  F2FP.F16.F32.PACK_AB R56, R56, R65 ;  /* 0x000000413838723e */ /* 0x000fc800000000ff */
[----:B------:R-:W-:Y:S01]  /*3b70*/  F2FP.F16.F32.PACK_AB R38, R36, R67 ;  /* 0x000000432426723e */ /* 0x000fe200000000ff */
[----:B------:R-:W-:-:S07]  /*3b80*/  IMAD.MOV.U32 R36, RZ, RZ, R56 ;  /* 0x000000ffff247224 */ /* 0x000fce00078e0038 */
.L_x_2339:
[----:B------:R-:W-:Y:S05]  /*3b90*/  BSYNC B2 ;  /* 0x0000000000027941 */ /* 0x000fea0003800000 */
.L_x_2338:
[----:B------:R-:W-:Y:S02]  /*3ba0*/  ULDC.64 UR4, c[0x0][0x208] ;  /* 0x0000820000047ab9 */ /* 0x000fe40000000a00 */
[----:B------:R3:W-:Y:S03]  /*3bb0*/  STG.E.128 desc[UR4][R40.64+0x40], R36 ;  /* 0x0000402428007986 */ /* 0x0007e6000c101d04 */
.L_x_2337:
[----:B------:R-:W-:Y:S05]  /*3bc0*/  BSYNC B1 ;  /* 0x0000000000017941 */ /* 0x000fea0003800000 */
.L_x_2336:
        /* <DEDUP_REMOVED lines=8> */
[----:B------:R-:W-:Y:S02]  /*3c50*/  SHF.R.U64 R55, R52, 0x10, R53 ;  /* 0x0000001034377819 */ /* 0x000fe40000001235 */
[--C-:B------:R-:W-:Y:S01]  /*3c60*/  SHF.R.U64 R57, R50, 0x10, R51.reuse ;  /* 0x0000001032397819 */ /* 0x100fe20000001233 */
[----:B------:R-:W-:Y:S01]  /*3c70*/  IMAD.MOV.U32 R50, RZ, RZ, R36 ;  /* 0x000000ffff327224 */ /* 0x000fe200078e0024 */
[----:B------:R-:W-:Y:S01]  /*3c80*/  SHF.R.U32.HI R54, RZ, 0x10, R51 ;  /* 0x00000010ff367819 */ /* 0x000fe20000011633 */
[----:B------:R-:W-:Y:S01]  /*3c90*/  IMAD.MOV.U32 R51, RZ, RZ, R39 ;  /* 0x000000ffff337224 */ /* 0x000fe200078e0027 */
[----:B------:R-:W-:Y:S01]  /*3ca0*/  SHF.R.U32.HI R56, RZ, 0x10, R53 ;  /* 0x00000010ff387819 */ /* 0x000fe20000011635 */
[----:B------:R-:W-:Y:S02]  /*3cb0*/  HADD2.F32 R55, -RZ, R55.H0_H0 ;  /* 0x20000037ff377230 */ /* 0x000fe40000004100 */
[--C-:B------:R-:W-:Y:S02]  /*3cc0*/  HADD2.F32 R39, -RZ, R37.reuse.H1_H1 ;  /* 0x30000025ff277230 */ /* 0x100fe40000004100 */
[----:B------:R-:W-:-:S02]  /*3cd0*/  HADD2.F32 R36, -RZ, R37.H0_H0 ;  /* 0x20000025ff247230 */ /* 0x000fc40000004100 */
[----:B------:R-:W-:Y:S02]  /*3ce0*/  HADD2.F32 R56, -RZ, R56.H0_H0 ;  /* 0x20000038ff387230 */ /* 0x000fe40000004100 */
[-C--:B------:R-:W-:Y:S01]  /*3cf0*/  FMUL.FTZ R37, R39, R55.reuse ;  /* 0x0000003727257220 */ /* 0x080fe20000410000 */
[--C-:B------:R-:W-:Y:S02]  /*3d00*/  HADD2.F32 R52, -RZ, R51.reuse.H1_H1 ;  /* 0x30000033ff347230 */ /* 0x100fe40000004100 */
[----:B------:R-:W-:Y:S01]  /*3d10*/  FMUL.FTZ R58, R36, R55 ;  /* 0x00000037243a7220 */ /* 0x000fe20000410000 */
[----:B------:R-:W-:Y:S02]  /*3d20*/  HADD2.F32 R51, -RZ, R51.H0_H0 ;  /* 0x20000033ff337230 */ /* 0x000fe40000004100 */
[----:B------:R-:W-:Y:S02]  /*3d30*/  HADD2.F32 R53, -RZ, R57.H0_H0 ;  /* 0x20000039ff357230 */ /* 0x000fe40000004100 */
[----:B------:R-:W-:Y:S01]  /*3d40*/  FMUL.FTZ R60, R52, R56 ;  /* 0x00000038343c7220 */ /* 0x000fe20000410000 */
[----:B------:R-:W-:-:S02]  /*3d50*/  HADD2.F32 R54, -RZ, R54.H0_H0 ;  /* 0x20000036ff367230 */ /* 0x000fc40000004100 */
[----:B------:R-:W-:Y:S01]  /*3d60*/  FMUL.FTZ R55, R51, R56 ;  /* 0x0000003833377220 */ /* 0x000fe20000410000 */
[-C--:B------:R-:W-:Y:S01]  /*3d70*/  FFMA.FTZ R36, R36, R53.reuse, -R37 ;  /* 0x0000003524247223 */ /* 0x080fe20000010825 */
[----:B------:R-:W-:Y:S01]  /*3d80*/  FFMA.FTZ R37, R39, R53, R58 ;  /* 0x0000003527257223 */ /* 0x000fe2000001003a */
[-C--:B------:R-:W-:Y:S01]  /*3d90*/  FFMA.FTZ R39, R51, R54.reuse, -R60 ;  /* 0x0000003633277223 */ /* 0x080fe2000001083c */
[----:B------:R-:W-:Y:S01]  /*3da0*/  FFMA.FTZ R52, R52, R54, R55 ;  /* 0x0000003634347223 */ /* 0x000fe20000010037 */
[--C-:B------:R-:W-:Y:S02]  /*3db0*/  HADD2.F32 R51, -RZ, R50.reuse.H1_H1 ;  /* 0x30000032ff337230 */ /* 0x100fe40000004100 */
[----:B------:R-:W-:Y:S01]  /*3dc0*/  HADD2.F32 R55, -RZ, R117.H0_H0 ;  /* 0x20000075ff377230 */ /* 0x000fe20000004100 */
[----:B------:R-:W-:Y:S01]  /*3dd0*/  F2FP.F16.F32.PACK_AB R37, R37, R36 ;  /* 0x000000242525723e */ /* 0x000fe200000000ff */
[----:B------:R-:W-:Y:S01]  /*3de0*/  HADD2.F32 R50, -RZ, R50.H0_H0 ;  /* 0x20000032ff327230 */ /* 0x000fe20000004100 */
[----:B------:R-:W-:Y:S01]  /*3df0*/  F2FP.F16.F32.PACK_AB R39, R52, R39 ;  /* 0x000000273427723e */ /* 0x000fe200000000ff */
[----:B------:R-:W-:-:S02]  /*3e00*/  HADD2.F32 R53, -RZ, R38.H1_H1 ;  /* 0x30000026ff357230 */ /* 0x000fc40000004100 */
[-C--:B------:R-:W-:Y:S01]  /*3e10*/  FMUL.FTZ R57, R51, R55.reuse ;  /* 0x0000003733397220 */ /* 0x080fe20000410000 */
[----:B------:R-:W-:Y:S02]  /*3e20*/  HADD2.F32 R117, -RZ, R117.H1_H1 ;  /* 0x30000075ff757230 */ /* 0x000fe40000004100 */
[----:B------:R-:W-:Y:S01]  /*3e30*/  FMUL.FTZ R56, R50, R55 ;  /* 0x0000003732387220 */ /* 0x000fe20000410000 */
[----:B------:R-:W-:Y:S02]  /*3e40*/  HADD2.F32 R38, -RZ, R38.H0_H0 ;  /* 0x20000026ff267230 */ /* 0x000fe40000004100 */
[--C-:B------:R-:W-:Y:S02]  /*3e50*/  HADD2.F32 R54, -RZ, R116.reuse.H0_H0 ;  /* 0x20000074ff367230 */ /* 0x100fe40000004100 */
[-C--:B------:R-:W-:Y:S01]  /*3e60*/  FMUL.FTZ R55, R53, R117.reuse ;  /* 0x0000007535377220 */ /* 0x080fe20000410000 */
        /* <DEDUP_REMOVED lines=8> */
.L_x_2343:
[----:B------:R-:W-:Y:S05]  /*3ef0*/  BSYNC B2 ;  /* 0x0000000000027941 */ /* 0x000fea0003800000 */
.L_x_2342:
[----:B------:R-:W-:Y:S02]  /*3f00*/  ULDC.64 UR4, c[0x0][0x208] ;  /* 0x0000820000047ab9 */ /* 0x000fe40000000a00 */
[----:B------:R4:W-:Y:S03]  /*3f10*/  STG.E.128 desc[UR4][R40.64+0x60], R36 ;  /* 0x0000602428007986 */ /* 0x0009e6000c101d04 */
.L_x_2341:
[----:B------:R-:W-:Y:S05]  /*3f20*/  BSYNC B1 ;  /* 0x0000000000017941 */ /* 0x000fea0003800000 */
.L_x_2340:
        /* <DEDUP_REMOVED lines=19> */
[CC--:B------:R-:W-:Y:S01]  /*4060*/  FMUL.FTZ R54, R38.reuse, R49.reuse ;  /* 0x0000003126367220 */ /* 0x0c0fe20000410000 */
[----:B------:R-:W-:Y:S02]  /*4070*/  HADD2.F32 R39, -RZ, R39.H0_H0 ;  /* 0x20000027ff277230 */ /* 0x000fe40000004100 */
[----:B------:R-:W-:Y:S01]  /*4080*/  FMUL.FTZ R49, R37, R49 ;  /* 0x0000003125317220 */ /* 0x000fe20000410000 */
[----:B------:R-:W-:Y:S02]  /*4090*/  HADD2.F32 R50, -RZ, R50.H0_H0 ;  /* 0x20000032ff327230 */ /* 0x000fe40000004100 */
[----:B------:R-:W-:Y:S01]  /*40a0*/  FMUL.FTZ R56, R47, R52 ;  /* 0x000000342f387220 */ /* 0x000fe20000410000 */
[-C--:B------:R-:W-:Y:S01]  /*40b0*/  FFMA.FTZ R54, R37, R48.reuse, -R54 ;  /* 0x0000003025367223 */ /* 0x080fe20000010836 */
[----:B------:R-:W-:Y:S01]  /*40c0*/  FFMA.FTZ R53, R38, R48, R49 ;  /* 0x0000003026357223 */ /* 0x000fe20000010031 */
[----:B------:R-:W-:Y:S01]  /*40d0*/  FMUL.FTZ R52, R39, R52 ;  /* 0x0000003427347220 */ /* 0x000fe20000410000 */
[----:B------:R-:W-:-:S02]  /*40e0*/  HADD2.F32 R48, -RZ, R110.H1_H1 ;  /* 0x3000006eff307230 */ /* 0x000fc40000004100 */
[-C--:B------:R-:W-:Y:S01]  /*40f0*/  FFMA.FTZ R56, R39, R50.reuse, -R56 ;  /* 0x0000003227387223 */ /* 0x080fe20000010838 */
[----:B------:R-:W-:Y:S02]  /*4100*/  HADD2.F32 R49, -RZ, R110.H0_H0 ;  /* 0x2000006eff317230 */ /* 0x000fe40000004100 */
[----:B------:R-:W-:Y:S01]  /*4110*/  FFMA.FTZ R57, R47, R50, R52 ;  /* 0x000000322f397223 */ /* 0x000fe20000010034 */
[----:B------:R-:W-:Y:S02]  /*4120*/  HADD2.F32 R37, -RZ, R36.H1_H1 ;  /* 0x30000024ff257230 */ /* 0x000fe40000004100 */
[----:B------:R-:W-:Y:S02]  /*4130*/  HADD2.F32 R38, -RZ, R46.H1_H1 ;  /* 0x3000002eff267230 */ /* 0x000fe40000004100 */
[----:B------:R-:W-:Y:S02]  /*4140*/  HADD2.F32 R36, -RZ, R36.H0_H0 ;  /* 0x20000024ff247230 */ /* 0x000fe40000004100 */
[----:B------:R-:W-:Y:S01]  /*4150*/  FMUL.FTZ R51, R37, R48 ;  /* 0x0000003025337220 */ /* 0x000fe20000410000 */
[----:B------:R-:W-:-:S02]  /*4160*/  HADD2.F32 R46, -RZ, R46.H0_H0 ;  /* 0x2000002eff2e7230 */ /* 0x000fc40000004100 */
[-C--:B------:R-:W-:Y:S01]  /*4170*/  FMUL.FTZ R55, R38, R49.reuse ;  /* 0x0000003126377220 */ /* 0x080fe20000410000 */
[--C-:B------:R-:W-:Y:S02]  /*4180*/  HADD2.F32 R39, -RZ, R112.reuse.H1_H1 ;  /* 0x30000070ff277230 */ /* 0x100fe40000004100 */
[----:B------:R-:W-:Y:S01]  /*4190*/  FMUL.FTZ R48, R36, R48 ;  /* 0x0000003024307220 */ /* 0x000fe20000410000 */
        /* <DEDUP_REMOVED lines=10> */
.L_x_2347:
[----:B------:R-:W-:Y:S05]  /*4240*/  BSYNC B2 ;  /* 0x0000000000027941 */ /* 0x000fea0003800000 */
.L_x_2346:
[----:B------:R-:W-:Y:S02]  /*4250*/  ULDC.64 UR4, c[0x0][0x208] ;  /* 0x0000820000047ab9 */ /* 0x000fe40000000a00 */
[----:B------:R1:W-:Y:S03]  /*4260*/  STG.E.128 desc[UR4][R40.64+0x80], R36 ;  /* 0x0000802428007986 */ /* 0x0003e6000c101d04 */
.L_x_2345:
[----:B------:R-:W-:Y:S05]  /*4270*/  BSYNC B1 ;  /* 0x0000000000017941 */ /* 0x000fea0003800000 */
.L_x_2344:
        /* <DEDUP_REMOVED lines=48> */
.L_x_2349:
[----:B------:R-:W-:Y:S05]  /*4580*/  BSYNC B1 ;  /* 0x0000000000017941 */ /* 0x000fea0003800000 */
.L_x_2348:
[----:B------:R-:W-:Y:S02]  /*4590*/  ULDC.64 UR4, c[0x0][0x208] ;  /* 0x0000820000047ab9 */ /* 0x000fe40000000a00 */
[----:B------:R1:W-:Y:S01]  /*45a0*/  STG.E.128 desc[UR4][R40.64+0xa0], R36 ;  /* 0x0000a02428007986 */ /* 0x0003e2000c101d04 */
[----:B------:R-:W-:Y:S05]  /*45b0*/  BRA `(.L_x_2327) ;  /* 0x0000002000947947 */ /* 0x000fea0003800000 */
.L_x_2321:
        /* <DEDUP_REMOVED lines=22> */
[----:B------:R-:W-:Y:S01]  /*4720*/  CS2R R56, SRZ ;  /* 0x0000000000387805 */ /* 0x000fe2000001ff00 */
[----:B------:R-:W-:-:S02]  /*4730*/  ULDC.64 UR6, c[0x0][0x208] ;  /* 0x0000820000067ab9 */ /* 0x000fc40000000a00 */
        /* <DEDUP_REMOVED lines=23> */
.L_x_2351:
[----:B------:R-:W-:Y:S05]  /*48b0*/  BSYNC B1 ;  /* 0x0000000000017941 */ /* 0x000fea0003800000 */
.L_x_2350:
[----:B------:R-:W2:Y:S01]  /*48c0*/  LDL R26, [R1+0x60] ;  /* 0x00006000011a7983 */ /* 0x000ea20000100800 */
[----:B0----5:R-:W-:Y:S02]  /*48d0*/  IMAD.MOV.U32 R60, RZ, RZ, R39 ;  /* 0x000000ffff3c7224 */ /* 0x021fe400078e0027 */
[----:B------:R-:W-:Y:S02]  /*48e0*/  IMAD.MOV.U32 R61, RZ, RZ, R36 ;  /* 0x000000ffff3d7224 */ /* 0x000fe400078e0024 */
[----:B------:R-:W-:-:S05]  /*48f0*/  IMAD.MOV.U32 R62, RZ, RZ, R43 ;  /* 0x000000ffff3e7224 */ /* 0x000fca00078e002b */
[----:B------:R-:W-:Y:S01]  /*4900*/  PRMT R128, R62, 0x7610, R128 ;  /* 0x000076103e807816 */ /* 0x000fe20000000080 */
[----:B------:R-:W-:Y:S01]  /*4910*/  IMAD.MOV.U32 R62, RZ, RZ, R47 ;  /* 0x000000ffff3e7224 */ /* 0x000fe200078e002f */
[----:B--2---:R-:W-:Y:S01]  /*4920*/  R2UR UR4, R26 ;  /* 0x000000001a0472ca */ /* 0x004fe200000e0000 */
[----:B------:R-:W-:-:S05]  /*4930*/  IMAD.MOV.U32 R26, RZ, RZ, R38 ;  /* 0x000000ffff1a7224 */ /* 0x000fca00078e0026 */
[----:B------:R-:W-:Y:S01]  /*4940*/  PRMT R122, R26, 0x5410, R60 ;  /* 0x000054101a7a7816 */ /* 0x000fe2000000003c */
[----:B------:R-:W-:Y:S02]  /*4950*/  IMAD.MOV.U32 R26, RZ, RZ, R37 ;  /* 0x000000ffff1a7224 */ /* 0x000fe400078e0025 */
[----:B------:R-:W-:-:S03]  /*4960*/  IMAD.MOV.U32 R60, RZ, RZ, R42 ;  /* 0x000000ffff3c7224 */ /* 0x000fc600078e002a */
[----:B------:R-:W-:Y:S01]  /*4970*/  PRMT R123, R61, 0x5410, R26 ;  /* 0x000054103d7b7816 */ /* 0x000fe2000000001a */
[----:B------:R-:W-:Y:S01]  /*4980*/  IMAD.MOV.U32 R26, RZ, RZ, R40 ;  /* 0x000000ffff1a7224 */ /* 0x000fe200078e0028 */
[----:B------:R-:W-:Y:S01]  /*4990*/  PRMT R126, R60, 0x7610, R126 ;  /* 0x000076103c7e7816 */ /* 0x000fe2000000007e */
[----:B------:R-:W-:Y:S01]  /*49a0*/  IMAD.MOV.U32 R60, RZ, RZ, R41 ;  /* 0x000000ffff3c7224 */ /* 0x000fe200078e0029 */
[----:B------:R-:W-:Y:S01]  /*49b0*/  UISETP.NE.AND UP0, UPT, UR4, 0x3, UPT ;  /* 0x000000030400788c */ /* 0x000fe2000bf05270 */
[----:B------:R-:W-:Y:S01]  /*49c0*/  IMAD.MOV.U32 R61, RZ, RZ, R46 ;  /* 0x000000ffff3d7224 */ /* 0x000fe200078e002e */
[----:B------:R-:W-:Y:S01]  /*49d0*/  PRMT R127, R26, 0x7610, R127 ;  /* 0x000076101a7f7816 */ /* 0x000fe2000000007f */
[----:B------:R-:W-:Y:S01]  /*49e0*/  IMAD.MOV.U32 R26, RZ, RZ, R44 ;  /* 0x000000ffff1a7224 */ /* 0x000fe200078e002c */
[----:B------:R-:W-:Y:S01]  /*49f0*/  PRMT R129, R60, 0x7610, R129 ;  /* 0x000076103c817816 */ /* 0x000fe20000000081 */
[----:B------:R-:W-:Y:S01]  /*4a00*/  IMAD.MOV.U32 R60, RZ, RZ, R45 ;  /* 0x000000ffff3c7224 */ /* 0x000fe200078e002d */
[----:B------:R-:W-:-:S02]  /*4a10*/  PLOP3.LUT P3, PT, PT, PT, UP0, 0x80, 0x0 ;  /* 0x000000000000781c */ /* 0x000fc40003f6f008 */
        /* <DEDUP_REMOVED lines=27> */
.L_x_2352:
[----:B------:R-:W2:Y:S01]  /*4bd0*/  LDL R60, [R1+0x40] ;  /* 0x00004000013c7983 */ /* 0x000ea20000100800 */
[----:B------:R-:W-:Y:S01]  /*4be0*/  IMAD R26, R18, 0x8, R16 ;  /* 0x00000008121a7824 */ /* 0x000fe200078e0210 */
[----:B------:R-:W-:Y:S01]  /*4bf0*/  BSSY B1, `(.L_x_2353) ;  /* 0x0000004000017945 */ /* 0x000fe20003800000 */
[----:B--2---:R-:W-:-:S04]  /*4c00*/  SHF.L.U32 R92, R60, 0x1f, RZ ;  /* 0x0000001f3c5c7819 */ /* 0x004fc800000006ff */
[----:B------:R-:W0:Y:S02]  /*4c10*/  SYNCS.PHASECHK.TRANS64.TRYWAIT P5, [R26+URZ+0x31c90], R92 ;  /* 0x031c905c1a0075a7 */ /* 0x000e2400080a017f */
[----:B0-----:R-:W-:Y:S05]  /*4c20*/  @!P5 BRA `(.L_x_2354) ;  /* 0x000002040098d947 */ /* 0x001fea0003800000 */
.L_x_2624:
[----:B------:R-:W-:Y:S05]  /*4c30*/  BSYNC B1 ;  /* 0x0000000000017941 */ /* 0x000fea0003800000 */
.L_x_2353:
        /* <DEDUP_REMOVED lines=45> */
[----:B------:R-:W-:Y:S01]  /*4f10*/  HADD2.F32 R61, -RZ, R119.H0_H0 ;  /* 0x20000077ff3d7230 */ /* 0x000fe20000004100 */
[----:B------:R-:W-:Y:S01]  /*4f20*/  SHF.R.U64 R58, R58, 0x10, R59 ;  /* 0x000000103a3a7819 */ /* 0x000fe2000000123b */
[----:B------:R-:W-:Y:S01]  /*4f30*/  HADD2.F32 R121, -RZ, R118.H0_H0 ;  /* 0x20000076ff797230 */ /* 0x000fe20000004100 */
[----:B------:R-:W-:Y:S01]  /*4f40*/  SHF.R.U32.HI R47, RZ, 0x10, R47 ;  /* 0x00000010ff2f7819 */ /* 0x000fe2000001162f */
        /* <DEDUP_REMOVED lines=8> */
[----:B------:R-:W-:-:S02]  /*4fd0*/  SHF.R.U32.HI R120, RZ, 0x10, R57 ;  /* 0x00000010ff787819 */ /* 0x000fc40000011639 */
[----:B------:R-:W-:Y:S01]  /*4fe0*/  SHF.R.U64 R117, R56, 0x10, R57 ;  /* 0x0000001038757819 */ /* 0x000fe20000001239 */
[----:B------:R-:W-:Y:S02]  /*4ff0*/  HADD2.F32 R56, -RZ, R119.H1_H1 ;  /* 0x30000077ff387230 */ /* 0x000fe40000004100 */
[----:B------:R-:W-:Y:S02]  /*5000*/  HADD2.F32 R120, -RZ, R120.H0_H0 ;  /* 0x20000078ff787230 */ /* 0x000fe40000004100 */
[----:B------:R-:W-:Y:S02]  /*5010*/  HADD2.F32 R57, -RZ, R118.H1_H1 ;  /* 0x30000076ff397230 */ /* 0x000fe40000004100 */
[----:B------:R-:W-:Y:S02]  /*5020*/  HADD2.F32 R119, -RZ, R67.H0_H0 ;  /* 0x20000043ff777230 */ /* 0x000fe40000004100 */
[----:B------:R-:W-:Y:S01]  /*5030*/  FMUL.FTZ R118, R56, R120 ;  /* 0x0000007838767220 */ /* 0x000fe20000410000 */
[----:B------:R-:W-:-:S02]  /*5040*/  HADD2.F32 R117, -RZ, R117.H0_H0 ;  /* 0x20000075ff757230 */ /* 0x000fc40000004100 */
[C---:B------:R-:W-:Y:S01]  /*5050*/  FMUL.FTZ R120, R57.reuse, R120 ;  /* 0x0000007839787220 */ /* 0x040fe20000410000 */
[-C--:B------:R-:W-:Y:S01]  /*5060*/  FFMA.FTZ R57, R57, R45.reuse, -R118 ;  /* 0x0000002d39397223 */ /* 0x080fe20000010876 */
[----:B------:R-:W-:Y:S02]  /*5070*/  HADD2.F32 R118, -RZ, R132.H0_H0 ;  /* 0x20000084ff767230 */ /* 0x000fe40000004100 */
[----:B------:R-:W-:Y:S01]  /*5080*/  FFMA.FTZ R45, R56, R45, R120 ;  /* 0x0000002d382d7223 */ /* 0x000fe20000010078 */
[----:B------:R-:W-:Y:S02]  /*5090*/  IMAD.MOV.U32 R56, RZ, RZ, R63 ;  /* 0x000000ffff387224 */ /* 0x000fe400078e003f */
[----:B------:R-:W-:Y:S02]  /*50a0*/  HADD2.F32 R120, -RZ, R130.H1_H1 ;  /* 0x30000082ff787230 */ /* 0x000fe40000004100 */
[----:B------:R-:W-:Y:S01]  /*50b0*/  FMUL.FTZ R63, R119, R118 ;  /* 0x00000076773f7220 */ /* 0x000fe20000410000 */
[----:B------:R-:W-:Y:S01]  /*50c0*/  F2FP.F16.F32.PACK_AB R57, R57, R65 ;  /* 0x000000413939723e */ /* 0x000fe200000000ff */
[--C-:B------:R-:W-:Y:S01]  /*50d0*/  HADD2.F32 R121, -RZ, R56.reuse.H0_H0 ;  /* 0x20000038ff797230 */ /* 0x100fe20000004100 */
[----:B------:R-:W-:Y:S01]  /*50e0*/  F2FP.F16.F32.PACK_AB R45, R45, R61 ;  /* 0x0000003d2d2d723e */ /* 0x000fe200000000ff */
[----:B------:R-:W-:-:S02]  /*50f0*/  HADD2.F32 R56, -RZ, R56.H1_H1 ;  /* 0x30000038ff387230 */ /* 0x000fc40000004100 */
[----:B------:R-:W-:Y:S02]  /*5100*/  IMAD.MOV.U32 R61, RZ, RZ, R57 ;  /* 0x000000ffff3d7224 */ /* 0x000fe400078e0039 */
[C---:B------:R-:W-:Y:S01]  /*5110*/  FMUL.FTZ R118, R121.reuse, R118 ;  /* 0x0000007679767220 */ /* 0x040fe20000410000 */
[-C--:B------:R-:W-:Y:S01]  /*5120*/  FFMA.FTZ R63, R121, R120.reuse, -R63 ;  /* 0x00000078793f7223 */ /* 0x080fe2000001083f */
[----:B------:R-:W-:Y:S02]  /*5130*/  HADD2.F32 R121, -RZ, R132.H1_H1 ;  /* 0x30000084ff797230 */ /* 0x000fe40000004100 */
[----:B------:R-:W-:Y:S01]  /*5140*/  FFMA.FTZ R119, R119, R120, R118 ;  /* 0x0000007877777223 */ /* 0x000fe20000010076 */
[----:B------:R-:W-:Y:S01]  /*5150*/  SHF.R.U32.HI R118, RZ, 0x10, R59 ;  /* 0x00000010ff767819 */ /* 0x000fe2000001163b */
[----:B------:R-:W-:Y:S02]  /*5160*/  HADD2.F32 R59, -RZ, R67.H1_H1 ;  /* 0x30000043ff3b7230 */ /* 0x000fe40000004100 */
[----:B------:R-:W-:-:S02]  /*5170*/  IMAD.MOV.U32 R65, RZ, RZ, R45 ;  /* 0x000000ffff417224 */ /* 0x000fc400078e002d */
[----:B------:R-:W-:Y:S02]  /*5180*/  HADD2.F32 R67, -RZ, R118.H0_H0 ;  /* 0x20000076ff437230 */ /* 0x000fe40000004100 */
[----:B------:R-:W-:-:S03]  /*5190*/  HADD2.F32 R118, -RZ, R47.H0_H0 ;  /* 0x2000002fff767230 */ /* 0x000fc60000004100 */
[----:B------:R-:W-:-:S04]  /*51a0*/  FMUL.FTZ R47, R59, R67 ;  /* 0x000000433b2f7220 */ /* 0x000fc80000410000 */
[C---:B------:R-:W-:Y:S01]  /*51b0*/  FFMA.FTZ R47, R56.reuse, R118, -R47 ;  /* 0x00000076382f7223 */ /* 0x040fe2000001082f */
[----:B------:R-:W-:Y:S01]  /*51c0*/  FMUL.FTZ R56, R56, R67 ;  /* 0x0000004338387220 */ /* 0x000fe20000410000 */
[----:B------:R-:W-:-:S03]  /*51d0*/  HADD2.F32 R67, -RZ, R131.H0_H0 ;  /* 0x20000083ff437230 */ /* 0x000fc60000004100 */
[----:B------:R-:W-:Y:S01]  /*51e0*/  FFMA.FTZ R56, R59, R118, R56 ;  /* 0x000000763b387223 */ /* 0x000fe20000010038 */
[----:B------:R-:W-:Y:S01]  /*51f0*/  HADD2.F32 R59, -RZ, R64.H0_H0 ;  /* 0x20000040ff3b7230 */ /* 0x000fe20000004100 */
[----:B------:R-:W-:Y:S01]  /*5200*/  F2FP.F16.F32.PACK_AB R63, R47, R63 ;  /* 0x0000003f2f3f723e */ /* 0x000fe200000000ff */
[----:B------:R-:W-:Y:S02]  /*5210*/  HADD2.F32 R118, -RZ, R60.H0_H0 ;  /* 0x2000003cff767230 */ /* 0x000fe40000004100 */
[----:B------:R-:W-:Y:S01]  /*5220*/  F2FP.F16.F32.PACK_AB R56, R56, R119 ;  /* 0x000000773838723e */ /* 0x000fe200000000ff */
[-C--:B------:R-:W-:Y:S02]  /*5230*/  FMUL.FTZ R120, R59, R121.reuse ;  /* 0x000000793b787220 */ /* 0x080fe40000410000 */
[C---:B------:R-:W-:Y:S02]  /*5240*/  FMUL.FTZ R121, R118.reuse, R121 ;  /* 0x0000007976797220 */ /* 0x040fe40000410000 */
[----:B------:R-:W-:Y:S01]  /*5250*/  FFMA.FTZ R120, R118, R67, -R120 ;  /* 0x0000004376787223 */ /* 0x000fe20000010878 */
[----:B------:R-:W-:-:S02]  /*5260*/  HADD2.F32 R118, -RZ, R131.H1_H1 ;  /* 0x30000083ff767230 */ /* 0x000fc40000004100 */
[----:B------:R-:W-:Y:S01]  /*5270*/  FFMA.FTZ R121, R59, R67, R121 ;  /* 0x000000433b797223 */ /* 0x000fe20000010079 */
[----:B------:R-:W-:Y:S02]  /*5280*/  HADD2.F32 R59, -RZ, R64.H1_H1 ;  /* 0x30000040ff3b7230 */ /* 0x000fe40000004100 */
[----:B------:R-:W-:Y:S02]  /*5290*/  HADD2.F32 R64, -RZ, R60.H1_H1 ;  /* 0x3000003cff407230 */ /* 0x000fe40000004100 */
[----:B------:R-:W-:Y:S02]  /*52a0*/  HADD2.F32 R60, -RZ, R44.H0_H0 ;  /* 0x2000002cff3c7230 */ /* 0x000fe40000004100 */
[-C--:B------:R-:W-:Y:S01]  /*52b0*/  FMUL.FTZ R44, R59, R117.reuse ;  /* 0x000000753b2c7220 */ /* 0x080fe20000410000 */
[--C-:B------:R-:W-:Y:S02]  /*52c0*/  HADD2.F32 R67, -RZ, R62.reuse.H0_H0 ;  /* 0x2000003eff437230 */ /* 0x100fe40000004100 */
[----:B------:R-:W-:Y:S01]  /*52d0*/  FMUL.FTZ R117, R64, R117 ;  /* 0x0000007540757220 */ /* 0x000fe20000410000 */
[----:B------:R-:W-:-:S02]  /*52e0*/  HADD2.F32 R62, -RZ, R62.H1_H1 ;  /* 0x3000003eff3e7230 */ /* 0x000fc40000004100 */
[-C--:B------:R-:W-:Y:S01]  /*52f0*/  FFMA.FTZ R44, R64, R60.reuse, -R44 ;  /* 0x0000003c402c7223 */ /* 0x080fe2000001082c */
[----:B------:R-:W-:Y:S02]  /*5300*/  HADD2.F32 R64, -RZ, R130.H0_H0 ;  /* 0x20000082ff407230 */ /* 0x000fe40000004100 */
[----:B------:R-:W-:Y:S01]  /*5310*/  FFMA.FTZ R59, R59, R60, R117 ;  /* 0x0000003c3b3b7223 */ /* 0x000fe20000010075 */
[--C-:B------:R-:W-:Y:S02]  /*5320*/  HADD2.F32 R60, -RZ, R66.reuse.H0_H0 ;  /* 0x20000042ff3c7230 */ /* 0x100fe40000004100 */
[----:B------:R-:W-:Y:S01]  /*5330*/  HADD2.F32 R66, -RZ, R66.H1_H1 ;  /* 0x30000042ff427230 */ /* 0x000fe20000004100 */
[----:B------:R-:W-:Y:S02]  /*5340*/  F2FP.F16.F32.PACK_AB R44, R44, R120 ;  /* 0x000000782c2c723e */ /* 0x000fe400000000ff */
[-C--:B------:R-:W-:Y:S01]  /*5350*/  FMUL.FTZ R117, R60, R118.reuse ;  /* 0x000000763c757220 */ /* 0x080fe20000410000 */
[----:B------:R-:W-:Y:S01]  /*5360*/  FMUL.FTZ R118, R67, R118 ;  /* 0x0000007643767220 */ /* 0x000fe20000410000 */
[----:B------:R-:W-:-:S02]  /*5370*/  F2FP.F16.F32.PACK_AB R59, R59, R121 ;  /* 0x000000793b3b723e */ /* 0x000fc400000000ff */
        /* <DEDUP_REMOVED lines=13> */
.L_x_2358:
[----:B------:R-:W-:Y:S05]  /*5450*/  BSYNC B2 ;  /* 0x0000000000027941 */ /* 0x000fea0003800000 */
.L_x_2357:
[----:B------:R-:W-:Y:S01]  /*5460*/  ISETP.GE.AND P4, PT, R116, R110, PT ;  /* 0x0000006e7400720c */ /* 0x000fe20003f86270 */
[----:B------:R-:W-:-:S12]  /*5470*/  ULDC.64 UR4, c[0x0][0x208] ;  /* 0x0000820000047ab9 */ /* 0x000fd80000000a00 */
        /* <DEDUP_REMOVED lines=11> */
.L_x_2356:
[----:B------:R-:W-:Y:S05]  /*5530*/  BSYNC B1 ;  /* 0x0000000000017941 */ /* 0x000fea0003800000 */
.L_x_2355:
        /* <DEDUP_REMOVED lines=11> */
[----:B------:R-:W-:Y:S01]  /*55f0*/  SHF.R.S32.HI R44, RZ, 0x1f, R45 ;  /* 0x0000001fff2c7819 */ /* 0x000fe2000001142d */
[----:B------:R-:W-:-:S03]  /*5600*/  IMAD.SHL.U32 R60, R45, 0x8, RZ ;  /* 0x000000082d3c7824 */ /* 0x000fc600078e00ff */
[----:B------:R-:W-:-:S04]  /*5610*/  LEA.HI R44, R44, R45, RZ, 0x2 ;  /* 0x0000002d2c2c7211 */ /* 0x000fc800078f10ff */
[----:B------:R-:W-:Y:S02]  /*5620*/  SHF.R.S32.HI R45, RZ, 0x2, R44 ;  /* 0x00000002ff2d7819 */ /* 0x000fe4000001142c */
[----:B------:R-:W-:Y:S01]  /*5630*/  ISETP.GE.AND P4, PT, R0, R107, PT ;  /* 0x0000006b0000720c */ /* 0x000fe20003f86270 */
[----:B------:R-:W-:Y:S01]  /*5640*/  BSSY B2, `(.L_x_2361) ;  /* 0x0000063000027945 */ /* 0x000fe20003800000 */
[----:B---3--:R-:W-:-:S04]  /*5650*/  LOP3.LUT R44, R56, 0x18, R60, 0xf8, !PT ;  /* 0x00000018382c7812 */ /* 0x008fc800078ef83c */
[----:B--2---:R-:W-:Y:S01]  /*5660*/  LOP3.LUT R44, R44, R46, RZ, 0x3c, !PT ;  /* 0x0000002e2c2c7212 */ /* 0x004fe200078e3cff */
[----:B----4-:R-:W-:-:S04]  /*5670*/  IMAD R45, R45, 0x1200, R47 ;  /* 0x000012002d2d7824 */ /* 0x010fc800078e022f */
[----:B------:R-:W-:Y:S02]  /*5680*/  IMAD.IADD R47, R45, 0x1, R44 ;  /* 0x000000012d2f7824 */ /* 0x000fe400078e022c */
[C---:B------:R-:W-:Y:S02]  /*5690*/  IMAD R45, R18.reuse, 0x3600, R104 ;  /* 0x00003600122d7824 */ /* 0x040fe400078e0268 */
        /* <DEDUP_REMOVED lines=12> */
[----:B------:R-:W-:Y:S01]  /*5760*/  HADD2.F32 R61, -RZ, R63.H0_H0 ;  /* 0x2000003fff3d7230 */ /* 0x000fe20000004100 */
[----:B------:R-:W-:Y:S01]  /*5770*/  SHF.R.U64 R42, R42, 0x10, R43 ;  /* 0x000000102a2a7819 */ /* 0x000fe2000000122b */
        /* <DEDUP_REMOVED lines=12> */
[----:B------:R-:W-:-:S02]  /*5840*/  IMAD.MOV.U32 R41, RZ, RZ, R59 ;  /* 0x000000ffff297224 */ /* 0x000fc400078e003b */
[----:B------:R-:W-:Y:S02]  /*5850*/  HADD2.F32 R64, -RZ, R64.H0_H0 ;  /* 0x20000040ff407230 */ /* 0x000fe40000004100 */
[----:B------:R-:W-:Y:S02]  /*5860*/  HADD2.F32 R63, -RZ, R63.H0_H0 ;  /* 0x2000003fff3f7230 */ /* 0x000fe40000004100 */
[----:B------:R-:W-:Y:S02]  /*5870*/  HADD2.F32 R59, -RZ, R41.H0_H0 ;  /* 0x20000029ff3b7230 */ /* 0x000fe40000004100 */
[-C--:B------:R-:W-:Y:S01]  /*5880*/  FMUL.FTZ R65, R45, R64.reuse ;  /* 0x000000402d417220 */ /* 0x080fe20000410000 */
[C---:B------:R-:W-:Y:S01]  /*5890*/  FMUL.FTZ R64, R57.reuse, R64 ;  /* 0x0000004039407220 */ /* 0x040fe20000410000 */
[----:B------:R-:W-:Y:S02]  /*58a0*/  HADD2.F32 R53, -RZ, R47.H0_H0 ;  /* 0x2000002fff357230 */ /* 0x000fe40000004100 */
[-C--:B------:R-:W-:Y:S01]  /*58b0*/  FFMA.FTZ R57, R57, R63.reuse, -R65 ;  /* 0x0000003f39397223 */ /* 0x080fe20000010841 */
[----:B------:R-:W-:Y:S01]  /*58c0*/  FFMA.FTZ R45, R45, R63, R64 ;  /* 0x0000003f2d2d7223 */ /* 0x000fe20000010040 */
[----:B------:R-:W-:-:S02]  /*58d0*/  HADD2.F32 R64, -RZ, R128.H1_H1 ;  /* 0x30000080ff407230 */ /* 0x000fc40000004100 */
[----:B------:R-:W-:Y:S01]  /*58e0*/  HADD2.F32 R63, -RZ, R128.H0_H0 ;  /* 0x20000080ff3f7230 */ /* 0x000fe20000004100 */
[----:B------:R-:W-:Y:S01]  /*58f0*/  F2FP.F16.F32.PACK_AB R57, R57, R62 ;  /* 0x0000003e3939723e */ /* 0x000fe200000000ff */
[----:B------:R-:W-:Y:S02]  /*5900*/  HADD2.F32 R41, -RZ, R41.H1_H1 ;  /* 0x30000029ff297230 */ /* 0x000fe40000004100 */
[-C--:B------:R-:W-:Y:S01]  /*5910*/  FMUL.FTZ R65, R59, R64.reuse ;  /* 0x000000403b417220 */ /* 0x080fe20000410000 */
[----:B------:R-:W-:Y:S01]  /*5920*/  FMUL.FTZ R64, R53, R64 ;  /* 0x0000004035407220 */ /* 0x000fe20000410000 */
[----:B------:R-:W-:Y:S01]  /*5930*/  HADD2.F32 R47, -RZ, R47.H1_H1 ;  /* 0x3000002fff2f7230 */ /* 0x000fe20000004100 */
[----:B------:R-:W-:Y:S01]  /*5940*/  F2FP.F16.F32.PACK_AB R61, R45, R61 ;  /* 0x0000003d2d3d723e */ /* 0x000fe200000000ff */
[-C--:B------:R-:W-:Y:S01]  /*5950*/  FFMA.FTZ R53, R53, R63.reuse, -R65 ;  /* 0x0000003f35357223 */ /* 0x080fe20000010841 */
[----:B------:R-:W-:Y:S01]  /*5960*/  FFMA.FTZ R64, R59, R63, R64 ;  /* 0x0000003f3b407223 */ /* 0x000fe20000010040 */
[----:B------:R-:W-:Y:S01]  /*5970*/  SHF.R.U32.HI R63, RZ, 0x10, R55 ;  /* 0x00000010ff3f7819 */ /* 0x000fe20000011637 */
[----:B------:R-:W-:Y:S01]  /*5980*/  HADD2.F32 R40, -RZ, R40.H0_H0 ;  /* 0x20000028ff287230 */ /* 0x000fe20000004100 */
[----:B------:R-:W-:Y:S01]  /*5990*/  SHF.R.U32.HI R59, RZ, 0x10, R43 ;  /* 0x00000010ff3b7819 */ /* 0x000fe2000001162b */
[----:B------:R-:W-:-:S02]  /*59a0*/  HADD2.F32 R55, -RZ, R126.H1_H1 ;  /* 0x3000007eff377230 */ /* 0x000fc40000004100 */
        /* <DEDUP_REMOVED lines=8> */
[----:B------:R-:W-:-:S02]  /*5a30*/  HADD2.F32 R59, -RZ, R56.H0_H0 ;  /* 0x20000038ff3b7230 */ /* 0x000fc40000004100 */
[----:B------:R-:W-:Y:S01]  /*5a40*/  HADD2.F32 R65, -RZ, R44.H0_H0 ;  /* 0x2000002cff417230 */ /* 0x000fe20000004100 */
[----:B------:R-:W-:Y:S01]  /*5a50*/  F2FP.F16.F32.PACK_AB R47, R47, R53 ;  /* 0x000000352f2f723e */ /* 0x000fe200000000ff */
[----:B------:R-:W-:Y:S02]  /*5a60*/  HADD2.F32 R63, -RZ, R127.H0_H0 ;  /* 0x2000007fff3f7230 */ /* 0x000fe40000004100 */
[-C--:B------:R-:W-:Y:S01]  /*5a70*/  FMUL.FTZ R66, R59, R67.reuse ;  /* 0x000000433b427220 */ /* 0x080fe20000410000 */
[----:B------:R-:W-:Y:S02]  /*5a80*/  HADD2.F32 R56, -RZ, R56.H1_H1 ;  /* 0x30000038ff387230 */ /* 0x000fe40000004100 */
[C---:B------:R-:W-:Y:S01]  /*5a90*/  FMUL.FTZ R67, R65.reuse, R67 ;  /* 0x0000004341437220 */ /* 0x040fe20000410000 */
[----:B------:R-:W-:Y:S02]  /*5aa0*/  HADD2.F32 R44, -RZ, R44.H1_H1 ;  /* 0x3000002cff2c7230 */ /* 0x000fe40000004100 */
[----:B------:R-:W-:Y:S01]  /*5ab0*/  FFMA.FTZ R66, R65, R63, -R66 ;  /* 0x0000003f41427223 */ /* 0x000fe20000010842 */
[----:B------:R-:W-:-:S02]  /*5ac0*/  HADD2.F32 R43, -RZ, R58.H1_H1 ;  /* 0x3000003aff2b7230 */ /* 0x000fc40000004100 */
[----:B------:R-:W-:Y:S01]  /*5ad0*/  FFMA.FTZ R67, R59, R63, R67 ;  /* 0x0000003f3b437223 */ /* 0x000fe20000010043 */
[-C--:B------:R-:W-:Y:S01]  /*5ae0*/  FMUL.FTZ R59, R56, R52.reuse ;  /* 0x00000034383b7220 */ /* 0x080fe20000410000 */
[C---:B------:R-:W-:Y:S01]  /*5af0*/  FMUL.FTZ R52, R44.reuse, R52 ;  /* 0x000000342c347220 */ /* 0x040fe20000410000 */
[----:B------:R-:W-:Y:S01]  /*5b00*/  HADD2.F32 R63, -RZ, R46.H1_H1 ;  /* 0x3000002eff3f7230 */ /* 0x000fe20000004100 */
[----:B------:R-:W-:Y:S01]  /*5b10*/  F2FP.F16.F32.PACK_AB R41, R41, R64 ;  /* 0x000000402929723e */ /* 0x000fe200000000ff */
[-C--:B------:R-:W-:Y:S01]  /*5b20*/  FFMA.FTZ R59, R44, R40.reuse, -R59 ;  /* 0x000000282c3b7223 */ /* 0x080fe2000001083b */
[----:B------:R-:W-:Y:S01]  /*5b30*/  FFMA.FTZ R52, R56, R40, R52 ;  /* 0x0000002838347223 */ /* 0x000fe20000010034 */
[----:B------:R-:W-:Y:S02]  /*5b40*/  HADD2.F32 R40, -RZ, R58.H0_H0 ;  /* 0x2000003aff287230 */ /* 0x000fe40000004100 */
[----:B------:R-:W-:Y:S02]  /*5b50*/  HADD2.F32 R44, -RZ, R46.H0_H0 ;  /* 0x2000002eff2c7230 */ /* 0x000fe40000004100 */
[----:B------:R-:W-:-:S02]  /*5b60*/  HADD2.F32 R42, -RZ, R42.H0_H0 ;  /* 0x2000002aff2a7230 */ /* 0x000fc40000004100 */
[----:B------:R-:W-:Y:S01]  /*5b70*/  FMUL.FTZ R56, R40, R55 ;  /* 0x0000003728387220 */ /* 0x000fe20000410000 */
[----:B------:R-:W-:Y:S01]  /*5b80*/  F2FP.F16.F32.PACK_AB R52, R52, R67 ;  /* 0x000000433434723e */ /* 0x000fe200000000ff */
[C---:B------:R-:W-:Y:S01]  /*5b90*/  FMUL.FTZ R55, R44.reuse, R55 ;  /* 0x000000372c377220 */ /* 0x040fe20000410000 */
[----:B------:R-:W-:Y:S02]  /*5ba0*/  IMAD.MOV.U32 R45, RZ, RZ, R57 ;  /* 0x000000ffff2d7224 */ /* 0x000fe400078e0039 */
[----:B------:R-:W-:Y:S01]  /*5bb0*/  FFMA.FTZ R56, R44, R126, -R56 ;  /* 0x0000007e2c387223 */ /* 0x000fe20000010838 */
[----:B------:R-:W-:Y:S01]  /*5bc0*/  F2FP.F16.F32.PACK_AB R44, R59, R66 ;  /* 0x000000423b2c723e */ /* 0x000fe200000000ff */
[----:B------:R-:W-:Y:S01]  /*5bd0*/  FFMA.FTZ R55, R40, R126, R55 ;  /* 0x0000007e28377223 */ /* 0x000fe20000010037 */
[-C--:B------:R-:W-:Y:S01]  /*5be0*/  FMUL.FTZ R40, R43, R54.reuse ;  /* 0x000000362b287220 */ /* 0x080fe20000410000 */
[----:B------:R-:W-:Y:S01]  /*5bf0*/  FMUL.FTZ R54, R63, R54 ;  /* 0x000000363f367220 */ /* 0x000fe20000410000 */
[----:B------:R-:W-:-:S02]  /*5c00*/  IMAD.MOV.U32 R57, RZ, RZ, R61 ;  /* 0x000000ffff397224 */ /* 0x000fc400078e003d */
[-C--:B------:R-:W-:Y:S01]  /*5c10*/  FFMA.FTZ R63, R63, R42.reuse, -R40 ;  /* 0x0000002a3f3f7223 */ /* 0x080fe20000010828 */
[----:B------:R-:W-:Y:S01]  /*5c20*/  FFMA.FTZ R42, R43, R42, R54 ;  /* 0x0000002a2b2a7223 */ /* 0x000fe20000010036 */
[----:B------:R-:W-:-:S03]  /*5c30*/  IMAD.MOV.U32 R59, RZ, RZ, R41 ;  /* 0x000000ffff3b7224 */ /* 0x000fc600078e0029 */
[----:B------:R-:W-:Y:S01]  /*5c40*/  F2FP.F16.F32.PACK_AB R46, R63, R56 ;  /* 0x000000383f2e723e */ /* 0x000fe200000000ff */
[----:B------:R-:W-:Y:S01]  /*5c50*/  IMAD.MOV.U32 R56, RZ, RZ, R52 ;  /* 0x000000ffff387224 */ /* 0x000fe200078e0034 */
[----:B------:R-:W-:-:S07]  /*5c60*/  F2FP.F16.F32.PACK_AB R58, R42, R55 ;  /* 0x000000372a3a723e */ /* 0x000fce00000000ff */
.L_x_2362:
[----:B------:R-:W-:Y:S05]  /*5c70*/  BSYNC B2 ;  /* 0x0000000000027941 */ /* 0x000fea0003800000 */
.L_x_2361:
[----:B------:R-:W-:Y:S01]  /*5c80*/  IADD3 R41, P4, P5, R28, R98, R10 ;  /* 0x000000621c297210 */ /* 0x000fe20007d9e00a */
[----:B------:R-:W-:-:S03]  /*5c90*/  ULDC.64 UR4, c[0x0][0x208] ;  /* 0x0000820000047ab9 */ /* 0x000fc60000000a00 */
        /* <DEDUP_REMOVED lines=11> */
.L_x_2360:
[----:B------:R-:W-:Y:S05]  /*5d50*/  BSYNC B1 ;  /* 0x0000000000017941 */ /* 0x000fea0003800000 */
.L_x_2359:
[----:B------:R-:W-:-:S13]  /*5d60*/  ISETP.NE.AND P4, PT, R14, RZ, PT ;  /* 0x000000ff0e00720c */ /* 0x000fda0003f85270 */
[----:B------:R-:W-:Y:S05]  /*5d70*/  @!P4 BRA `(.L_x_2327) ;  /* 0x0000000800a4c947 */ /* 0x000fea0003800000 */
[----:B-1----:R-:W3:Y:S04]  /*5d80*/  LDL R40, [R1+0x44] ;  /* 0x0000440001287983 */ /* 0x002ee80000100800 */
        /* <DEDUP_REMOVED lines=26> */
[----:B------:R-:W-:Y:S02]  /*5f30*/  IMAD R43, R18, 0x3600, R43 ;  /* 0x00003600122b7824 */ /* 0x000fe400078e022b */
[--C-:B------:R-:W-:Y:S02]  /*5f40*/  IMAD R41, R41, 0x2, R16.reuse ;  /* 0x0000000229297824 */ /* 0x100fe400078e0210 */
[----:B------:R-:W-:-:S04]  /*5f50*/  IMAD R44, R43, 0x2, R16 ;  /* 0x000000022b2c7824 */ /* 0x000fc800078e0210 */
        /* <DEDUP_REMOVED lines=19> */
[--C-:B------:R-:W-:Y:S02]  /*6090*/  HADD2.F32 R57, -RZ, R51.reuse.H0_H0 ;  /* 0x20000033ff397230 */ /* 0x100fe40000004100 */
[----:B------:R-:W-:Y:S02]  /*60a0*/  HADD2.F32 R51, -RZ, R51.H1_H1 ;  /* 0x30000033ff337230 */ /* 0x000fe40000004100 */
[----:B------:R-:W-:-:S02]  /*60b0*/  HADD2.F32 R49, -RZ, R49.H0_H0 ;  /* 0x20000031ff317230 */ /* 0x000fc40000004100 */
[-C--:B------:R-:W-:Y:S01]  /*60c0*/  FMUL.FTZ R62, R57, R60.reuse ;  /* 0x0000003c393e7220 */ /* 0x080fe20000410000 */
[----:B------:R-:W-:Y:S02]  /*60d0*/  FMUL.FTZ R60, R43, R60 ;  /* 0x0000003c2b3c7220 */ /* 0x000fe40000410000 */
[-C--:B------:R-:W-:Y:S01]  /*60e0*/  FMUL.FTZ R59, R51, R49.reuse ;  /* 0x00000031333b7220 */ /* 0x080fe20000410000 */
[C---:B------:R-:W-:Y:S01]  /*60f0*/  FMUL.FTZ R64, R56.reuse, R49 ;  /* 0x0000003138407220 */ /* 0x040fe20000410000 */
[-C--:B------:R-:W-:Y:S01]  /*6100*/  FFMA.FTZ R41, R57, R58.reuse, R60 ;  /* 0x0000003a39297223 */ /* 0x080fe2000001003c */
[----:B------:R-:W-:Y:S01]  /*6110*/  FFMA.FTZ R43, R43, R58, -R62 ;  /* 0x0000003a2b2b7223 */ /* 0x000fe2000001083e */
[-C--:B------:R-:W-:Y:S01]  /*6120*/  FFMA.FTZ R56, R56, R54.reuse, -R59 ;  /* 0x0000003638387223 */ /* 0x080fe2000001083b */
[----:B------:R-:W-:Y:S01]  /*6130*/  FFMA.FTZ R54, R51, R54, R64 ;  /* 0x0000003633367223 */ /* 0x000fe20000010040 */
[----:B------:R-:W-:Y:S02]  /*6140*/  HADD2.F32 R60, -RZ, R124.H1_H1 ;  /* 0x3000007cff3c7230 */ /* 0x000fe40000004100 */
[--C-:B------:R-:W-:Y:S01]  /*6150*/  HADD2.F32 R51, -RZ, R47.reuse.H0_H0 ;  /* 0x2000002fff337230 */ /* 0x100fe20000004100 */
[----:B------:R-:W-:Y:S01]  /*6160*/  F2FP.F16.F32.PACK_AB R43, R56, R43 ;  /* 0x0000002b382b723e */ /* 0x000fe200000000ff */
[----:B------:R-:W-:-:S02]  /*6170*/  HADD2.F32 R57, -RZ, R47.H1_H1 ;  /* 0x3000002fff397230 */ /* 0x000fc40000004100 */
[----:B------:R-:W-:Y:S02]  /*6180*/  HADD2.F32 R62, -RZ, R50.H0_H0 ;  /* 0x20000032ff3e7230 */ /* 0x000fe40000004100 */
[--C-:B------:R-:W-:Y:S02]  /*6190*/  HADD2.F32 R47, -RZ, R45.reuse.H0_H0 ;  /* 0x2000002dff2f7230 */ /* 0x100fe40000004100 */
[----:B------:R-:W-:Y:S02]  /*61a0*/  HADD2.F32 R49, -RZ, R45.H1_H1 ;  /* 0x3000002dff317230 */ /* 0x000fe40000004100 */
[----:B------:R-:W-:Y:S01]  /*61b0*/  FMUL.FTZ R64, R57, R62 ;  /* 0x0000003e39407220 */ /* 0x000fe20000410000 */
[----:B------:R-:W-:Y:S02]  /*61c0*/  HADD2.F32 R58, -RZ, R122.H1_H1 ;  /* 0x3000007aff3a7230 */ /* 0x000fe40000004100 */
[----:B------:R-:W-:Y:S02]  /*61d0*/  HADD2.F32 R50, -RZ, R48.H0_H0 ;  /* 0x20000030ff327230 */ /* 0x000fe40000004100 */
[-C--:B------:R-:W-:Y:S01]  /*61e0*/  FMUL.FTZ R48, R51, R60.reuse ;  /* 0x0000003c33307220 */ /* 0x080fe20000410000 */
[----:B------:R-:W-:Y:S01]  /*61f0*/  FMUL.FTZ R60, R47, R60 ;  /* 0x0000003c2f3c7220 */ /* 0x000fe20000410000 */
[----:B------:R-:W-:Y:S01]  /*6200*/  FMUL.FTZ R62, R49, R62 ;  /* 0x0000003e313e7220 */ /* 0x000fe20000410000 */
[----:B------:R-:W-:-:S02]  /*6210*/  HADD2.F32 R124, -RZ, R124.H0_H0 ;  /* 0x2000007cff7c7230 */ /* 0x000fc40000004100 */
        /* <DEDUP_REMOVED lines=24> */
[--C-:B------:R-:W-:Y:S02]  /*63a0*/  HADD2.F32 R44, -RZ, R46.reuse.H0_H0 ;  /* 0x2000002eff2c7230 */ /* 0x100fe40000004100 */
[----:B------:R-:W-:Y:S02]  /*63b0*/  HADD2.F32 R57, -RZ, R39.H0_H0 ;  /* 0x20000027ff397230 */ /* 0x000fe40000004100 */
[----:B------:R-:W-:Y:S02]  /*63c0*/  HADD2.F32 R46, -RZ, R46.H1_H1 ;  /* 0x3000002eff2e7230 */ /* 0x000fe40000004100 */
[----:B------:R-:W-:-:S02]  /*63d0*/  HADD2.F32 R39, -RZ, R42.H0_H0 ;  /* 0x2000002aff277230 */ /* 0x000fc40000004100 */
[----:B------:R-:W-:Y:S02]  /*63e0*/  HADD2.F32 R42, -RZ, R42.H1_H1 ;  /* 0x3000002aff2a7230 */ /* 0x000fe40000004100 */
[-C--:B------:R-:W-:Y:S01]  /*63f0*/  FMUL.FTZ R61, R46, R57.reuse ;  /* 0x000000392e3d7220 */ /* 0x080fe20000410000 */
[----:B------:R-:W-:Y:S02]  /*6400*/  HADD2.F32 R51, -RZ, R38.H0_H0 ;  /* 0x20000026ff337230 */ /* 0x000fe40000004100 */
[-C--:B------:R-:W-:Y:S01]  /*6410*/  FMUL.FTZ R38, R44, R124.reuse ;  /* 0x0000007c2c267220 */ /* 0x080fe20000410000 */
[C---:B------:R-:W-:Y:S01]  /*6420*/  FMUL.FTZ R59, R39.reuse, R124 ;  /* 0x0000007c273b7220 */ /* 0x040fe20000410000 */
[C---:B------:R-:W-:Y:S01]  /*6430*/  FMUL.FTZ R57, R42.reuse, R57 ;  /* 0x000000392a397220 */ /* 0x040fe20000410000 */
[----:B------:R-:W-:Y:S02]  /*6440*/  IMAD.MOV.U32 R41, RZ, RZ, R43 ;  /* 0x000000ffff297224 */ /* 0x000fe400078e002b */
[----:B------:R-:W-:Y:S01]  /*6450*/  FFMA.FTZ R38, R39, R122, -R38 ;  /* 0x0000007a27267223 */ /* 0x000fe20000010826 */
[-C--:B------:R-:W-:Y:S01]  /*6460*/  FFMA.FTZ R61, R42, R51.reuse, -R61 ;  /* 0x000000332a3d7223 */ /* 0x080fe2000001083d */
[----:B------:R-:W-:Y:S01]  /*6470*/  F2FP.F16.F32.PACK_AB R42, R49, R36 ;  /* 0x00000024312a723e */ /* 0x000fe200000000ff */
[----:B------:R-:W-:Y:S01]  /*6480*/  FFMA.FTZ R59, R44, R122, R59 ;  /* 0x0000007a2c3b7223 */ /* 0x000fe2000001003b */
[----:B------:R-:W-:Y:S01]  /*6490*/  FFMA.FTZ R46, R46, R51, R57 ;  /* 0x000000332e2e7223 */ /* 0x000fe20000010039 */
[----:B------:R-:W-:Y:S01]  /*64a0*/  F2FP.F16.F32.PACK_AB R44, R40, R37 ;  /* 0x00000025282c723e */ /* 0x000fe200000000ff */
[----:B------:R-:W-:Y:S01]  /*64b0*/  IMAD.MOV.U32 R43, RZ, RZ, R48 ;  /* 0x000000ffff2b7224 */ /* 0x000fe200078e0030 */
[----:B------:R-:W-:Y:S01]  /*64c0*/  F2FP.F16.F32.PACK_AB R61, R61, R38 ;  /* 0x000000263d3d723e */ /* 0x000fe200000000ff */
[----:B------:R-:W-:Y:S01]  /*64d0*/  IMAD.MOV.U32 R40, RZ, RZ, R42 ;  /* 0x000000ffff287224 */ /* 0x000fe200078e002a */
[----:B------:R-:W-:-:S03]  /*64e0*/  F2FP.F16.F32.PACK_AB R46, R46, R59 ;  /* 0x0000003b2e2e723e */ /* 0x000fc600000000ff */
[----:B------:R-:W-:-:S07]  /*64f0*/  IMAD.MOV.U32 R42, RZ, RZ, R61 ;  /* 0x000000ffff2a7224 */ /* 0x000fce00078e003d */
.L_x_2364:
[----:B------:R-:W-:Y:S05]  /*6500*/  BSYNC B1 ;  /* 0x0000000000017941 */ /* 0x000fea0003800000 */
.L_x_2363:
[----:B------:R-:W-:Y:S01]  /*6510*/  ISETP.GE.AND P4, PT, R55, R110, PT ;  /* 0x0000006e3700720c */ /* 0x000fe20003f86270 */
[----:B------:R-:W-:Y:S02]  /*6520*/  ULDC.64 UR4, c[0x0][0x208] ;  /* 0x0000820000047ab9 */ /* 0x000fe40000000a00 */
[----:B-1----:R3:W-:Y:S10]  /*6530*/  STG.E.128 desc[UR4][R52.64], R40 ;  /* 0x0000002834007986 */ /* 0x0027f4000c101d04 */
[----:B------:R-:W-:Y:S05]  /*6540*/  @P4 BRA `(.L_x_2327) ;  /* 0x0000000000b04947 */ /* 0x000fea0003800000 */
[--C-:B------:R-:W-:Y:S01]  /*6550*/  SHF.R.S32.HI R36, RZ, 0x1f, R55.reuse ;  /* 0x0000001fff247819 */ /* 0x100fe20000011437 */
[----:B------:R-:W-:Y:S01]  /*6560*/  ULDC.64 UR4, c[0x0][0x208] ;  /* 0x0000820000047ab9 */ /* 0x000fe20000000a00 */
[----:B------:R-:W-:-:S04]  /*6570*/  IADD3 R55, P4, P5, R28, R98, R55 ;  /* 0x000000621c377210 */ /* 0x000fc80007d9e037 */
[----:B------:R-:W-:Y:S02]  /*6580*/  IADD3.X R36, R3, R112, R36, P4, P5 ;  /* 0x0000007003247210 */ /* 0x000fe400027ea424 */
[----:B------:R-:W-:-:S04]  /*6590*/  LEA R96, P4, R55, R96, 0x1 ;  /* 0x0000006037607211 */ /* 0x000fc800078808ff */
[----:B------:R-:W-:-:S05]  /*65a0*/  LEA.HI.X R97, R55, R97, R36, 0x1, P4 ;  /* 0x0000006137617211 */ /* 0x000fca00020f0c24 */
[----:B--2---:R4:W-:Y:S01]  /*65b0*/  STG.E.128 desc[UR4][R96.64], R44 ;  /* 0x0000002c60007986 */ /* 0x0049e2000c101d04 */
[----:B------:R-:W-:Y:S05]  /*65c0*/  BRA `(.L_x_2327) ;  /* 0x0000000000907947 */ /* 0x000fea0003800000 */
.L_x_2320:
[----:B------:R-:W2:Y:S02]  /*65d0*/  LDL R36, [R1+0x60] ;  /* 0x0000600001247983 */ /* 0x000ea40000100800 */
[----:B--2---:R-:W-:-:S13]  /*65e0*/  R2UR UR4, R36 ;  /* 0x00000000240472ca */ /* 0x004fda00000e0000 */
[----:B------:R-:W-:-:S06]  /*65f0*/  UISETP.NE.AND UP0, UPT, UR4, 0x3, UPT ;  /* 0x000000030400788c */ /* 0x000fcc000bf05270 */
[----:B------:R-:W-:-:S13]  /*6600*/  PLOP3.LUT P3, PT, PT, PT, UP0, 0x80, 0x0 ;  /* 0x000000000000781c */ /* 0x000fda0003f6f008 */
[----:B------:R-:W-:Y:S05]  /*6610*/  @!P3 BRA `(.L_x_2365) ;  /* 0x000000000004b947 */ /* 0x000fea0003800000 */
[----:B------:R-:W-:Y:S01]  /*6620*/  BPT.TRAP 0x1 ;  /* 0x000000040000795c */ /* 0x000fe20000300000 */
.L_x_2365:
[----:B------:R-:W2:Y:S01]  /*6630*/  LDL R36, [R1+0x40] ;  /* 0x0000400001247983 */ /* 0x000ea20000100800 */
[----:B------:R-:W-:Y:S01]  /*6640*/  IMAD R26, R18, 0x8, R16 ;  /* 0x00000008121a7824 */ /* 0x000fe200078e0210 */
[----:B------:R-:W-:Y:S01]  /*6650*/  BSSY B1, `(.L_x_2366) ;  /* 0x0000006000017945 */ /* 0x000fe20003800000 */
[----:B------:R-:W-:-:S05]  /*6660*/  IMAD R91, R24, -0x90, R2 ;  /* 0xffffff70185b7824 */ /* 0x000fca00078e0202 */
[----:B------:R-:W-:Y:S02]  /*6670*/  VIMNMX R91, R91, 0x90, PT ;  /* 0x000000905b5b7848 */ /* 0x000fe40003fe0100 */
[----:B--2---:R-:W-:-:S04]  /*6680*/  SHF.L.U32 R92, R36, 0x1f, RZ ;  /* 0x0000001f245c7819 */ /* 0x004fc800000006ff */
[----:B------:R-:W0:Y:S02]  /*6690*/  SYNCS.PHASECHK.TRANS64.TRYWAIT P4, [R26+URZ+0x31c90], R92 ;  /* 0x031c905c1a0075a7 */ /* 0x000e24000808017f */
[----:B0-----:R-:W-:Y:S05]  /*66a0*/  @!P4 BRA `(.L_x_2367) ;  /* 0x000001ec000cc947 */ /* 0x001fea0003800000 */
.L_x_2625:
[----:B------:R-:W-:Y:S05]  /*66b0*/  BSYNC B1 ;  /* 0x0000000000017941 */ /* 0x000fea0003800000 */
.L_x_2366:
[----:B------:R-:W-:-:S13]  /*66c0*/  ISETP.GE.AND P4, PT, R144, R91, PT ;  /* 0x0000005b9000720c */ /* 0x000fda0003f86270 */
[----:B------:R-:W-:Y:S05]  /*66d0*/  @P4 BRA `(.L_x_2327) ;  /* 0x00000000004c4947 */ /* 0x000fea0003800000 */
[----:B------:R-:W-:Y:S01]  /*66e0*/  ISETP.NE.AND P4, PT, R12, RZ, PT ;  /* 0x000000ff0c00720c */ /* 0x000fe20003f85270 */
[----:B------:R-:W-:-:S12]  /*66f0*/  ULDC.64 UR4, c[0x0][0x208] ;  /* 0x0000820000047ab9 */ /* 0x000fd80000000a00 */
        /* <DEDUP_REMOVED lines=17> */
.L_x_2327:
[----:B------:R-:W-:Y:S05]  /*6810*/  BSYNC B0 ;  /* 0x0000000000007941 */ /* 0x000fea0003800000 */
.L_x_2319:
        /* <DEDUP_REMOVED lines=17> */
.L_x_2369:
[----:B------:R-:W-:Y:S05]  /*6930*/  BSYNC B0 ;  /* 0x0000000000007941 */ /* 0x000fea0003800000 */
.L_x_2368:
[----:B------:R-:W2:Y:S01]  /*6940*/  SYNCS.PHASECHK.TRANS64.TRYWAIT P3, [R26+URZ+0x31cb0], R92 ;  /* 0x031cb05c1a0075a7 */ /* 0x000ea2000806017f */
[----:B------:R-:W-:Y:S04]  /*6950*/  BSSY B0, `(.L_x_2370) ;  /* 0x0000002000007945 */ /* 0x000fe80003800000 */
[----:B--2---:R-:W-:Y:S05]  /*6960*/  @!P3 BRA `(.L_x_2371) ;  /* 0x000001e80070b947 */ /* 0x004fea0003800000 */
.L_x_2626:
[----:B------:R-:W-:Y:S05]  /*6970*/  BSYNC B0 ;  /* 0x0000000000007941 */ /* 0x000fea0003800000 */
.L_x_2370:
[----:B------:R-:W-:Y:S01]  /*6980*/  ISETP.GE.AND P3, PT, R144, R91, PT ;  /* 0x0000005b9000720c */ /* 0x000fe20003f66270 */
[----:B------:R-:W-:-:S12]  /*6990*/  BSSY B0, `(.L_x_2372) ;  /* 0x0000021000007945 */ /* 0x000fd80003800000 */
[----:B------:R-:W-:Y:S05]  /*69a0*/  @P3 BRA `(.L_x_2373) ;  /* 0x00000000007c3947 */ /* 0x000fea0003800000 */
[----:B------:R-:W-:Y:S01]  /*69b0*/  IMAD.WIDE R38, R24, 0x90, R78 ;  /* 0x0000009018267825 */ /* 0x000fe200078e024e */
[----:B------:R-:W-:Y:S01]  /*69c0*/  ULDC.64 UR4, c[0x0][0x328] ;  /* 0x0000ca0000047ab9 */ /* 0x000fe20000000a00 */
[----:B------:R-:W-:Y:S02]  /*69d0*/  ULDC.64 UR6, c[0x0][0x208] ;  /* 0x0000820000067ab9 */ /* 0x000fe40000000a00 */
[----:B------:R-:W-:Y:S02]  /*69e0*/  IMAD R39, R39, UR4, RZ ;  /* 0x0000000427277c24 */ /* 0x000fe4000f8e02ff */
[----:B-1----:R-:W-:Y:S02]  /*69f0*/  IMAD.MOV.U32 R36, RZ, RZ, R30 ;  /* 0x000000ffff247224 */ /* 0x002fe400078e001e */
[----:B------:R-:W-:Y:S02]  /*6a00*/  IMAD.MOV.U32 R37, RZ, RZ, R88 ;  /* 0x000000ffff257224 */ /* 0x000fe400078e0058 */
[----:B------:R-:W-:-:S02]  /*6a10*/  IMAD R39, R38, UR5, R39 ;  /* 0x0000000526277c24 */ /* 0x000fc4000f8e0227 */
        /* <DEDUP_REMOVED lines=24> */
.L_x_2373:
[----:B------:R-:W-:Y:S05]  /*6ba0*/  BSYNC B0 ;  /* 0x0000000000007941 */ /* 0x000fea0003800000 */
.L_x_2372:
[----:B------:R-:W4:Y:S01]  /*6bb0*/  LDL.LU R27, [R1+0x40] ;  /* 0x00004000011b7983 */ /* 0x000f220000300800 */
[----:B0-2---:R-:W-:Y:S02]  /*6bc0*/  @!P4 VIADD R26, R26, 0x31cc0 ;  /* 0x00031cc01a1ac836 */ /* 0x005fe40000000000 */
[----:B------:R-:W-:Y:S01]  /*6bd0*/  VIADD R18, R18, 0x1 ;  /* 0x0000000112127836 */ /* 0x000fe20000000000 */
[----:B------:R-:W-:Y:S01]  /*6be0*/  @!PT LDS RZ, [RZ] ;  /* 0x00000000fffff984 */ /* 0x000fe20000000800 */
[----:B------:R-:W-:Y:S01]  /*6bf0*/  @!PT LDS RZ, [RZ] ;  /* 0x00000000fffff984 */ /* 0x000fe20000000800 */
[----:B------:R-:W-:Y:S01]  /*6c00*/  @!PT LDS RZ, [RZ] ;  /* 0x00000000fffff984 */ /* 0x000fe20000000800 */
[----:B------:R-:W-:Y:S01]  /*6c10*/  @!PT LDS RZ, [RZ] ;  /* 0x00000000fffff984 */ /* 0x000fe20000000800 */
[----:B------:R0:W-:Y:S06]  /*6c20*/  MEMBAR.ALL.CTA ;  /* 0x0000000000007992 */ /* 0x0001ec0000008000 */
[----:B0-----:R-:W0:Y:S01]  /*6c30*/  FENCE.VIEW.ASYNC.S ;  /* 0x00000000000073c6 */ /* 0x001e220000000000 */
[----:B------:R-:W-:Y:S01]  /*6c40*/  @!P4 PRMT R26, RZ, 0x654, R26 ;  /* 0x00000654ff1ac816 */ /* 0x000fe2000000001a */
[----:B0-----:R0:W-:Y:S01]  /*6c50*/  BAR.SYNC.DEFER_BLOCKING R111, 0x80 ;  /* 0x0002006f0000751d */ /* 0x0011e20000010000 */
[----:B------:R-:W-:-:S04]  /*6c60*/  ISETP.NE.AND P3, PT, R18, 0x2, PT ;  /* 0x000000021200780c */ /* 0x000fc80003f65270 */
[----:B------:R-:W-:Y:S01]  /*6c70*/  SEL R18, R18, RZ, P3 ;  /* 0x000000ff12127207 */ /* 0x000fe20001800000 */
[----:B------:R2:W-:Y:S02]  /*6c80*/  @!P4 SYNCS.ARRIVE.TRANS64.RED.A1T0 RZ, [R26+URZ], RZ ;  /* 0x000000ff1affc9a7 */ /* 0x0005e4000810043f */
[----:B--2---:R-:W-:-:S04]  /*6c90*/  SEL R26, RZ, 0x1, P3 ;  /* 0x00000001ff1a7807 */ /* 0x004fc80001800000 */
[----:B----4-:R-:W-:-:S05]  /*6ca0*/  LOP3.LUT R27, R27, R26, RZ, 0x3c, !PT ;  /* 0x0000001a1b1b7212 */ /* 0x010fca00078e3cff */
[----:B------:R0:W-:Y:S01]  /*6cb0*/  STL [R1+0x40], R27 ;  /* 0x0000401b01007387 */ /* 0x0001e20000100800 */
[----:B------:R-:W-:Y:S05]  /*6cc0*/  @P2 BRA `(.L_x_2374) ;  /* 0xffffffb800d02947 */ /* 0x000fea000383ffff */
[----:B0-----:R-:W0:Y:S01]  /*6cd0*/  S2R R27, SR_TID.X ;  /* 0x00000000001b7919 */ /* 0x001e220000002100 */
[----:B------:R-:W-:Y:S02]  /*6ce0*/  PLOP3.LUT P0, PT, PT, PT, PT, 0x8, 0x0 ;  /* 0x000000000000781c */ /* 0x000fe40003f0e170 */
[----:B0-----:R-:W-:-:S04]  /*6cf0*/  SHF.R.U32.HI R27, RZ, 0x7, R27 ;  /* 0x00000007ff1b7819 */ /* 0x001fc8000001161b */
[----:B------:R-:W-:-:S13]  /*6d00*/  ISETP.NE.AND P5, PT, R27, 0x1, PT ;  /* 0x000000011b00780c */ /* 0x000fda0003fa5270 */
[----:B------:R-:W-:Y:S06]  /*6d10*/  @!P5 BAR.ARV 0x9, 0x100 ;  /* 0x024400000000db1d */ /* 0x000fec0000002000 */
.L_x_2314:
[----:B------:R-:W2:Y:S01]  /*6d20*/  LDL R4, [R1+0x84] ;  /* 0x0000840001047983 */ /* 0x000ea20000100800 */
[----:B------:R-:W0:Y:S01]  /*6d30*/  LDC R0, c[0x0][0x448] ;  /* 0x00011200ff007b82 */ /* 0x000e220000000800 */
        /* <DEDUP_REMOVED lines=12> */
[----:B------:R-:W-:Y:S01]  /*6e00*/  IMAD.MOV.U32 R46, RZ, RZ, RZ ;  /* 0x000000ffff2e7224 */ /* 0x000fe200078e00ff */
[----:B------:R-:W-:Y:S02]  /*6e10*/  CS2R R26, SRZ ;  /* 0x00000000001a7805 */ /* 0x000fe4000001ff00 */
[----:B------:R-:W-:Y:S02]  /*6e20*/  CS2R R44, SRZ ;  /* 0x00000000002c7805 */ /* 0x000fe4000001ff00 */
[----:B------:R-:W-:Y:S01]  /*6e30*/  CS2R R42, SRZ ;  /* 0x00000000002a7805 */ /* 0x000fe2000001ff00 */
[----:B---3--:R-:W-:Y:S01]  /*6e40*/  IMAD.MOV.U32 R41, RZ, RZ, RZ ;  /* 0x000000ffff297224 */ /* 0x008fe200078e00ff */
[----:B------:R-:W-:Y:S01]  /*6e50*/  CS2R R28, SRZ ;  /* 0x00000000001c7805 */ /* 0x000fe2000001ff00 */
[----:B------:R-:W-:Y:S01]  /*6e60*/  IMAD.MOV.U32 R35, RZ, RZ, RZ ;  /* 0x000000ffff237224 */ /* 0x000fe200078e00ff */
[----:B------:R-:W-:-:S02]  /*6e70*/  CS2R R72, SRZ ;  /* 0x0000000000487805 */ /* 0x000fc4000001ff00 */
[----:B------:R-:W-:Y:S01]  /*6e80*/  CS2R R76, SRZ ;  /* 0x00000000004c7805 */ /* 0x000fe2000001ff00 */
[----:B------:R-:W-:Y:S01]  /*6e90*/  IMAD.MOV.U32 R75, RZ, RZ, RZ ;  /* 0x000000ffff4b7224 */ /* 0x000fe200078e00ff */
[----:B------:R-:W-:Y:S02]  /*6ea0*/  CS2R R32, SRZ ;  /* 0x0000000000207805 */ /* 0x000fe4000001ff00 */
[----:B0-----:R-:W-:Y:S01]  /*6eb0*/  ISETP.NE.AND P1, PT, R0, 0x1, PT ;  /* 0x000000010000780c */ /* 0x001fe20003f25270 */
[----:B------:R-:W-:Y:S01]  /*6ec0*/  IMAD.MOV.U32 R80, RZ, RZ, RZ ;  /* 0x000000ffff507224 */ /* 0x000fe200078e00ff */
[----:B------:R-:W-:Y:S01]  /*6ed0*/  CS2R R78, SRZ ;  /* 0x00000000004e7805 */ /* 0x000fe2000001ff00 */
[----:B------:R-:W-:-:S10]  /*6ee0*/  IMAD.MOV.U32 R6, RZ, RZ, RZ ;  /* 0x000000ffff067224 */ /* 0x000fd400078e00ff */
[----:B------:R-:W0:Y:S08]  /*6ef0*/  @P1 LDC R3, c[0x0][0x44c] ;  /* 0x00011300ff031b82 */ /* 0x000e300000000800 */
[----:B------:R-:W3:Y:S01]  /*6f00*/  @P1 LDC R2, c[0x0][0x450] ;  /* 0x00011400ff021b82 */ /* 0x000ee20000000800 */
[----:B--2---:R-:W-:-:S04]  /*6f10*/  VIADD R0, R4, 0xbf ;  /* 0x000000bf04007836 */ /* 0x004fc80000000000 */
[----:B0-----:R-:W-:-:S05]  /*6f20*/  @P1 IMAD.HI.U32 R3, R0, R3, RZ ;  /* 0x0000000300031227 */ /* 0x001fca00078e00ff */
[----:B---3--:R-:W-:Y:S01]  /*6f30*/  @P1 SHF.R.U32.HI R0, RZ, R2, R3 ;  /* 0x00000002ff001219 */ /* 0x008fe20000011603 */
[----:B------:R-:W-:Y:S01]  /*6f40*/  IMAD.MOV.U32 R2, RZ, RZ, RZ ;  /* 0x000000ffff027224 */ /* 0x000fe200078e00ff */
[----:B------:R-:W-:-:S03]  /*6f50*/  PLOP3.LUT P1, PT, PT, PT, PT, 0x80, 0x0 ;  /* 0x000000000000781c */ /* 0x000fc60003f2f070 */
[----:B------:R-:W-:-:S04]  /*6f60*/  IMAD.IADD R0, R113, 0x1, R0 ;  /* 0x0000000171007824 */ /* 0x000fc800078e0200 */
[----:B------:R-:W-:-:S05]  /*6f70*/  IMAD.HI R0, R0, 0x38e38e39, RZ ;  /* 0x38e38e3900007827 */ /* 0x000fca00078e02ff */
[----:B------:R-:W-:-:S04]  /*6f80*/  SHF.R.U32.HI R3, RZ, 0x1f, R0 ;  /* 0x0000001fff037819 */ /* 0x000fc80000011600 */
[----:B------:R-:W-:Y:S01]  /*6f90*/  LEA.HI.SX32 R3, R0, R3, 0x1b ;  /* 0x0000000300037211 */ /* 0x000fe200078fdaff */
[----:B------:R-:W-:-:S03]  /*6fa0*/  IMAD.MOV.U32 R0, RZ, RZ, RZ ;  /* 0x000000ffff007224 */ /* 0x000fc600078e00ff */
[----:B------:R-:W-:-:S04]  /*6fb0*/  VIMNMX R96, R114, R3, PT ;  /* 0x0000000372607248 */ /* 0x000fc80003fe0100 */
[----:B------:R-:W-:Y:S01]  /*6fc0*/  ISETP.GE.AND P2, PT, R96, 0x1, PT ;  /* 0x000000016000780c */ /* 0x000fe20003f46270 */
[----:B------:R-:W-:-:S12]  /*6fd0*/  @P0 BRA `(.L_x_2375) ;  /* 0x00000000000c0947 */ /* 0x000fd80003800000 */
[----:B------:R-:W0:Y:S01]  /*6fe0*/  FENCE.VIEW.ASYNC.G ;  /* 0x00000000000073c6 */ /* 0x000e220000000100 */
[----:B------:R-:W-:Y:S05]  /*6ff0*/  WARPSYNC.ALL ;  /* 0x0000000000007948 */ /* 0x000fea0003800000 */
[----:B0-----:R-:W-:Y:S06]  /*7000*/  BAR.ARV 0xc, 0x200 ;  /* 0x0308000000007b1d */ /* 0x001fec0000002000 */
.L_x_2375:
[----:B------:R-:W-:Y:S02]  /*7010*/  IMAD.MOV.U32 R74, RZ, RZ, RZ ;  /* 0x000000ffff4a7224 */ /* 0x000fe400078e00ff */
        /* <DEDUP_REMOVED lines=8> */
[----:B------:R-:W-:-:S06]  /*70a0*/  SHF.R.S32.HI R0, RZ, 0x7, R0 ;  /* 0x00000007ff007819 */ /* 0x000fcc0000011400 */
[----:B------:R-:W0:Y:S04]  /*70b0*/  SHFL.IDX PT, R0, R0, RZ, 0x1f ;  /* 0x00001fff00007589 */ /* 0x000e2800000e0000 */
[----:B0-----:R2:W-:Y:S02]  /*70c0*/  STL [R1+0x64], R0 ;  /* 0x0000640001007387 */ /* 0x0015e40000100800 */
.L_x_2629:
[----:B------:R-:W2:Y:S01]  /*70d0*/  LDL R3, [R1+0x64] ;  /* 0x0000640001037983 */ /* 0x000ea20000100800 */
[----:B------:R-:W-:Y:S01]  /*70e0*/  BSSY B6, `(.L_x_2378) ;  /* 0x000001b000067945 */ /* 0x000fe20003800000 */
[----:B--2---:R-:W-:-:S05]  /*70f0*/  IMAD.HI R0, R3, 0x55555556, RZ ;  /* 0x5555555603007827 */ /* 0x004fca00078e02ff */
        /* <DEDUP_REMOVED lines=9> */
[----:B--2---:R-:W-:Y:S01]  /*7190*/  MOV R0, 0x0 ;  /* 0x0000000000007802 */ /* 0x004fe20000000f00 */
[----:B------:R-:W-:Y:S01]  /*71a0*/  ULDC.64 UR4, c[0x4][0xa8] ;  /* 0x01002a0000047ab9 */ /* 0x000fe20000000a00 */
[----:B------:R-:W-:Y:S01]  /*71b0*/  ULDC.64 UR6, c[0x4][0xb0] ;  /* 0x01002c0000067ab9 */ /* 0x000fe20000000a00 */
[----:B------:R-:W-:Y:S01]  /*71c0*/  IMAD.U32 R4, RZ, RZ, UR4 ;  /* 0x00000004ff047e24 */ /* 0x000fe2000f8e00ff */
[----:B0-----:R0:W2:Y:S01]  /*71d0*/  LDC.64 R14, c[0x4][R0] ;  /* 0x01000000000e7b82 */ /* 0x0010a20000000a00 */
        /* <DEDUP_REMOVED lines=10> */
[----:B-12--5:R-:W-:Y:S05]  /*7280*/  CALL.ABS.NOINC R14 ;  /* 0x000000000e007343 */ /* 0x026fea0003c00000 */
.L_x_2379:
[----:B------:R-:W-:Y:S05]  /*7290*/  BSYNC B6 ;  /* 0x0000000000067941 */ /* 0x000fea0003800000 */
.L_x_2378:
[----:B------:R-:W-:Y:S02]  /*72a0*/  ULDC UR4, c[0x0][0x3f4] ;  /* 0x0000fd0000047ab9 */ /* 0x000fe40000000800 */
[----:B------:R-:W-:-:S13]  /*72b0*/  ISETP.LT.AND P0, PT, RZ, UR4, PT ;  /* 0x00000004ff007c0c */ /* 0x000fda000bf01270 */
[----:B------:R-:W-:Y:S05]  /*72c0*/  @P0 BRA `(.L_x_2380) ;  /* 0x0000000000400947 */ /* 0x000fea0003800000 */
[----:B------:R-:W2:Y:S02]  /*72d0*/  LDL R20, [R1+0xa0] ;  /* 0x0000a00001147983 */ /* 0x000ea40000100800 */
[----:B--2---:R-:W-:-:S04]  /*72e0*/  LEA.HI R0, R20, R20, RZ, 0x1 ;  /* 0x0000001414007211 */ /* 0x004fc800078f08ff */
[----:B------:R-:W-:-:S05]  /*72f0*/  LOP3.LUT R0, R0, 0xfffffffe, RZ, 0xc0, !PT ;  /* 0xfffffffe00007812 */ /* 0x000fca00078ec0ff */
[----:B------:R-:W-:-:S05]  /*7300*/  IMAD.IADD R0, R20, 0x1, -R0 ;  /* 0x0000000114007824 */ /* 0x000fca00078e0a00 */
[----:B------:R-:W-:-:S04]  /*7310*/  SHF.L.U32 R3, R0, 0x1f, RZ ;  /* 0x0000001f00037819 */ /* 0x000fc800000006ff */
[----:B------:R2:W3:Y:S03]  /*7320*/  SYNCS.PHASECHK.TRANS64.TRYWAIT P0, [R16+URZ+0x31c00], R3 ;  /* 0x031c0003100075a7 */ /* 0x0004e6000800017f */
[----:B---3--:R-:W-:Y:S05]  /*7330*/  @!P0 NANOSLEEP.SYNCS 0x989680 ;  /* 0x009896800000895d */ /* 0x008fea0003900000 */
[----:B------:R-:W3:Y:S01]  /*7340*/  @!P0 SYNCS.PHASECHK.TRANS64 P0, [R16+URZ+0x31c00], R3 ;  /* 0x031c0003100085a7 */ /* 0x000ee2000800007f */
[----:B------:R-:W-:Y:S04]  /*7350*/  BSSY B0, `(.L_x_2381) ;  /* 0x0000006000007945 */ /* 0x000fe80003800000 */
[----:B---3--:R-:W-:Y:S05]  /*7360*/  @P0 BRA `(.L_x_2382) ;  /* 0x0000000000100947 */ /* 0x008fea0003800000 */
.L_x_2383:
[----:B---3--:R3:W4:Y:S02]  /*7370*/  SYNCS.PHASECHK.TRANS64.TRYWAIT P0, [R16+URZ+0x31c00], R3 ;  /* 0x031c0003100075a7 */ /* 0x008724000800017f */
[----:B----4-:R-:W-:Y:S05]  /*7380*/  @!P0 NANOSLEEP.SYNCS 0x989680 ;  /* 0x009896800000895d */ /* 0x010fea0003900000 */
[----:B------:R-:W4:Y:S02]  /*7390*/  @!P0 SYNCS.PHASECHK.TRANS64 P0, [R16+URZ+0x31c00], R3 ;  /* 0x031c0003100085a7 */ /* 0x000f24000800007f */
[----:B----4-:R-:W-:Y:S05]  /*73a0*/  @!P0 BRA `(.L_x_2383) ;  /* 0xfffffffc00f08947 */ /* 0x010fea000383ffff */
.L_x_2382:
[----:B------:R-:W-:Y:S05]  /*73b0*/  BSYNC B0 ;  /* 0x0000000000007941 */ /* 0x000fea0003800000 */
.L_x_2381:
[----:B------:R-:W-:Y:S05]  /*73c0*/  BRA `(.L_x_2384) ;  /* 0x0000003c00a07947 */ /* 0x000fea0003800000 */
.L_x_2380:
[----:B--2---:R-:W2:Y:S01]  /*73d0*/  LDL R0, [R1+0xa4] ;  /* 0x0000a40001007983 */ /* 0x004ea20000100800 */
[----:B------:R-:W-:Y:S01]  /*73e0*/  ULDC.64 UR6, c[0x0][0x408] ;  /* 0x0001020000067ab9 */ /* 0x000fe20000000a00 */
[----:B--2---:R-:W-:Y:S02]  /*73f0*/  R2UR UR4, R0 ;  /* 0x00000000000472ca */ /* 0x004fe400000e0000 */
[----:B-----5:R-:W-:-:S05]  /*7400*/  SHF.R.S32.HI R0, RZ, 0x1f, R106 ;  /* 0x0000001fff007819 */ /* 0x020fca000001146a */
[----:B------:R-:W-:-:S04]  /*7410*/  IMAD R5, R0, UR6, RZ ;  /* 0x0000000600057c24 */ /* 0x000fc8000f8e02ff */
[----:B------:R-:W-:Y:S02]  /*7420*/  IMAD R5, R106, UR7, R5 ;  /* 0x000000076a057c24 */ /* 0x000fe4000f8e0205 */
[----:B------:R-:W-:-:S03]  /*7430*/  ULOP3.LUT UP0, URZ, UR4, 0x1bf, URZ, 0xc0, !UPT ;  /* 0x000001bf043f7892 */ /* 0x000fc6000f80c03f */
[----:B------:R-:W-:Y:S02]  /*7440*/  ULDC.64 UR4, c[0x0][0x3f8] ;  /* 0x0000fe0000047ab9 */ /* 0x000fe40000000a00 */
[----:B------:R-:W-:Y:S01]  /*7450*/  IMAD R3, R0, UR4, RZ ;  /* 0x0000000400037c24 */ /* 0x000fe2000f8e02ff */
[----:B------:R-:W-:Y:S01]  /*7460*/  PLOP3.LUT P0, PT, PT, PT, UP0, 0x80, 0x0 ;  /* 0x000000000000781c */ /* 0x000fe20003f0f008 */
[----:B------:R-:W-:-:S04]  /*7470*/  IMAD.WIDE.U32 R24, R106, UR4, RZ ;  /* 0x000000046a187c25 */ /* 0x000fc8000f8e00ff */
        /* <DEDUP_REMOVED lines=20> */
[----:B-12---:R-:W-:Y:S05]  /*75c0*/  CALL.ABS.NOINC R14 ;  /* 0x000000000e007343 */ /* 0x006fea0003c00000 */
.L_x_2385:
[----:B------:R-:W2:Y:S01]  /*75d0*/  LDL R20, [R1+0x84] ;  /* 0x0000840001147983 */ /* 0x000ea20000100800 */
[----:B------:R-:W-:Y:S01]  /*75e0*/  ULDC.U8 UR4, c[0x0][0x410] ;  /* 0x0001040000047ab9 */ /* 0x000fe20000000000 */
[----:B------:R-:W-:Y:S01]  /*75f0*/  BSSY B0, `(.L_x_2386) ;  /* 0x00003bd000007945 */ /* 0x000fe20003800000 */
[----:B------:R-:W-:Y:S01]  /*7600*/  ISETP.NE.AND P0, PT, RZ, UR4, PT ;  /* 0x00000004ff007c0c */ /* 0x000fe2000bf05270 */
[----:B--2---:R-:W-:-:S12]  /*7610*/  IMAD.IADD R10, R144, 0x1, R20 ;  /* 0x00000001900a7824 */ /* 0x004fd800078e0214 */
[----:B------:R-:W-:Y:S05]  /*7620*/  @!P0 BRA `(.L_x_2387) ;  /* 0x0000001c00608947 */ /* 0x000fea0003800000 */
[----:B------:R-:W2:Y:S01]  /*7630*/  LDC R20, c[0x0][0x448] ;  /* 0x00011200ff147b82 */ /* 0x000ea20000000800 */
[----:B------:R-:W-:Y:S01]  /*7640*/  ULDC.64 UR4, c[0x0][0x3f8] ;  /* 0x0000fe0000047ab9 */ /* 0x000fe20000000a00 */
[----:B------:R-:W-:Y:S01]  /*7650*/  ULDC.64 UR6, c[0x0][0x408] ;  /* 0x0001020000067ab9 */ /* 0x000fe20000000a00 */
[----:B------:R-:W-:Y:S02]  /*7660*/  IMAD.MOV.U32 R6, RZ, RZ, R24 ;  /* 0x000000ffff067224 */ /* 0x000fe400078e0018 */
[----:B------:R-:W-:Y:S02]  /*7670*/  IMAD.MOV.U32 R7, RZ, RZ, R27 ;  /* 0x000000ffff077224 */ /* 0x000fe400078e001b */
[----:B------:R-:W-:Y:S02]  /*7680*/  IMAD.MOV.U32 R8, RZ, RZ, R106 ;  /* 0x000000ffff087224 */ /* 0x000fe400078e006a */
[----:B------:R-:W-:Y:S01]  /*7690*/  IMAD.MOV.U32 R9, RZ, RZ, R29 ;  /* 0x000000ffff097224 */ /* 0x000fe200078e001d */
[----:B--2---:R-:W-:-:S13]  /*76a0*/  ISETP.NE.AND P0, PT, R20, 0x1, PT ;  /* 0x000000011400780c */ /* 0x004fda0003f05270 */
[----:B------:R-:W2:Y:S08]  /*76b0*/  @P0 LDC R3, c[0x0][0x44c] ;  /* 0x00011300ff030b82 */ /* 0x000eb00000000800 */
[----:B------:R-:W3:Y:S01]  /*76c0*/  @P0 LDC R5, c[0x0][0x450] ;  /* 0x00011400ff050b82 */ /* 0x000ee20000000800 */
[----:B--2---:R-:W-:-:S04]  /*76d0*/  @P0 IMAD.HI.U32 R0, R10, R3, RZ ;  /* 0x000000030a000227 */ /* 0x004fc800078e00ff */
[----:B------:R-:W-:Y:S01]  /*76e0*/  IMAD.MOV.U32 R3, RZ, RZ, R10 ;  /* 0x000000ffff037224 */ /* 0x000fe200078e000a */
[----:B---3--:R-:W-:-:S04]  /*76f0*/  @P0 SHF.R.U32.HI R3, RZ, R5, R0 ;  /* 0x00000005ff030219 */ /* 0x008fc80000011600 */
        /* <DEDUP_REMOVED lines=17> */
[----:B------:R2:W3:Y:S04]  /*7810*/  SHFL.IDX PT, R3, R13, RZ, 0x1e1f ;  /* 0x001e1fff0d037589 */ /* 0x0004e800000e0000 */
[----:B------:R-:W4:Y:S04]  /*7820*/  SHFL.IDX PT, R0, R0, RZ, 0x1e1f ;  /* 0x001e1fff00007589 */ /* 0x000f2800000e0000 */
[----:B------:R-:W1:Y:S04]  /*7830*/  SHFL.IDX PT, R5, R5, RZ, 0x1e1f ;  /* 0x001e1fff05057589 */ /* 0x000e6800000e0000 */
[----:B0-----:R2:W0:Y:S02]  /*7840*/  SHFL.IDX PT, R14, R4, RZ, 0x1e1f ;  /* 0x001e1fff040e7589 */ /* 0x00142400000e0000 */
.L_x_2635:
[----:B--2---:R-:W2:Y:S04]  /*7850*/  LDL R4, [R1+0x2c] ;  /* 0x00002c0001047983 */ /* 0x004ea80000100800 */
[----:B------:R-:W5:Y:S01]  /*7860*/  LDL R53, [R1+0xa0] ;  /* 0x0000a00001357983 */ /* 0x000f620000100800 */
[----:B------:R-:W-:Y:S01]  /*7870*/  BSSY B1, `(.L_x_2389) ;  /* 0x0000062000017945 */ /* 0x000fe20003800000 */
[----:B------:R-:W-:Y:S02]  /*7880*/  CS2R R38, SRZ ;  /* 0x0000000000267805 */ /* 0x000fe4000001ff00 */
[----:B------:R-:W-:Y:S02]  /*7890*/  CS2R R34, SRZ ;  /* 0x0000000000227805 */ /* 0x000fe4000001ff00 */
[----:B------:R-:W-:-:S02]  /*78a0*/  CS2R R30, SRZ ;  /* 0x00000000001e7805 */ /* 0x000fc4000001ff00 */
[----:B------:R-:W-:Y:S02]  /*78b0*/  CS2R R26, SRZ ;  /* 0x00000000001a7805 */ /* 0x000fe4000001ff00 */
[----:B------:R-:W-:Y:S02]  /*78c0*/  CS2R R12, SRZ ;  /* 0x00000000000c7805 */ /* 0x000fe4000001ff00 */
[----:B------:R-:W-:Y:S02]  /*78d0*/  CS2R R8, SRZ ;  /* 0x0000000000087805 */ /* 0x000fe4000001ff00 */
[----:B-1----:R-:W-:Y:S02]  /*78e0*/  CS2R R36, SRZ ;  /* 0x0000000000247805 */ /* 0x002fe4000001ff00 */
[----:B------:R-:W-:Y:S02]  /*78f0*/  CS2R R32, SRZ ;  /* 0x0000000000207805 */ /* 0x000fe4000001ff00 */
[----:B------:R-:W-:-:S02]  /*7900*/  CS2R R28, SRZ ;  /* 0x00000000001c7805 */ /* 0x000fc4000001ff00 */
[----:B------:R-:W-:Y:S01]  /*7910*/  CS2R R24, SRZ ;  /* 0x0000000000187805 */ /* 0x000fe2000001ff00 */
[----:B--2---:R-:W-:Y:S01]  /*7920*/  IMAD R4, R4, R20, RZ ;  /* 0x0000001404047224 */ /* 0x004fe200078e02ff */
[----:B------:R-:W-:-:S03]  /*7930*/  CS2R R20, SRZ ;  /* 0x0000000000147805 */ /* 0x000fc6000001ff00 */
[----:B------:R-:W-:Y:S01]  /*7940*/  IMAD R109, R109, -0xc0, R4 ;  /* 0xffffff406d6d7824 */ /* 0x000fe200078e0204 */
[----:B------:R-:W-:Y:S02]  /*7950*/  ISETP.GE.AND P1, PT, R10, R4, PT ;  /* 0x000000040a00720c */ /* 0x000fe40003f26270 */
[----:B------:R-:W-:Y:S02]  /*7960*/  CS2R R10, SRZ ;  /* 0x00000000000a7805 */ /* 0x000fe4000001ff00 */
[----:B-----5:R-:W-:Y:S02]  /*7970*/  LEA.HI R52, R53, R53, RZ, 0x1 ;  /* 0x0000003535347211 */ /* 0x020fe400078f08ff */
[----:B------:R-:W-:-:S04]  /*7980*/  VIMNMX R109, R109, 0xc0, PT ;  /* 0x000000c06d6d7848 */ /* 0x000fc80003fe0100 */
[----:B------:R-:W-:-:S03]  /*7990*/  ISETP.GE.AND P0, PT, R144, R109, PT ;  /* 0x0000006d9000720c */ /* 0x000fc60003f06270 */
[----:B------:R-:W-:Y:S10]  /*79a0*/  @P1 BRA `(.L_x_2390) ;  /* 0x0000000400381947 */ /* 0x000ff40003800000 */
        /* <DEDUP_REMOVED lines=8> */
[----:B------:R-:W-:Y:S01]  /*7a30*/  CS2R R34, SRZ ;  /* 0x0000000000227805 */ /* 0x000fe2000001ff00 */
[----:B------:R-:W-:Y:S01]  /*7a40*/  ULDC.64 UR6, c[0x0][0x208] ;  /* 0x0000820000067ab9 */ /* 0x000fe20000000a00 */
[----:B------:R-:W-:Y:S02]  /*7a50*/  CS2R R36, SRZ ;  /* 0x0000000000247805 */ /* 0x000fe4000001ff00 */
[----:B------:R-:W-:Y:S02]  /*7a60*/  CS2R R38, SRZ ;  /* 0x0000000000267805 */ /* 0x000fe4000001ff00 */
[----:B------:R-:W-:Y:S02]  /*7a70*/  CS2R R28, SRZ ;  /* 0x00000000001c7805 */ /* 0x000fe4000001ff00 */
[----:B------:R-:W-:Y:S02]  /*7a80*/  CS2R R30, SRZ ;  /* 0x00000000001e7805 */ /* 0x000fe4000001ff00 */
[----:B------:R-:W-:-:S02]  /*7a90*/  CS2R R24, SRZ ;  /* 0x0000000000187805 */ /* 0x000fc4000001ff00 */
[----:B------:R-:W-:Y:S02]  /*7aa0*/  CS2R R26, SRZ ;  /* 0x00000000001a7805 */ /* 0x000fe4000001ff00 */
[C---:B--2---:R-:W-:Y:S01]  /*7ab0*/  ISETP.GE.AND P4, PT, R7.reuse, UR4, PT ;  /* 0x0000000407007c0c */ /* 0x044fe2000bf86270 */
[C---:B------:R-:W-:Y:S01]  /*7ac0*/  IMAD.SHL.U32 R11, R7.reuse, 0x2, RZ ;  /* 0x00000002070b7824 */ /* 0x040fe200078e00ff */
[----:B------:R-:W-:Y:S02]  /*7ad0*/  SHF.R.S32.HI R4, RZ, 0x1f, R7 ;  /* 0x0000001fff047819 */ /* 0x000fe40000011407 */
[----:B---3--:R-:W-:Y:S02]  /*7ae0*/  ISETP.GE.AND P3, PT, R6, UR4, PT ;  /* 0x0000000406007c0c */ /* 0x008fe4000bf66270 */
[----:B------:R-:W-:-:S07]  /*7af0*/  SHF.L.U64.HI R4, R7, 0x1, R4 ;  /* 0x0000000107047819 */ /* 0x000fce0000010204 */
[-C--:B0-----:R-:W-:Y:S02]  /*7b00*/  @!P4 IADD3 R10, P2, R14, R11.reuse, RZ ;  /* 0x0000000b0e0ac210 */ /* 0x081fe40007f5e0ff */
[----:B----4-:R-:W-:-:S03]  /*7b10*/  @!P4 IADD3 R8, P1, R0, R11, RZ ;  /* 0x0000000b0008c210 */ /* 0x010fc60007f3e0ff */
[--C-:B------:R-:W-:Y:S01]  /*7b20*/  @!P4 IMAD.X R11, R5, 0x1, R4.reuse, P2 ;  /* 0x00000001050bc824 */ /* 0x100fe200010e0604 */
[----:B------:R-:W-:Y:S01]  /*7b30*/  ISETP.GE.AND P2, PT, R40, UR4, PT ;  /* 0x0000000428007c0c */ /* 0x000fe2000bf46270 */
        /* <DEDUP_REMOVED lines=12> */
[-C--:B------:R-:W-:Y:S01]  /*7c00*/  @!P2 IADD3 R44, P4, R14, R45.reuse, RZ ;  /* 0x0000002d0e2ca210 */ /* 0x080fe20007f9e0ff */
[----:B------:R-:W-:Y:S01]  /*7c10*/  IMAD.SHL.U32 R49, R15, 0x2, RZ ;  /* 0x000000020f317824 */ /* 0x000fe200078e00ff */
[----:B0-----:R-:W-:Y:S01]  /*7c20*/  SHF.L.U64.HI R8, R40, 0x1, R7 ;  /* 0x0000000128087819 */ /* 0x001fe20000010207 */
[----:B------:R-:W-:Y:S01]  /*7c30*/  @!P3 IMAD.X R7, R3, 0x1, R4, P5 ;  /* 0x000000010307b824 */ /* 0x000fe200028e0604 */
[----:B------:R-:W-:Y:S01]  /*7c40*/  SHF.R.S32.HI R12, RZ, 0x1f, R15 ;  /* 0x0000001fff0c7819 */ /* 0x000fe2000001140f */
[----:B------:R-:W5:Y:S01]  /*7c50*/  @!P3 LD.E.64 R30, desc[UR6][R42.64] ;  /* 0x000000062a1eb980 */ /* 0x000f62000c101b00 */
[C---:B------:R-:W-:Y:S01]  /*7c60*/  @!P2 IADD3 R40, P5, R0.reuse, R45, RZ ;  /* 0x0000002d0028a210 */ /* 0x040fe20007fbe0ff */
        /* <DEDUP_REMOVED lines=9> */
[----:B------:R-:W-:Y:S01]  /*7d00*/  IMAD.SHL.U32 R15, R13, 0x2, RZ ;  /* 0x000000020d0f7824 */ /* 0x000fe200078e00ff */
[----:B------:R-:W5:Y:S03]  /*7d10*/  @!P2 LD.E.64 R24, desc[UR6][R40.64] ;  /* 0x000000062818a980 */ /* 0x000f66000c101b00 */
[----:B------:R-:W-:Y:S01]  /*7d20*/  @!P1 IMAD.X R49, R5, 0x1, R12, P4 ;  /* 0x0000000105319824 */ /* 0x000fe200020e060c */
[----:B------:R-:W-:-:S03]  /*7d30*/  ISETP.GE.AND P4, PT, R13, UR4, PT ;  /* 0x000000040d007c0c */ /* 0x000fc6000bf86270 */
[----:B------:R-:W-:Y:S02]  /*7d40*/  @!P5 IMAD.MOV.U32 R8, RZ, RZ, R0 ;  /* 0x000000ffff08d224 */ /* 0x000fe400078e0000 */
[----:B------:R-:W-:Y:S02]  /*7d50*/  @!P5 IMAD.MOV.U32 R9, RZ, RZ, R3 ;  /* 0x000000ffff09d224 */ /* 0x000fe400078e0003 */
[----:B------:R-:W-:Y:S02]  /*7d60*/  @!P5 IMAD.MOV.U32 R4, RZ, RZ, R14 ;  /* 0x000000ffff04d224 */ /* 0x000fe400078e000e */
[----:B------:R-:W-:-:S04]  /*7d70*/  @!P5 IMAD.WIDE R8, R20, 0x2, R8 ;  /* 0x000000021408d825 */ /* 0x000fc800078e0208 */
[----:B------:R-:W-:Y:S01]  /*7d80*/  @!P5 IMAD.WIDE R10, R20, 0x2, R4 ;  /* 0x00000002140ad825 */ /* 0x000fe200078e0204 */
[----:B------:R-:W-:Y:S01]  /*7d90*/  SHF.R.S32.HI R4, RZ, 0x1f, R13 ;  /* 0x0000001fff047819 */ /* 0x000fe2000001140d */
[----:B------:R-:W5:Y:S03]  /*7da0*/  @!P5 LD.E.64 R36, desc[UR6][R8.64] ;  /* 0x000000060824d980 */ /* 0x000f66000c101b00 */
[----:B------:R-:W-:Y:S01]  /*7db0*/  SHF.L.U64.HI R4, R13, 0x1, R4 ;  /* 0x000000010d047819 */ /* 0x000fe20000010204 */
[----:B------:R0:W5:Y:S01]  /*7dc0*/  @!P5 LD.E.64 R38, desc[UR6][R10.64] ;  /* 0x000000060a26d980 */ /* 0x000162000c101b00 */
[----:B------:R-:W-:-:S05]  /*7dd0*/  @!P4 IADD3 R50, P5, R0, R15, RZ ;  /* 0x0000000f0032c210 */ /* 0x000fca0007fbe0ff */
[--C-:B------:R-:W-:Y:S01]  /*7de0*/  @!P4 IMAD.X R51, R3, 0x1, R4.reuse, P5 ;  /* 0x000000010333c824 */ /* 0x100fe200028e0604 */
[----:B------:R-:W-:Y:S02]  /*7df0*/  @!P4 IADD3 R14, P5, R14, R15, RZ ;  /* 0x0000000f0e0ec210 */ /* 0x000fe40007fbe0ff */
[----:B------:R-:W-:Y:S02]  /*7e00*/  CS2R R20, SRZ ;  /* 0x0000000000147805 */ /* 0x000fe4000001ff00 */
[----:B------:R-:W-:Y:S02]  /*7e10*/  CS2R R12, SRZ ;  /* 0x00000000000c7805 */ /* 0x000fe4000001ff00 */
[----:B0-----:R-:W-:Y:S02]  /*7e20*/  CS2R R10, SRZ ;  /* 0x00000000000a7805 */ /* 0x001fe4000001ff00 */
[----:B------:R-:W-:Y:S01]  /*7e30*/  CS2R R8, SRZ ;  /* 0x0000000000087805 */ /* 0x000fe2000001ff00 */
[----:B------:R-:W-:Y:S01]  /*7e40*/  @!P4 IMAD.X R15, R5, 0x1, R4, P5 ;  /* 0x00000001050fc824 */ /* 0x000fe200028e0604 */
[----:B------:R1:W5:Y:S04]  /*7e50*/  @!P1 LD.E.64 R20, desc[UR6][R46.64] ;  /* 0x000000062e149980 */ /* 0x000368000c101b00 */
[----:B------:R1:W5:Y:S04]  /*7e60*/  @!P1 LD.E.64 R12, desc[UR6][R48.64] ;  /* 0x00000006300c9980 */ /* 0x000368000c101b00 */
[----:B------:R1:W5:Y:S04]  /*7e70*/  @!P4 LD.E.64 R10, desc[UR6][R50.64] ;  /* 0x00000006320ac980 */ /* 0x000368000c101b00 */
[----:B------:R1:W5:Y:S02]  /*7e80*/  @!P4 LD.E.64 R8, desc[UR6][R14.64] ;  /* 0x000000060e08c980 */ /* 0x000364000c101b00 */
.L_x_2390:
[----:B------:R-:W-:Y:S05]  /*7e90*/  BSYNC B1 ;  /* 0x0000000000017941 */ /* 0x000fea0003800000 */
.L_x_2389:
[----:B---3-5:R-:W-:Y:S01]  /*7ea0*/  IMAD.MOV.U32 R3, RZ, RZ, R39 ;  /* 0x000000ffff037224 */ /* 0x028fe200078e0027 */
[----:B------:R-:W-:Y:S01]  /*7eb0*/  LOP3.LUT R52, R52, 0xfffffffe, RZ, 0xc0, !PT ;  /* 0xfffffffe34347812 */ /* 0x000fe200078ec0ff */
[----:B----4-:R-:W-:Y:S01]  /*7ec0*/  IMAD.MOV.U32 R0, RZ, RZ, R38 ;  /* 0x000000ffff007224 */ /* 0x010fe200078e0026 */
[----:B------:R-:W-:Y:S01]  /*7ed0*/  BSSY B1, `(.L_x_2391) ;  /* 0x000002b000017945 */ /* 0x000fe20003800000 */
[----:B------:R-:W-:Y:S01]  /*7ee0*/  IMAD.MOV.U32 R4, RZ, RZ, R34 ;  /* 0x000000ffff047224 */ /* 0x000fe200078e0022 */
[----:B------:R-:W-:Y:S01]  /*7ef0*/  PRMT R45, R45, 0x5410, R3 ;  /* 0x000054102d2d7816 */ /* 0x000fe20000000003 */
[----:B------:R-:W-:Y:S01]  /*7f00*/  IMAD.IADD R3, R53, 0x1, -R52 ;  /* 0x0000000135037824 */ /* 0x000fe200078e0a34 */
[----:B-1----:R-:W-:Y:S01]  /*7f10*/  PRMT R48, R0, 0x7610, R48 ;  /* 0x0000761000307816 */ /* 0x002fe20000000030 */
[----:B------:R-:W-:Y:S01]  /*7f20*/  IMAD.MOV.U32 R0, RZ, RZ, R35 ;  /* 0x000000ffff007224 */ /* 0x000fe200078e0023 */
[----:B------:R-:W-:Y:S01]  /*7f30*/  PRMT R56, R4, 0x7610, R56 ;  /* 0x0000761004387816 */ /* 0x000fe20000000038 */
[----:B------:R-:W-:Y:S01]  /*7f40*/  IMAD.MOV.U32 R4, RZ, RZ, R30 ;  /* 0x000000ffff047224 */ /* 0x000fe200078e001e */
[----:B------:R-:W-:Y:S01]  /*7f50*/  SHF.L.U32 R3, R3, 0x1f, RZ ;  /* 0x0000001f03037819 */ /* 0x000fe200000006ff */
[----:B------:R-:W-:Y:S01]  /*7f60*/  IMAD.MOV.U32 R5, RZ, RZ, R31 ;  /* 0x000000ffff057224 */ /* 0x000fe200078e001f */
        /* <DEDUP_REMOVED lines=33> */
.L_x_2636:
[----:B------:R-:W-:Y:S05]  /*8180*/  BSYNC B1 ;  /* 0x0000000000017941 */ /* 0x000fea0003800000 */
.L_x_2391:
        /* <DEDUP_REMOVED lines=64> */
.L_x_2395:
[----:B------:R-:W-:Y:S05]  /*8590*/  BSYNC B1 ;  /* 0x0000000000017941 */ /* 0x000fea0003800000 */
.L_x_2394:
        /* <DEDUP_REMOVED lines=45> */
.L_x_2397:
[----:B------:R-:W-:Y:S05]  /*8870*/  BSYNC B1 ;  /* 0x0000000000017941 */ /* 0x000fea0003800000 */
.L_x_2396:
        /* <DEDUP_REMOVED lines=44> */
.L_x_2399:
[----:B------:R-:W-:Y:S05]  /*8b40*/  BSYNC B1 ;  /* 0x0000000000017941 */ /* 0x000fea0003800000 */
.L_x_2398:
        /* <DEDUP_REMOVED lines=44> */
.L_x_2401:
[----:B------:R-:W-:Y:S05]  /*8e10*/  BSYNC B1 ;  /* 0x0000000000017941 */ /* 0x000fea0003800000 */
.L_x_2400:
        /* <DEDUP_REMOVED lines=44> */
.L_x_2403:
[----:B------:R-:W-:Y:S05]  /*90e0*/  BSYNC B1 ;  /* 0x0000000000017941 */ /* 0x000fea0003800000 */
.L_x_2402:
        /* <DEDUP_REMOVED lines=44> */
.L_x_2387:
[----:B------:R-:W2:Y:S01]  /*93b0*/  LDL R12, [R1+0x68] ;  /* 0x00006800010c7983 */ /* 0x000ea20000100800 */
[----:B------:R-:W3:Y:S01]  /*93c0*/  LDC R25, c[0x0][0x448] ;  /* 0x00011200ff197b82 */ /* 0x000ee20000000800 */
[----:B------:R-:W-:Y:S01]  /*93d0*/  ULDC.64 UR4, c[0x0][0x3f8] ;  /* 0x0000fe0000047ab9 */ /* 0x000fe20000000a00 */
[----:B------:R-:W-:Y:S01]  /*93e0*/  ULDC.64 UR6, c[0x0][0x408] ;  /* 0x0001020000067ab9 */ /* 0x000fe20000000a00 */
[----:B------:R-:W4:Y:S04]  /*93f0*/  LDL R11, [R1+0x6c] ;  /* 0x00006c00010b7983 */ /* 0x000f280000100800 */
[----:B0-----:R-:W2:Y:S01]  /*9400*/  LDL.64 R14, [R1+0x50] ;  /* 0x00005000010e7983 */ /* 0x001ea20000100a00 */
[----:B------:R-:W-:Y:S02]  /*9410*/  IMAD.MOV.U32 R6, RZ, RZ, R24 ;  /* 0x000000ffff067224 */ /* 0x000fe400078e0018 */
[----:B------:R-:W-:-:S02]  /*9420*/  IMAD.MOV.U32 R7, RZ, RZ, R27 ;  /* 0x000000ffff077224 */ /* 0x000fc400078e001b */
[----:B------:R-:W-:Y:S02]  /*9430*/  IMAD.MOV.U32 R8, RZ, RZ, R106 ;  /* 0x000000ffff087224 */ /* 0x000fe400078e006a */
[----:B------:R-:W-:Y:S01]  /*9440*/  IMAD.MOV.U32 R9, RZ, RZ, R29 ;  /* 0x000000ffff097224 */ /* 0x000fe200078e001d */
[----:B---3--:R-:W-:-:S13]  /*9450*/  ISETP.NE.AND P0, PT, R25, 0x1, PT ;  /* 0x000000011900780c */ /* 0x008fda0003f05270 */
[----:B------:R-:W0:Y:S08]  /*9460*/  @P0 LDC R3, c[0x0][0x44c] ;  /* 0x00011300ff030b82 */ /* 0x000e300000000800 */
[----:B------:R-:W3:Y:S01]  /*9470*/  @P0 LDC R5, c[0x0][0x450] ;  /* 0x00011400ff050b82 */ /* 0x000ee20000000800 */
[----:B0-----:R-:W-:-:S04]  /*9480*/  @P0 IMAD.HI.U32 R0, R10, R3, RZ ;  /* 0x000000030a000227 */ /* 0x001fc800078e00ff */
        /* <DEDUP_REMOVED lines=19> */
[----:B----4-:R-:W-:-:S03]  /*95c0*/  IMAD.IADD R48, R14, 0x1, R11 ;  /* 0x000000010e307824 */ /* 0x010fc600078e020b */
        /* <DEDUP_REMOVED lines=13> */
.L_x_2642:
[----:B------:R-:W3:Y:S04]  /*96a0*/  LDL R0, [R1+0x2c] ;  /* 0x00002c0001007983 */ /* 0x000ee80000100800 */
[----:B------:R-:W5:Y:S01]  /*96b0*/  LDL R54, [R1+0xa0] ;  /* 0x0000a00001367983 */ /* 0x000f620000100800 */
[----:B------:R-:W-:Y:S01]  /*96c0*/  BSSY B1, `(.L_x_2405) ;  /* 0x0000037000017945 */ /* 0x000fe20003800000 */
[----:B----4-:R-:W-:Y:S01]  /*96d0*/  IMAD.MOV.U32 R38, RZ, RZ, R14 ;  /* 0x000000ffff267224 */ /* 0x010fe200078e000e */
[----:B------:R-:W-:Y:S01]  /*96e0*/  CS2R R6, SRZ ;  /* 0x0000000000067805 */ /* 0x000fe2000001ff00 */
[----:B--2---:R-:W-:Y:S01]  /*96f0*/  IMAD.MOV.U32 R39, RZ, RZ, R5 ;  /* 0x000000ffff277224 */ /* 0x004fe200078e0005 */
        /* <DEDUP_REMOVED lines=9> */
[----:B---3--:R-:W-:-:S04]  /*9790*/  IMAD R25, R0, R25, RZ ;  /* 0x0000001900197224 */ /* 0x008fc800078e02ff */
[----:B------:R-:W-:Y:S01]  /*97a0*/  IMAD R109, R109, -0xc0, R25 ;  /* 0xffffff406d6d7824 */ /* 0x000fe200078e0219 */
[----:B------:R-:W-:Y:S02]  /*97b0*/  ISETP.GE.AND P1, PT, R10, R25, PT ;  /* 0x000000190a00720c */ /* 0x000fe40003f26270 */
[----:B------:R-:W-:Y:S02]  /*97c0*/  CS2R R10, SRZ ;  /* 0x00000000000a7805 */ /* 0x000fe4000001ff00 */
[----:B-----5:R-:W-:Y:S02]  /*97d0*/  LEA.HI R0, R54, R54, RZ, 0x1 ;  /* 0x0000003636007211 */ /* 0x020fe400078f08ff */
[----:B------:R-:W-:Y:S02]  /*97e0*/  CS2R R24, SRZ ;  /* 0x0000000000187805 */ /* 0x000fe4000001ff00 */
[----:B------:R-:W-:-:S04]  /*97f0*/  VIMNMX R109, R109, 0xc0, PT ;  /* 0x000000c06d6d7848 */ /* 0x000fc80003fe0100 */
[----:B------:R-:W-:Y:S01]  /*9800*/  ISETP.GE.AND P0, PT, R144, R109, PT ;  /* 0x0000006d9000720c */ /* 0x000fe20003f06270 */
[----:B------:R-:W-:-:S12]  /*9810*/  @P1 BRA `(.L_x_2406) ;  /* 0x0000000000841947 */ /* 0x000fd80003800000 */
[C---:B------:R-:W-:Y:S01]  /*9820*/  VIADD R3, R22.reuse, 0x10 ;  /* 0x0000001016037836 */ /* 0x040fe20000000000 */
[----:B------:R-:W-:Y:S01]  /*9830*/  ULDC UR4, c[0x0][0x3f4] ;  /* 0x0000fd0000047ab9 */ /* 0x000fe20000000800 */
[C---:B------:R-:W-:Y:S01]  /*9840*/  VIADD R4, R22.reuse, 0x20 ;  /* 0x0000002016047836 */ /* 0x040fe20000000000 */
[----:B------:R-:W-:Y:S02]  /*9850*/  ISETP.GE.AND P1, PT, R22, UR4, PT ;  /* 0x0000000416007c0c */ /* 0x000fe4000bf26270 */
[----:B------:R-:W-:Y:S02]  /*9860*/  CS2R R24, SRZ ;  /* 0x0000000000187805 */ /* 0x000fe4000001ff00 */
[----:B------:R-:W-:Y:S02]  /*9870*/  ISETP.GE.AND P2, PT, R3, UR4, PT ;  /* 0x0000000403007c0c */ /* 0x000fe4000bf46270 */
[----:B------:R-:W-:Y:S02]  /*9880*/  CS2R R26, SRZ ;  /* 0x00000000001a7805 */ /* 0x000fe4000001ff00 */
[----:B------:R-:W-:Y:S01]  /*9890*/  ISETP.GE.AND P3, PT, R4, UR4, PT ;  /* 0x0000000404007c0c */ /* 0x000fe2000bf66270 */
[----:B------:R-:W-:Y:S01]  /*98a0*/  ULDC.64 UR6, c[0x0][0x208] ;  /* 0x0000820000067ab9 */ /* 0x000fe20000000a00 */
[----:B------:R-:W-:-:S02]  /*98b0*/  CS2R R4, SRZ ;  /* 0x0000000000047805 */ /* 0x000fc4000001ff00 */
[----:B------:R-:W-:Y:S01]  /*98c0*/  CS2R R6, SRZ ;  /* 0x0000000000067805 */ /* 0x000fe2000001ff00 */
[----:B------:R-:W-:-:S04]  /*98d0*/  @!P1 IMAD.WIDE R12, R22, 0x2, R36 ;  /* 0x00000002160c9825 */ /* 0x000fc800078e0224 */
[----:B------:R-:W-:Y:S01]  /*98e0*/  @!P2 IMAD.SHL.U32 R3, R49, 0x8, RZ ;  /* 0x000000083103a824 */ /* 0x000fe200078e00ff */
[----:B------:R0:W5:Y:S03]  /*98f0*/  @!P1 LD.E.128 R24, desc[UR6][R12.64] ;  /* 0x000000060c189980 */ /* 0x000166000c101d00 */
        /* <DEDUP_REMOVED lines=11> */
[----:B------:R-:W-:Y:S01]  /*99b0*/  CS2R R14, SRZ ;  /* 0x00000000000e7805 */ /* 0x000fe2000001ff00 */
[----:B------:R0:W5:Y:S02]  /*99c0*/  @!P2 LD.E.128 R28, desc[UR6][R40.64] ;  /* 0x00000006281ca980 */ /* 0x000164000c101d00 */
[--C-:B------:R-:W-:Y:S02]  /*99d0*/  @!P3 IMAD.WIDE R50, R51, 0x2, R38.reuse ;  /* 0x000000023332b825 */ /* 0x100fe400078e0226 */
[----:B------:R0:W5:Y:S02]  /*99e0*/  @!P2 LD.E.128 R8, desc[UR6][R36.64] ;  /* 0x000000062408a980 */ /* 0x000164000c101d00 */
[----:B------:R-:W-:-:S02]  /*99f0*/  @!P1 IMAD.WIDE R38, R22, 0x2, R38 ;  /* 0x0000000216269825 */ /* 0x000fc400078e0226 */
[----:B------:R0:W5:Y:S04]  /*9a00*/  @!P3 LD.E.128 R32, desc[UR6][R42.64] ;  /* 0x000000062a20b980 */ /* 0x000168000c101d00 */
[----:B------:R0:W5:Y:S04]  /*9a10*/  @!P1 LD.E.128 R4, desc[UR6][R38.64] ;  /* 0x0000000626049980 */ /* 0x000168000c101d00 */
[----:B------:R0:W5:Y:S02]  /*9a20*/  @!P3 LD.E.128 R12, desc[UR6][R50.64] ;  /* 0x00000006320cb980 */ /* 0x000164000c101d00 */
.L_x_2406:
[----:B------:R-:W-:Y:S05]  /*9a30*/  BSYNC B1 ;  /* 0x0000000000017941 */ /* 0x000fea0003800000 */
.L_x_2405:
        /* <DEDUP_REMOVED lines=48> */
.L_x_2643:
[----:B------:R-:W-:Y:S05]  /*9d40*/  BSYNC B1 ;  /* 0x0000000000017941 */ /* 0x000fea0003800000 */
.L_x_2407:
[----:B------:R-:W-:Y:S01]  /*9d50*/  PRMT R54, R0, 0x5410, R36 ;  /* 0x0000541000367816 */ /* 0x000fe20000000024 */
[----:B------:R-:W-:Y:S06]  /*9d60*/  @P0 BRA `(.L_x_2393) ;  /* 0x0000001400140947 */ /* 0x000fec0003800000 */
[----:B------:R1:W5:Y:S01]  /*9d70*/  LDL R80, [R1+0xa4] ;  /* 0x0000a40001507983 */ /* 0x0003620000100800 */
[----:B------:R-:W2:Y:S03]  /*9d80*/  LDC R0, c[0x0][0x3f4] ;  /* 0x0000fd00ff007b82 */ /* 0x000ea60000000800 */
[----:B------:R1:W5:Y:S04]  /*9d90*/  LDL R79, [R1+0x48] ;  /* 0x00004800014f7983 */ /* 0x0003680000100800 */
[----:B------:R1:W5:Y:S04]  /*9da0*/  LDL R78, [R1+0x5c] ;  /* 0x00005c00014e7983 */ /* 0x0003680000100800 */
[----:B------:R1:W5:Y:S01]  /*9db0*/  LDL R77, [R1+0x58] ;  /* 0x00005800014d7983 */ /* 0x0003620000100800 */
[C---:B0-----:R-:W-:Y:S01]  /*9dc0*/  VIADD R3, R22.reuse, 0x10 ;  /* 0x0000001016037836 */ /* 0x041fe20000000000 */
[----:B------:R-:W-:Y:S01]  /*9dd0*/  BSSY B1, `(.L_x_2409) ;  /* 0x000006e000017945 */ /* 0x000fe20003800000 */
[C---:B------:R-:W-:Y:S01]  /*9de0*/  VIADD R37, R22.reuse, 0x20 ;  /* 0x0000002016257836 */ /* 0x040fe20000000000 */
[----:B--2---:R-:W-:-:S02]  /*9df0*/  ISETP.GE.AND P0, PT, R22, R0, PT ;  /* 0x000000001600720c */ /* 0x004fc40003f06270 */
[-C--:B------:R-:W-:Y:S02]  /*9e00*/  ISETP.GE.AND P1, PT, R3, R0.reuse, PT ;  /* 0x000000000300720c */ /* 0x080fe40003f26270 */
[----:B------:R-:W-:-:S09]  /*9e10*/  ISETP.GE.AND P2, PT, R37, R0, PT ;  /* 0x000000002500720c */ /* 0x000fd20003f46270 */
[----:B-1----:R-:W-:Y:S05]  /*9e20*/  @P0 BRA `(.L_x_2410) ;  /* 0x0000000400a00947 */ /* 0x002fea0003800000 */
[----:B------:R-:W0:Y:S01]  /*9e30*/  S2R R38, SR_TID.X ;  /* 0x0000000000267919 */ /* 0x000e220000002100 */
[----:B-----5:R-:W-:Y:S01]  /*9e40*/  LOP3.LUT R37, R79, 0x18, R22, 0xf8, !PT ;  /* 0x000000184f257812 */ /* 0x020fe200078ef816 */
[----:B------:R-:W-:Y:S01]  /*9e50*/  HADD2.F32 R67, -RZ, R67.H0_H0 ;  /* 0x20000043ff437230 */ /* 0x000fe20000004100 */
[----:B------:R-:W-:Y:S01]  /*9e60*/  R2UR UR4, R80 ;  /* 0x00000000500472ca */ /* 0x000fe200000e0000 */
[----:B------:R-:W-:Y:S01]  /*9e70*/  HADD2.F32 R65, -RZ, R65.H0_H0 ;  /* 0x20000041ff417230 */ /* 0x000fe20000004100 */
[----:B------:R-:W-:Y:S01]  /*9e80*/  LOP3.LUT R37, R37, R77, RZ, 0x3c, !PT ;  /* 0x0000004d25257212 */ /* 0x000fe200078e3cff */
[----:B------:R-:W-:Y:S01]  /*9e90*/  HADD2.F32 R68, -RZ, R68.H0_H0 ;  /* 0x20000044ff447230 */ /* 0x000fe20000004100 */
[--C-:B------:R-:W-:Y:S01]  /*9ea0*/  SHF.R.U64 R24, R24, 0x10, R25.reuse ;  /* 0x0000001018187819 */ /* 0x100fe20000001219 */
[----:B------:R-:W-:Y:S01]  /*9eb0*/  HADD2.F32 R64, -RZ, R64.H0_H0 ;  /* 0x20000040ff407230 */ /* 0x000fe20000004100 */
[----:B------:R-:W-:Y:S02]  /*9ec0*/  SHF.R.U32.HI R66, RZ, 0x10, R25 ;  /* 0x00000010ff427819 */ /* 0x000fe40000011619 */
[----:B------:R-:W-:-:S02]  /*9ed0*/  SHF.R.U32.HI R70, RZ, 0x10, R5 ;  /* 0x00000010ff467819 */ /* 0x000fc40000011605 */
[----:B------:R-:W-:Y:S01]  /*9ee0*/  SHF.R.U64 R25, R4, 0x10, R5 ;  /* 0x0000001004197819 */ /* 0x000fe20000001205 */
[----:B------:R-:W-:Y:S01]  /*9ef0*/  HADD2.F32 R66, -RZ, R66.H0_H0 ;  /* 0x20000042ff427230 */ /* 0x000fe20000004100 */
[----:B------:R-:W-:Y:S01]  /*9f00*/  SHF.R.U64 R5, R6, 0x10, R7 ;  /* 0x0000001006057819 */ /* 0x000fe20000001207 */
[----:B------:R-:W-:Y:S01]  /*9f10*/  HADD2.F32 R70, -RZ, R70.H0_H0 ;  /* 0x20000046ff467230 */ /* 0x000fe20000004100 */
[--C-:B------:R-:W-:Y:S01]  /*9f20*/  SHF.R.U64 R4, R26, 0x10, R27.reuse ;  /* 0x000000101a047819 */ /* 0x100fe2000000121b */
[----:B------:R-:W-:Y:S01]  /*9f30*/  HADD2.F32 R25, -RZ, R25.H0_H0 ;  /* 0x20000019ff197230 */ /* 0x000fe20000004100 */
[----:B------:R-:W-:Y:S02]  /*9f40*/  SHF.R.U32.HI R27, RZ, 0x10, R27 ;  /* 0x00000010ff1b7819 */ /* 0x000fe4000001161b */
[----:B------:R-:W-:Y:S01]  /*9f50*/  SHF.R.U32.HI R73, RZ, 0x10, R7 ;  /* 0x00000010ff497819 */ /* 0x000fe20000011607 */
[----:B0-----:R-:W-:-:S05]  /*9f60*/  VIADD R38, R38, 0xffffff80 ;  /* 0xffffff8026267836 */ /* 0x001fca0000000000 */
[----:B------:R-:W-:-:S04]  /*9f70*/  LEA.HI R3, R38, R38, RZ, 0x1 ;  /* 0x0000002626037211 */ /* 0x000fc800078f08ff */
[----:B------:R-:W-:-:S05]  /*9f80*/  LOP3.LUT R3, R3, 0xfffffffe, RZ, 0xc0, !PT ;  /* 0xfffffffe03037812 */ /* 0x000fca00078ec0ff */
[----:B------:R-:W-:Y:S02]  /*9f90*/  IMAD.IADD R3, R38, 0x1, -R3 ;  /* 0x0000000126037824 */ /* 0x000fe400078e0a03 */
[----:B------:R-:W-:-:S03]  /*9fa0*/  IMAD.IADD R38, R78, 0x1, R37 ;  /* 0x000000014e267824 */ /* 0x000fc600078e0225 */
[----:B------:R-:W-:-:S04]  /*9fb0*/  LEA.HI R3, R0, R3, RZ, 0x1d ;  /* 0x0000000300037211 */ /* 0x000fc800078fe8ff */
[----:B------:R-:W-:-:S04]  /*9fc0*/  SHF.R.S32.HI R36, RZ, 0x1f, R3 ;  /* 0x0000001fff247819 */ /* 0x000fc80000011403 */
        /* <DEDUP_REMOVED lines=14> */
[--C-:B------:R-:W-:Y:S02]  /*a0b0*/  HADD2.F32 R7, -RZ, R39.reuse.H0_H0 ;  /* 0x20000027ff077230 */ /* 0x100fe40000004100 */
[----:B------:R-:W-:Y:S02]  /*a0c0*/  HADD2.F32 R60, -RZ, R38.H0_H0 ;  /* 0x20000026ff3c7230 */ /* 0x000fe40000004100 */
[----:B------:R-:W-:-:S02]  /*a0d0*/  HADD2.F32 R39, -RZ, R39.H1_H1 ;  /* 0x30000027ff277230 */ /* 0x000fc40000004100 */
[--C-:B-1----:R-:W-:Y:S02]  /*a0e0*/  HADD2.F32 R6, -RZ, R41.reuse.H0_H0 ;  /* 0x20000029ff067230 */ /* 0x102fe40000004100 */
[----:B------:R-:W-:Y:S02]  /*a0f0*/  HADD2.F32 R61, -RZ, R41.H1_H1 ;  /* 0x30000029ff3d7230 */ /* 0x000fe40000004100 */
[----:B------:R-:W-:Y:S02]  /*a100*/  HADD2.F32 R41, -RZ, R40.H0_H0 ;  /* 0x20000028ff297230 */ /* 0x000fe40000004100 */
[C---:B------:R-:W-:Y:S01]  /*a110*/  FMUL.FTZ R69, R6.reuse, R67 ;  /* 0x0000004306457220 */ /* 0x040fe20000410000 */
[-C--:B------:R-:W-:Y:S01]  /*a120*/  FMUL.FTZ R71, R6, R65.reuse ;  /* 0x0000004106477220 */ /* 0x080fe20000410000 */
[C---:B------:R-:W-:Y:S01]  /*a130*/  FMUL.FTZ R72, R61.reuse, R70 ;  /* 0x000000463d487220 */ /* 0x040fe20000410000 */
[-C--:B------:R-:W-:Y:S01]  /*a140*/  FMUL.FTZ R74, R61, R66.reuse ;  /* 0x000000423d4a7220 */ /* 0x080fe20000410000 */
[C---:B------:R-:W-:Y:S01]  /*a150*/  FFMA.FTZ R6, R26.reuse, R65, -R69 ;  /* 0x000000411a067223 */ /* 0x040fe20000010845 */
[----:B------:R-:W-:Y:S01]  /*a160*/  FFMA.FTZ R26, R26, R67, R71 ;  /* 0x000000431a1a7223 */ /* 0x000fe20000010047 */
[----:B------:R-:W-:Y:S01]  /*a170*/  FFMA.FTZ R67, R59, R66, -R72 ;  /* 0x000000423b437223 */ /* 0x000fe20000010848 */
[----:B------:R-:W-:Y:S01]  /*a180*/  FMUL.FTZ R66, R41, R68 ;  /* 0x0000004429427220 */ /* 0x000fe20000410000 */
[----:B------:R-:W-:Y:S01]  /*a190*/  FFMA.FTZ R69, R59, R70, R74 ;  /* 0x000000463b457223 */ /* 0x000fe2000001004a */
[----:B------:R-:W-:-:S02]  /*a1a0*/  HADD2.F32 R63, -RZ, R43.H0_H0 ;  /* 0x2000002bff3f7230 */ /* 0x000fc40000004100 */
[-C--:B------:R-:W-:Y:S01]  /*a1b0*/  FMUL.FTZ R65, R41, R64.reuse ;  /* 0x0000004029417220 */ /* 0x080fe20000410000 */
[C---:B------:R-:W-:Y:S01]  /*a1c0*/  FFMA.FTZ R59, R37.reuse, R64, -R66 ;  /* 0x00000040253b7223 */ /* 0x040fe20000010842 */
[--C-:B------:R-:W-:Y:S02]  /*a1d0*/  HADD2.F32 R66, -RZ, R75.reuse.H1_H1 ;  /* 0x3000004bff427230 */ /* 0x100fe40000004100 */
[----:B------:R-:W-:Y:S02]  /*a1e0*/  HADD2.F32 R62, -RZ, R42.H0_H0 ;  /* 0x2000002aff3e7230 */ /* 0x000fe40000004100 */
[----:B------:R-:W-:Y:S01]  /*a1f0*/  FFMA.FTZ R65, R37, R68, R65 ;  /* 0x0000004425417223 */ /* 0x000fe20000010041 */
[----:B------:R-:W-:Y:S02]  /*a200*/  HADD2.F32 R61, -RZ, R75.H0_H0 ;  /* 0x2000004bff3d7230 */ /* 0x000fe40000004100 */
[----:B------:R-:W-:Y:S01]  /*a210*/  FMUL.FTZ R70, R63, R66 ;  /* 0x000000423f467220 */ /* 0x000fe20000410000 */
[----:B------:R-:W-:-:S02]  /*a220*/  HADD2.F32 R41, -RZ, R76.H0_H0 ;  /* 0x2000004cff297230 */ /* 0x000fc40000004100 */
[----:B------:R-:W-:Y:S02]  /*a230*/  HADD2.F32 R64, -RZ, R76.H1_H1 ;  /* 0x3000004cff407230 */ /* 0x000fe40000004100 */
[C---:B------:R-:W-:Y:S01]  /*a240*/  FMUL.FTZ R37, R62.reuse, R61 ;  /* 0x0000003d3e257220 */ /* 0x040fe20000410000 */
[----:B------:R-:W-:Y:S02]  /*a250*/  HADD2.F32 R43, -RZ, R43.H1_H1 ;  /* 0x3000002bff2b7230 */ /* 0x000fe40000004100 */
[----:B------:R-:W-:Y:S01]  /*a260*/  FMUL.FTZ R71, R62, R41 ;  /* 0x000000293e477220 */ /* 0x000fe20000410000 */
[----:B------:R-:W-:Y:S02]  /*a270*/  HADD2.F32 R68, -RZ, R73.H0_H0 ;  /* 0x20000049ff447230 */ /* 0x000fe40000004100 */
[-C--:B------:R-:W-:Y:S01]  /*a280*/  FMUL.FTZ R63, R63, R64.reuse ;  /* 0x000000403f3f7220 */ /* 0x080fe20000410000 */
[----:B------:R-:W-:Y:S02]  /*a290*/  HADD2.F32 R62, -RZ, R27.H0_H0 ;  /* 0x2000001bff3e7230 */ /* 0x000fe40000004100 */
[----:B------:R-:W-:Y:S01]  /*a2a0*/  FFMA.FTZ R70, R7, R64, -R70 ;  /* 0x0000004007467223 */ /* 0x000fe20000010846 */
[----:B------:R-:W-:-:S02]  /*a2b0*/  HADD2.F32 R40, -RZ, R40.H1_H1 ;  /* 0x30000028ff287230 */ /* 0x000fc40000004100 */
[----:B------:R-:W-:Y:S01]  /*a2c0*/  FFMA.FTZ R63, R7, R66, R63 ;  /* 0x00000042073f7223 */ /* 0x000fe2000001003f */
[C---:B------:R-:W-:Y:S01]  /*a2d0*/  FFMA.FTZ R41, R60.reuse, R41, -R37 ;  /* 0x000000293c297223 */ /* 0x040fe20000010825 */
[----:B------:R-:W-:Y:S01]  /*a2e0*/  FFMA.FTZ R71, R60, R61, R71 ;  /* 0x0000003d3c477223 */ /* 0x000fe20000010047 */
[----:B------:R-:W-:Y:S02]  /*a2f0*/  HADD2.F32 R7, -RZ, R24.H0_H0 ;  /* 0x20000018ff077230 */ /* 0x000fe40000004100 */
[C---:B------:R-:W-:Y:S01]  /*a300*/  FMUL.FTZ R60, R43.reuse, R68 ;  /* 0x000000442b3c7220 */ /* 0x040fe20000410000 */
[----:B------:R-:W-:Y:S02]  /*a310*/  HADD2.F32 R42, -RZ, R42.H1_H1 ;  /* 0x3000002aff2a7230 */ /* 0x000fe40000004100 */
[----:B------:R-:W-:Y:S01]  /*a320*/  FMUL.FTZ R64, R43, R62 ;  /* 0x0000003e2b407220 */ /* 0x000fe20000410000 */
[----:B------:R-:W-:Y:S02]  /*a330*/  HADD2.F32 R27, -RZ, R5.H0_H0 ;  /* 0x20000005ff1b7230 */ /* 0x000fe40000004100 */
[----:B------:R-:W-:Y:S01]  /*a340*/  FMUL.FTZ R37, R40, R25 ;  /* 0x0000001928257220 */ /* 0x000fe20000410000 */
[----:B------:R-:W-:-:S02]  /*a350*/  HADD2.F32 R5, -RZ, R4.H0_H0 ;  /* 0x20000004ff057230 */ /* 0x000fc40000004100 */
[C---:B------:R-:W-:Y:S01]  /*a360*/  FFMA.FTZ R43, R39.reuse, R62, -R60 ;  /* 0x0000003e272b7223 */ /* 0x040fe2000001083c */
[----:B------:R-:W-:Y:S02]  /*a370*/  HADD2.F32 R36, -RZ, R36.H1_H1 ;  /* 0x30000024ff247230 */ /* 0x000fe40000004100 */
[----:B------:R-:W-:Y:S01]  /*a380*/  FFMA.FTZ R64, R39, R68, R64 ;  /* 0x0000004427407223 */ /* 0x000fe20000010040 */
[----:B------:R-:W-:Y:S02]  /*a390*/  HADD2.F32 R38, -RZ, R38.H1_H1 ;  /* 0x30000026ff267230 */ /* 0x000fe40000004100 */
        /* <DEDUP_REMOVED lines=17> */
.L_x_2410:
[----:B------:R-:W-:Y:S05]  /*a4b0*/  BSYNC B1 ;  /* 0x0000000000017941 */ /* 0x000fea0003800000 */
.L_x_2409:
[----:B------:R-:W-:Y:S04]  /*a4c0*/  BSSY B1, `(.L_x_2411) ;  /* 0x0000068000017945 */ /* 0x000fe80003800000 */
[----:B------:R-:W-:Y:S05]  /*a4d0*/  @P1 BRA `(.L_x_2412) ;  /* 0x0000000400981947 */ /* 0x000fea0003800000 */
[----:B------:R-:W-:Y:S01]  /*a4e0*/  LEA.HI R49, R0, R49, RZ, 0x1d ;  /* 0x0000003100317211 */ /* 0x000fe200078fe8ff */
[--C-:B------:R-:W-:Y:S01]  /*a4f0*/  HADD2.F32 R37, -RZ, R56.reuse.H1_H1 ;  /* 0x30000038ff257230 */ /* 0x100fe20000004100 */
[----:B------:R-:W-:Y:S01]  /*a500*/  LEA.HI R47, R47, R48, RZ, 0x5 ;  /* 0x000000302f2f7211 */ /* 0x000fe200078f28ff */
[----:B------:R-:W-:Y:S01]  /*a510*/  HADD2.F32 R39, -RZ, R57.H1_H1 ;  /* 0x30000039ff277230 */ /* 0x000fe20000004100 */
[----:B0-----:R-:W-:Y:S01]  /*a520*/  SHF.R.S32.HI R4, RZ, 0x1f, R49 ;  /* 0x0000001fff047819 */ /* 0x001fe20000011431 */
[----:B------:R-:W-:Y:S01]  /*a530*/  HADD2.F32 R56, -RZ, R56.H0_H0 ;  /* 0x20000038ff387230 */ /* 0x000fe20000004100 */
[----:B------:R-:W-:Y:S02]  /*a540*/  SHF.R.S32.HI R47, RZ, 0x5, R47 ;  /* 0x00000005ff2f7819 */ /* 0x000fe4000001142f */
[----:B------:R-:W-:Y:S01]  /*a550*/  LEA.HI R4, R4, R49, RZ, 0x2 ;  /* 0x0000003104047211 */ /* 0x000fe200078f10ff */
[----:B------:R-:W-:Y:S01]  /*a560*/  IMAD.SHL.U32 R49, R49, 0x8, RZ ;  /* 0x0000000831317824 */ /* 0x000fe200078e00ff */
[----:B-----5:R-:W-:Y:S01]  /*a570*/  LOP3.LUT R46, R79, 0x18, R46, 0xf8, !PT ;  /* 0x000000184f2e7812 */ /* 0x020fe200078ef82e */
[----:B------:R-:W-:Y:S01]  /*a580*/  IMAD R47, R47, 0x1800, R78 ;  /* 0x000018002f2f7824 */ /* 0x000fe200078e024e */
[----:B------:R-:W-:-:S02]  /*a590*/  SHF.R.S32.HI R4, RZ, 0x2, R4 ;  /* 0x00000002ff047819 */ /* 0x000fc40000011404 */
[----:B------:R-:W-:Y:S02]  /*a5a0*/  LOP3.LUT R49, R79, 0x18, R49, 0xf8, !PT ;  /* 0x000000184f317812 */ /* 0x000fe400078ef831 */
[----:B------:R-:W-:Y:S01]  /*a5b0*/  R2UR UR4, R80 ;  /* 0x00000000500472ca */ /* 0x000fe200000e0000 */
[----:B------:R-:W-:Y:S01]  /*a5c0*/  IMAD R24, R4, 0x1800, R78 ;  /* 0x0000180004187824 */ /* 0x000fe200078e024e */
[-C--:B------:R-:W-:Y:S02]  /*a5d0*/  LOP3.LUT R49, R49, R77.reuse, RZ, 0x3c, !PT ;  /* 0x0000004d31317212 */ /* 0x080fe400078e3cff */
[----:B------:R-:W-:Y:S02]  /*a5e0*/  LOP3.LUT R46, R46, R77, RZ, 0x3c, !PT ;  /* 0x0000004d2e2e7212 */ /* 0x000fe400078e3cff */
[----:B------:R-:W-:Y:S01]  /*a5f0*/  SHF.R.U32.HI R40, RZ, 0x10, R9 ;  /* 0x00000010ff287819 */ /* 0x000fe20000011609 */
[----:B------:R-:W-:Y:S01]  /*a600*/  IMAD.IADD R49, R24, 0x1, R49 ;  /* 0x0000000118317824 */ /* 0x000fe200078e0231 */
[--C-:B------:R-:W-:Y:S01]  /*a610*/  SHF.R.U64 R61, R28, 0x10, R29.reuse ;  /* 0x000000101c3d7819 */ /* 0x100fe2000000121d */
[----:B------:R-:W-:Y:S01]  /*a620*/  IMAD.IADD R3, R47, 0x1, R46 ;  /* 0x000000012f037824 */ /* 0x000fe200078e022e */
[----:B------:R-:W-:Y:S01]  /*a630*/  SHF.R.U32.HI R38, RZ, 0x10, R29 ;  /* 0x00000010ff267819 */ /* 0x000fe2000001161d */
[----:B------:R-:W-:Y:S01]  /*a640*/  IMAD R36, R49, 0x2, R16 ;  /* 0x0000000231247824 */ /* 0x000fe200078e0210 */
[----:B------:R-:W-:Y:S01]  /*a650*/  SHF.R.U64 R59, R8, 0x10, R9 ;  /* 0x00000010083b7819 */ /* 0x000fe20000001209 */
[----:B------:R-:W-:Y:S01]  /*a660*/  HADD2.F32 R40, -RZ, R40.H0_H0 ;  /* 0x20000028ff287230 */ /* 0x000fe20000004100 */
[----:B------:R-:W-:-:S02]  /*a670*/  LEA R3, R3, UR4, 0x1 ;  /* 0x0000000403037c11 */ /* 0x000fc4000f8e08ff */
[----:B------:R-:W0:Y:S01]  /*a680*/  LDS.128 R24, [R36+0xda00] ;  /* 0x00da000024187984 */ /* 0x000e220000000c00 */
[--C-:B------:R-:W-:Y:S02]  /*a690*/  SHF.R.U64 R60, R30, 0x10, R31.reuse ;  /* 0x000000101e3c7819 */ /* 0x100fe4000000121f */
[----:B------:R-:W-:Y:S01]  /*a6a0*/  SHF.R.U32.HI R48, RZ, 0x10, R31 ;  /* 0x00000010ff307819 */ /* 0x000fe2000001161f */
[----:B------:R-:W1:Y:S01]  /*a6b0*/  LDS.128 R4, [R3] ;  /* 0x0000000003047984 */ /* 0x000e620000000c00 */
[--C-:B------:R-:W-:Y:S02]  /*a6c0*/  SHF.R.U32.HI R47, RZ, 0x10, R11.reuse ;  /* 0x00000010ff2f7819 */ /* 0x100fe4000001160b */
[----:B------:R-:W-:Y:S01]  /*a6d0*/  SHF.R.U64 R49, R10, 0x10, R11 ;  /* 0x000000100a317819 */ /* 0x000fe2000000120b */
[--C-:B0-----:R-:W-:Y:S02]  /*a6e0*/  HADD2.F32 R28, -RZ, R25.reuse.H0_H0 ;  /* 0x20000019ff1c7230 */ /* 0x101fe40000004100 */
[----:B------:R-:W-:-:S02]  /*a6f0*/  HADD2.F32 R29, -RZ, R25.H1_H1 ;  /* 0x30000019ff1d7230 */ /* 0x000fc40000004100 */
[--C-:B-1----:R-:W-:Y:S02]  /*a700*/  HADD2.F32 R8, -RZ, R5.reuse.H0_H0 ;  /* 0x20000005ff087230 */ /* 0x102fe40000004100 */
[C---:B------:R-:W-:Y:S01]  /*a710*/  FMUL.FTZ R41, R28.reuse, R39 ;  /* 0x000000271c297220 */ /* 0x040fe20000410000 */
[-C--:B------:R-:W-:Y:S01]  /*a720*/  FMUL.FTZ R43, R28, R37.reuse ;  /* 0x000000251c2b7220 */ /* 0x080fe20000410000 */
[----:B------:R-:W-:Y:S02]  /*a730*/  HADD2.F32 R9, -RZ, R5.H1_H1 ;  /* 0x30000005ff097230 */ /* 0x000fe40000004100 */
[----:B------:R-:W-:Y:S01]  /*a740*/  FMUL.FTZ R42, R29, R40 ;  /* 0x000000281d2a7220 */ /* 0x000fe20000410000 */
[----:B------:R-:W-:Y:S02]  /*a750*/  HADD2.F32 R28, -RZ, R38.H0_H0 ;  /* 0x20000026ff1c7230 */ /* 0x000fe40000004100 */
[----:B------:R-:W-:Y:S01]  /*a760*/  FFMA.FTZ R41, R8, R37, -R41 ;  /* 0x0000002508297223 */ /* 0x000fe20000010829 */
[----:B------:R-:W-:-:S02]  /*a770*/  HADD2.F32 R25, -RZ, R24.H0_H0 ;  /* 0x20000018ff197230 */ /* 0x000fc40000004100 */
[----:B------:R-:W-:Y:S01]  /*a780*/  FFMA.FTZ R43, R8, R39, R43 ;  /* 0x00000027082b7223 */ /* 0x000fe2000001002b */
[----:B------:R-:W-:Y:S02]  /*a790*/  HADD2.F32 R38, -RZ, R55.H0_H0 ;  /* 0x20000037ff267230 */ /* 0x000fe40000004100 */
[-C--:B------:R-:W-:Y:S01]  /*a7a0*/  FMUL.FTZ R46, R29, R28.reuse ;  /* 0x0000001c1d2e7220 */ /* 0x080fe20000410000 */
[----:B------:R-:W-:Y:S02]  /*a7b0*/  HADD2.F32 R5, -RZ, R4.H0_H0 ;  /* 0x20000004ff057230 */ /* 0x000fe40000004100 */
[----:B------:R-:W-:Y:S01]  /*a7c0*/  FFMA.FTZ R42, R9, R28, -R42 ;  /* 0x0000001c092a7223 */ /* 0x000fe2000001082a */
[----:B------:R-:W-:Y:S02]  /*a7d0*/  HADD2.F32 R8, -RZ, R58.H1_H1 ;  /* 0x3000003aff087230 */ /* 0x000fe40000004100 */
[----:B------:R-:W-:Y:S01]  /*a7e0*/  FMUL.FTZ R28, R25, R38 ;  /* 0x00000026191c7220 */ /* 0x000fe20000410000 */
[----:B------:R-:W-:Y:S01]  /*a7f0*/  FFMA.FTZ R46, R9, R40, R46 ;  /* 0x00000028092e7223 */ /* 0x000fe2000001002e */
[----:B------:R-:W-:-:S02]  /*a800*/  HADD2.F32 R30, -RZ, R26.H0_H0 ;  /* 0x2000001aff1e7230 */ /* 0x000fc40000004100 */
[-C--:B------:R-:W-:Y:S01]  /*a810*/  FFMA.FTZ R29, R5, R8.reuse, -R28 ;  /* 0x00000008051d7223 */ /* 0x080fe2000001081c */
[----:B------:R-:W-:Y:S02]  /*a820*/  HADD2.F32 R31, -RZ, R27.H0_H0 ;  /* 0x2000001bff1f7230 */ /* 0x000fe40000004100 */
[----:B------:R-:W-:Y:S01]  /*a830*/  FMUL.FTZ R25, R25, R8 ;  /* 0x0000000819197220 */ /* 0x000fe20000410000 */
[----:B------:R-:W-:Y:S02]  /*a840*/  HADD2.F32 R55, -RZ, R55.H1_H1 ;  /* 0x30000037ff377230 */ /* 0x000fe40000004100 */
[----:B------:R-:W-:Y:S02]  /*a850*/  HADD2.F32 R9, -RZ, R58.H0_H0 ;  /* 0x2000003aff097230 */ /* 0x000fe40000004100 */
[----:B------:R-:W-:Y:S01]  /*a860*/  FFMA.FTZ R38, R5, R38, R25 ;  /* 0x0000002605267223 */ /* 0x000fe20000010019 */
[----:B------:R-:W-:Y:S02]  /*a870*/  HADD2.F32 R28, -RZ, R57.H0_H0 ;  /* 0x20000039ff1c7230 */ /* 0x000fe40000004100 */
[----:B------:R-:W-:Y:S01]  /*a880*/  FMUL.FTZ R5, R30, R55 ;  /* 0x000000371e057220 */ /* 0x000fe20000410000 */
[----:B------:R-:W-:-:S02]  /*a890*/  HADD2.F32 R11, -RZ, R7.H0_H0 ;  /* 0x20000007ff0b7230 */ /* 0x000fc40000004100 */
[----:B------:R-:W-:Y:S01]  /*a8a0*/  FMUL.FTZ R25, R30, R9 ;  /* 0x000000091e197220 */ /* 0x000fe20000410000 */
[----:B------:R-:W-:Y:S02]  /*a8b0*/  HADD2.F32 R10, -RZ, R6.H0_H0 ;  /* 0x20000006ff0a7230 */ /* 0x000fe40000004100 */
[C---:B------:R-:W-:Y:S01]  /*a8c0*/  FMUL.FTZ R40, R31.reuse, R28 ;  /* 0x0000001c1f287220 */ /* 0x040fe20000410000 */
[----:B------:R-:W-:Y:S02]  /*a8d0*/  HADD2.F32 R27, -RZ, R27.H1_H1 ;  /* 0x3000001bff1b7230 */ /* 0x000fe40000004100 */
[-C--:B------:R-:W-:Y:S01]  /*a8e0*/  FMUL.FTZ R31, R31, R56.reuse ;  /* 0x000000381f1f7220 */ /* 0x080fe20000410000 */
[----:B------:R-:W-:Y:S02]  /*a8f0*/  HADD2.F32 R30, -RZ, R47.H0_H0 ;  /* 0x2000002fff1e7230 */ /* 0x000fe40000004100 */
        /* <DEDUP_REMOVED lines=13> */
[----:B------:R-:W-:Y:S01]  /*a9d0*/  FFMA.FTZ R47, R7, R30, R50 ;  /* 0x0000001e072f7223 */ /* 0x000fe20000010032 */
[----:B------:R-:W-:Y:S02]  /*a9e0*/  HADD2.F32 R25, -RZ, R49.H0_H0 ;  /* 0x20000031ff197230 */ /* 0x000fe40000004100 */
[C---:B------:R-:W-:Y:S01]  /*a9f0*/  FMUL.FTZ R7, R24.reuse, R11 ;  /* 0x0000000b18077220 */ /* 0x040fe20000410000 */
[----:B------:R-:W-:Y:S02]  /*aa00*/  HADD2.F32 R9, -RZ, R60.H0_H0 ;  /* 0x2000003cff097230 */ /* 0x000fe40000004100 */
[----:B------:R-:W-:Y:S01]  /*aa10*/  FMUL.FTZ R24, R24, R5 ;  /* 0x0000000518187220 */ /* 0x000fe20000410000 */
[----:B------:R-:W-:-:S02]  /*aa20*/  HADD2.F32 R4, -RZ, R4.H1_H1 ;  /* 0x30000004ff047230 */ /* 0x000fc40000004100 */
[C---:B------:R-:W-:Y:S01]  /*aa30*/  FMUL.FTZ R31, R26.reuse, R25 ;  /* 0x000000191a1f7220 */ /* 0x040fe20000410000 */
[----:B------:R-:W-:Y:S02]  /*aa40*/  HADD2.F32 R6, -RZ, R6.H1_H1 ;  /* 0x30000006ff067230 */ /* 0x000fe40000004100 */
[----:B------:R-:W-:Y:S01]  /*aa50*/  FMUL.FTZ R26, R26, R9 ;  /* 0x000000091a1a7220 */ /* 0x000fe20000410000 */
[C---:B------:R-:W-:Y:S01]  /*aa60*/  FFMA.FTZ R27, R4.reuse, R11, R24 ;  /* 0x0000000b041b7223 */ /* 0x040fe20000010018 */
[----:B------:R-:W-:Y:S01]  /*aa70*/  FFMA.FTZ R8, R4, R5, -R7 ;  /* 0x0000000504087223 */ /* 0x000fe20000010807 */
[C---:B------:R-:W-:Y:S01]  /*aa80*/  FFMA.FTZ R24, R6.reuse, R9, -R31 ;  /* 0x0000000906187223 */ /* 0x040fe2000001081f */
[----:B------:R-:W-:Y:S01]  /*aa90*/  FFMA.FTZ R25, R6, R25, R26 ;  /* 0x0000001906197223 */ /* 0x000fe2000001001a */
[----:B------:R-:W-:Y:S02]  /*aaa0*/  F2FP.F16.F32.PACK_AB R7, R39, R40 ;  /* 0x000000282707723e */ /* 0x000fe400000000ff */
        /* <DEDUP_REMOVED lines=9> */
.L_x_2412:
[----:B------:R-:W-:Y:S05]  /*ab40*/  BSYNC B1 ;  /* 0x0000000000017941 */ /* 0x000fea0003800000 */
.L_x_2411:
[----:B------:R-:W-:Y:S05]  /*ab50*/  @P2 BRA `(.L_x_2393) ;  /* 0x0000000400982947 */ /* 0x000fea0003800000 */
[----:B------:R-:W-:Y:S01]  /*ab60*/  LEA.HI R0, R0, R45, RZ, 0x1d ;  /* 0x0000002d00007211 */ /* 0x000fe200078fe8ff */
[----:B0-----:R-:W-:Y:S01]  /*ab70*/  HADD2.F32 R27, -RZ, R53.H1_H1 ;  /* 0x30000035ff1b7230 */ /* 0x001fe20000004100 */
[----:B------:R-:W-:Y:S01]  /*ab80*/  LEA.HI R20, R21, R20, RZ, 0x5 ;  /* 0x0000001415147211 */ /* 0x000fe200078f28ff */
[--C-:B------:R-:W-:Y:S01]  /*ab90*/  HADD2.F32 R29, -RZ, R51.reuse.H1_H1 ;  /* 0x30000033ff1d7230 */ /* 0x100fe20000004100 */
[----:B-1----:R-:W-:Y:S01]  /*aba0*/  SHF.R.S32.HI R3, RZ, 0x1f, R0 ;  /* 0x0000001fff037819 */ /* 0x002fe20000011400 */
        /* <DEDUP_REMOVED lines=14> */
[----:B------:R-:W-:Y:S01]  /*ac90*/  SHF.R.U64 R39, R32, 0x10, R33 ;  /* 0x0000001020277819 */ /* 0x000fe20000001221 */
[----:B------:R-:W-:Y:S01]  /*aca0*/  IMAD.IADD R5, R20, 0x1, R5 ;  /* 0x0000000114057824 */ /* 0x000fe200078e0205 */
[----:B------:R-:W-:Y:S01]  /*acb0*/  SHF.R.U64 R36, R12, 0x10, R13 ;  /* 0x000000100c247819 */ /* 0x000fe2000000120d */
[----:B------:R-:W-:Y:S01]  /*acc0*/  IMAD R3, R3, 0x2, R16 ;  /* 0x0000000203037824 */ /* 0x000fe200078e0210 */
[----:B------:R-:W-:Y:S01]  /*acd0*/  SHF.R.U32.HI R32, RZ, 0x10, R33 ;  /* 0x00000010ff207819 */ /* 0x000fe20000011621 */
        /* <DEDUP_REMOVED lines=15> */
[C---:B------:R-:W-:Y:S01]  /*add0*/  FFMA.FTZ R31, R12.reuse, R27, -R31 ;  /* 0x0000001b0c1f7223 */ /* 0x040fe2000001081f */
[----:B------:R-:W-:Y:S02]  /*ade0*/  HADD2.F32 R20, -RZ, R32.H0_H0 ;  /* 0x20000020ff147230 */ /* 0x000fe40000004100 */
[----:B------:R-:W-:Y:S01]  /*adf0*/  FFMA.FTZ R33, R12, R29, R33 ;  /* 0x0000001d0c217223 */ /* 0x000fe20000010021 */
[----:B------:R-:W-:-:S02]  /*ae00*/  HADD2.F32 R9, -RZ, R8.H0_H0 ;  /* 0x20000008ff097230 */ /* 0x000fc40000004100 */
[----:B------:R-:W-:Y:S02]  /*ae10*/  HADD2.F32 R12, -RZ, R53.H0_H0 ;  /* 0x20000035ff0c7230 */ /* 0x000fe40000004100 */
[-C--:B------:R-:W-:Y:S01]  /*ae20*/  FMUL.FTZ R32, R21, R20.reuse ;  /* 0x0000001415207220 */ /* 0x080fe20000410000 */
[----:B------:R-:W-:Y:S02]  /*ae30*/  HADD2.F32 R5, -RZ, R4.H0_H0 ;  /* 0x20000004ff057230 */ /* 0x000fe40000004100 */
[----:B------:R-:W-:Y:S01]  /*ae40*/  FFMA.FTZ R30, R13, R20, -R30 ;  /* 0x000000140d1e7223 */ /* 0x000fe2000001081e */
[----:B------:R-:W-:Y:S02]  /*ae50*/  HADD2.F32 R24, -RZ, R10.H0_H0 ;  /* 0x2000000aff187230 */ /* 0x000fe40000004100 */
[C---:B------:R-:W-:Y:S01]  /*ae60*/  FMUL.FTZ R20, R9.reuse, R26 ;  /* 0x0000001a09147220 */ /* 0x040fe20000410000 */
[----:B------:R-:W-:Y:S02]  /*ae70*/  HADD2.F32 R21, -RZ, R52.H0_H0 ;  /* 0x20000034ff157230 */ /* 0x000fe40000004100 */
[----:B------:R-:W-:Y:S01]  /*ae80*/  FMUL.FTZ R29, R9, R12 ;  /* 0x0000000c091d7220 */ /* 0x000fe20000410000 */
[----:B------:R-:W-:-:S02]  /*ae90*/  HADD2.F32 R9, -RZ, R54.H0_H0 ;  /* 0x20000036ff097230 */ /* 0x000fc40000004100 */
[C---:B------:R-:W-:Y:S01]  /*aea0*/  FFMA.FTZ R27, R5.reuse, R12, -R20 ;  /* 0x0000000c051b7223 */ /* 0x040fe20000010814 */
[----:B------:R-:W-:Y:S02]  /*aeb0*/  HADD2.F32 R14, -RZ, R6.H0_H0 ;  /* 0x20000006ff0e7230 */ /* 0x000fe40000004100 */
[----:B------:R-:W-:Y:S01]  /*aec0*/  FFMA.FTZ R29, R5, R26, R29 ;  /* 0x0000001a051d7223 */ /* 0x000fe2000001001d */
[--C-:B------:R-:W-:Y:S02]  /*aed0*/  HADD2.F32 R25, -RZ, R11.reuse.H0_H0 ;  /* 0x2000000bff197230 */ /* 0x100fe40000004100 */
[----:B------:R-:W-:Y:S01]  /*aee0*/  FFMA.FTZ R32, R13, R28, R32 ;  /* 0x0000001c0d207223 */ /* 0x000fe20000010020 */
[----:B------:R-:W-:Y:S02]  /*aef0*/  HADD2.F32 R11, -RZ, R11.H1_H1 ;  /* 0x3000000bff0b7230 */ /* 0x000fe40000004100 */
[----:B------:R-:W-:Y:S01]  /*af00*/  FMUL.FTZ R5, R24, R21 ;  /* 0x0000001518057220 */ /* 0x000fe20000410000 */
[----:B------:R-:W-:-:S02]  /*af10*/  HADD2.F32 R52, -RZ, R52.H1_H1 ;  /* 0x30000034ff347230 */ /* 0x000fc40000004100 */
[-C--:B------:R-:W-:Y:S01]  /*af20*/  FMUL.FTZ R13, R24, R9.reuse ;  /* 0x00000009180d7220 */ /* 0x080fe20000410000 */
[----:B------:R-:W-:Y:S02]  /*af30*/  HADD2.F32 R20, -RZ, R34.H0_H0 ;  /* 0x20000022ff147230 */ /* 0x000fe40000004100 */
[C---:B------:R-:W-:Y:S01]  /*af40*/  FFMA.FTZ R24, R14.reuse, R9, -R5 ;  /* 0x000000090e187223 */ /* 0x040fe20000010805 */
[----:B------:R-:W-:Y:S02]  /*af50*/  HADD2.F32 R12, -RZ, R37.H0_H0 ;  /* 0x20000025ff0c7230 */ /* 0x000fe40000004100 */
[----:B------:R-:W-:Y:S01]  /*af60*/  FMUL.FTZ R26, R25, R52 ;  /* 0x00000034191a7220 */ /* 0x000fe20000410000 */
[----:B------:R-:W-:Y:S02]  /*af70*/  HADD2.F32 R54, -RZ, R54.H1_H1 ;  /* 0x30000036ff367230 */ /* 0x000fe40000004100 */
[----:B------:R-:W-:Y:S01]  /*af80*/  FFMA.FTZ R14, R14, R21, R13 ;  /* 0x000000150e0e7223 */ /* 0x000fe2000001000d */
[----:B------:R-:W-:-:S02]  /*af90*/  HADD2.F32 R15, -RZ, R7.H0_H0 ;  /* 0x20000007ff0f7230 */ /* 0x000fc40000004100 */
[C---:B------:R-:W-:Y:S01]  /*afa0*/  FMUL.FTZ R28, R11.reuse, R20 ;  /* 0x000000140b1c7220 */ /* 0x040fe20000410000 */
[----:B------:R-:W-:Y:S02]  /*afb0*/  HADD2.F32 R7, -RZ, R7.H1_H1 ;  /* 0x30000007ff077230 */ /* 0x000fe40000004100 */
        /* <DEDUP_REMOVED lines=32> */
.L_x_2393:
[----:B------:R-:W-:Y:S05]  /*b1c0*/  BSYNC B0 ;  /* 0x0000000000007941 */ /* 0x000fea0003800000 */
.L_x_2386:
        /* <DEDUP_REMOVED lines=8> */
.L_x_2384:
[----:B0--3--:R-:W3:Y:S02]  /*b250*/  LDL R0, [R1+0x60] ;  /* 0x0000600001007983 */ /* 0x009ee40000100800 */
[----:B---3--:R-:W-:-:S13]  /*b260*/  R2UR UR4, R0 ;  /* 0x00000000000472ca */ /* 0x008fda00000e0000 */
[----:B------:R-:W-:-:S05]  /*b270*/  IMAD.U32 R0, RZ, RZ, UR4 ;  /* 0x00000004ff007e24 */ /* 0x000fca000f8e00ff */
[----:B------:R-:W-:-:S13]  /*b280*/  ISETP.NE.AND P1, PT, R0, 0x3, PT ;  /* 0x000000030000780c */ /* 0x000fda0003f25270 */
[----:B------:R-:W-:Y:S05]  /*b290*/  @!P1 BRA `(.L_x_2413) ;  /* 0x0000000000049947 */ /* 0x000fea0003800000 */
[----:B------:R-:W-:Y:S01]  /*b2a0*/  BPT.TRAP 0x1 ;  /* 0x000000040000795c */ /* 0x000fe20000300000 */
.L_x_2413:
[----:B--2-4-:R-:W2:Y:S01]  /*b2b0*/  LDL R3, [R1+0x38] ;  /* 0x0000380001037983 */ /* 0x014ea20000100800 */
[----:B------:R-:W-:Y:S01]  /*b2c0*/  IMAD R0, R19, 0x8, R16 ;  /* 0x0000000813007824 */ /* 0x000fe200078e0210 */
[----:B--2---:R-:W-:-:S04]  /*b2d0*/  SHF.L.U32 R3, R3, 0x1f, RZ ;  /* 0x0000001f03037819 */ /* 0x004fc800000006ff */
[----:B------:R0:W2:Y:S01]  /*b2e0*/  SYNCS.PHASECHK.TRANS64.TRYWAIT P2, [R0+URZ+0x31c30], R3 ;  /* 0x031c3003000075a7 */ /* 0x0000a2000804017f */
[----:B------:R-:W-:Y:S05]  /*b2f0*/  @!P1 BRA `(.L_x_2414) ;  /* 0x0000000000049947 */ /* 0x000fea0003800000 */
[----:B------:R-:W-:Y:S01]  /*b300*/  BPT.TRAP 0x1 ;  /* 0x000000040000795c */ /* 0x000fe20000300000 */
.L_x_2414:
[----:B------:R-:W3:Y:S02]  /*b310*/  S2R R4, SR_TID.X ;  /* 0x0000000000047919 */ /* 0x000ee40000002100 */
[----:B---3--:R-:W-:-:S04]  /*b320*/  LOP3.LUT R4, R4, 0x7f, RZ, 0xc0, !PT ;  /* 0x0000007f04047812 */ /* 0x008fc800078ec0ff */
[----:B------:R-:W-:Y:S01]  /*b330*/  ISETP.NE.AND P0, PT, R4, RZ, PT ;  /* 0x000000ff0400720c */ /* 0x000fe20003f05270 */
[----:B--2---:R-:W-:-:S12]  /*b340*/  @P2 BRA `(.L_x_2415) ;  /* 0x0000000000082947 */ /* 0x004fd80003800000 */
[----:B------:R-:W2:Y:S02]  /*b350*/  SYNCS.PHASECHK.TRANS64.TRYWAIT P2, [R0+URZ+0x31c30], R3 ;  /* 0x031c3003000075a7 */ /* 0x000ea4000804017f */
[----:B--2---:R-:W-:Y:S05]  /*b360*/  @!P2 BRA `(.L_x_2416) ;  /* 0x000001a4004ca947 */ /* 0x004fea0003800000 */
.L_x_2415:
[----:B------:R-:W-:Y:S05]  /*b370*/  WARPSYNC.ALL ;  /* 0x0000000000007948 */ /* 0x000fea0003800000 */
[----:B------:R-:W-:Y:S02]  /*b380*/  VIADD R4, R16, 0x16a00 ;  /* 0x00016a0010047836 */ /* 0x000fe40000000000 */
[----:B0-2---:R-:W-:Y:S02]  /*b390*/  IMAD R3, R2, 0x1000, R16 ;  /* 0x0000100002037824 */ /* 0x005fe400078e0210 */
[----:B------:R-:W-:Y:S01]  /*b3a0*/  IMAD.MOV.U32 R15, RZ, RZ, -0x7fffffe0 ;  /* 0x80000020ff0f7424 */ /* 0x000fe200078e00ff */
[----:B------:R-:W-:Y:S01]  /*b3b0*/  SHF.R.U32.HI R2, RZ, 0x4, R4 ;  /* 0x00000004ff027819 */ /* 0x000fe20000011604 */
[----:B------:R-:W-:Y:S01]  /*b3c0*/  VIADD R3, R3, 0xda00 ;  /* 0x0000da0003037836 */ /* 0x000fe20000000000 */
[----:B------:R-:W-:Y:S01]  /*b3d0*/  WARPGROUP.ARRIVE ;  /* 0x00000000000079c5 */ /* 0x000fe20000000000 */
[----:B------:R-:W-:Y:S01]  /*b3e0*/  IMAD.MOV.U32 R5, RZ, RZ, -0x7fffffe0 ;  /* 0x80000020ff057424 */ /* 0x000fe200078e00ff */
[----:B------:R-:W-:Y:S01]  /*b3f0*/  LOP3.LUT R2, R2, 0x3fff, RZ, 0xc0, !PT ;  /* 0x00003fff02027812 */ /* 0x000fe200078ec0ff */
[----:B------:R-:W-:Y:S01]  /*b400*/  IMAD.MOV.U32 R7, RZ, RZ, -0x7fffffe0 ;  /* 0x80000020ff077424 */ /* 0x000fe200078e00ff */
[----:B------:R-:W-:Y:S01]  /*b410*/  SHF.R.U32.HI R3, RZ, 0x4, R3 ;  /* 0x00000004ff037819 */ /* 0x000fe20000011603 */
[----:B------:R-:W-:Y:S01]  /*b420*/  IMAD.MOV.U32 R9, RZ, RZ, -0x7fffffe0 ;  /* 0x80000020ff097424 */ /* 0x000fe200078e00ff */
[----:B------:R-:W-:Y:S01]  /*b430*/  LOP3.LUT R6, R2, 0x10000, RZ, 0xfc, !PT ;  /* 0x0001000002067812 */ /* 0x000fe200078efcff */
[----:B------:R-:W-:Y:S01]  /*b440*/  IMAD.MOV.U32 R11, RZ, RZ, -0x7fffffe0 ;  /* 0x80000020ff0b7424 */ /* 0x000fe200078e00ff */
[----:B------:R-:W-:Y:S01]  /*b450*/  LOP3.LUT R3, R3, 0x3fff, RZ, 0xc0, !PT ;  /* 0x00003fff03037812 */ /* 0x000fe200078ec0ff */
[----:B------:R-:W-:Y:S01]  /*b460*/  IMAD.MOV.U32 R13, RZ, RZ, -0x7fffffe0 ;  /* 0x80000020ff0d7424 */ /* 0x000fe200078e00ff */
[----:B------:R-:W0:Y:S01]  /*b470*/  LDC R102, c[0x0][0x448] ;  /* 0x00011200ff667b82 */ /* 0x000e220000000800 */
[----:B------:R-:W-:Y:S01]  /*b480*/  IMAD R14, R19, 0x6c0, R6 ;  /* 0x000006c0130e7824 */ /* 0x000fe200078e0206 */
[----:B------:R-:W-:Y:S01]  /*b490*/  LOP3.LUT R2, R3, 0x10000, RZ, 0xfc, !PT ;  /* 0x0001000003027812 */ /* 0x000fe200078efcff */
[----:B------:R-:W-:Y:S01]  /*b4a0*/  IMAD.MOV.U32 R3, RZ, RZ, -0x7fffffe0 ;  /* 0x80000020ff037424 */ /* 0x000fe200078e00ff */
[----:B------:R-:W-:Y:S01]  /*b4b0*/  R2UR UR7, R15 ;  /* 0x000000000f0772ca */ /* 0x000fe200000e0000 */
[----:B------:R2:W-:Y:S01]  /*b4c0*/  STL [R1+0x70], R6 ;  /* 0x0000700601007387 */ /* 0x0005e20000100800 */
[----:B------:R-:W-:Y:S01]  /*b4d0*/  R2UR UR6, R14 ;  /* 0x000000000e0672ca */ /* 0x000fe200000e0000 */
[----:B------:R-:W-:Y:S01]  /*b4e0*/  IMAD.MOV.U32 R21, RZ, RZ, -0x7fffffe0 ;  /* 0x80000020ff157424 */ /* 0x000fe200078e00ff */
[----:B------:R-:W-:Y:S01]  /*b4f0*/  R2UR UR4, R2 ;  /* 0x00000000020472ca */ /* 0x000fe200000e0000 */
[C---:B------:R-:W-:Y:S01]  /*b500*/  VIADD R4, R14.reuse, 0x40 ;  /* 0x000000400e047836 */ /* 0x040fe20000000000 */
[----:B------:R-:W-:Y:S01]  /*b510*/  R2UR UR5, R3 ;  /* 0x00000000030572ca */ /* 0x000fe200000e0000 */
[----:B------:R-:W-:Y:S01]  /*b520*/  IMAD.MOV.U32 R99, RZ, RZ, -0x7fffffe0 ;  /* 0x80000020ff637424 */ /* 0x000fe200078e00ff */
[----:B------:R-:W-:Y:S01]  /*b530*/  R2UR UR11, R7 ;  /* 0x00000000070b72ca */ /* 0x000fe200000e0000 */
[----:B------:R-:W-:Y:S01]  /*b540*/  VIADD R8, R14, 0x100 ;  /* 0x000001000e087836 */ /* 0x000fe20000000000 */
[----:B------:R-:W-:Y:S01]  /*b550*/  R2UR UR8, R2 ;  /* 0x00000000020872ca */ /* 0x000fe200000e0000 */
[----:B--2---:R-:W-:Y:S01]  /*b560*/  VIADD R6, R14, 0x80 ;  /* 0x000000800e067836 */ /* 0x004fe20000000000 */
[C---:B------:R-:W-:Y:S01]  /*b570*/  R2UR UR9, R3.reuse ;  /* 0x00000000030972ca */ /* 0x040fe200000e0000 */
[----:B------:R-:W-:Y:S01]  /*b580*/  ULDC UR61, c[0x0][0x9d8] ;  /* 0x00027600003d7ab9 */ /* 0x000fe20000000800 */
[----:B------:R-:W-:Y:S01]  /*b590*/  R2UR UR12, R2 ;  /* 0x00000000020c72ca */ /* 0x000fe200000e0000 */
[----:B------:R-:W-:Y:S01]  /*b5a0*/  ULDC UR60, c[0x0][0x9d8] ;  /* 0x00027600003c7ab9 */ /* 0x000fe20000000800 */
[----:B------:R-:W-:-:S02]  /*b5b0*/  R2UR UR13, R3 ;  /* 0x00000000030d72ca */ /* 0x000fc400000e0000 */
[----:B------:R-:W-:Y:S01]  /*b5c0*/  R2UR UR19, R9 ;  /* 0x00000000091372ca */ /* 0x000fe200000e0000 */
[----:B------:R-:W-:Y:S01]  /*b5d0*/  HGMMA.64x16x16.F32 R88, gdesc[UR4], RZ, !UPT, gsb0 ;  /* 0x00200000045879f0 */ /* 0x000fe2000c0008ff */
[----:B------:R-:W-:Y:S01]  /*b5e0*/  R2UR UR6, R4 ;  /* 0x00000000040672ca */ /* 0x000fe200000e0000 */
[----:B------:R-:W-:Y:S01]  /*b5f0*/  VIADD R10, R14, 0x102 ;  /* 0x000001020e0a7836 */ /* 0x000fe20000000000 */
[----:B------:R-:W-:Y:S01]  /*b600*/  R2UR UR7, R5 ;  /* 0x00000000050772ca */ /* 0x000fe200000e0000 */
[C---:B------:R-:W-:Y:S01]  /*b610*/  VIADD R12, R2.reuse, 0x300 ;  /* 0x00000300020c7836 */ /* 0x040fe20000000000 */
[----:B------:R-:W-:Y:S01]  /*b620*/  R2UR UR4, R2 ;  /* 0x00000000020472ca */ /* 0x000fe200000e0000 */
[C---:B------:R-:W-:Y:S01]  /*b630*/  VIADD R20, R14.reuse, 0x342 ;  /* 0x000003420e147836 */ /* 0x040fe20000000000 */
[----:B------:R-:W-:Y:S01]  /*b640*/  R2UR UR5, R3 ;  /* 0x00000000030572ca */ /* 0x000fe200000e0000 */
[----:B------:R-:W-:Y:S01]  /*b650*/  VIADD R98, R14, 0x5c0 ;  /* 0x000005c00e627836 */ /* 0x000fe20000000000 */
[----:B------:R-:W-:Y:S01]  /*b660*/  R2UR UR16, R2 ;  /* 0x00000000021072ca */ /* 0x000fe200000e0000 */
[----:B------:R-:W2:Y:S01]  /*b670*/  LDL.LU R101, [R1+0x44] ;  /* 0x0000440001657983 */ /* 0x000ea20000300800 */
[----:B------:R-:W-:-:S02]  /*b680*/  WARPGROUP.DEPBAR.LE gsb0, 0x0 ;  /* 0x00008000000079c5 */ /* 0x000fc40000010000 */
[----:B-----5:R-:W-:Y:S01]  /*b690*/  WARPGROUP.ARRIVE ;  /* 0x00000000000079c5 */ /* 0x020fe20000000000 */
[----:B------:R-:W-:Y:S01]  /*b6a0*/  R2UR UR10, R6 ;  /* 0x00000000060a72ca */ /* 0x000fe200000e0000 */
[----:B------:R-:W-:Y:S01]  /*b6b0*/  VIADD R4, R14, 0xc0 ;  /* 0x000000c00e047836 */ /* 0x000fe20000000000 */
[----:B------:R-:W-:Y:S01]  /*b6c0*/  R2UR UR18, R8 ;  /* 0x00000000081272ca */ /* 0x000fe200000e0000 */
[----:B------:R-:W-:Y:S01]  /*b6d0*/  IMAD.MOV.U32 R5, RZ, RZ, -0x7fffffe0 ;  /* 0x80000020ff057424 */ /* 0x000fe200078e00ff */
[C---:B------:R-:W-:Y:S02]  /*b6e0*/  R2UR UR17, R3.reuse ;  /* 0x00000000031172ca */ /* 0x040fe400000e0000 */
[----:B------:R-:W-:Y:S01]  /*b6f0*/  HGMMA.64x16x16.F32 R80, gdesc[UR4], RZ, !UPT, gsb0 ;  /* 0x00200000045079f0 */ /* 0x000fe2000c0008ff */
[----:B------:R-:W-:Y:S01]  /*b700*/  IMAD.MOV.U32 R7, RZ, RZ, -0x7fffffe0 ;  /* 0x80000020ff077424 */ /* 0x000fe200078e00ff */
[----:B------:R-:W-:Y:S02]  /*b710*/  R2UR UR20, R2 ;  /* 0x00000000021472ca */ /* 0x000fe400000e0000 */
[----:B------:R-:W-:-:S02]  /*b720*/  R2UR UR21, R3 ;  /* 0x00000000031572ca */ /* 0x000fc400000e0000 */
[C---:B------:R-:W-:Y:S02]  /*b730*/  R2UR UR24, R2.reuse ;  /* 0x00000000021872ca */ /* 0x040fe400000e0000 */
[C---:B------:R-:W-:Y:S02]  /*b740*/  R2UR UR25, R3.reuse ;  /* 0x00000000031972ca */ /* 0x040fe400000e0000 */
[C---:B------:R-:W-:Y:S02]  /*b750*/  R2UR UR28, R2.reuse ;  /* 0x00000000021c72ca */ /* 0x040fe400000e0000 */
[C---:B------:R-:W-:Y:S01]  /*b760*/  R2UR UR29, R3.reuse ;  /* 0x00000000031d72ca */ /* 0x040fe200000e0000 */
[----:B------:R-:W-:Y:S01]  /*b770*/  IMAD.MOV.U32 R9, RZ, RZ, -0x7fffffe0 ;  /* 0x80000020ff097424 */ /* 0x000fe200078e00ff */
[----:B------:R-:W-:Y:S01]  /*b780*/  R2UR UR32, R2 ;  /* 0x00000000022072ca */ /* 0x000fe200000e0000 */
[----:B------:R-:W3:Y:S01]  /*b790*/  LDL R100, [R1+0x94] ;  /* 0x0000940001647983 */ /* 0x000ee20000100800 */
[----:B------:R-:W-:-:S03]  /*b7a0*/  R2UR UR33, R3 ;  /* 0x00000000032172ca */ /* 0x000fc600000e0000 */
[----:B------:R-:W3:Y:S01]  /*b7b0*/  LDL R109, [R1+0x84] ;  /* 0x00008400016d7983 */ /* 0x000ee20000100800 */
[----:B------:R-:W-:Y:S01]  /*b7c0*/  R2UR UR14, R4 ;  /* 0x00000000040e72ca */ /* 0x000fe200000e0000 */
[C---:B------:R-:W-:Y:S01]  /*b7d0*/  VIADD R6, R14.reuse, 0x140 ;  /* 0x000001400e067836 */ /* 0x040fe20000000000 */
        /* <DEDUP_REMOVED lines=8> */
[----:B------:R-:W-:Y:S01]  /*b860*/  R2UR UR27, R5 ;  /* 0x00000000051b72ca */ /* 0x000fe200000e0000 */
[----:B------:R-:W-:Y:S01]  /*b870*/  VIADD R8, R14, 0x200 ;  /* 0x000002000e087836 */ /* 0x000fe20000000000 */
        /* <DEDUP_REMOVED lines=20> */
[----:B------:R-:W-:-:S02]  /*b9c0*/  WARPGROUP.DEPBAR.LE gsb0, 0x0 ;  /* 0x00008000000079c5 */ /* 0x000fc40000010000 */
[----:B------:R-:W-:Y:S01]  /*b9d0*/  WARPGROUP.ARRIVE ;  /* 0x00000000000079c5 */ /* 0x000fe20000000000 */
[----:B------:R-:W-:Y:S02]  /*b9e0*/  R2UR UR4, R8 ;  /* 0x00000000080472ca */ /* 0x000fe400000e0000 */
[----:B------:R-:W-:Y:S02]  /*b9f0*/  R2UR UR5, R9 ;  /* 0x00000000090572ca */ /* 0x000fe400000e0000 */
[----:B0-----:R-:W-:Y:S01]  /*ba00*/  ISETP.NE.AND P5, PT, R102, 0x1, PT ;  /* 0x000000016600780c */ /* 0x001fe20003fa5270 */
[----:B------:R-:W-:Y:S01]  /*ba10*/  HGMMA.64x16x16.F32 R72, gdesc[UR8], RZ, !UPT, gsb0 ;  /* 0x00200000084879f0 */ /* 0x000fe2000c0008ff */
[----:B------:R-:W-:Y:S01]  /*ba20*/  R2UR UR10, R4 ;  /* 0x00000000040a72ca */ /* 0x000fe200000e0000 */
[----:B------:R-:W-:Y:S01]  /*ba30*/  VIADD R4, R14, 0x142 ;  /* 0x000001420e047836 */ /* 0x000fe20000000000 */
[----:B------:R-:W-:Y:S01]  /*ba40*/  R2UR UR11, R5 ;  /* 0x00000000050b72ca */ /* 0x000fe200000e0000 */
[----:B------:R-:W-:Y:S01]  /*ba50*/  IMAD.MOV.U32 R5, RZ, RZ, -0x7fffffe0 ;  /* 0x80000020ff057424 */ /* 0x000fe200078e00ff */
[----:B------:R-:W-:-:S02]  /*ba60*/  R2UR UR8, R8 ;  /* 0x00000000080872ca */ /* 0x000fc400000e0000 */
        /* <DEDUP_REMOVED lines=27> */
[----:B------:R-:W-:Y:S02]  /*bc20*/  R2UR UR21, R9 ;  /* 0x00000000091572ca */ /* 0x000fe400000e0000 */
[----:B--2---:R-:W-:-:S04]  /*bc30*/  LOP3.LUT R101, R101, 0xfffffffe, RZ, 0xc0, !PT ;  /* 0xfffffffe65657812 */ /* 0x004fc800078ec0ff */
[----:B------:R-:W-:-:S05]  /*bc40*/  @P5 LOP3.LUT R101, R101, 0x1, RZ, 0xfc, !PT ;  /* 0x0000000165655812 */ /* 0x000fca00078efcff */
[----:B------:R0:W-:Y:S04]  /*bc50*/  STL [R1+0x44], R101 ;  /* 0x0000446501007387 */ /* 0x0001e80000100800 */
[----:B------:R-:W2:Y:S04]  /*bc60*/  LDL R107, [R1+0x30] ;  /* 0x00003000016b7983 */ /* 0x000ea80000100800 */
[----:B------:R-:W4:Y:S04]  /*bc70*/  LDL R108, [R1+0x2c] ;  /* 0x00002c00016c7983 */ /* 0x000f280000100800 */
[----:B0-----:R-:W4:Y:S01]  /*bc80*/  LDL R101, [R1+0x90] ;  /* 0x0000900001657983 */ /* 0x001f220000100800 */
[----:B------:R-:W-:-:S02]  /*bc90*/  WARPGROUP.DEPBAR.LE gsb0, 0x0 ;  /* 0x00008000000079c5 */ /* 0x000fc40000010000 */
        /* <DEDUP_REMOVED lines=9> */
[----:B-1----:R-:W-:-:S06]  /*bd30*/  WARPGROUP.ARRIVE ;  /* 0x00000000000079c5 */ /* 0x002fcc0000000000 */
        /* <DEDUP_REMOVED lines=18> */
[----:B------:R-:W-:Y:S01]  /*be60*/  HGMMA.64x16x16.F32 R88, gdesc[UR36], R88, gsb0 ;  /* 0x00200000245879f0 */ /* 0x000fe20008000858 */
        /* <DEDUP_REMOVED lines=165> */
[----:B------:R-:W-:-:S03]  /*c8c0*/  IMAD.MOV.U32 R7, RZ, RZ, -0x7fffffe0 ;  /* 0x80000020ff077424 */ /* 0x000fc600078e00ff */
        /* <DEDUP_REMOVED lines=77> */
[----:B------:R-:W-:Y:S02]  /*cda0*/  R2UR UR38, R98 ;  /* 0x00000000622672ca */ /* 0x000fe400000e0000 */
[----:B------:R-:W-:Y:S01]  /*cdb0*/  R2UR UR39, R99 ;  /* 0x00000000632772ca */ /* 0x000fe200000e0000 */
[----:B------:R-:W0:Y:S01]  /*cdc0*/  @P5 LDC R98, c[0x0][0x450] ;  /* 0x00011400ff625b82 */ /* 0x000e220000000800 */
        /* <DEDUP_REMOVED lines=44> */
[----:B------:R-:W-:Y:S01]  /*d090*/  ULDC UR4, c[0x0][0x9d8] ;  /* 0x0002760000047ab9 */ /* 0x000fe20000000800 */
        /* <DEDUP_REMOVED lines=9> */
[----:B------:R-:W-:Y:S01]  /*d130*/  MUFU.TANH R97, R97 ;  /* 0x0000006100617308 */ /* 0x000fe20000002400 */
[----:B------:R-:W-:Y:S01]  /*d140*/  R2UR UR13, R5 ;  /* 0x00000000050d72ca */ /* 0x000fe200000e0000 */
[----:B------:R-:W-:-:S06]  /*d150*/  ULDC UR5, c[0x0][0x988] ;  /* 0x0002620000057ab9 */ /* 0x000fcc0000000800 */
[----:B------:R-:W1:Y:S08]  /*d160*/  MUFU.TANH R88, R88 ;  /* 0x0000005800587308 */ /* 0x000e700000002400 */
[----:B------:R-:W1:Y:S08]  /*d170*/  MUFU.TANH R91, R91 ;  /* 0x0000005b005b7308 */ /* 0x000e700000002400 */
[----:B------:R-:W1:Y:S08]  /*d180*/  MUFU.TANH R92, R92 ;  /* 0x0000005c005c7308 */ /* 0x000e700000002400 */
        /* <DEDUP_REMOVED lines=10> */
[----:B------:R-:W-:Y:S01]  /*d230*/  R2UR UR10, R20 ;  /* 0x00000000140a72ca */ /* 0x000fe200000e0000 */
[----:B------:R-:W-:Y:S01]  /*d240*/  VIADD R20, R14, 0x582 ;  /* 0x000005820e147836 */ /* 0x000fe20000000000 */
[----:B------:R-:W-:Y:S01]  /*d250*/  R2UR UR11, R21 ;  /* 0x00000000150b72ca */ /* 0x000fe200000e0000 */
[----:B------:R-:W-:Y:S01]  /*d260*/  IMAD.MOV.U32 R21, RZ, RZ, -0x7fffffe0 ;  /* 0x80000020ff157424 */ /* 0x000fe200078e00ff */
[----:B------:R-:W-:Y:S01]  /*d270*/  R2UR UR8, R4 ;  /* 0x00000000040872ca */ /* 0x000fe200000e0000 */
[----:B------:R-:W-:Y:S01]  /*d280*/  FMUL.FTZ R86, R87, UR4 ;  /* 0x0000000457567c20 */ /* 0x000fe20008410000 */
[----:B------:R-:W-:Y:S01]  /*d290*/  R2UR UR9, R5 ;  /* 0x00000000050972ca */ /* 0x000fe200000e0000 */
[----:B------:R-:W-:Y:S01]  /*d2a0*/  FMUL.FTZ R80, R80, UR4 ;  /* 0x0000000450507c20 */ /* 0x000fe20008410000 */
[----:B------:R-:W-:Y:S01]  /*d2b0*/  MUFU.TANH R94, R94 ;  /* 0x0000005e005e7308 */ /* 0x000fe20000002400 */
[----:B------:R-:W-:-:S07]  /*d2c0*/  FMUL.FTZ R85, R85, UR4 ;  /* 0x0000000455557c20 */ /* 0x000fce0008410000 */
        /* <DEDUP_REMOVED lines=18> */
[----:B------:R-:W1:Y:S01]  /*d3f0*/  MUFU.TANH R72, R72 ;  /* 0x0000004800487308 */ /* 0x000e620000002400 */
[----:B------:R-:W-:Y:S01]  /*d400*/  R2UR UR9, R5 ;  /* 0x00000000050972ca */ /* 0x000fe200000e0000 */
[----:B------:R-:W-:Y:S01]  /*d410*/  FMUL.FTZ R76, R76, UR4 ;  /* 0x000000044c4c7c20 */ /* 0x000fe20008410000 */
[----:B------:R-:W-:Y:S01]  /*d420*/  FMUL.FTZ R74, R74, UR4 ;  /* 0x000000044a4a7c20 */ /* 0x000fe20008410000 */
[----:B------:R-:W-:-:S04]  /*d430*/  FMUL.FTZ R75, R75, UR4 ;  /* 0x000000044b4b7c20 */ /* 0x000fc80008410000 */
        /* <DEDUP_REMOVED lines=14> */
[----:B------:R-:W-:Y:S01]  /*d520*/  FMUL.FTZ R64, R64, UR4 ;  /* 0x0000000440407c20 */ /* 0x000fe20008410000 */
[----:B------:R-:W-:Y:S01]  /*d530*/  R2UR UR11, R21 ;  /* 0x00000000150b72ca */ /* 0x000fe200000e0000 */
[----:B------:R-:W-:Y:S01]  /*d540*/  MUFU.TANH R79, R79 ;  /* 0x0000004f004f7308 */ /* 0x000fe20000002400 */
[----:B------:R-:W-:Y:S01]  /*d550*/  R2UR UR8, R4 ;  /* 0x00000000040872ca */ /* 0x000fe200000e0000 */
[----:B------:R-:W2:Y:S01]  /*d560*/  @P5 LDC R21, c[0x0][0x44c] ;  /* 0x00011300ff155b82 */ /* 0x000ea20000000800 */
[----:B------:R-:W-:Y:S01]  /*d570*/  R2UR UR9, R5 ;  /* 0x00000000050972ca */ /* 0x000fe200000e0000 */
[----:B------:R-:W-:Y:S01]  /*d580*/  FMUL.FTZ R70, R71, UR4 ;  /* 0x0000000447467c20 */ /* 0x000fe20008410000 */
[----:B------:R-:W-:-:S03]  /*d590*/  FMUL.FTZ R69, R69, UR4 ;  /* 0x0000000445457c20 */ /* 0x000fc60008410000 */
[----:B------:R-:W-:Y:S08]  /*d5a0*/  MUFU.TANH R67, R67 ;  /* 0x0000004300437308 */ /* 0x000ff00000002400 */
[----:B------:R-:W-:Y:S08]  /*d5b0*/  MUFU.TANH R84, R84 ;  /* 0x0000005400547308 */ /* 0x000ff00000002400 */
[----:B------:R-:W-:Y:S08]  /*d5c0*/  MUFU.TANH R86, R86 ;  /* 0x0000005600567308 */ /* 0x000ff00000002400 */
[----:B------:R-:W-:Y:S08]  /*d5d0*/  MUFU.TANH R74, R74 ;  /* 0x0000004a004a7308 */ /* 0x000ff00000002400 */
[----:B------:R-:W-:Y:S01]  /*d5e0*/  MUFU.TANH R75, R75 ;  /* 0x0000004b004b7308 */ /* 0x000fe20000002400 */
[----:B------:R-:W-:-:S02]  /*d5f0*/  WARPGROUP.DEPBAR.LE gsb0, 0x0 ;  /* 0x00008000000079c5 */ /* 0x000fc40000010000 */
[----:B------:R-:W-:Y:S01]  /*d600*/  WARPGROUP.ARRIVE ;  /* 0x00000000000079c5 */ /* 0x000fe20000000000 */
[----:B------:R-:W-:-:S04]  /*d610*/  VIADD R20, R14, 0x602 ;  /* 0x000006020e147836 */ /* 0x000fc80000000000 */
[----:B------:R-:W1:Y:S01]  /*d620*/  MUFU.TANH R64, R64 ;  /* 0x0000004000407308 */ /* 0x000e620000002400 */
[----:B------:R-:W-:Y:S01]  /*d630*/  HGMMA.64x16x16.F32 R48, gdesc[UR8], R48, gsb0 ;  /* 0x00200000083079f0 */ /* 0x000fe20008000830 */
[----:B------:R-:W-:Y:S01]  /*d640*/  FMUL.FTZ R71, R56, UR4 ;  /* 0x0000000438477c20 */ /* 0x000fe20008410000 */
[----:B------:R-:W-:Y:S01]  /*d650*/  FMUL.FTZ R56, R58, UR4 ;  /* 0x000000043a387c20 */ /* 0x000fe20008410000 */
[----:B---3--:R-:W-:-:S04]  /*d660*/  IMAD.IADD R58, R100, 0x1, R109 ;  /* 0x00000001643a7824 */ /* 0x008fc800078e026d */
[----:B------:R-:W3:Y:S01]  /*d670*/  MUFU.TANH R69, R69 ;  /* 0x0000004500457308 */ /* 0x000ee20000002400 */
[----:B--2---:R-:W-:-:S05]  /*d680*/  @P5 IMAD.HI.U32 R21, R58, R21, RZ ;  /* 0x000000153a155227 */ /* 0x004fca00078e00ff */
[----:B0-----:R-:W-:Y:S01]  /*d690*/  @P5 SHF.R.U32.HI R58, RZ, R98, R21 ;  /* 0x00000062ff3a5219 */ /* 0x001fe20000011615 */
[----:B------:R-:W-:Y:S01]  /*d6a0*/  IMAD.MOV.U32 R21, RZ, RZ, -0x7fffffe0 ;  /* 0x80000020ff157424 */ /* 0x000fe200078e00ff */
[----:B------:R-:W-:Y:S01]  /*d6b0*/  R2UR UR10, R20 ;  /* 0x00000000140a72ca */ /* 0x000fe200000e0000 */
[----:B------:R-:W-:Y:S01]  /*d6c0*/  MUFU.TANH R77, R77 ;  /* 0x0000004d004d7308 */ /* 0x000fe20000002400 */
[----:B------:R-:W-:Y:S02]  /*d6d0*/  R2UR UR8, R4 ;  /* 0x00000000040872ca */ /* 0x000fe400000e0000 */
[----:B------:R-:W-:Y:S02]  /*d6e0*/  R2UR UR11, R21 ;  /* 0x00000000150b72ca */ /* 0x000fe400000e0000 */
[----:B------:R-:W-:-:S03]  /*d6f0*/  R2UR UR9, R5 ;  /* 0x00000000050972ca */ /* 0x000fc600000e0000 */
[----:B------:R-:W-:Y:S08]  /*d700*/  MUFU.TANH R78, R78 ;  /* 0x0000004e004e7308 */ /* 0x000ff00000002400 */
[----:B------:R-:W-:Y:S08]  /*d710*/  MUFU.TANH R65, R65 ;  /* 0x0000004100417308 */ /* 0x000ff00000002400 */
[----:B------:R-:W-:Y:S08]  /*d720*/  MUFU.TANH R66, R66 ;  /* 0x0000004200427308 */ /* 0x000ff00000002400 */
[----:B------:R-:W-:Y:S01]  /*d730*/  MUFU.TANH R68, R68 ;  /* 0x0000004400447308 */ /* 0x000fe20000002400 */
[----:B------:R-:W-:-:S02]  /*d740*/  WARPGROUP.DEPBAR.LE gsb0, 0x0 ;  /* 0x00008000000079c5 */ /* 0x000fc40000010000 */
[----:B------:R-:W-:-:S06]  /*d750*/  WARPGROUP.ARRIVE ;  /* 0x00000000000079c5 */ /* 0x000fcc0000000000 */
[----:B------:R-:W-:Y:S01]  /*d760*/  HGMMA.64x16x16.F32 R40, gdesc[UR8], R40, gsb0 ;  /* 0x00200000082879f0 */ /* 0x000fe20008000828 */
[----:B------:R-:W-:-:S04]  /*d770*/  IMAD.MOV.U32 R21, RZ, RZ, -0x90 ;  /* 0xffffff70ff157424 */ /* 0x000fc800078e00ff */
[C---:B------:R-:W-:Y:S02]  /*d780*/  IMAD R21, R96.reuse, R21, 0x91 ;  /* 0x0000009160157424 */ /* 0x040fe400078e0215 */
[----:B------:R-:W-:Y:S02]  /*d790*/  IMAD R20, R96, -0x90, R107 ;  /* 0xffffff7060147824 */ /* 0x000fe400078e026b */
[----:B----4-:R-:W-:Y:S02]  /*d7a0*/  IMAD R21, R101, -0x2, R21 ;  /* 0xfffffffe65157824 */ /* 0x010fe400078e0215 */
[----:B------:R-:W-:Y:S02]  /*d7b0*/  VIADD R95, R20, 0x90 ;  /* 0x00000090145f7836 */ /* 0x000fe40000000000 */
[----:B------:R-:W-:Y:S01]  /*d7c0*/  VIADD R20, R14, 0x642 ;  /* 0x000006420e147836 */ /* 0x000fe20000000000 */
[----:B------:R-:W-:Y:S01]  /*d7d0*/  IADD3 R98, -R108, R21, R107 ;  /* 0x000000156c627210 */ /* 0x000fe20007ffe16b */
[----:B------:R-:W-:Y:S01]  /*d7e0*/  IMAD.MOV.U32 R21, RZ, RZ, -0x7fffffe0 ;  /* 0x80000020ff157424 */ /* 0x000fe200078e00ff */
[----:B------:R-:W-:Y:S01]  /*d7f0*/  R2UR UR8, R4 ;  /* 0x00000000040872ca */ /* 0x000fe200000e0000 */
[----:B------:R-:W0:Y:S01]  /*d800*/  SHFL.IDX PT, R99, R58, RZ, 0x1c1f ;  /* 0x001c1fff3a637589 */ /* 0x000e2200000e0000 */
[----:B------:R-:W-:-:S02]  /*d810*/  R2UR UR10, R20 ;  /* 0x00000000140a72ca */ /* 0x000fc400000e0000 */
[----:B------:R-:W-:Y:S02]  /*d820*/  R2UR UR11, R21 ;  /* 0x00000000150b72ca */ /* 0x000fe400000e0000 */
[----:B------:R-:W-:Y:S01]  /*d830*/  R2UR UR9, R5 ;  /* 0x00000000050972ca */ /* 0x000fe200000e0000 */
[----:B------:R-:W-:Y:S01]  /*d840*/  IMAD R95, R101, -0x2, R95 ;  /* 0xfffffffe655f7824 */ /* 0x000fe200078e025f */
[----:B------:R-:W-:Y:S02]  /*d850*/  WARPGROUP.DEPBAR.LE gsb0, 0x0 ;  /* 0x00008000000079c5 */ /* 0x000fe40000010000 */
[----:B------:R-:W-:-:S09]  /*d860*/  WARPGROUP.ARRIVE ;  /* 0x00000000000079c5 */ /* 0x000fd20000000000 */
[----:B------:R-:W-:Y:S01]  /*d870*/  HGMMA.64x16x16.F32 R32, gdesc[UR8], R32, gsb0 ;  /* 0x00200000082079f0 */ /* 0x000fe20008000820 */
[----:B0-----:R-:W-:-:S04]  /*d880*/  VIADDMNMX R20, R99, R98, R95, PT ;  /* 0x0000006263147246 */ /* 0x001fc8000380015f */
[C---:B------:R-:W-:Y:S02]  /*d890*/  ISETP.GT.AND P3, PT, R20.reuse, RZ, PT ;  /* 0x000000ff1400720c */ /* 0x040fe40003f64270 */
[C---:B------:R-:W-:Y:S01]  /*d8a0*/  ISETP.GT.AND P2, PT, R20.reuse, 0x1, PT ;  /* 0x000000011400780c */ /* 0x040fe20003f44270 */
[----:B------:R-:W-:Y:S01]  /*d8b0*/  FMUL.FTZ R99, R49, UR4 ;  /* 0x0000000431637c20 */ /* 0x000fe20008410000 */
[----:B------:R-:W-:Y:S02]  /*d8c0*/  ISETP.GT.AND P4, PT, R20, 0x8, PT ;  /* 0x000000081400780c */ /* 0x000fe40003f84270 */
[----:B-1----:R-:W-:Y:S02]  /*d8d0*/  FSEL R88, R88, -INF , P3 ;  /* 0xff80000058587808 */ /* 0x002fe40001800000 */
[----:B------:R-:W-:Y:S01]  /*d8e0*/  FSEL R97, R97, -INF , P2 ;  /* 0xff80000061617808 */ /* 0x000fe20001000000 */
[----:B------:R-:W-:Y:S02]  /*d8f0*/  IMAD.MOV.U32 R49, RZ, RZ, -0x7fffffe0 ;  /* 0x80000020ff317424 */ /* 0x000fe400078e00ff */
[----:B------:R-:W-:Y:S01]  /*d900*/  FMUL.FTZ R21, R50, UR4 ;  /* 0x0000000432157c20 */ /* 0x000fe20008410000 */
[----:B------:R-:W-:-:S02]  /*d910*/  ISETP.GT.AND P3, PT, R20, 0x9, PT ;  /* 0x000000091400780c */ /* 0x000fc40003f64270 */
[----:B------:R-:W-:Y:S02]  /*d920*/  FSEL R91, R91, -INF , P4 ;  /* 0xff8000005b5b7808 */ /* 0x000fe40002000000 */
[----:B------:R-:W-:Y:S02]  /*d930*/  FMNMX.FTZ R50, R88, R97, !PT ;  /* 0x0000006158327209 */ /* 0x000fe40007810000 */
[----:B------:R-:W-:Y:S02]  /*d940*/  R2UR UR15, R49 ;  /* 0x00000000310f72ca */ /* 0x000fe400000e0000 */
[----:B------:R-:W-:Y:S02]  /*d950*/  ISETP.GT.AND P2, PT, R20, 0x10, PT ;  /* 0x000000101400780c */ /* 0x000fe40003f44270 */
[----:B------:R-:W-:Y:S02]  /*d960*/  FSEL R92, R92, -INF , P3 ;  /* 0xff8000005c5c7808 */ /* 0x000fe40001800000 */
[----:B------:R-:W-:-:S02]  /*d970*/  FMNMX.FTZ R49, R91, R50, !PT ;  /* 0x000000325b317209 */ /* 0x000fc40007810000 */
[----:B------:R-:W-:Y:S02]  /*d980*/  ISETP.GT.AND P4, PT, R20, 0x11, PT ;  /* 0x000000111400780c */ /* 0x000fe40003f84270 */
[----:B------:R-:W-:Y:S02]  /*d990*/  FSEL R80, R80, -INF , P2 ;  /* 0xff80000050507808 */ /* 0x000fe40001000000 */
[----:B------:R-:W-:Y:S02]  /*d9a0*/  FMNMX.FTZ R49, R92, R49, !PT ;  /* 0x000000315c317209 */ /* 0x000fe40007810000 */
[----:B------:R-:W-:Y:S02]  /*d9b0*/  ISETP.GT.AND P3, PT, R20, 0x18, PT ;  /* 0x000000181400780c */ /* 0x000fe40003f64270 */
[----:B------:R-:W-:Y:S02]  /*d9c0*/  FSEL R94, R94, -INF , P4 ;  /* 0xff8000005e5e7808 */ /* 0x000fe40002000000 */
[----:B------:R-:W-:Y:S01]  /*d9d0*/  FMNMX.FTZ R49, R80, R49, !PT ;  /* 0x0000003150317209 */ /* 0x000fe20007810000 */
[----:B------:R-:W-:Y:S01]  /*d9e0*/  FMUL.FTZ R100, R48, UR4 ;  /* 0x0000000430647c20 */ /* 0x000fe20008410000 */
[----:B------:R-:W-:Y:S01]  /*d9f0*/  FMUL.FTZ R50, R52, UR4 ;  /* 0x0000000434327c20 */ /* 0x000fe20008410000 */
[----:B------:R-:W-:Y:S01]  /*da00*/  VIADD R48, R14, 0x682 ;  /* 0x000006820e307836 */ /* 0x000fe20000000000 */
[----:B------:R-:W-:-:S02]  /*da10*/  ISETP.GT.AND P2, PT, R20, 0x19, PT ;  /* 0x000000191400780c */ /* 0x000fc40003f44270 */
[----:B------:R-:W-:Y:S02]  /*da20*/  FSEL R83, R83, -INF , P3 ;  /* 0xff80000053537808 */ /* 0x000fe40001800000 */
[----:B------:R-:W-:Y:S01]  /*da30*/  FMNMX.FTZ R52, R94, R49, !PT ;  /* 0x000000315e347209 */ /* 0x000fe20007810000 */
[----:B------:R0:W-:Y:S01]  /*da40*/  MUFU.TANH R14, R100 ;  /* 0x00000064000e7308 */ /* 0x0001e20000002400 */
[----:B------:R-:W-:Y:S02]  /*da50*/  ISETP.GT.AND P4, PT, R20, 0x20, PT ;  /* 0x000000201400780c */ /* 0x000fe40003f84270 */
[----:B------:R-:W-:Y:S02]  /*da60*/  FSEL R85, R85, -INF , P2 ;  /* 0xff80000055557808 */ /* 0x000fe40001000000 */
[----:B------:R-:W-:Y:S01]  /*da70*/  R2UR UR14, R48 ;  /* 0x00000000300e72ca */ /* 0x000fe200000e0000 */
[----:B------:R-:W-:Y:S01]  /*da80*/  FMUL.FTZ R48, R51, UR4 ;  /* 0x0000000433307c20 */ /* 0x000fe20008410000 */
[----:B0-----:R-:W-:Y:S01]  /*da90*/  FMNMX.FTZ R100, R83, R52, !PT ;  /* 0x0000003453647209 */ /* 0x001fe20007810000 */
[----:B------:R-:W-:Y:S01]  /*daa0*/  FMUL.FTZ R51, R53, UR4 ;  /* 0x0000000435337c20 */ /* 0x000fe20008410000 */
[----:B------:R-:W-:Y:S01]  /*dab0*/  FMUL.FTZ R52, R40, UR4 ;  /* 0x0000000428347c20 */ /* 0x000fe20008410000 */
[----:B------:R-:W-:-:S02]  /*dac0*/  ISETP.GT.AND P3, PT, R20, 0x21, PT ;  /* 0x000000211400780c */ /* 0x000fc40003f64270 */
[----:B------:R-:W-:Y:S02]  /*dad0*/  FSEL R40, R72, -INF , P4 ;  /* 0xff80000048287808 */ /* 0x000fe40002000000 */
[----:B------:R-:W-:Y:S01]  /*dae0*/  FMNMX.FTZ R53, R85, R100, !PT ;  /* 0x0000006455357209 */ /* 0x000fe20007810000 */
[----:B------:R-:W-:Y:S02]  /*daf0*/  WARPGROUP.DEPBAR.LE gsb0, 0x0 ;  /* 0x00008000000079c5 */ /* 0x000fe40000010000 */
[----:B------:R-:W-:Y:S01]  /*db00*/  ISETP.GT.AND P2, PT, R20, 0x28, PT ;  /* 0x000000281400780c */ /* 0x000fe20003f44270 */
[----:B------:R-:W-:Y:S01]  /*db10*/  WARPGROUP.ARRIVE ;  /* 0x00000000000079c5 */ /* 0x000fe20000000000 */
[----:B------:R-:W-:Y:S02]  /*db20*/  FSEL R49, R73, -INF , P3 ;  /* 0xff80000049317808 */ /* 0x000fe40001800000 */
[----:B------:R-:W-:Y:S02]  /*db30*/  FMNMX.FTZ R72, R40, R53, !PT ;  /* 0x0000003528487209 */ /* 0x000fe40007810000 */
[----:B------:R-:W-:Y:S01]  /*db40*/  ISETP.GT.AND P4, PT, R20, 0x29, PT ;  /* 0x000000291400780c */ /* 0x000fe20003f84270 */
[----:B------:R-:W-:Y:S01]  /*db50*/  HGMMA.64x16x16.F32 R24, gdesc[UR12], R24, gsb0 ;  /* 0x002000000c1879f0 */ /* 0x000fe20008000818 */
[----:B------:R-:W-:-:S02]  /*db60*/  FSEL R76, R76, -INF , P2 ;  /* 0xff8000004c4c7808 */ /* 0x000fc40001000000 */
[----:B------:R-:W-:Y:S01]  /*db70*/  FMNMX.FTZ R53, R49, R72, !PT ;  /* 0x0000004831357209 */ /* 0x000fe20007810000 */
[----:B------:R-:W-:Y:S01]  /*db80*/  FMUL.FTZ R57, R57, UR4 ;  /* 0x0000000439397c20 */ /* 0x000fe20008410000 */
[----:B------:R-:W-:Y:S02]  /*db90*/  ISETP.GT.AND P3, PT, R20, 0x30, PT ;  /* 0x000000301400780c */ /* 0x000fe40003f64270 */
[----:B------:R-:W-:Y:S02]  /*dba0*/  FSEL R87, R87, -INF , P4 ;  /* 0xff80000057577808 */ /* 0x000fe40002000000 */
[----:B------:R-:W-:Y:S01]  /*dbb0*/  FMNMX.FTZ R72, R76, R53, !PT ;  /* 0x000000354c487209 */ /* 0x000fe20007810000 */
[----:B------:R-:W0:Y:S01]  /*dbc0*/  MUFU.TANH R71, R71 ;  /* 0x0000004700477308 */ /* 0x000e220000002400 */
[----:B------:R-:W-:Y:S01]  /*dbd0*/  ISETP.GT.AND P2, PT, R20, 0x31, PT ;  /* 0x000000311400780c */ /* 0x000fe20003f44270 */
[----:B------:R-:W-:Y:S01]  /*dbe0*/  FMUL.FTZ R60, R60, UR4 ;  /* 0x000000043c3c7c20 */ /* 0x000fe20008410000 */
[----:B------:R-:W-:-:S02]  /*dbf0*/  FSEL R64, R64, -INF , P3 ;  /* 0xff80000040407808 */ /* 0x000fc40001800000 */
[----:B------:R-:W-:Y:S01]  /*dc00*/  FMNMX.FTZ R53, R87, R72, !PT ;  /* 0x0000004857357209 */ /* 0x000fe20007810000 */
[----:B------:R-:W-:Y:S01]  /*dc10*/  FMUL.FTZ R61, R61, UR4 ;  /* 0x000000043d3d7c20 */ /* 0x000fe20008410000 */
[----:B------:R-:W-:Y:S01]  /*dc20*/  ISETP.GT.AND P3, PT, R20, 0x38, PT ;  /* 0x000000381400780c */ /* 0x000fe20003f64270 */
[----:B------:R-:W1:Y:S01]  /*dc30*/  MUFU.TANH R57, R57 ;  /* 0x0000003900397308 */ /* 0x000e620000002400 */
[----:B------:R-:W-:Y:S02]  /*dc40*/  FSEL R79, R79, -INF , P2 ;  /* 0xff8000004f4f7808 */ /* 0x000fe40001000000 */
[----:B------:R-:W-:Y:S02]  /*dc50*/  FMNMX.FTZ R72, R64, R53, !PT ;  /* 0x0000003540487209 */ /* 0x000fe40007810000 */
[----:B------:R-:W-:Y:S02]  /*dc60*/  ISETP.GT.AND P2, PT, R20, 0x39, PT ;  /* 0x000000391400780c */ /* 0x000fe40003f44270 */
[----:B------:R-:W-:Y:S01]  /*dc70*/  FSEL R67, R67, -INF , P3 ;  /* 0xff80000043437808 */ /* 0x000fe20001800000 */
[----:B------:R-:W2:Y:S01]  /*dc80*/  MUFU.TANH R60, R60 ;  /* 0x0000003c003c7308 */ /* 0x000ea20000002400 */
[----:B------:R-:W-:-:S02]  /*dc90*/  FMNMX.FTZ R72, R79, R72, !PT ;  /* 0x000000484f487209 */ /* 0x000fc40007810000 */
[C---:B------:R-:W-:Y:S02]  /*dca0*/  ISETP.GT.AND P3, PT, R20.reuse, 0x40, PT ;  /* 0x000000401400780c */ /* 0x040fe40003f64270 */
[----:B---3--:R-:W-:Y:S02]  /*dcb0*/  FSEL R69, R69, -INF , P2 ;  /* 0xff80000045457808 */ /* 0x008fe40001000000 */
[----:B------:R-:W-:Y:S01]  /*dcc0*/  FMNMX.FTZ R72, R67, R72, !PT ;  /* 0x0000004843487209 */ /* 0x000fe20007810000 */
[----:B------:R-:W3:Y:S01]  /*dcd0*/  MUFU.TANH R61, R61 ;  /* 0x0000003d003d7308 */ /* 0x000ee20000002400 */
[----:B------:R-:W-:Y:S02]  /*dce0*/  ISETP.GT.AND P2, PT, R20, 0x41, PT ;  /* 0x000000411400780c */ /* 0x000fe40003f44270 */
[----:B0-----:R-:W-:Y:S02]  /*dcf0*/  FSEL R71, R71, -INF , P3 ;  /* 0xff80000047477808 */ /* 0x001fe40001800000 */
[----:B------:R-:W-:Y:S01]  /*dd00*/  FMNMX.FTZ R72, R69, R72, !PT ;  /* 0x0000004845487209 */ /* 0x000fe20007810000 */
[----:B------:R-:W-:Y:S01]  /*dd10*/  FMUL.FTZ R53, R32, UR4 ;  /* 0x0000000420357c20 */ /* 0x000fe20008410000 */
[----:B------:R-:W-:Y:S01]  /*dd20*/  ISETP.GT.AND P3, PT, R20, 0x48, PT ;  /* 0x000000481400780c */ /* 0x000fe20003f64270 */
[----:B------:R-:W0:Y:S01]  /*dd30*/  MUFU.TANH R99, R99 ;  /* 0x0000006300637308 */ /* 0x000e220000002400 */
[----:B-1----:R-:W-:-:S02]  /*dd40*/  FSEL R57, R57, -INF , P2 ;  /* 0xff80000039397808 */ /* 0x002fc40001000000 */
[----:B------:R-:W-:Y:S01]  /*dd50*/  FMNMX.FTZ R32, R71, R72, !PT ;  /* 0x0000004847207209 */ /* 0x000fe20007810000 */
[----:B------:R-:W-:Y:S01]  /*dd60*/  FMUL.FTZ R72, R33, UR4 ;  /* 0x0000000421487c20 */ /* 0x000fe20008410000 */
[----:B------:R-:W-:Y:S02]  /*dd70*/  ISETP.GT.AND P2, PT, R20, 0x49, PT ;  /* 0x000000491400780c */ /* 0x000fe40003f44270 */
[----:B--2---:R-:W-:Y:S01]  /*dd80*/  FSEL R60, R60, -INF , P3 ;  /* 0xff8000003c3c7808 */ /* 0x004fe20001800000 */
[----:B------:R-:W1:Y:S01]  /*dd90*/  MUFU.TANH R50, R50 ;  /* 0x0000003200327308 */ /* 0x000e620000002400 */
[----:B------:R-:W-:Y:S01]  /*dda0*/  FMNMX.FTZ R33, R57, R32, !PT ;  /* 0x0000002039217209 */ /* 0x000fe20007810000 */
[----:B------:R-:W-:Y:S01]  /*ddb0*/  FMUL.FTZ R41, R41, UR4 ;  /* 0x0000000429297c20 */ /* 0x000fe20008410000 */
[----:B------:R-:W-:Y:S02]  /*ddc0*/  ISETP.GT.AND P3, PT, R20, 0x50, PT ;  /* 0x000000501400780c */ /* 0x000fe40003f64270 */
[----:B---3--:R-:W-:-:S02]  /*ddd0*/  FSEL R61, R61, -INF , P2 ;  /* 0xff8000003d3d7808 */ /* 0x008fc40001000000 */
[----:B------:R-:W-:Y:S01]  /*dde0*/  FMNMX.FTZ R100, R60, R33, !PT ;  /* 0x000000213c647209 */ /* 0x000fe20007810000 */
[----:B------:R-:W2:Y:S01]  /*ddf0*/  MUFU.TANH R51, R51 ;  /* 0x0000003300337308 */ /* 0x000ea20000002400 */
[----:B------:R-:W-:Y:S01]  /*de00*/  ISETP.GT.AND P2, PT, R20, 0x51, PT ;  /* 0x000000511400780c */ /* 0x000fe20003f44270 */
[----:B------:R-:W-:Y:S01]  /*de10*/  FMUL.FTZ R44, R44, UR4 ;  /* 0x000000042c2c7c20 */ /* 0x000fe20008410000 */
[----:B------:R-:W-:Y:S02]  /*de20*/  FSEL R32, R14, -INF , P3 ;  /* 0xff8000000e207808 */ /* 0x000fe40001800000 */
[----:B------:R-:W-:-:S03]  /*de30*/  FMNMX.FTZ R33, R61, R100, !PT ;  /* 0x000000643d217209 */ /* 0x000fc60007810000 */
[----:B------:R-:W3:Y:S01]  /*de40*/  MUFU.TANH R52, R52 ;  /* 0x0000003400347308 */ /* 0x000ee20000002400 */
[----:B------:R-:W-:Y:S01]  /*de50*/  ISETP.GT.AND P3, PT, R20, 0x58, PT ;  /* 0x000000581400780c */ /* 0x000fe20003f64270 */
[----:B------:R-:W-:Y:S01]  /*de60*/  FMUL.FTZ R45, R45, UR4 ;  /* 0x000000042d2d7c20 */ /* 0x000fe20008410000 */
[----:B0-----:R-:W-:Y:S02]  /*de70*/  FSEL R14, R99, -INF , P2 ;  /* 0xff800000630e7808 */ /* 0x001fe40001000000 */
[----:B------:R-:W-:-:S03]  /*de80*/  FMNMX.FTZ R101, R32, R33, !PT ;  /* 0x0000002120657209 */ /* 0x000fc60007810000 */
[----:B------:R-:W0:Y:S01]  /*de90*/  MUFU.TANH R41, R41 ;  /* 0x0000002900297308 */ /* 0x000e220000002400 */
[----:B------:R-:W-:Y:S02]  /*dea0*/  ISETP.GT.AND P2, PT, R20, 0x59, PT ;  /* 0x000000591400780c */ /* 0x000fe40003f44270 */
[----:B-1----:R-:W-:Y:S02]  /*deb0*/  FSEL R33, R50, -INF , P3 ;  /* 0xff80000032217808 */ /* 0x002fe40001800000 */
[----:B------:R-:W-:-:S03]  /*dec0*/  FMNMX.FTZ R100, R14, R101, !PT ;  /* 0x000000650e647209 */ /* 0x000fc60007810000 */
[----:B------:R-:W1:Y:S01]  /*ded0*/  MUFU.TANH R44, R44 ;  /* 0x0000002c002c7308 */ /* 0x000e620000002400 */
[----:B------:R-:W-:Y:S01]  /*dee0*/  FMUL.FTZ R73, R36, UR4 ;  /* 0x0000000424497c20 */ /* 0x000fe20008410000 */
[----:B------:R-:W-:Y:S01]  /*def0*/  FMUL.FTZ R99, R37, UR4 ;  /* 0x0000000425637c20 */ /* 0x000fe20008410000 */
[----:B------:R-:W-:Y:S02]  /*df00*/  ISETP.GT.AND P3, PT, R20, 0x60, PT ;  /* 0x000000601400780c */ /* 0x000fe40003f64270 */
[----:B--2---:R-:W-:Y:S02]  /*df10*/  FSEL R36, R51, -INF , P2 ;  /* 0xff80000033247808 */ /* 0x004fe40001000000 */
[----:B------:R-:W-:Y:S01]  /*df20*/  FMNMX.FTZ R37, R33, R100, !PT ;  /* 0x0000006421257209 */ /* 0x000fe20007810000 */
[----:B------:R-:W2:Y:S01]  /*df30*/  MUFU.TANH R45, R45 ;  /* 0x0000002d002d7308 */ /* 0x000ea20000002400 */
[----:B------:R-:W-:Y:S02]  /*df40*/  WARPGROUP.DEPBAR.LE gsb0, 0x0 ;  /* 0x00008000000079c5 */ /* 0x000fe40000010000 */
[----:B------:R-:W-:Y:S01]  /*df50*/  FMUL.FTZ R51, R24, UR4 ;  /* 0x0000000418337c20 */ /* 0x000fe20008410000 */
[----:B------:R-:W-:-:S02]  /*df60*/  ISETP.GT.AND P2, PT, R20, 0x61, PT ;  /* 0x000000611400780c */ /* 0x000fc40003f44270 */
[----:B---3--:R-:W-:Y:S02]  /*df70*/  FSEL R24, R52, -INF , P3 ;  /* 0xff80000034187808 */ /* 0x008fe40001800000 */
[----:B------:R-:W3:Y:S01]  /*df80*/  MUFU.TANH R53, R53 ;  /* 0x0000003500357308 */ /* 0x000ee20000002400 */
[----:B------:R-:W-:Y:S02]  /*df90*/  FMNMX.FTZ R101, R36, R37, !PT ;  /* 0x0000002524657209 */ /* 0x000fe40007810000 */
[----:B------:R-:W-:Y:S02]  /*dfa0*/  ISETP.GT.AND P3, PT, R20, 0x68, PT ;  /* 0x000000681400780c */ /* 0x000fe40003f64270 */
[----:B0-----:R-:W-:Y:S02]  /*dfb0*/  FSEL R37, R41, -INF , P2 ;  /* 0xff80000029257808 */ /* 0x001fe40001000000 */
[----:B------:R-:W-:Y:S01]  /*dfc0*/  FMNMX.FTZ R100, R24, R101, !PT ;  /* 0x0000006518647209 */ /* 0x000fe20007810000 */
[----:B------:R-:W0:Y:S01]  /*dfd0*/  MUFU.TANH R72, R72 ;  /* 0x0000004800487308 */ /* 0x000e220000002400 */
[----:B------:R-:W-:Y:S01]  /*dfe0*/  FMUL.FTZ R52, R25, UR4 ;  /* 0x0000000419347c20 */ /* 0x000fe20008410000 */
[----:B------:R-:W-:-:S02]  /*dff0*/  ISETP.GT.AND P2, PT, R20, 0x69, PT ;  /* 0x000000691400780c */ /* 0x000fc40003f44270 */
[----:B-1----:R-:W-:Y:S02]  /*e000*/  FSEL R25, R44, -INF , P3 ;  /* 0xff8000002c197808 */ /* 0x002fe40001800000 */
[----:B------:R-:W-:Y:S02]  /*e010*/  FMNMX.FTZ R100, R37, R100, !PT ;  /* 0x0000006425647209 */ /* 0x000fe40007810000 */
[----:B------:R-:W1:Y:S01]  /*e020*/  MUFU.TANH R73, R73 ;  /* 0x0000004900497308 */ /* 0x000e620000002400 */
[----:B------:R-:W-:Y:S02]  /*e030*/  ISETP.GT.AND P3, PT, R20, 0x70, PT ;  /* 0x000000701400780c */ /* 0x000fe40003f64270 */
[----:B--2---:R-:W-:Y:S02]  /*e040*/  FSEL R41, R45, -INF , P2 ;  /* 0xff8000002d297808 */ /* 0x004fe40001000000 */
[----:B------:R-:W-:-:S03]  /*e050*/  FMNMX.FTZ R100, R25, R100, !PT ;  /* 0x0000006419647209 */ /* 0x000fc60007810000 */
[----:B------:R2:W4:Y:S01]  /*e060*/  MUFU.TANH R50, R99 ;  /* 0x0000006300327308 */ /* 0x0005220000002400 */
[----:B------:R-:W-:Y:S02]  /*e070*/  ISETP.GT.AND P2, PT, R20, 0x71, PT ;  /* 0x000000711400780c */ /* 0x000fe40003f44270 */
[----:B---3--:R-:W-:Y:S02]  /*e080*/  FSEL R44, R53, -INF , P3 ;  /* 0xff800000352c7808 */ /* 0x008fe40001800000 */
[----:B------:R-:W-:-:S03]  /*e090*/  FMNMX.FTZ R45, R41, R100, !PT ;  /* 0x00000064292d7209 */ /* 0x000fc60007810000 */
[----:B------:R-:W3:Y:S01]  /*e0a0*/  MUFU.TANH R51, R51 ;  /* 0x0000003300337308 */ /* 0x000ee20000002400 */
[----:B--2---:R-:W-:Y:S01]  /*e0b0*/  FMUL.FTZ R99, R28, UR4 ;  /* 0x000000041c637c20 */ /* 0x004fe20008410000 */
[----:B------:R-:W-:Y:S01]  /*e0c0*/  ISETP.GT.AND P3, PT, R20, 0x78, PT ;  /* 0x000000781400780c */ /* 0x000fe20003f64270 */
[----:B------:R-:W-:Y:S01]  /*e0d0*/  FMUL.FTZ R53, R29, UR4 ;  /* 0x000000041d357c20 */ /* 0x000fe20008410000 */
[----:B0-----:R-:W-:Y:S02]  /*e0e0*/  FSEL R28, R72, -INF , P2 ;  /* 0xff800000481c7808 */ /* 0x001fe40001000000 */
[----:B------:R-:W-:Y:S02]  /*e0f0*/  FMNMX.FTZ R45, R44, R45, !PT ;  /* 0x0000002d2c2d7209 */ /* 0x000fe40007810000 */
[----:B------:R0:W2:Y:S01]  /*e100*/  MUFU.TANH R101, R52 ;  /* 0x0000003400657308 */ /* 0x0000a20000002400 */
[----:B------:R-:W-:Y:S02]  /*e110*/  ISETP.GT.AND P2, PT, R20, 0x79, PT ;  /* 0x000000791400780c */ /* 0x000fe40003f44270 */
[----:B-1----:R-:W-:-:S05]  /*e120*/  FSEL R29, R73, -INF , P3 ;  /* 0xff800000491d7808 */ /* 0x002fca0001800000 */
[----:B------:R-:W1:Y:S01]  /*e130*/  MUFU.TANH R99, R99 ;  /* 0x0000006300637308 */ /* 0x000e620000002400 */
[----:B0-----:R-:W-:Y:S02]  /*e140*/  FMNMX.FTZ R52, R28, R45, !PT ;  /* 0x0000002d1c347209 */ /* 0x001fe40007810000 */
[----:B------:R-:W-:Y:S02]  /*e150*/  ISETP.GT.AND P3, PT, R20, 0x80, PT ;  /* 0x000000801400780c */ /* 0x000fe40003f64270 */
[----:B----4-:R-:W-:Y:S02]  /*e160*/  FSEL R45, R50, -INF , P2 ;  /* 0xff800000322d7808 */ /* 0x010fe40001000000 */
[----:B------:R-:W-:Y:S01]  /*e170*/  FMNMX.FTZ R72, R29, R52, !PT ;  /* 0x000000341d487209 */ /* 0x000fe20007810000 */
[----:B------:R-:W0:Y:S01]  /*e180*/  MUFU.TANH R53, R53 ;  /* 0x0000003500357308 */ /* 0x000e220000002400 */
[----:B------:R-:W-:Y:S02]  /*e190*/  ISETP.GT.AND P2, PT, R20, 0x81, PT ;  /* 0x000000811400780c */ /* 0x000fe40003f44270 */
[----:B---3--:R-:W-:-:S02]  /*e1a0*/  FSEL R50, R51, -INF , P3 ;  /* 0xff80000033327808 */ /* 0x008fc40001800000 */
[----:B------:R-:W-:Y:S02]  /*e1b0*/  FMNMX.FTZ R73, R45, R72, !PT ;  /* 0x000000482d497209 */ /* 0x000fe40007810000 */
[----:B------:R-:W-:Y:S02]  /*e1c0*/  ISETP.GT.AND P3, PT, R20, 0x88, PT ;  /* 0x000000881400780c */ /* 0x000fe40003f64270 */
[----:B--2---:R-:W-:Y:S02]  /*e1d0*/  FSEL R51, R101, -INF , P2 ;  /* 0xff80000065337808 */ /* 0x004fe40001000000 */
[----:B------:R-:W-:Y:S01]  /*e1e0*/  FMNMX.FTZ R72, R50, R73, !PT ;  /* 0x0000004932487209 */ /* 0x000fe20007810000 */
[----:B------:R-:W-:Y:S01]  /*e1f0*/  FMUL.FTZ R52, R54, UR4 ;  /* 0x0000000436347c20 */ /* 0x000fe20008410000 */
[----:B------:R-:W-:Y:S01]  /*e200*/  FMUL.FTZ R54, R55, UR4 ;  /* 0x0000000437367c20 */ /* 0x000fe20008410000 */
[----:B------:R-:W-:Y:S02]  /*e210*/  ISETP.GT.AND P2, PT, R20, 0x89, PT ;  /* 0x000000891400780c */ /* 0x000fe40003f44270 */
[----:B-1----:R-:W-:-:S02]  /*e220*/  FSEL R20, R99, -INF , P3 ;  /* 0xff80000063147808 */ /* 0x002fc40001800000 */
[----:B------:R-:W-:Y:S02]  /*e230*/  FMNMX.FTZ R55, R51, R72, !PT ;  /* 0x0000004833377209 */ /* 0x000fe40007810000 */
[----:B0-----:R-:W-:Y:S02]  /*e240*/  FSEL R53, R53, -INF , P2 ;  /* 0xff80000035357808 */ /* 0x001fe40001000000 */
[----:B------:R-:W-:-:S04]  /*e250*/  FMNMX.FTZ R72, R20, R55, !PT ;  /* 0x0000003714487209 */ /* 0x000fc80007810000 */
[----:B------:R-:W-:-:S05]  /*e260*/  FMNMX.FTZ R72, R53, R72, !PT ;  /* 0x0000004835487209 */ /* 0x000fca0007810000 */
[----:B------:R-:W0:Y:S04]  /*e270*/  SHFL.BFLY PT, R55, R72, 0x2, 0x1f ;  /* 0x0c401f0048377f89 */ /* 0x000e2800000e0000 */
[----:B------:R-:W1:Y:S01]  /*e280*/  SHFL.IDX PT, R99, R58, 0x1, 0x1c1f ;  /* 0x003c1f003a637f89 */ /* 0x000e6200000e0000 */
[----:B0-----:R-:W-:-:S05]  /*e290*/  FMNMX.FTZ R55, R72, R55, !PT ;  /* 0x0000003748377209 */ /* 0x001fca0007810000 */
[----:B------:R-:W0:Y:S01]  /*e2a0*/  SHFL.BFLY PT, R72, R55, 0x1, 0x1f ;  /* 0x0c201f0037487f89 */ /* 0x000e2200000e0000 */
[----:B------:R-:W-:Y:S01]  /*e2b0*/  IMAD.U32 R73, RZ, RZ, UR5 ;  /* 0x00000005ff497e24 */ /* 0x000fe2000f8e00ff */
[----:B-1----:R-:W-:-:S04]  /*e2c0*/  VIADDMNMX R95, R99, R98, R95, PT ;  /* 0x00000062635f7246 */ /* 0x002fc8000380015f */
[C---:B------:R-:W-:Y:S02]  /*e2d0*/  ISETP.GT.AND P3, PT, R95.reuse, RZ, PT ;  /* 0x000000ff5f00720c */ /* 0x040fe40003f64270 */
[----:B------:R-:W-:Y:S02]  /*e2e0*/  ISETP.GT.AND P4, PT, R95, 0x1, PT ;  /* 0x000000015f00780c */ /* 0x000fe40003f84270 */
[----:B0-----:R-:W-:-:S04]  /*e2f0*/  FMNMX.FTZ R72, R55, R72, !PT ;  /* 0x0000004837487209 */ /* 0x001fc80007810000 */
[C---:B------:R-:W-:Y:S01]  /*e300*/  FSETP.NEU.FTZ.AND P2, PT, R72.reuse, -INF , PT ;  /* 0xff8000004800780b */ /* 0x040fe20003f5d000 */
[----:B------:R-:W-:-:S05]  /*e310*/  FMUL.FTZ R100, R72, R73 ;  /* 0x0000004948647220 */ /* 0x000fca0000410000 */
[----:B------:R-:W-:Y:S02]  /*e320*/  FSEL R100, R100, RZ, P2 ;  /* 0x000000ff64647208 */ /* 0x000fe40001000000 */
[----:B------:R-:W-:-:S03]  /*e330*/  ISETP.GT.AND P2, PT, R95, 0x8, PT ;  /* 0x000000085f00780c */ /* 0x000fc60003f44270 */
[-CC-:B------:R-:W-:Y:S01]  /*e340*/  FFMA.FTZ R55, R88, R73.reuse, -R100.reuse ;  /* 0x0000004958377223 */ /* 0x180fe20000010864 */
[-CC-:B------:R-:W-:Y:S01]  /*e350*/  FFMA.FTZ R88, R91, R73.reuse, -R100.reuse ;  /* 0x000000495b587223 */ /* 0x180fe20000010864 */
[-CC-:B------:R-:W-:Y:S01]  /*e360*/  FFMA.FTZ R97, R97, R73.reuse, -R100.reuse ;  /* 0x0000004961617223 */ /* 0x180fe20000010864 */
[-CC-:B------:R-:W-:Y:S01]  /*e370*/  FFMA.FTZ R91, R92, R73.reuse, -R100.reuse ;  /* 0x000000495c5b7223 */ /* 0x180fe20000010864 */
[----:B------:R-:W-:Y:S01]  /*e380*/  FFMA.FTZ R99, R80, R73, -R100 ;  /* 0x0000004950637223 */ /* 0x000fe20000010864 */
[----:B------:R-:W-:Y:S02]  /*e390*/  FSEL R80, R15, -INF , P3 ;  /* 0xff8000000f507808 */ /* 0x000fe40001800000 */
[----:B------:R-:W-:Y:S01]  /*e3a0*/  FSEL R92, R89, -INF , P4 ;  /* 0xff800000595c7808 */ /* 0x000fe20002000000 */
[----:B------:R0:W-:Y:S01]  /*e3b0*/  MUFU.EX2 R58, R97 ;  /* 0x00000061003a7308 */ /* 0x0001e20000000800 */
[----:B------:R-:W-:Y:S02]  /*e3c0*/  ISETP.GT.AND P3, PT, R95, 0x9, PT ;  /* 0x000000095f00780c */ /* 0x000fe40003f64270 */
[----:B------:R-:W-:-:S02]  /*e3d0*/  FSEL R90, R90, -INF , P2 ;  /* 0xff8000005a5a7808 */ /* 0x000fc40001000000 */
[----:B------:R-:W-:Y:S02]  /*e3e0*/  ISETP.GT.AND P2, PT, R95, 0x10, PT ;  /* 0x000000105f00780c */ /* 0x000fe40003f44270 */
[----:B0-----:R-:W-:Y:S02]  /*e3f0*/  FMNMX.FTZ R97, R80, R92, !PT ;  /* 0x0000005c50617209 */ /* 0x001fe40007810000 */
[----:B------:R-:W-:Y:S02]  /*e400*/  FSEL R93, R93, -INF , P3 ;  /* 0xff8000005d5d7808 */ /* 0x000fe40001800000 */
[----:B------:R-:W-:Y:S01]  /*e410*/  FMNMX.FTZ R98, R90, R97, !PT ;  /* 0x000000615a627209 */ /* 0x000fe20007810000 */
[----:B------:R-:W-:Y:S01]  /*e420*/  FFMA.FTZ R89, R94, R73, -R100 ;  /* 0x000000495e597223 */ /* 0x000fe20000010864 */
[----:B------:R-:W-:Y:S02]  /*e430*/  ISETP.GT.AND P3, PT, R95, 0x11, PT ;  /* 0x000000115f00780c */ /* 0x000fe40003f64270 */
[----:B------:R-:W-:-:S02]  /*e440*/  FSEL R94, R81, -INF , P2 ;  /* 0xff800000515e7808 */ /* 0x000fc40001000000 */
[----:B------:R-:W-:Y:S01]  /*e450*/  FMNMX.FTZ R97, R93, R98, !PT ;  /* 0x000000625d617209 */ /* 0x000fe20007810000 */
[--C-:B------:R-:W-:Y:S01]  /*e460*/  FFMA.FTZ R81, R83, R73, -R100.reuse ;  /* 0x0000004953517223 */ /* 0x100fe20000010864 */
[----:B------:R-:W-:Y:S02]  /*e470*/  FSEL R83, R82, -INF , P3 ;  /* 0xff80000052537808 */ /* 0x000fe40001800000 */
[----:B------:R-:W-:Y:S02]  /*e480*/  ISETP.GT.AND P2, PT, R95, 0x18, PT ;  /* 0x000000185f00780c */ /* 0x000fe40003f44270 */
[----:B------:R-:W-:Y:S01]  /*e490*/  FMNMX.FTZ R82, R94, R97, !PT ;  /* 0x000000615e527209 */ /* 0x000fe20007810000 */
[----:B------:R-:W-:Y:S01]  /*e4a0*/  FFMA.FTZ R98, R85, R73, -R100 ;  /* 0x0000004955627223 */ /* 0x000fe20000010864 */
[----:B------:R-:W-:Y:S02]  /*e4b0*/  ISETP.GT.AND P3, PT, R95, 0x19, PT ;  /* 0x000000195f00780c */ /* 0x000fe40003f64270 */
[----:B------:R-:W-:-:S02]  /*e4c0*/  FSEL R84, R84, -INF , P2 ;  /* 0xff80000054547808 */ /* 0x000fc40001000000 */
[----:B------:R-:W-:Y:S02]  /*e4d0*/  FMNMX.FTZ R85, R83, R82, !PT ;  /* 0x0000005253557209 */ /* 0x000fe40007810000 */
[C---:B------:R-:W-:Y:S02]  /*e4e0*/  ISETP.GT.AND P2, PT, R95.reuse, 0x20, PT ;  /* 0x000000205f00780c */ /* 0x040fe40003f44270 */
[----:B------:R-:W-:Y:S02]  /*e4f0*/  FSEL R86, R86, -INF , P3 ;  /* 0xff80000056567808 */ /* 0x000fe40001800000 */
[----:B------:R-:W-:Y:S02]  /*e500*/  FMNMX.FTZ R97, R84, R85, !PT ;  /* 0x0000005554617209 */ /* 0x000fe40007810000 */
[----:B------:R-:W-:Y:S02]  /*e510*/  FSEL R85, R74, -INF , P2 ;  /* 0xff8000004a557808 */ /* 0x000fe40001000000 */
[----:B------:R-:W-:-:S02]  /*e520*/  ISETP.GT.AND P3, PT, R95, 0x21, PT ;  /* 0x000000215f00780c */ /* 0x000fc40003f64270 */
[----:B------:R-:W-:Y:S02]  /*e530*/  FMNMX.FTZ R74, R86, R97, !PT ;  /* 0x00000061564a7209 */ /* 0x000fe40007810000 */
[----:B------:R-:W-:Y:S02]  /*e540*/  ISETP.GT.AND P2, PT, R95, 0x28, PT ;  /* 0x000000285f00780c */ /* 0x000fe40003f44270 */
[----:B------:R-:W-:Y:S02]  /*e550*/  FSEL R75, R75, -INF , P3 ;  /* 0xff8000004b4b7808 */ /* 0x000fe40001800000 */
[----:B------:R-:W-:Y:S02]  /*e560*/  FMNMX.FTZ R74, R85, R74, !PT ;  /* 0x0000004a554a7209 */ /* 0x000fe40007810000 */
[----:B------:R-:W-:Y:S02]  /*e570*/  ISETP.GT.AND P3, PT, R95, 0x29, PT ;  /* 0x000000295f00780c */ /* 0x000fe40003f64270 */
[----:B------:R-:W-:-:S02]  /*e580*/  FSEL R77, R77, -INF , P2 ;  /* 0xff8000004d4d7808 */ /* 0x000fc40001000000 */
[----:B------:R-:W-:Y:S01]  /*e590*/  FMNMX.FTZ R74, R75, R74, !PT ;  /* 0x0000004a4b4a7209 */ /* 0x000fe20007810000 */
[----:B------:R-:W0:Y:S01]  /*e5a0*/  MUFU.TANH R70, R70 ;  /* 0x0000004600467308 */ /* 0x000e220000002400 */
[----:B------:R-:W-:Y:S01]  /*e5b0*/  FMUL.FTZ R59, R59, UR4 ;  /* 0x000000043b3b7c20 */ /* 0x000fe20008410000 */
[----:B------:R-:W-:Y:S02]  /*e5c0*/  ISETP.GT.AND P2, PT, R95, 0x30, PT ;  /* 0x000000305f00780c */ /* 0x000fe40003f44270 */
[----:B------:R-:W-:-:S04]  /*e5d0*/  FSEL R78, R78, -INF , P3 ;  /* 0xff8000004e4e7808 */ /* 0x000fc80001800000 */
[----:B------:R1:W-:Y:S01]  /*e5e0*/  MUFU.EX2 R15, R99 ;  /* 0x00000063000f7308 */ /* 0x0003e20000000800 */
[----:B------:R-:W-:Y:S01]  /*e5f0*/  ISETP.GT.AND P3, PT, R95, 0x31, PT ;  /* 0x000000315f00780c */ /* 0x000fe20003f64270 */
[----:B------:R-:W-:Y:S01]  /*e600*/  FMUL.FTZ R62, R62, UR4 ;  /* 0x000000043e3e7c20 */ /* 0x000fe20008410000 */
[----:B------:R-:W-:Y:S02]  /*e610*/  FSEL R97, R65, -INF , P2 ;  /* 0xff80000041617808 */ /* 0x000fe40001000000 */
[----:B-1----:R-:W-:-:S03]  /*e620*/  FMNMX.FTZ R99, R77, R74, !PT ;  /* 0x0000004a4d637209 */ /* 0x002fc60007810000 */
[----:B------:R-:W1:Y:S01]  /*e630*/  MUFU.TANH R56, R56 ;  /* 0x0000003800387308 */ /* 0x000e620000002400 */
[----:B------:R-:W-:Y:S01]  /*e640*/  FMNMX.FTZ R74, R78, R99, !PT ;  /* 0x000000634e4a7209 */ /* 0x000fe20007810000 */
[----:B------:R-:W-:Y:S01]  /*e650*/  FFMA.FTZ R65, R76, R73, -R100 ;  /* 0x000000494c417223 */ /* 0x000fe20000010864 */
[----:B------:R-:W-:Y:S01]  /*e660*/  FMUL.FTZ R63, R63, UR4 ;  /* 0x000000043f3f7c20 */ /* 0x000fe20008410000 */
[----:B------:R-:W-:-:S04]  /*e670*/  ISETP.GT.AND P2, PT, R95, 0x38, PT ;  /* 0x000000385f00780c */ /* 0x000fc80003f44270 */
[----:B------:R-:W2:Y:S01]  /*e680*/  MUFU.TANH R59, R59 ;  /* 0x0000003b003b7308 */ /* 0x000ea20000002400 */
[----:B------:R-:W-:Y:S02]  /*e690*/  FSEL R76, R66, -INF , P3 ;  /* 0xff800000424c7808 */ /* 0x000fe40001800000 */
[----:B------:R-:W-:Y:S02]  /*e6a0*/  FMNMX.FTZ R99, R97, R74, !PT ;  /* 0x0000004a61637209 */ /* 0x000fe40007810000 */
[C---:B------:R-:W-:Y:S02]  /*e6b0*/  ISETP.GT.AND P3, PT, R95.reuse, 0x39, PT ;  /* 0x000000395f00780c */ /* 0x040fe40003f64270 */
[----:B------:R-:W-:Y:S01]  /*e6c0*/  FSEL R68, R68, -INF , P2 ;  /* 0xff80000044447808 */ /* 0x000fe20001000000 */
[----:B------:R-:W3:Y:S01]  /*e6d0*/  MUFU.TANH R62, R62 ;  /* 0x0000003e003e7308 */ /* 0x000ee20000002400 */
[----:B------:R-:W-:Y:S02]  /*e6e0*/  FMNMX.FTZ R99, R76, R99, !PT ;  /* 0x000000634c637209 */ /* 0x000fe40007810000 */
[----:B------:R-:W-:-:S02]  /*e6f0*/  ISETP.GT.AND P2, PT, R95, 0x40, PT ;  /* 0x000000405f00780c */ /* 0x000fc40003f44270 */
[----:B0-----:R-:W-:-:S03]  /*e700*/  FSEL R70, R70, -INF , P3 ;  /* 0xff80000046467808 */ /* 0x001fc60001800000 */
[----:B------:R-:W0:Y:S01]  /*e710*/  MUFU.TANH R63, R63 ;  /* 0x0000003f003f7308 */ /* 0x000e220000002400 */
[----:B------:R-:W-:Y:S01]  /*e720*/  FMNMX.FTZ R99, R68, R99, !PT ;  /* 0x0000006344637209 */ /* 0x000fe20007810000 */
[--C-:B------:R-:W-:Y:S01]  /*e730*/  FFMA.FTZ R66, R87, R73, -R100.reuse ;  /* 0x0000004957427223 */ /* 0x100fe20000010864 */
[----:B------:R-:W-:Y:S02]  /*e740*/  ISETP.GT.AND P3, PT, R95, 0x41, PT ;  /* 0x000000415f00780c */ /* 0x000fe40003f64270 */
[----:B-1----:R-:W-:Y:S02]  /*e750*/  FSEL R87, R56, -INF , P2 ;  /* 0xff80000038577808 */ /* 0x002fe40001000000 */
[----:B------:R-:W-:Y:S01]  /*e760*/  FMNMX.FTZ R74, R70, R99, !PT ;  /* 0x00000063464a7209 */ /* 0x000fe20007810000 */
[----:B------:R-:W1:Y:S01]  /*e770*/  MUFU.TANH R21, R21 ;  /* 0x0000001500157308 */ /* 0x000e620000002400 */
[----:B------:R-:W-:Y:S01]  /*e780*/  FFMA.FTZ R56, R64, R73, -R100 ;  /* 0x0000004940387223 */ /* 0x000fe20000010864 */
[----:B--2---:R-:W-:-:S02]  /*e790*/  FSEL R64, R59, -INF , P3 ;  /* 0xff8000003b407808 */ /* 0x004fc40001800000 */
[----:B------:R-:W-:Y:S02]  /*e7a0*/  ISETP.GT.AND P2, PT, R95, 0x48, PT ;  /* 0x000000485f00780c */ /* 0x000fe40003f44270 */
[----:B------:R-:W-:Y:S02]  /*e7b0*/  FMNMX.FTZ R59, R87, R74, !PT ;  /* 0x0000004a573b7209 */ /* 0x000fe40007810000 */
[----:B------:R-:W2:Y:S01]  /*e7c0*/  MUFU.TANH R48, R48 ;  /* 0x0000003000307308 */ /* 0x000ea20000002400 */
[----:B------:R-:W-:Y:S01]  /*e7d0*/  ISETP.GT.AND P3, PT, R95, 0x49, PT ;  /* 0x000000495f00780c */ /* 0x000fe20003f64270 */
[----:B------:R-:W-:Y:S01]  /*e7e0*/  FFMA.FTZ R99, R79, R73, -R100 ;  /* 0x000000494f637223 */ /* 0x000fe20000010864 */
[----:B---3--:R-:W-:Y:S01]  /*e7f0*/  FSEL R62, R62, -INF , P2 ;  /* 0xff8000003e3e7808 */ /* 0x008fe20001000000 */
[----:B------:R-:W-:Y:S01]  /*e800*/  FMUL.FTZ R42, R42, UR4 ;  /* 0x000000042a2a7c20 */ /* 0x000fe20008410000 */
[----:B------:R-:W-:-:S03]  /*e810*/  FMNMX.FTZ R79, R64, R59, !PT ;  /* 0x0000003b404f7209 */ /* 0x000fc60007810000 */
[----:B------:R-:W3:Y:S01]  /*e820*/  MUFU.TANH R52, R52 ;  /* 0x0000003400347308 */ /* 0x000ee20000002400 */
[----:B------:R-:W-:Y:S01]  /*e830*/  ISETP.GT.AND P2, PT, R95, 0x50, PT ;  /* 0x000000505f00780c */ /* 0x000fe20003f44270 */
[----:B------:R-:W-:-:S06]  /*e840*/  FMUL.FTZ R43, R43, UR4 ;  /* 0x000000042b2b7c20 */ /* 0x000fcc0008410000 */
[----:B------:R0:W-:Y:S01]  /*e850*/  MUFU.EX2 R82, R98 ;  /* 0x0000006200527308 */ /* 0x0001e20000000800 */
[----:B------:R-:W-:-:S07]  /*e860*/  FMUL.FTZ R46, R46, UR4 ;  /* 0x000000042e2e7c20 */ /* 0x000fce0008410000 */
[----:B------:R-:W4:Y:S01]  /*e870*/  MUFU.TANH R54, R54 ;  /* 0x0000003600367308 */ /* 0x000f220000002400 */
[----:B0-----:R-:W-:Y:S02]  /*e880*/  FSEL R98, R63, -INF , P3 ;  /* 0xff8000003f627808 */ /* 0x001fe40001800000 */
[----:B------:R-:W-:Y:S02]  /*e890*/  FMNMX.FTZ R63, R62, R79, !PT ;  /* 0x0000004f3e3f7209 */ /* 0x000fe40007810000 */
[----:B------:R-:W-:Y:S02]  /*e8a0*/  ISETP.GT.AND P3, PT, R95, 0x51, PT ;  /* 0x000000515f00780c */ /* 0x000fe40003f64270 */
[----:B-1----:R-:W-:Y:S01]  /*e8b0*/  FSEL R79, R21, -INF , P2 ;  /* 0xff800000154f7808 */ /* 0x002fe20001000000 */
[----:B------:R-:W0:Y:S01]  /*e8c0*/  MUFU.TANH R42, R42 ;  /* 0x0000002a002a7308 */ /* 0x000e220000002400 */
[----:B------:R-:W-:Y:S01]  /*e8d0*/  FMNMX.FTZ R74, R98, R63, !PT ;  /* 0x0000003f624a7209 */ /* 0x000fe20007810000 */
[----:B------:R-:W-:Y:S01]  /*e8e0*/  FMUL.FTZ R47, R47, UR4 ;  /* 0x000000042f2f7c20 */ /* 0x000fe20008410000 */
[----:B------:R-:W-:-:S02]  /*e8f0*/  ISETP.GT.AND P2, PT, R95, 0x58, PT ;  /* 0x000000585f00780c */ /* 0x000fc40003f44270 */
[----:B--2---:R-:W-:Y:S02]  /*e900*/  FSEL R63, R48, -INF , P3 ;  /* 0xff800000303f7808 */ /* 0x004fe40001800000 */
[----:B------:R-:W-:Y:S01]  /*e910*/  FMNMX.FTZ R74, R79, R74, !PT ;  /* 0x0000004a4f4a7209 */ /* 0x000fe20007810000 */
[----:B------:R-:W1:Y:S01]  /*e920*/  MUFU.TANH R43, R43 ;  /* 0x0000002b002b7308 */ /* 0x000e620000002400 */
[-CC-:B------:R-:W-:Y:S01]  /*e930*/  FFMA.FTZ R21, R67, R73.reuse, -R100.reuse ;  /* 0x0000004943157223 */ /* 0x180fe20000010864 */
[----:B------:R-:W-:Y:S01]  /*e940*/  ISETP.GT.AND P3, PT, R95, 0x59, PT ;  /* 0x000000595f00780c */ /* 0x000fe20003f64270 */
[----:B------:R-:W-:Y:S01]  /*e950*/  FMUL.FTZ R34, R34, UR4 ;  /* 0x0000000422227c20 */ /* 0x000fe20008410000 */
[----:B---3--:R-:W-:Y:S02]  /*e960*/  FSEL R52, R52, -INF , P2 ;  /* 0xff80000034347808 */ /* 0x008fe40001000000 */
[----:B------:R-:W-:Y:S02]  /*e970*/  FMNMX.FTZ R67, R63, R74, !PT ;  /* 0x0000004a3f437209 */ /* 0x000fe40007810000 */
[----:B------:R-:W2:Y:S01]  /*e980*/  MUFU.TANH R46, R46 ;  /* 0x0000002e002e7308 */ /* 0x000ea20000002400 */
[----:B------:R-:W-:Y:S01]  /*e990*/  FFMA.FTZ R48, R69, R73, -R100 ;  /* 0x0000004945307223 */ /* 0x000fe20000010864 */
[----:B------:R-:W-:Y:S01]  /*e9a0*/  ISETP.GT.AND P2, PT, R95, 0x60, PT ;  /* 0x000000605f00780c */ /* 0x000fe20003f44270 */
[----:B------:R-:W-:Y:S01]  /*e9b0*/  FMUL.FTZ R35, R35, UR4 ;  /* 0x0000000423237c20 */ /* 0x000fe20008410000 */
[----:B----4-:R-:W-:-:S02]  /*e9c0*/  FSEL R54, R54, -INF , P3 ;  /* 0xff80000036367808 */ /* 0x010fc40001800000 */
[----:B------:R-:W-:Y:S02]  /*e9d0*/  FMNMX.FTZ R69, R52, R67, !PT ;  /* 0x0000004334457209 */ /* 0x000fe40007810000 */
[----:B------:R-:W3:Y:S01]  /*e9e0*/  MUFU.TANH R47, R47 ;  /* 0x0000002f002f7308 */ /* 0x000ee20000002400 */
[----:B------:R-:W-:Y:S01]  /*e9f0*/  ISETP.GT.AND P3, PT, R95, 0x61, PT ;  /* 0x000000615f00780c */ /* 0x000fe20003f64270 */
[----:B------:R-:W-:Y:S01]  /*ea00*/  FMUL.FTZ R38, R38, UR4 ;  /* 0x0000000426267c20 */ /* 0x000fe20008410000 */
[----:B0-----:R-:W-:Y:S02]  /*ea10*/  FSEL R67, R42, -INF , P2 ;  /* 0xff8000002a437808 */ /* 0x001fe40001000000 */
[----:B------:R-:W-:-:S03]  /*ea20*/  FMNMX.FTZ R74, R54, R69, !PT ;  /* 0x00000045364a7209 */ /* 0x000fc60007810000 */
[----:B------:R-:W0:Y:S01]  /*ea30*/  MUFU.TANH R34, R34 ;  /* 0x0000002200227308 */ /* 0x000e220000002400 */
[----:B------:R-:W-:Y:S01]  /*ea40*/  FMUL.FTZ R39, R39, UR4 ;  /* 0x0000000427277c20 */ /* 0x000fe20008410000 */
[----:B------:R-:W-:Y:S02]  /*ea50*/  ISETP.GT.AND P2, PT, R95, 0x68, PT ;  /* 0x000000685f00780c */ /* 0x000fe40003f44270 */
[----:B-1----:R-:W-:Y:S02]  /*ea60*/  FSEL R69, R43, -INF , P3 ;  /* 0xff8000002b457808 */ /* 0x002fe40001800000 */
[----:B------:R-:W-:Y:S02]  /*ea70*/  FMNMX.FTZ R74, R67, R74, !PT ;  /* 0x0000004a434a7209 */ /* 0x000fe40007810000 */
[----:B------:R-:W1:Y:S01]  /*ea80*/  MUFU.TANH R35, R35 ;  /* 0x0000002300237308 */ /* 0x000e620000002400 */
[----:B------:R-:W-:Y:S01]  /*ea90*/  ISETP.GT.AND P3, PT, R95, 0x69, PT ;  /* 0x000000695f00780c */ /* 0x000fe20003f64270 */
[----:B------:R-:W-:Y:S01]  /*eaa0*/  FMUL.FTZ R26, R26, UR4 ;  /* 0x000000041a1a7c20 */ /* 0x000fe20008410000 */
[----:B--2---:R-:W-:-:S02]  /*eab0*/  FSEL R101, R46, -INF , P2 ;  /* 0xff8000002e657808 */ /* 0x004fc40001000000 */
[----:B------:R-:W-:-:S03]  /*eac0*/  FMNMX.FTZ R74, R69, R74, !PT ;  /* 0x0000004a454a7209 */ /* 0x000fc60007810000 */
[----:B------:R-:W2:Y:S01]  /*ead0*/  MUFU.TANH R38, R38 ;  /* 0x0000002600267308 */ /* 0x000ea20000002400 */
[----:B---3--:R-:W-:Y:S01]  /*eae0*/  FSEL R102, R47, -INF , P3 ;  /* 0xff8000002f667808 */ /* 0x008fe20001800000 */
[----:B------:R-:W-:Y:S01]  /*eaf0*/  FMUL.FTZ R27, R27, UR4 ;  /* 0x000000041b1b7c20 */ /* 0x000fe20008410000 */
[----:B------:R-:W-:Y:S02]  /*eb00*/  ISETP.GT.AND P2, PT, R95, 0x70, PT ;  /* 0x000000705f00780c */ /* 0x000fe40003f44270 */
[----:B------:R-:W-:-:S03]  /*eb10*/  FMNMX.FTZ R47, R101, R74, !PT ;  /* 0x0000004a652f7209 */ /* 0x000fc60007810000 */
[----:B------:R-:W3:Y:S01]  /*eb20*/  MUFU.TANH R39, R39 ;  /* 0x0000002700277308 */ /* 0x000ee20000002400 */
[----:B------:R-:W-:Y:S01]  /*eb30*/  ISETP.GT.AND P3, PT, R95, 0x71, PT ;  /* 0x000000715f00780c */ /* 0x000fe20003f64270 */
[----:B------:R-:W-:Y:S01]  /*eb40*/  FMUL.FTZ R30, R30, UR4 ;  /* 0x000000041e1e7c20 */ /* 0x000fe20008410000 */
[----:B0-----:R-:W-:Y:S02]  /*eb50*/  FSEL R34, R34, -INF , P2 ;  /* 0xff80000022227808 */ /* 0x001fe40001000000 */
[----:B------:R-:W-:-:S03]  /*eb60*/  FMNMX.FTZ R47, R102, R47, !PT ;  /* 0x0000002f662f7209 */ /* 0x000fc60007810000 */
[----:B------:R-:W0:Y:S01]  /*eb70*/  MUFU.TANH R26, R26 ;  /* 0x0000001a001a7308 */ /* 0x000e220000002400 */
[----:B------:R-:W-:Y:S01]  /*eb80*/  FFMA.FTZ R46, R60, R73, -R100 ;  /* 0x000000493c2e7223 */ /* 0x000fe20000010864 */
[----:B------:R-:W-:Y:S01]  /*eb90*/  ISETP.GT.AND P2, PT, R95, 0x78, PT ;  /* 0x000000785f00780c */ /* 0x000fe20003f44270 */
[----:B------:R-:W-:Y:S01]  /*eba0*/  FMUL.FTZ R31, R31, UR4 ;  /* 0x000000041f1f7c20 */ /* 0x000fe20008410000 */
[----:B-1----:R-:W-:Y:S02]  /*ebb0*/  FSEL R35, R35, -INF , P3 ;  /* 0xff80000023237808 */ /* 0x002fe40001800000 */
[----:B------:R-:W-:Y:S02]  /*ebc0*/  FMNMX.FTZ R60, R34, R47, !PT ;  /* 0x0000002f223c7209 */ /* 0x000fe40007810000 */
[----:B------:R-:W1:Y:S01]  /*ebd0*/  MUFU.TANH R27, R27 ;  /* 0x0000001b001b7308 */ /* 0x000e620000002400 */
[----:B------:R-:W-:Y:S02]  /*ebe0*/  ISETP.GT.AND P3, PT, R95, 0x79, PT ;  /* 0x000000795f00780c */ /* 0x000fe40003f64270 */
[----:B--2---:R-:W-:-:S02]  /*ebf0*/  FSEL R103, R38, -INF , P2 ;  /* 0xff80000026677808 */ /* 0x004fc40001000000 */
[----:B------:R-:W-:-:S03]  /*ec00*/  FMNMX.FTZ R60, R35, R60, !PT ;  /* 0x0000003c233c7209 */ /* 0x000fc60007810000 */
[----:B------:R-:W2:Y:S01]  /*ec10*/  MUFU.TANH R30, R30 ;  /* 0x0000001e001e7308 */ /* 0x000ea20000002400 */
[----:B------:R-:W-:Y:S02]  /*ec20*/  ISETP.GT.AND P2, PT, R95, 0x80, PT ;  /* 0x000000805f00780c */ /* 0x000fe40003f44270 */
[----:B---3--:R-:W-:Y:S02]  /*ec30*/  FSEL R104, R39, -INF , P3 ;  /* 0xff80000027687808 */ /* 0x008fe40001800000 */
[----:B------:R-:W-:-:S03]  /*ec40*/  FMNMX.FTZ R39, R103, R60, !PT ;  /* 0x0000003c67277209 */ /* 0x000fc60007810000 */
[----:B------:R-:W3:Y:S01]  /*ec50*/  MUFU.TANH R31, R31 ;  /* 0x0000001f001f7308 */ /* 0x000ee20000002400 */
[----:B------:R-:W-:Y:S02]  /*ec60*/  ISETP.GT.AND P3, PT, R95, 0x81, PT ;  /* 0x000000815f00780c */ /* 0x000fe40003f64270 */
[----:B0-----:R-:W-:Y:S02]  /*ec70*/  FSEL R105, R26, -INF , P2 ;  /* 0xff8000001a697808 */ /* 0x001fe40001000000 */
[----:B------:R-:W-:Y:S01]  /*ec80*/  FMNMX.FTZ R26, R104, R39, !PT ;  /* 0x00000027681a7209 */ /* 0x000fe20007810000 */
[----:B------:R-:W-:Y:S01]  /*ec90*/  FFMA.FTZ R47, R32, R73, -R100 ;  /* 0x00000049202f7223 */ /* 0x000fe20000010864 */
[----:B-1----:R-:W-:Y:S02]  /*eca0*/  FSEL R32, R27, -INF , P3 ;  /* 0xff8000001b207808 */ /* 0x002fe40001800000 */
[----:B------:R-:W-:Y:S02]  /*ecb0*/  ISETP.GT.AND P2, PT, R95, 0x88, PT ;  /* 0x000000885f00780c */ /* 0x000fe40003f44270 */
[----:B------:R-:W-:-:S02]  /*ecc0*/  FMNMX.FTZ R27, R105, R26, !PT ;  /* 0x0000001a691b7209 */ /* 0x000fc40007810000 */
[----:B------:R-:W-:Y:S02]  /*ecd0*/  ISETP.GT.AND P3, PT, R95, 0x89, PT ;  /* 0x000000895f00780c */ /* 0x000fe40003f64270 */
[----:B--2---:R-:W-:Y:S02]  /*ece0*/  FSEL R30, R30, -INF , P2 ;  /* 0xff8000001e1e7808 */ /* 0x004fe40001000000 */
[----:B------:R-:W-:Y:S02]  /*ecf0*/  FMNMX.FTZ R27, R32, R27, !PT ;  /* 0x0000001b201b7209 */ /* 0x000fe40007810000 */
[----:B---3--:R-:W-:Y:S02]  /*ed00*/  FSEL R106, R31, -INF , P3 ;  /* 0xff8000001f6a7808 */ /* 0x008fe40001800000 */
[----:B------:R-:W-:Y:S01]  /*ed10*/  FMNMX.FTZ R27, R30, R27, !PT ;  /* 0x0000001b1e1b7209 */ /* 0x000fe20007810000 */
[----:B------:R-:W-:-:S03]  /*ed20*/  FFMA.FTZ R38, R61, R73, -R100 ;  /* 0x000000493d267223 */ /* 0x000fc60000010864 */
[----:B------:R-:W-:Y:S01]  /*ed30*/  FMNMX.FTZ R27, R106, R27, !PT ;  /* 0x0000001b6a1b7209 */ /* 0x000fe20007810000 */
[----:B------:R-:W-:-:S04]  /*ed40*/  FFMA.FTZ R61, R14, R73, -R100 ;  /* 0x000000490e3d7223 */ /* 0x000fc80000010864 */
[----:B------:R-:W0:Y:S01]  /*ed50*/  SHFL.BFLY PT, R14, R27, 0x2, 0x1f ;  /* 0x0c401f001b0e7f89 */ /* 0x000e2200000e0000 */
[----:B------:R1:W-:Y:S02]  /*ed60*/  MUFU.EX2 R39, R47 ;  /* 0x0000002f00277308 */ /* 0x0003e40000000800 */
[----:B-1----:R-:W-:Y:S01]  /*ed70*/  FFMA.FTZ R47, R25, R73, -R100 ;  /* 0x00000049192f7223 */ /* 0x002fe20000010864 */
[----:B0-----:R-:W-:-:S05]  /*ed80*/  FMNMX.FTZ R14, R27, R14, !PT ;  /* 0x0000000e1b0e7209 */ /* 0x001fca0007810000 */
[----:B------:R-:W0:Y:S01]  /*ed90*/  SHFL.BFLY PT, R25, R14, 0x1, 0x1f ;  /* 0x0c201f000e197f89 */ /* 0x000e2200000e0000 */
[----:B------:R1:W-:Y:S02]  /*eda0*/  MUFU.EX2 R59, R99 ;  /* 0x00000063003b7308 */ /* 0x0003e40000000800 */
[-CC-:B-1----:R-:W-:Y:S01]  /*edb0*/  FFMA.FTZ R99, R41, R73.reuse, -R100.reuse ;  /* 0x0000004929637223 */ /* 0x182fe20000010864 */
[-CC-:B------:R-:W-:Y:S01]  /*edc0*/  FFMA.FTZ R41, R44, R73.reuse, -R100.reuse ;  /* 0x000000492c297223 */ /* 0x180fe20000010864 */
[----:B------:R-:W-:Y:S01]  /*edd0*/  FFMA.FTZ R44, R28, R73, -R100 ;  /* 0x000000491c2c7223 */ /* 0x000fe20000010864 */
[----:B0-----:R-:W-:-:S04]  /*ede0*/  FMNMX.FTZ R74, R14, R25, !PT ;  /* 0x000000190e4a7209 */ /* 0x001fc80007810000 */
[C---:B------:R-:W-:Y:S01]  /*edf0*/  FSETP.NEU.FTZ.AND P2, PT, R74.reuse, -INF , PT ;  /* 0xff8000004a00780b */ /* 0x040fe20003f5d000 */
[----:B------:R-:W-:-:S05]  /*ee00*/  FMUL.FTZ R28, R74, R73 ;  /* 0x000000494a1c7220 */ /* 0x000fca0000410000 */
[----:B------:R-:W-:Y:S01]  /*ee10*/  FSEL R28, R28, RZ, P2 ;  /* 0x000000ff1c1c7208 */ /* 0x000fe20001000000 */
[----:B------:R-:W-:-:S04]  /*ee20*/  FFMA.FTZ R42, R71, R73, -R100 ;  /* 0x00000049472a7223 */ /* 0x000fc80000010864 */
[-CC-:B------:R-:W-:Y:S01]  /*ee30*/  FFMA.FTZ R25, R80, R73.reuse, -R28.reuse ;  /* 0x0000004950197223 */ /* 0x180fe2000001081c */
[-CC-:B------:R-:W-:Y:S01]  /*ee40*/  FFMA.FTZ R92, R92, R73.reuse, -R28.reuse ;  /* 0x000000495c5c7223 */ /* 0x180fe2000001081c */
[-C--:B------:R-:W-:Y:S01]  /*ee50*/  FFMA.FTZ R27, R90, R73.reuse, -R28 ;  /* 0x000000495a1b7223 */ /* 0x080fe2000001081c */
[----:B------:R-:W0:Y:S01]  /*ee60*/  MUFU.EX2 R55, R55 ;  /* 0x0000003700377308 */ /* 0x000e220000000800 */
        /* <DEDUP_REMOVED lines=13> */
[----:B------:R-:W-:-:S02]  /*ef40*/  FFMA.FTZ R20, R53, R73, -R100 ;  /* 0x0000004935147223 */ /* 0x000fc40000010864 */
[----:B------:R-:W1:Y:S01]  /*ef50*/  MUFU.EX2 R92, R92 ;  /* 0x0000005c005c7308 */ /* 0x000e620000000800 */
[-CC-:B------:R-:W-:Y:S01]  /*ef60*/  FFMA.FTZ R100, R93, R73.reuse, -R28.reuse ;  /* 0x000000495d647223 */ /* 0x180fe2000001081c */
[----:B------:R-:W-:-:S06]  /*ef70*/  FFMA.FTZ R90, R94, R73, -R28 ;  /* 0x000000495e5a7223 */ /* 0x000fcc000001081c */
[----:B------:R-:W2:Y:S01]  /*ef80*/  MUFU.EX2 R88, R88 ;  /* 0x0000005800587308 */ /* 0x000ea20000000800 */
[----:B------:R-:W-:-:S07]  /*ef90*/  FFMA.FTZ R93, R83, R73, -R28 ;  /* 0x00000049535d7223 */ /* 0x000fce000001081c */
[----:B------:R-:W3:Y:S01]  /*efa0*/  MUFU.EX2 R27, R27 ;  /* 0x0000001b001b7308 */ /* 0x000ee20000000800 */
[----:B------:R-:W-:-:S07]  /*efb0*/  FFMA.FTZ R80, R84, R73, -R28 ;  /* 0x0000004954507223 */ /* 0x000fce000001081c */
[----:B------:R-:W-:Y:S01]  /*efc0*/  MUFU.EX2 R91, R91 ;  /* 0x0000005b005b7308 */ /* 0x000fe20000000800 */
[----:B------:R-:W-:-:S07]  /*efd0*/  FFMA.FTZ R31, R77, R73, -R28 ;  /* 0x000000494d1f7223 */ /* 0x000fce000001081c */
[----:B------:R-:W4:Y:S01]  /*efe0*/  MUFU.EX2 R100, R100 ;  /* 0x0000006400647308 */ /* 0x000f220000000800 */
[----:B0-----:R-:W-:Y:S01]  /*eff0*/  FADD.FTZ R77, R55, R58 ;  /* 0x0000003a374d7221 */ /* 0x001fe20000010000 */
[----:B-1----:R-:W-:-:S06]  /*f000*/  FADD.FTZ R26, R25, R92 ;  /* 0x0000005c191a7221 */ /* 0x002fcc0000010000 */
[----:B------:R-:W0:Y:S01]  /*f010*/  MUFU.EX2 R90, R90 ;  /* 0x0000005a005a7308 */ /* 0x000e220000000800 */
[-CC-:B------:R-:W-:Y:S01]  /*f020*/  FFMA.FTZ R83, R86, R73.reuse, -R28.reuse ;  /* 0x0000004956537223 */ /* 0x180fe2000001081c */
[-CC-:B------:R-:W-:Y:S01]  /*f030*/  FFMA.FTZ R53, R68, R73.reuse, -R28.reuse ;  /* 0x0000004944357223 */ /* 0x180fe2000001081c */
[-CC-:B------:R-:W-:Y:S01]  /*f040*/  FFMA.FTZ R68, R70, R73.reuse, -R28.reuse ;  /* 0x0000004946447223 */ /* 0x180fe2000001081c */
[----:B------:R-:W-:-:S04]  /*f050*/  FFMA.FTZ R62, R62, R73, -R28 ;  /* 0x000000493e3e7223 */ /* 0x000fc8000001081c */
[----:B------:R-:W1:Y:S01]  /*f060*/  MUFU.EX2 R89, R89 ;  /* 0x0000005900597308 */ /* 0x000e620000000800 */
[----:B------:R-:W-:Y:S02]  /*f070*/  @!P0 VIADD R24, R0, 0x31c40 ;  /* 0x00031c4000188836 */ /* 0x000fe40000000000 */
[----:B--2---:R-:W-:Y:S01]  /*f080*/  FADD.FTZ R70, R88, R77 ;  /* 0x0000004d58467221 */ /* 0x004fe20000010000 */
[----:B---3--:R-:W-:-:S04]  /*f090*/  FADD.FTZ R77, R27, R26 ;  /* 0x0000001a1b4d7221 */ /* 0x008fc80000010000 */
[----:B------:R-:W2:Y:S01]  /*f0a0*/  MUFU.EX2 R93, R93 ;  /* 0x0000005d005d7308 */ /* 0x000ea20000000800 */
[----:B------:R-:W-:Y:S01]  /*f0b0*/  FFMA.FTZ R29, R85, R73, -R28 ;  /* 0x00000049551d7223 */ /* 0x000fe2000001081c */
[----:B------:R-:W-:-:S06]  /*f0c0*/  @!P0 PRMT R24, RZ, 0x654, R24 ;  /* 0x00000654ff188816 */ /* 0x000fcc0000000018 */
[----:B------:R-:W3:Y:S01]  /*f0d0*/  MUFU.EX2 R81, R81 ;  /* 0x0000005100517308 */ /* 0x000ee20000000800 */
[----:B----4-:R-:W-:Y:S01]  /*f0e0*/  FADD.FTZ R85, R100, R77 ;  /* 0x0000004d64557221 */ /* 0x010fe20000010000 */
[----:B------:R-:W-:-:S06]  /*f0f0*/  FFMA.FTZ R84, R75, R73, -R28 ;  /* 0x000000494b547223 */ /* 0x000fcc000001081c */
[----:B------:R-:W4:Y:S01]  /*f100*/  MUFU.EX2 R80, R80 ;  /* 0x0000005000507308 */ /* 0x000f220000000800 */
[-CC-:B------:R-:W-:Y:S01]  /*f110*/  FFMA.FTZ R77, R67, R73.reuse, -R28.reuse ;  /* 0x00000049434d7223 */ /* 0x180fe2000001081c */
[----:B------:R1:W-:Y:S01]  /*f120*/  @!P0 SYNCS.ARRIVE.TRANS64.RED.A1T0 RZ, [R24+URZ], RZ ;  /* 0x000000ff18ff89a7 */ /* 0x0003e2000810043f */
[----:B------:R-:W-:-:S05]  /*f130*/  FFMA.FTZ R67, R34, R73, -R28 ;  /* 0x0000004922437223 */ /* 0x000fca000001081c */
[----:B------:R2:W-:Y:S01]  /*f140*/  MUFU.EX2 R0, R62 ;  /* 0x0000003e00007308 */ /* 0x0005e20000000800 */
[----:B0-----:R-:W-:Y:S01]  /*f150*/  FADD.FTZ R34, R90, R85 ;  /* 0x000000555a227221 */ /* 0x001fe20000010000 */
[----:B-1----:R-:W-:-:S06]  /*f160*/  F2FP.F16.F32.PACK_AB R24, R58, R55 ;  /* 0x000000373a18723e */ /* 0x002fcc00000000ff */
[----:B------:R-:W0:Y:S01]  /*f170*/  MUFU.EX2 R83, R83 ;  /* 0x0000005300537308 */ /* 0x000e220000000800 */
[----:B--2---:R-:W-:Y:S01]  /*f180*/  FADD.FTZ R62, R91, R70 ;  /* 0x000000465b3e7221 */ /* 0x004fe20000010000 */
[----:B------:R-:W-:-:S03]  /*f190*/  FFMA.FTZ R55, R79, R73, -R28 ;  /* 0x000000494f377223 */ /* 0x000fc6000001081c */
[----:B------:R-:W-:-:S03]  /*f1a0*/  FADD.FTZ R62, R15, R62 ;  /* 0x0000003e0f3e7221 */ /* 0x000fc60000010000 */
[----:B------:R-:W1:Y:S01]  /*f1b0*/  MUFU.EX2 R40, R40 ;  /* 0x0000002800287308 */ /* 0x000e620000000800 */
[-CC-:B------:R-:W-:Y:S01]  /*f1c0*/  FFMA.FTZ R79, R54, R73.reuse, -R28.reuse ;  /* 0x00000049364f7223 */ /* 0x180fe2000001081c */
[-CC-:B------:R-:W-:Y:S01]  /*f1d0*/  FFMA.FTZ R70, R69, R73.reuse, -R28.reuse ;  /* 0x0000004945467223 */ /* 0x180fe2000001081c */
[----:B------:R-:W-:Y:S01]  /*f1e0*/  FFMA.FTZ R69, R35, R73, -R28 ;  /* 0x0000004923457223 */ /* 0x000fe2000001081c */
[----:B------:R-:W-:-:S04]  /*f1f0*/  FADD.FTZ R54, R89, R62 ;  /* 0x0000003e59367221 */ /* 0x000fc80000010000 */
[----:B------:R-:W2:Y:S01]  /*f200*/  MUFU.EX2 R29, R29 ;  /* 0x0000001d001d7308 */ /* 0x000ea20000000800 */
[----:B------:R-:W-:Y:S01]  /*f210*/  FADD.FTZ R35, R93, R34 ;  /* 0x000000225d237221 */ /* 0x000fe20000010000 */
[-CC-:B------:R-:W-:Y:S01]  /*f220*/  FFMA.FTZ R78, R78, R73.reuse, -R28.reuse ;  /* 0x000000494e4e7223 */ /* 0x180fe2000001081c */
[----:B------:R-:W-:-:S05]  /*f230*/  FFMA.FTZ R62, R32, R73, -R28 ;  /* 0x00000049203e7223 */ /* 0x000fca000001081c */
[----:B------:R-:W2:Y:S01]  /*f240*/  MUFU.EX2 R49, R49 ;  /* 0x0000003100317308 */ /* 0x000ea20000000800 */
[----:B---3--:R-:W-:Y:S01]  /*f250*/  FADD.FTZ R85, R81, R54 ;  /* 0x0000003651557221 */ /* 0x008fe20000010000 */
[----:B----4-:R-:W-:-:S06]  /*f260*/  FADD.FTZ R32, R80, R35 ;  /* 0x0000002350207221 */ /* 0x010fcc0000010000 */
[----:B------:R-:W3:Y:S01]  /*f270*/  MUFU.EX2 R84, R84 ;  /* 0x0000005400547308 */ /* 0x000ee20000000800 */
[----:B------:R-:W-:Y:S01]  /*f280*/  FFMA.FTZ R33, R97, R73, -R28 ;  /* 0x0000004961217223 */ /* 0x000fe2000001081c */
[----:B------:R-:W-:-:S06]  /*f290*/  FADD.FTZ R85, R82, R85 ;  /* 0x0000005552557221 */ /* 0x000fcc0000010000 */
[----:B------:R-:W-:Y:S01]  /*f2a0*/  MUFU.EX2 R65, R65 ;  /* 0x0000004100417308 */ /* 0x000fe20000000800 */
[----:B0-----:R-:W-:Y:S01]  /*f2b0*/  FADD.FTZ R32, R83, R32 ;  /* 0x0000002053207221 */ /* 0x001fe20000010000 */
[----:B------:R-:W-:-:S06]  /*f2c0*/  FFMA.FTZ R76, R76, R73, -R28 ;  /* 0x000000494c4c7223 */ /* 0x000fcc000001081c */
[----:B------:R-:W0:Y:S01]  /*f2d0*/  MUFU.EX2 R31, R31 ;  /* 0x0000001f001f7308 */ /* 0x000e220000000800 */
[-CC-:B------:R-:W-:Y:S01]  /*f2e0*/  FFMA.FTZ R51, R87, R73.reuse, -R28.reuse ;  /* 0x0000004957337223 */ /* 0x180fe2000001081c */
[-CC-:B------:R-:W-:Y:S01]  /*f2f0*/  FFMA.FTZ R64, R64, R73.reuse, -R28.reuse ;  /* 0x0000004940407223 */ /* 0x180fe2000001081c */
[-CC-:B------:R-:W-:Y:S01]  /*f300*/  FFMA.FTZ R75, R98, R73.reuse, -R28.reuse ;  /* 0x00000049624b7223 */ /* 0x180fe2000001081c */
[----:B------:R-:W-:-:S04]  /*f310*/  FFMA.FTZ R63, R63, R73, -R28 ;  /* 0x000000493f3f7223 */ /* 0x000fc8000001081c */
[----:B------:R-:W4:Y:S01]  /*f320*/  MUFU.EX2 R66, R66 ;  /* 0x0000004200427308 */ /* 0x000f220000000800 */
[-CC-:B------:R-:W-:Y:S01]  /*f330*/  FFMA.FTZ R58, R52, R73.reuse, -R28.reuse ;  /* 0x00000049343a7223 */ /* 0x180fe2000001081c */
[-CC-:B------:R-:W-:Y:S01]  /*f340*/  FFMA.FTZ R101, R101, R73.reuse, -R28.reuse ;  /* 0x0000004965657223 */ /* 0x180fe2000001081c */
[-CC-:B------:R-:W-:Y:S01]  /*f350*/  FFMA.FTZ R102, R102, R73.reuse, -R28.reuse ;  /* 0x0000004966667223 */ /* 0x180fe2000001081c */
[-CC-:B------:R-:W-:Y:S01]  /*f360*/  FFMA.FTZ R103, R103, R73.reuse, -R28.reuse ;  /* 0x0000004967677223 */ /* 0x180fe2000001081c */
[----:B------:R-:W-:-:S03]  /*f370*/  FFMA.FTZ R104, R104, R73, -R28 ;  /* 0x0000004968687223 */ /* 0x000fc6000001081c */
[----:B------:R-:W4:Y:S01]  /*f380*/  MUFU.EX2 R78, R78 ;  /* 0x0000004e004e7308 */ /* 0x000f220000000800 */
[-CC-:B------:R-:W-:Y:S01]  /*f390*/  FFMA.FTZ R105, R105, R73.reuse, -R28.reuse ;  /* 0x0000004969697223 */ /* 0x180fe2000001081c */
[-CC-:B------:R-:W-:Y:S01]  /*f3a0*/  FFMA.FTZ R54, R30, R73.reuse, -R28.reuse ;  /* 0x000000491e367223 */ /* 0x180fe2000001081c */
[----:B------:R-:W-:Y:S01]  /*f3b0*/  FFMA.FTZ R106, R106, R73, -R28 ;  /* 0x000000496a6a7223 */ /* 0x000fe2000001081c */
[----:B-1----:R-:W-:Y:S01]  /*f3c0*/  FADD.FTZ R28, R40, R85 ;  /* 0x00000055281c7221 */ /* 0x002fe20000010000 */
[----:B------:R-:W-:Y:S01]  /*f3d0*/  F2FP.F16.F32.PACK_AB R26, R91, R88 ;  /* 0x000000585b1a723e */ /* 0x000fe200000000ff */
[----:B--2---:R-:W-:Y:S02]  /*f3e0*/  FADD.FTZ R35, R29, R32 ;  /* 0x000000201d237221 */ /* 0x004fe40000010000 */
[----:B------:R-:W1:Y:S01]  /*f3f0*/  MUFU.EX2 R56, R56 ;  /* 0x0000003800387308 */ /* 0x000e620000000800 */
[----:B------:R-:W-:Y:S02]  /*f400*/  F2FP.F16.F32.PACK_AB R25, R92, R25 ;  /* 0x000000195c19723e */ /* 0x000fe400000000ff */
[----:B------:R-:W-:Y:S01]  /*f410*/  F2FP.F16.F32.PACK_AB R27, R100, R27 ;  /* 0x0000001b641b723e */ /* 0x000fe200000000ff */
[----:B------:R-:W-:-:S04]  /*f420*/  FADD.FTZ R28, R49, R28 ;  /* 0x0000001c311c7221 */ /* 0x000fc80000010000 */
[----:B------:R-:W2:Y:S01]  /*f430*/  MUFU.EX2 R33, R33 ;  /* 0x0000002100217308 */ /* 0x000ea20000000800 */
[----:B---3--:R-:W-:Y:S01]  /*f440*/  FADD.FTZ R30, R84, R35 ;  /* 0x00000023541e7221 */ /* 0x008fe20000010000 */
[----:B------:R3:W-:Y:S06]  /*f450*/  STSM.16.M88.4 [R17+0x24300], R24 ;  /* 0x0243001811007844 */ /* 0x0007ec0000000200 */
[----:B------:R-:W2:Y:S01]  /*f460*/  MUFU.EX2 R76, R76 ;  /* 0x0000004c004c7308 */ /* 0x000ea20000000800 */
[----:B0-----:R-:W-:-:S07]  /*f470*/  FADD.FTZ R35, R31, R30 ;  /* 0x0000001e1f237221 */ /* 0x001fce0000010000 */
[----:B------:R-:W0:Y:S01]  /*f480*/  MUFU.EX2 R21, R21 ;  /* 0x0000001500157308 */ /* 0x000e220000000800 */
[----:B---3--:R-:W-:Y:S01]  /*f490*/  F2FP.F16.F32.PACK_AB R24, R89, R15 ;  /* 0x0000000f5918723e */ /* 0x008fe200000000ff */
[----:B------:R-:W-:-:S06]  /*f4a0*/  FADD.FTZ R15, R65, R28 ;  /* 0x0000001c410f7221 */ /* 0x000fcc0000010000 */
[----:B------:R-:W3:Y:S01]  /*f4b0*/  MUFU.EX2 R53, R53 ;  /* 0x0000003500357308 */ /* 0x000ee20000000800 */
[----:B----4-:R-:W-:Y:S01]  /*f4c0*/  FADD.FTZ R15, R66, R15 ;  /* 0x0000000f420f7221 */ /* 0x010fe20000010000 */
[----:B------:R-:W-:-:S06]  /*f4d0*/  FADD.FTZ R30, R78, R35 ;  /* 0x000000234e1e7221 */ /* 0x000fcc0000010000 */
[----:B------:R-:W4:Y:S01]  /*f4e0*/  MUFU.EX2 R48, R48 ;  /* 0x0000003000307308 */ /* 0x000f220000000800 */
[----:B-1----:R-:W-:Y:S01]  /*f4f0*/  FADD.FTZ R32, R56, R15 ;  /* 0x0000000f38207221 */ /* 0x002fe20000010000 */
[----:B--2---:R-:W-:-:S06]  /*f500*/  FADD.FTZ R15, R33, R30 ;  /* 0x0000001e210f7221 */ /* 0x004fcc0000010000 */
[----:B------:R-:W1:Y:S01]  /*f510*/  MUFU.EX2 R68, R68 ;  /* 0x0000004400447308 */ /* 0x000e620000000800 */
[----:B------:R-:W-:Y:S01]  /*f520*/  F2FP.F16.F32.PACK_AB R28, R49, R40 ;  /* 0x00000028311c723e */ /* 0x000fe200000000ff */
[----:B------:R-:W-:-:S06]  /*f530*/  FADD.FTZ R34, R59, R32 ;  /* 0x000000203b227221 */ /* 0x000fcc0000010000 */
[----:B------:R-:W2:Y:S01]  /*f540*/  MUFU.EX2 R42, R42 ;  /* 0x0000002a002a7308 */ /* 0x000ea20000000800 */
[----:B------:R-:W-:-:S07]  /*f550*/  FADD.FTZ R40, R76, R15 ;  /* 0x0000000f4c287221 */ /* 0x000fce0000010000 */
[----:B------:R-:W2:Y:S01]  /*f560*/  MUFU.EX2 R51, R51 ;  /* 0x0000003300337308 */ /* 0x000ea20000000800 */
[----:B0-----:R-:W-:Y:S01]  /*f570*/  FADD.FTZ R15, R21, R34 ;  /* 0x00000022150f7221 */ /* 0x001fe20000010000 */
[----:B---3--:R-:W-:-:S06]  /*f580*/  FADD.FTZ R35, R53, R40 ;  /* 0x0000002835237221 */ /* 0x008fcc0000010000 */
[----:B------:R-:W0:Y:S08]  /*f590*/  MUFU.EX2 R43, R43 ;  /* 0x0000002b002b7308 */ /* 0x000e300000000800 */
[----:B------:R-:W3:Y:S01]  /*f5a0*/  MUFU.EX2 R64, R64 ;  /* 0x0000004000407308 */ /* 0x000ee20000000800 */
[----:B----4-:R-:W-:Y:S01]  /*f5b0*/  FADD.FTZ R15, R48, R15 ;  /* 0x0000000f300f7221 */ /* 0x010fe20000010000 */
[----:B-1----:R-:W-:-:S06]  /*f5c0*/  FADD.FTZ R40, R68, R35 ;  /* 0x0000002344287221 */ /* 0x002fcc0000010000 */
[----:B------:R-:W1:Y:S01]  /*f5d0*/  MUFU.EX2 R46, R46 ;  /* 0x0000002e002e7308 */ /* 0x000e620000000800 */
[----:B------:R-:W-:Y:S01]  /*f5e0*/  F2FP.F16.F32.PACK_AB R34, R48, R21 ;  /* 0x000000153022723e */ /* 0x000fe200000000ff */
[----:B--2---:R-:W-:-:S06]  /*f5f0*/  FADD.FTZ R48, R42, R15 ;  /* 0x0000000f2a307221 */ /* 0x004fcc0000010000 */
[----:B------:R-:W-:Y:S01]  /*f600*/  MUFU.EX2 R38, R38 ;  /* 0x0000002600267308 */ /* 0x000fe20000000800 */
[----:B------:R-:W-:-:S07]  /*f610*/  FADD.FTZ R15, R51, R40 ;  /* 0x00000028330f7221 */ /* 0x000fce0000010000 */
[----:B------:R-:W2:Y:S01]  /*f620*/  MUFU.EX2 R75, R75 ;  /* 0x0000004b004b7308 */ /* 0x000ea20000000800 */
[----:B0-----:R-:W-:Y:S01]  /*f630*/  FADD.FTZ R21, R43, R48 ;  /* 0x000000302b157221 */ /* 0x001fe20000010000 */
[----:B------:R-:W-:Y:S01]  /*f640*/  F2FP.F16.F32.PACK_AB R25, R93, R90 ;  /* 0x0000005a5d19723e */ /* 0x000fe200000000ff */
[----:B---3--:R-:W-:-:S05]  /*f650*/  FADD.FTZ R15, R64, R15 ;  /* 0x0000000f400f7221 */ /* 0x008fca0000010000 */
[----:B------:R-:W0:Y:S01]  /*f660*/  MUFU.EX2 R55, R55 ;  /* 0x0000003700377308 */ /* 0x000e220000000800 */
[----:B------:R-:W-:Y:S02]  /*f670*/  F2FP.F16.F32.PACK_AB R26, R82, R81 ;  /* 0x00000051521a723e */ /* 0x000fe400000000ff */
[----:B------:R-:W-:-:S05]  /*f680*/  F2FP.F16.F32.PACK_AB R27, R83, R80 ;  /* 0x00000050531b723e */ /* 0x000fca00000000ff */
[----:B------:R-:W3:Y:S01]  /*f690*/  MUFU.EX2 R61, R61 ;  /* 0x0000003d003d7308 */ /* 0x000ee20000000800 */
[----:B-1----:R-:W-:Y:S01]  /*f6a0*/  FADD.FTZ R21, R46, R21 ;  /* 0x000000152e157221 */ /* 0x002fe20000010000 */
[----:B------:R-:W-:-:S06]  /*f6b0*/  FADD.FTZ R48, R0, R15 ;  /* 0x0000000f00307221 */ /* 0x000fcc0000010000 */
[----:B------:R-:W1:Y:S01]  /*f6c0*/  MUFU.EX2 R52, R63 ;  /* 0x0000003f00347308 */ /* 0x000e620000000800 */
[----:B------:R4:W-:Y:S01]  /*f6d0*/  STSM.16.M88.4 [R17+0x25b00], R24 ;  /* 0x025b001811007844 */ /* 0x0009e20000000200 */
[----:B--2---:R-:W-:-:S06]  /*f6e0*/  FADD.FTZ R48, R75, R48 ;  /* 0x000000304b307221 */ /* 0x004fcc0000010000 */
[----:B------:R-:W2:Y:S08]  /*f6f0*/  MUFU.EX2 R60, R60 ;  /* 0x0000003c003c7308 */ /* 0x000eb00000000800 */
[----:B------:R-:W-:Y:S01]  /*f700*/  MUFU.EX2 R58, R58 ;  /* 0x0000003a003a7308 */ /* 0x000fe20000000800 */
[----:B----4-:R-:W-:Y:S01]  /*f710*/  F2FP.F16.F32.PACK_AB R24, R43, R42 ;  /* 0x0000002a2b18723e */ /* 0x010fe200000000ff */
[----:B------:R-:W-:-:S06]  /*f720*/  FADD.FTZ R42, R38, R21 ;  /* 0x00000015262a7221 */ /* 0x000fcc0000010000 */
[----:B------:R-:W4:Y:S01]  /*f730*/  MUFU.EX2 R71, R71 ;  /* 0x0000004700477308 */ /* 0x000f220000000800 */
[----:B------:R-:W-:Y:S01]  /*f740*/  FADD.FTZ R42, R39, R42 ;  /* 0x0000002a272a7221 */ /* 0x000fe20000010000 */
[----:B0-----:R-:W-:-:S06]  /*f750*/  FADD.FTZ R15, R55, R48 ;  /* 0x00000030370f7221 */ /* 0x001fcc0000010000 */
[----:B------:R-:W0:Y:S01]  /*f760*/  MUFU.EX2 R63, R79 ;  /* 0x0000004f003f7308 */ /* 0x000e220000000800 */
[----:B------:R-:W-:Y:S02]  /*f770*/  F2FP.F16.F32.PACK_AB R29, R84, R29 ;  /* 0x0000001d541d723e */ /* 0x000fe400000000ff */
[----:B------:R-:W-:Y:S02]  /*f780*/  F2FP.F16.F32.PACK_AB R30, R66, R65 ;  /* 0x00000041421e723e */ /* 0x000fe400000000ff */
[----:B------:R-:W-:-:S03]  /*f790*/  F2FP.F16.F32.PACK_AB R31, R78, R31 ;  /* 0x0000001f4e1f723e */ /* 0x000fc600000000ff */
[----:B------:R-:W0:Y:S01]  /*f7a0*/  MUFU.EX2 R57, R57 ;  /* 0x0000003900397308 */ /* 0x000e220000000800 */
[----:B------:R-:W-:Y:S01]  /*f7b0*/  F2FP.F16.F32.PACK_AB R32, R59, R56 ;  /* 0x000000383b20723e */ /* 0x000fe200000000ff */
[----:B---3--:R-:W-:Y:S01]  /*f7c0*/  FADD.FTZ R21, R61, R42 ;  /* 0x0000002a3d157221 */ /* 0x008fe20000010000 */
[----:B------:R-:W-:Y:S02]  /*f7d0*/  F2FP.F16.F32.PACK_AB R33, R76, R33 ;  /* 0x000000214c21723e */ /* 0x000fe400000000ff */
[----:B------:R-:W-:-:S03]  /*f7e0*/  F2FP.F16.F32.PACK_AB R35, R68, R53 ;  /* 0x000000354423723e */ /* 0x000fc600000000ff */
[----:B------:R-:W3:Y:S01]  /*f7f0*/  MUFU.EX2 R77, R77 ;  /* 0x0000004d004d7308 */ /* 0x000ee20000000800 */
[----:B-1----:R-:W-:Y:S01]  /*f800*/  FADD.FTZ R15, R52, R15 ;  /* 0x0000000f340f7221 */ /* 0x002fe20000010000 */
[----:B------:R-:W-:Y:S01]  /*f810*/  STSM.16.M88.4 [R17+0x27300], R28 ;  /* 0x0273001c11007844 */ /* 0x000fe20000000200 */
[----:B------:R-:W-:-:S05]  /*f820*/  F2FP.F16.F32.PACK_AB R27, R75, R0 ;  /* 0x000000004b1b723e */ /* 0x000fca00000000ff */
[----:B------:R-:W1:Y:S01]  /*f830*/  MUFU.EX2 R95, R95 ;  /* 0x0000005f005f7308 */ /* 0x000e620000000800 */
[----:B------:R0:W-:Y:S01]  /*f840*/  STSM.16.M88.4 [R17+0x28b00], R32 ;  /* 0x028b002011007844 */ /* 0x0001e20000000200 */
[----:B--2---:R-:W-:-:S06]  /*f850*/  FADD.FTZ R0, R60, R21 ;  /* 0x000000153c007221 */ /* 0x004fcc0000010000 */
[----:B------:R-:W2:Y:S01]  /*f860*/  MUFU.EX2 R70, R70 ;  /* 0x0000004600467308 */ /* 0x000ea20000000800 */
[----:B----4-:R-:W-:-:S07]  /*f870*/  FADD.FTZ R0, R71, R0 ;  /* 0x0000000047007221 */ /* 0x010fce0000010000 */
[----:B------:R-:W4:Y:S01]  /*f880*/  MUFU.EX2 R47, R47 ;  /* 0x0000002f002f7308 */ /* 0x000f220000000800 */
[----:B0-----:R-:W-:-:S07]  /*f890*/  FADD.FTZ R32, R58, R15 ;  /* 0x0000000f3a207221 */ /* 0x001fce0000010000 */
[----:B------:R-:W0:Y:S01]  /*f8a0*/  MUFU.EX2 R101, R101 ;  /* 0x0000006500657308 */ /* 0x000e220000000800 */
[----:B------:R-:W-:Y:S01]  /*f8b0*/  FADD.FTZ R32, R63, R32 ;  /* 0x000000203f207221 */ /* 0x000fe20000010000 */
[----:B------:R-:W-:Y:S01]  /*f8c0*/  F2FP.F16.F32.PACK_AB R26, R38, R46 ;  /* 0x0000002e261a723e */ /* 0x000fe200000000ff */
[----:B------:R-:W-:Y:S01]  /*f8d0*/  FADD.FTZ R0, R57, R0 ;  /* 0x0000000039007221 */ /* 0x000fe20000010000 */
[----:B------:R-:W0:Y:S04]  /*f8e0*/  @P5 LDC R38, c[0x0][0x44c] ;  /* 0x00011300ff265b82 */ /* 0x000e280000000800 */
[----:B------:R-:W0:Y:S01]  /*f8f0*/  MUFU.EX2 R99, R99 ;  /* 0x0000006300637308 */ /* 0x000e220000000800 */
[----:B---3--:R-:W-:-:S07]  /*f900*/  FADD.FTZ R15, R77, R32 ;  /* 0x000000204d0f7221 */ /* 0x008fce0000010000 */
[----:B------:R-:W3:Y:S01]  /*f910*/  MUFU.EX2 R102, R102 ;  /* 0x0000006600667308 */ /* 0x000ee20000000800 */
[----:B-1----:R-:W-:Y:S01]  /*f920*/  FADD.FTZ R0, R95, R0 ;  /* 0x000000005f007221 */ /* 0x002fe20000010000 */
[----:B--2---:R-:W-:Y:S01]  /*f930*/  FADD.FTZ R34, R70, R15 ;  /* 0x0000000f46227221 */ /* 0x004fe20000010000 */
[----:B------:R-:W1:Y:S05]  /*f940*/  @P5 LDC R42, c[0x0][0x450] ;  /* 0x00011400ff2a5b82 */ /* 0x000e6a0000000800 */
[----:B------:R-:W2:Y:S01]  /*f950*/  MUFU.EX2 R41, R41 ;  /* 0x0000002900297308 */ /* 0x000ea20000000800 */
[----:B------:R-:W-:-:S07]  /*f960*/  F2FP.F16.F32.PACK_AB R25, R64, R51 ;  /* 0x000000334019723e */ /* 0x000fce00000000ff */
[----:B------:R-:W2:Y:S01]  /*f970*/  MUFU.EX2 R67, R67 ;  /* 0x0000004300437308 */ /* 0x000ea20000000800 */
[----:B----4-:R-:W-:Y:S01]  /*f980*/  FADD.FTZ R0, R47, R0 ;  /* 0x000000002f007221 */ /* 0x010fe20000010000 */
[----:B0-----:R-:W-:-:S06]  /*f990*/  FADD.FTZ R15, R101, R34 ;  /* 0x00000022650f7221 */ /* 0x001fcc0000010000 */
[----:B------:R-:W0:Y:S08]  /*f9a0*/  MUFU.EX2 R44, R44 ;  /* 0x0000002c002c7308 */ /* 0x000e300000000800 */
[----:B------:R-:W4:Y:S01]  /*f9b0*/  MUFU.EX2 R40, R69 ;  /* 0x0000004500287308 */ /* 0x000f220000000800 */
[----:B------:R3:W-:Y:S01]  /*f9c0*/  STSM.16.M88.4 [R17+0x2a300], R24 ;  /* 0x02a3001811007844 */ /* 0x0007e20000000200 */
[----:B------:R-:W-:-:S06]  /*f9d0*/  FADD.FTZ R0, R99, R0 ;  /* 0x0000000063007221 */ /* 0x000fcc0000010000 */
[----:B------:R-:W1:Y:S08]  /*f9e0*/  MUFU.EX2 R37, R37 ;  /* 0x0000002500257308 */ /* 0x000e700000000800 */
[----:B------:R-:W1:Y:S01]  /*f9f0*/  MUFU.EX2 R103, R103 ;  /* 0x0000006700677308 */ /* 0x000e620000000800 */
[----:B---3--:R-:W-:Y:S01]  /*fa00*/  FADD.FTZ R24, R102, R15 ;  /* 0x0000000f66187221 */ /* 0x008fe20000010000 */
[----:B--2---:R-:W-:-:S06]  /*fa10*/  FADD.FTZ R15, R41, R0 ;  /* 0x00000000290f7221 */ /* 0x004fcc0000010000 */
[----:B------:R-:W2:Y:S01]  /*fa20*/  MUFU.EX2 R45, R45 ;  /* 0x0000002d002d7308 */ /* 0x000ea20000000800 */
[----:B------:R-:W-:-:S07]  /*fa30*/  FADD.FTZ R21, R67, R24 ;  /* 0x0000001843157221 */ /* 0x000fce0000010000 */
[----:B------:R-:W3:Y:S01]  /*fa40*/  MUFU.EX2 R104, R104 ;  /* 0x0000006800687308 */ /* 0x000ee20000000800 */
[----:B0-----:R-:W-:Y:S01]  /*fa50*/  FADD.FTZ R0, R44, R15 ;  /* 0x0000000f2c007221 */ /* 0x001fe20000010000 */
[----:B----4-:R-:W-:-:S06]  /*fa60*/  FADD.FTZ R24, R40, R21 ;  /* 0x0000001528187221 */ /* 0x010fcc0000010000 */
[----:B------:R-:W0:Y:S01]  /*fa70*/  MUFU.EX2 R36, R36 ;  /* 0x0000002400247308 */ /* 0x000e220000000800 */
[----:B------:R-:W-:-:S07]  /*fa80*/  F2FP.F16.F32.PACK_AB R28, R61, R39 ;  /* 0x000000273d1c723e */ /* 0x000fce00000000ff */
[----:B------:R-:W4:Y:S01]  /*fa90*/  MUFU.EX2 R105, R105 ;  /* 0x0000006900697308 */ /* 0x000f220000000800 */
[----:B------:R-:W-:Y:S01]  /*faa0*/  F2FP.F16.F32.PACK_AB R29, R52, R55 ;  /* 0x00000037341d723e */ /* 0x000fe200000000ff */
[----:B-1----:R-:W-:Y:S01]  /*fab0*/  FADD.FTZ R0, R37, R0 ;  /* 0x0000000025007221 */ /* 0x002fe20000010000 */
[----:B------:R-:W-:Y:S02]  /*fac0*/  F2FP.F16.F32.PACK_AB R30, R71, R60 ;  /* 0x0000003c471e723e */ /* 0x000fe400000000ff */
[----:B------:R-:W-:-:S03]  /*fad0*/  F2FP.F16.F32.PACK_AB R31, R63, R58 ;  /* 0x0000003a3f1f723e */ /* 0x000fc600000000ff */
[----:B------:R-:W1:Y:S01]  /*fae0*/  MUFU.EX2 R50, R50 ;  /* 0x0000003200327308 */ /* 0x000e620000000800 */
[----:B------:R-:W-:-:S04]  /*faf0*/  @P5 IMAD.HI.U32 R25, R109, R38, RZ ;  /* 0x000000266d195227 */ /* 0x000fc800078e00ff */
[----:B------:R-:W-:-:S03]  /*fb00*/  FADD.FTZ R21, R103, R24 ;  /* 0x0000001867157221 */ /* 0x000fc60000010000 */
[----:B------:R-:W-:Y:S01]  /*fb10*/  MUFU.EX2 R62, R62 ;  /* 0x0000003e003e7308 */ /* 0x000fe20000000800 */
[----:B------:R0:W-:Y:S01]  /*fb20*/  STSM.16.M88.4 [R17+0x2bb00], R28 ;  /* 0x02bb001c11007844 */ /* 0x0001e20000000200 */
[----:B--2---:R-:W-:Y:S01]  /*fb30*/  FADD.FTZ R27, R45, R0 ;  /* 0x000000002d1b7221 */ /* 0x004fe20000010000 */
[----:B---3--:R-:W-:-:S05]  /*fb40*/  FADD.FTZ R0, R104, R21 ;  /* 0x0000001568007221 */ /* 0x008fca0000010000 */
[----:B------:R-:W-:Y:S08]  /*fb50*/  MUFU.EX2 R14, R14 ;  /* 0x0000000e000e7308 */ /* 0x000ff00000000800 */
[----:B------:R-:W-:Y:S01]  /*fb60*/  MUFU.EX2 R54, R54 ;  /* 0x0000003600367308 */ /* 0x000fe20000000800 */
[----:B0-----:R-:W-:Y:S01]  /*fb70*/  IMAD.MOV.U32 R28, RZ, RZ, R109 ;  /* 0x000000ffff1c7224 */ /* 0x001fe200078e006d */
[----:B------:R-:W-:-:S06]  /*fb80*/  @P5 SHF.R.U32.HI R28, RZ, R42, R25 ;  /* 0x0000002aff1c5219 */ /* 0x000fcc0000011619 */
[----:B------:R-:W0:Y:S01]  /*fb90*/  MUFU.EX2 R15, R106 ;  /* 0x0000006a000f7308 */ /* 0x000e220000000800 */
[----:B------:R-:W-:Y:S01]  /*fba0*/  F2FP.F16.F32.PACK_AB R32, R95, R57 ;  /* 0x000000395f20723e */ /* 0x000fe200000000ff */
[----:B------:R-:W-:Y:S01]  /*fbb0*/  FADD.FTZ R21, R36, R27 ;  /* 0x0000001b24157221 */ /* 0x000fe20000010000 */
[----:B------:R-:W-:-:S05]  /*fbc0*/  F2FP.F16.F32.PACK_AB R33, R70, R77 ;  /* 0x0000004d4621723e */ /* 0x000fca00000000ff */
[----:B------:R-:W2:Y:S01]  /*fbd0*/  MUFU.EX2 R20, R20 ;  /* 0x0000001400147308 */ /* 0x000ea20000000800 */
[----:B------:R-:W-:Y:S01]  /*fbe0*/  F2FP.F16.F32.PACK_AB R34, R99, R47 ;  /* 0x0000002f6322723e */ /* 0x000fe200000000ff */
[----:B----4-:R-:W-:Y:S01]  /*fbf0*/  FADD.FTZ R29, R105, R0 ;  /* 0x00000000691d7221 */ /* 0x010fe20000010000 */
[----:B------:R-:W-:Y:S02]  /*fc00*/  F2FP.F16.F32.PACK_AB R35, R102, R101 ;  /* 0x000000656623723e */ /* 0x000fe400000000ff */
[----:B------:R-:W-:Y:S01]  /*fc10*/  IADD3 R0, R28, R107, -R108 ;  /* 0x0000006b1c007210 */ /* 0x000fe20007ffe86c */
[----:B-1----:R-:W-:Y:S02]  /*fc20*/  FADD.FTZ R21, R50, R21 ;  /* 0x0000001532157221 */ /* 0x002fe40000010000 */
[----:B------:R1:W-:Y:S02]  /*fc30*/  STSM.16.M88.4 [R17+0x2d300], R32 ;  /* 0x02d3002011007844 */ /* 0x0003e40000000200 */
[----:B------:R-:W-:Y:S01]  /*fc40*/  IMAD.HI R0, R0, 0x38e38e39, RZ ;  /* 0x38e38e3900007827 */ /* 0x000fe200078e02ff */
[----:B0-----:R-:W-:-:S03]  /*fc50*/  F2FP.F16.F32.PACK_AB R31, R15, R54 ;  /* 0x000000360f1f723e */ /* 0x001fc600000000ff */
[----:B------:R-:W-:Y:S01]  /*fc60*/  FADD.FTZ R21, R14, R21 ;  /* 0x000000150e157221 */ /* 0x000fe20000010000 */
[----:B------:R-:W-:Y:S02]  /*fc70*/  F2FP.F16.F32.PACK_AB R24, R44, R41 ;  /* 0x000000292c18723e */ /* 0x000fe400000000ff */
[----:B------:R-:W-:Y:S02]  /*fc80*/  F2FP.F16.F32.PACK_AB R25, R40, R67 ;  /* 0x000000432819723e */ /* 0x000fe400000000ff */
[----:B------:R-:W-:Y:S02]  /*fc90*/  F2FP.F16.F32.PACK_AB R26, R45, R37 ;  /* 0x000000252d1a723e */ /* 0x000fe400000000ff */
[----:B------:R-:W-:Y:S01]  /*fca0*/  F2FP.F16.F32.PACK_AB R27, R104, R103 ;  /* 0x00000067681b723e */ /* 0x000fe200000000ff */
[----:B-1----:R-:W-:Y:S01]  /*fcb0*/  FADD.FTZ R33, R62, R29 ;  /* 0x0000001d3e217221 */ /* 0x002fe20000010000 */
[----:B------:R-:W-:-:S03]  /*fcc0*/  F2FP.F16.F32.PACK_AB R28, R50, R36 ;  /* 0x00000024321c723e */ /* 0x000fc600000000ff */
[----:B------:R-:W-:Y:S01]  /*fcd0*/  FADD.FTZ R54, R54, R33 ;  /* 0x0000002136367221 */ /* 0x000fe20000010000 */
[----:B------:R-:W-:Y:S02]  /*fce0*/  F2FP.F16.F32.PACK_AB R29, R62, R105 ;  /* 0x000000693e1d723e */ /* 0x000fe400000000ff */
[C---:B--2---:R-:W-:Y:S01]  /*fcf0*/  F2FP.F16.F32.PACK_AB R30, R20.reuse, R14 ;  /* 0x0000000e141e723e */ /* 0x044fe200000000ff */
[----:B------:R-:W-:Y:S01]  /*fd00*/  FADD.FTZ R20, R20, R21 ;  /* 0x0000001514147221 */ /* 0x000fe20000010000 */
[----:B------:R-:W-:Y:S01]  /*fd10*/  SHF.R.U32.HI R33, RZ, 0x1f, R0 ;  /* 0x0000001fff217819 */ /* 0x000fe20000011600 */
[----:B------:R-:W-:Y:S01]  /*fd20*/  FADD.FTZ R14, R15, R54 ;  /* 0x000000360f0e7221 */ /* 0x000fe20000010000 */
[----:B------:R-:W-:Y:S02]  /*fd30*/  STSM.16.M88.4 [R17+0x2eb00], R24 ;  /* 0x02eb001811007844 */ /* 0x000fe40000000200 */
[----:B------:R-:W-:Y:S02]  /*fd40*/  LEA.HI.SX32 R0, R0, R33, 0x1b ;  /* 0x0000002100007211 */ /* 0x000fe400078fdaff */
[----:B------:R-:W-:Y:S04]  /*fd50*/  STSM.16.M88.4 [R17+0x30300], R28 ;  /* 0x0303001c11007844 */ /* 0x000fe80000000200 */
[----:B------:R0:W-:Y:S01]  /*fd60*/  STL [R1+0x8], R20 ;  /* 0x0000081401007387 */ /* 0x0001e20000100800 */
[----:B------:R1:W-:Y:S06]  /*fd70*/  MEMBAR.ALL.CTA ;  /* 0x0000000000007992 */ /* 0x0003ec0000008000 */
[----:B-1----:R-:W1:Y:S04]  /*fd80*/  FENCE.VIEW.ASYNC.S ;  /* 0x00000000000073c6 */ /* 0x002e680000000000 */
[----:B------:R2:W-:Y:S01]  /*fd90*/  STL [R1+0x34], R14 ;  /* 0x0000340e01007387 */ /* 0x0005e20000100800 */
[----:B0-----:R-:W-:Y:S01]  /*fda0*/  VIADD R20, R96, 0xfffffffe ;  /* 0xfffffffe60147836 */ /* 0x001fe20000000000 */
[----:B--2---:R-:W-:-:S04]  /*fdb0*/  VIMNMX R14, RZ, R0, !PT ;  /* 0x00000000ff0e7248 */ /* 0x004fc80007fe0100 */
[----:B------:R0:W-:Y:S04]  /*fdc0*/  STL [R1+0x4], R20 ;  /* 0x0000041401007387 */ /* 0x0001e80000100800 */
[----:B------:R0:W-:Y:S01]  /*fdd0*/  STL [R1+0x28], R14 ;  /* 0x0000280e01007387 */ /* 0x0001e20000100800 */
[----:B------:R-:W-:Y:S02]  /*fde0*/  ISETP.GE.AND P2, PT, R20, R14, PT ;  /* 0x0000000e1400720c */ /* 0x000fe40003f46270 */
        /* <DEDUP_REMOVED lines=23> */
[----:B------:R-:W-:Y:S01]  /*ff60*/  CS2R R24, SRZ ;  /* 0x0000000000187805 */ /* 0x000fe2000001ff00 */
[----:B-1----:R-:W-:Y:S01]  /*ff70*/  NOP ;  /* 0x0000000000007918 */ /* 0x002fe20000000000 */
[----:B0-----:R-:W-:Y:S05]  /*ff80*/  @!P2 BRA `(.L_x_2417) ;  /* 0x0000005800b0a947 */ /* 0x001fea0003800000 */
[----:B------:R0:W5:Y:S01]  /*ff90*/  LDL.LU R21, [R1+0x38] ;  /* 0x0000380001157983 */ /* 0x0001620000300800 */
[----:B------:R-:W-:Y:S02]  /*ffa0*/  IMAD.MOV.U32 R15, RZ, RZ, R20 ;  /* 0x000000ffff0f7224 */ /* 0x000fe400078e0014 */
[----:B------:R-:W-:Y:S02]  /*ffb0*/  IMAD.MOV.U32 R0, RZ, RZ, R74 ;  /* 0x000000ffff007224 */ /* 0x000fe400078e004a */
[----:B------:R-:W-:Y:S02]  /*ffc0*/  IMAD.MOV.U32 R14, RZ, RZ, R72 ;  /* 0x000000ffff0e7224 */ /* 0x000fe400078e0048 */
[----:B------:R-:W-:Y:S02]  /*ffd0*/  IMAD.MOV.U32 R20, RZ, RZ, R19 ;  /* 0x000000ffff147224 */ /* 0x000fe400078e0013 */
[----:B0-----:R-:W-:-:S07]  /*ffe0*/  IMAD.MOV.U32 R71, RZ, RZ, RZ ;  /* 0x000000ffff477224 */ /* 0x001fce00078e00ff */
.L_x_2428:
        /* <DEDUP_REMOVED lines=9> */
[----:B------:R-:W-:Y:S05]  /*10080*/  @P2 BRA `(.L_x_2418) ;  /* 0x0000000000302947 */ /* 0x000fea0003800000 */
[----:B------:R-:W-:Y:S05]  /*10090*/  @!P1 BRA `(.L_x_2419) ;  /* 0x0000000000049947 */ /* 0x000fea0003800000 */
[----:B------:R-:W-:Y:S01]  /*100a0*/  BPT.TRAP 0x1 ;  /* 0x000000040000795c */ /* 0x000fe20000300000 */
.L_x_2419:
[----:B------:R-:W-:Y:S01]  /*100b0*/  IMAD R72, R19, 0x8, R16 ;  /* 0x0000000813487824 */ /* 0x000fe200078e0210 */
[----:B0-----:R-:W-:-:S04]  /*100c0*/  SHF.L.U32 R73, R73, 0x1f, RZ ;  /* 0x0000001f49497819 */ /* 0x001fc800000006ff */
[----:B------:R0:W1:Y:S01]  /*100d0*/  SYNCS.PHASECHK.TRANS64.TRYWAIT P3, [R72+URZ+0x31c30], R73 ;  /* 0x031c3049480075a7 */ /* 0x000062000806017f */
[----:B------:R-:W-:Y:S05]  /*100e0*/  @!P1 BRA `(.L_x_2420) ;  /* 0x0000000000049947 */ /* 0x000fea0003800000 */
[----:B------:R-:W-:Y:S01]  /*100f0*/  BPT.TRAP 0x1 ;  /* 0x000000040000795c */ /* 0x000fe20000300000 */
.L_x_2420:
[----:B------:R-:W-:Y:S04]  /*10100*/  BSSY B0, `(.L_x_2418) ;  /* 0x0000004000007945 */ /* 0x000fe80003800000 */
[----:B-1----:R-:W-:Y:S05]  /*10110*/  @P3 BRA `(.L_x_2421) ;  /* 0x0000000000083947 */ /* 0x002fea0003800000 */
[----:B------:R-:W1:Y:S02]  /*10120*/  SYNCS.PHASECHK.TRANS64.TRYWAIT P3, [R72+URZ+0x31c30], R73 ;  /* 0x031c3049480075a7 */ /* 0x000e64000806017f */
[----:B-1----:R-:W-:Y:S05]  /*10130*/  @!P3 BRA `(.L_x_2422) ;  /* 0x0000015400ecb947 */ /* 0x002fea0003800000 */
.L_x_2421:
[----:B------:R-:W-:Y:S05]  /*10140*/  BSYNC B0 ;  /* 0x0000000000007941 */ /* 0x000fea0003800000 */
.L_x_2418:
[----:B01----:R-:W0:Y:S02]  /*10150*/  S2R R72, SR_TID.X ;  /* 0x0000000000487919 */ /* 0x003e240000002100 */
[----:B0-----:R-:W-:Y:S02]  /*10160*/  SHF.R.U32.HI R74, RZ, 0x7, R72 ;  /* 0x00000007ff4a7819 */ /* 0x001fe40000011648 */
[----:B------:R-:W2:Y:S01]  /*10170*/  LDL R72, [R1+0x70] ;  /* 0x0000700001487983 */ /* 0x000ea20000100800 */
[----:B------:R-:W-:Y:S05]  /*10180*/  WARPSYNC.ALL ;  /* 0x0000000000007948 */ /* 0x000fea0003800000 */
[----:B------:R-:W-:Y:S01]  /*10190*/  VIADD R78, R74, 0x8 ;  /* 0x000000084a4e7836 */ /* 0x000fe20000000000 */
[C---:B------:R-:W-:Y:S01]  /*101a0*/  R2UR UR44, R2.reuse ;  /* 0x00000000022c72ca */ /* 0x040fe200000e0000 */
[----:B------:R-:W-:Y:S01]  /*101b0*/  IMAD.MOV.U32 R147, RZ, RZ, -0x7fffffe0 ;  /* 0x80000020ff937424 */ /* 0x000fe200078e00ff */
[----:B------:R-:W-:Y:S01]  /*101c0*/  R2UR UR45, R3 ;  /* 0x00000000032d72ca */ /* 0x000fe200000e0000 */
[----:B------:R-:W-:Y:S01]  /*101d0*/  IMAD.MOV.U32 R75, RZ, RZ, -0x7fffffe0 ;  /* 0x80000020ff4b7424 */ /* 0x000fe200078e00ff */
[----:B------:R0:W-:Y:S01]  /*101e0*/  BAR.SYNC.DEFER_BLOCKING R78, 0x100 ;  /* 0x0004004e0000751d */ /* 0x0001e20000010000 */
[----:B------:R-:W-:Y:S01]  /*101f0*/  R2UR UR52, R2 ;  /* 0x00000000023472ca */ /* 0x000fe200000e0000 */
[----:B------:R-:W-:Y:S01]  /*10200*/  IMAD.MOV.U32 R73, RZ, RZ, -0x7fffffe0 ;  /* 0x80000020ff497424 */ /* 0x000fe200078e00ff */
[----:B------:R-:W-:Y:S01]  /*10210*/  R2UR UR47, R147 ;  /* 0x00000000932f72ca */ /* 0x000fe200000e0000 */
[----:B------:R-:W-:Y:S01]  /*10220*/  IMAD.MOV.U32 R77, RZ, RZ, -0x7fffffe0 ;  /* 0x80000020ff4d7424 */ /* 0x000fe200078e00ff */
[----:B------:R-:W-:Y:S01]  /*10230*/  R2UR UR55, R75 ;  /* 0x000000004b3772ca */ /* 0x000fe200000e0000 */
[----:B------:R-:W-:Y:S01]  /*10240*/  IMAD.MOV.U32 R149, RZ, RZ, -0x7fffffe0 ;  /* 0x80000020ff957424 */ /* 0x000fe200078e00ff */
[----:B------:R-:W-:Y:S01]  /*10250*/  R2UR UR53, R3 ;  /* 0x00000000033572ca */ /* 0x000fe200000e0000 */
[----:B------:R-:W-:Y:S01]  /*10260*/  STL [R1+0xb8], R14 ;  /* 0x0000b80e01007387 */ /* 0x000fe20000100800 */
[----:B------:R-:W-:-:S02]  /*10270*/  R2UR UR51, R73 ;  /* 0x00000000493372ca */ /* 0x000fc400000e0000 */
[C---:B------:R-:W-:Y:S01]  /*10280*/  R2UR UR48, R2.reuse ;  /* 0x00000000023072ca */ /* 0x040fe200000e0000 */
[----:B------:R1:W-:Y:S01]  /*10290*/  STL [R1+0xb4], R0 ;  /* 0x0000b40001007387 */ /* 0x0003e20000100800 */
[----:B------:R-:W-:Y:S02]  /*102a0*/  R2UR UR49, R3 ;  /* 0x00000000033172ca */ /* 0x000fe400000e0000 */
[----:B------:R-:W-:Y:S02]  /*102b0*/  R2UR UR27, R75 ;  /* 0x000000004b1b72ca */ /* 0x000fe400000e0000 */
[----:B------:R-:W-:Y:S02]  /*102c0*/  R2UR UR24, R2 ;  /* 0x00000000021872ca */ /* 0x000fe400000e0000 */
[----:B------:R-:W-:Y:S02]  /*102d0*/  R2UR UR25, R3 ;  /* 0x00000000031972ca */ /* 0x000fe400000e0000 */
[----:B------:R-:W-:-:S02]  /*102e0*/  R2UR UR59, R77 ;  /* 0x000000004d3b72ca */ /* 0x000fc400000e0000 */
[C---:B------:R-:W-:Y:S01]  /*102f0*/  R2UR UR56, R2.reuse ;  /* 0x00000000023872ca */ /* 0x040fe200000e0000 */
[----:B------:R-:W-:Y:S01]  /*10300*/  WARPGROUP.ARRIVE ;  /* 0x00000000000079c5 */ /* 0x000fe20000000000 */
[----:B------:R-:W-:Y:S02]  /*10310*/  R2UR UR57, R3 ;  /* 0x00000000033972ca */ /* 0x000fe400000e0000 */
[----:B------:R-:W-:Y:S02]  /*10320*/  R2UR UR31, R73 ;  /* 0x00000000491f72ca */ /* 0x000fe400000e0000 */
[----:B------:R-:W-:Y:S02]  /*10330*/  R2UR UR28, R2 ;  /* 0x00000000021c72ca */ /* 0x000fe400000e0000 */
[----:B------:R-:W-:Y:S02]  /*10340*/  R2UR UR29, R3 ;  /* 0x00000000031d72ca */ /* 0x000fe400000e0000 */
[----:B------:R-:W-:-:S02]  /*10350*/  R2UR UR21, R75 ;  /* 0x000000004b1572ca */ /* 0x000fc400000e0000 */
[----:B------:R-:W-:Y:S02]  /*10360*/  R2UR UR23, R75 ;  /* 0x000000004b1772ca */ /* 0x000fe400000e0000 */
[C---:B------:R-:W-:Y:S02]  /*10370*/  R2UR UR33, R73.reuse ;  /* 0x00000000492172ca */ /* 0x040fe400000e0000 */
[C---:B------:R-:W-:Y:S02]  /*10380*/  R2UR UR35, R73.reuse ;  /* 0x00000000492372ca */ /* 0x040fe400000e0000 */
[C---:B------:R-:W-:Y:S02]  /*10390*/  R2UR UR19, R73.reuse ;  /* 0x00000000491372ca */ /* 0x040fe400000e0000 */
[C---:B------:R-:W-:Y:S02]  /*103a0*/  R2UR UR11, R73.reuse ;  /* 0x00000000490b72ca */ /* 0x040fe400000e0000 */
[----:B------:R-:W-:-:S02]  /*103b0*/  R2UR UR17, R73 ;  /* 0x00000000491172ca */ /* 0x000fc400000e0000 */
[----:B------:R-:W-:Y:S01]  /*103c0*/  R2UR UR41, R73 ;  /* 0x00000000492972ca */ /* 0x000fe200000e0000 */
[----:B------:R-:W-:Y:S01]  /*103d0*/  IMAD.MOV.U32 R73, RZ, RZ, -0x7fffffe0 ;  /* 0x80000020ff497424 */ /* 0x000fe200078e00ff */
[C---:B------:R-:W-:Y:S02]  /*103e0*/  R2UR UR5, R75.reuse ;  /* 0x000000004b0572ca */ /* 0x040fe400000e0000 */
[C---:B------:R-:W-:Y:S02]  /*103f0*/  R2UR UR43, R75.reuse ;  /* 0x000000004b2b72ca */ /* 0x040fe400000e0000 */
[C---:B------:R-:W-:Y:S02]  /*10400*/  R2UR UR7, R75.reuse ;  /* 0x000000004b0772ca */ /* 0x040fe400000e0000 */
[----:B------:R-:W-:Y:S01]  /*10410*/  R2UR UR9, R75 ;  /* 0x000000004b0972ca */ /* 0x000fe200000e0000 */
[----:B------:R-:W-:Y:S01]  /*10420*/  IMAD.MOV.U32 R75, RZ, RZ, -0x7fffffe0 ;  /* 0x80000020ff4b7424 */ /* 0x000fe200078e00ff */
[----:B------:R-:W-:-:S02]  /*10430*/  R2UR UR37, R77 ;  /* 0x000000004d2572ca */ /* 0x000fc400000e0000 */
[C---:B------:R-:W-:Y:S02]  /*10440*/  R2UR UR39, R77.reuse ;  /* 0x000000004d2772ca */ /* 0x040fe400000e0000 */
[C---:B------:R-:W-:Y:S02]  /*10450*/  R2UR UR15, R77.reuse ;  /* 0x000000004d0f72ca */ /* 0x040fe400000e0000 */
[----:B------:R-:W-:Y:S01]  /*10460*/  R2UR UR13, R77 ;  /* 0x000000004d0d72ca */ /* 0x000fe200000e0000 */
[----:B--2---:R-:W-:-:S04]  /*10470*/  IMAD R146, R19, 0x6c0, R72 ;  /* 0x000006c013927824 */ /* 0x004fc800078e0248 */
[C---:B------:R-:W-:Y:S01]  /*10480*/  VIADD R74, R146.reuse, 0x40 ;  /* 0x00000040924a7836 */ /* 0x040fe20000000000 */
[C---:B------:R-:W-:Y:S01]  /*10490*/  R2UR UR46, R146.reuse ;  /* 0x00000000922e72ca */ /* 0x040fe200000e0000 */
        /* <DEDUP_REMOVED lines=38> */
[----:B------:R-:W-:Y:S01]  /*10700*/  UMOV UR45, UR5 ;  /* 0x00000005002d7c82 */ /* 0x000fe20008000000 */
        /* <DEDUP_REMOVED lines=9> */
[----:B------:R-:W-:-:S02]  /*107a0*/  VIADD R72, R146, 0x380 ;  /* 0x0000038092487836 */ /* 0x000fc40000000000 */
[----:B------:R-:W-:Y:S02]  /*107b0*/  VIADD R148, R146, 0x302 ;  /* 0x0000030292947836 */ /* 0x000fe40000000000 */
[----:B------:R-:W-:Y:S01]  /*107c0*/  UMOV UR44, UR4 ;  /* 0x00000004002c7c82 */ /* 0x000fe20008000000 */
[----:B------:R-:W-:Y:S01]  /*107d0*/  R2UR UR46, R72 ;  /* 0x00000000482e72ca */ /* 0x000fe200000e0000 */
[----:B------:R-:W-:Y:S01]  /*107e0*/  VIADD R72, R146, 0x400 ;  /* 0x0000040092487836 */ /* 0x000fe20000000000 */
[----:B------:R-:W-:Y:S01]  /*107f0*/  R2UR UR4, R74 ;  /* 0x000000004a0472ca */ /* 0x000fe200000e0000 */
[----:B------:R-:W-:Y:S01]  /*10800*/  VIADD R74, R146, 0x3c0 ;  /* 0x000003c0924a7836 */ /* 0x000fe20000000000 */
[----:B------:R-:W-:Y:S02]  /*10810*/  WARPGROUP.DEPBAR.LE gsb0, 0x0 ;  /* 0x00008000000079c5 */ /* 0x000fe40000010000 */
[----:B------:R-:W-:-:S06]  /*10820*/  WARPGROUP.ARRIVE ;  /* 0x00000000000079c5 */ /* 0x000fcc0000000000 */
[----:B------:R-:W-:Y:S01]  /*10830*/  HGMMA.64x16x16.F32 R128, gdesc[UR52], RZ, !UPT, gsb0 ;  /* 0x00200000348079f0 */ /* 0x000fe2000c0008ff */
[----:B------:R-:W-:Y:S01]  /*10840*/  UMOV UR54, UR16 ;  /* 0x0000001000367c82 */ /* 0x000fe20008000000 */
[----:B------:R-:W-:Y:S01]  /*10850*/  UMOV UR55, UR17 ;  /* 0x0000001100377c82 */ /* 0x000fe20008000000 */
[----:B------:R-:W-:Y:S02]  /*10860*/  R2UR UR16, R8 ;  /* 0x00000000081072ca */ /* 0x000fe400000e0000 */
[----:B------:R-:W-:Y:S01]  /*10870*/  R2UR UR17, R9 ;  /* 0x00000000091172ca */ /* 0x000fe200000e0000 */
[----:B------:R-:W-:Y:S02]  /*10880*/  WARPGROUP.DEPBAR.LE gsb0, 0x0 ;  /* 0x00008000000079c5 */ /* 0x000fe40000010000 */
[----:B------:R-:W-:-:S06]  /*10890*/  WARPGROUP.ARRIVE ;  /* 0x00000000000079c5 */ /* 0x000fcc0000000000 */
[----:B------:R-:W-:Y:S01]  /*108a0*/  HGMMA.64x16x16.F32 R120, gdesc[UR48], RZ, !UPT, gsb0 ;  /* 0x00200000307879f0 */ /* 0x000fe2000c0008ff */
[----:B------:R-:W-:Y:S01]  /*108b0*/  UMOV UR48, UR32 ;  /* 0x0000002000307c82 */ /* 0x000fe20008000000 */
[----:B------:R-:W-:Y:S01]  /*108c0*/  UMOV UR49, UR33 ;  /* 0x0000002100317c82 */ /* 0x000fe20008000000 */
[----:B------:R-:W-:Y:S02]  /*108d0*/  R2UR UR32, R2 ;  /* 0x00000000022072ca */ /* 0x000fe400000e0000 */
[----:B------:R-:W-:Y:S02]  /*108e0*/  R2UR UR33, R3 ;  /* 0x00000000032172ca */ /* 0x000fe400000e0000 */
[----:B------:R-:W-:Y:S01]  /*108f0*/  R2UR UR50, R74 ;  /* 0x000000004a3272ca */ /* 0x000fe200000e0000 */
[----:B------:R-:W-:Y:S01]  /*10900*/  VIADD R74, R146, 0x440 ;  /* 0x00000440924a7836 */ /* 0x000fe20000000000 */
[----:B------:R-:W-:Y:S01]  /*10910*/  R2UR UR51, R75 ;  /* 0x000000004b3372ca */ /* 0x000fe200000e0000 */
[----:B------:R-:W-:Y:S01]  /*10920*/  IMAD.MOV.U32 R75, RZ, RZ, -0x7fffffe0 ;  /* 0x80000020ff4b7424 */ /* 0x000fe200078e00ff */
[----:B------:R-:W-:-:S02]  /*10930*/  WARPGROUP.DEPBAR.LE gsb0, 0x0 ;  /* 0x00008000000079c5 */ /* 0x000fc40000010000 */
        /* <DEDUP_REMOVED lines=9> */
[----:B------:R-:W-:-:S03]  /*109d0*/  IMAD.MOV.U32 R73, RZ, RZ, -0x7fffffe0 ;  /* 0x80000020ff497424 */ /* 0x000fc600078e00ff */
[----:B------:R-:W-:Y:S01]  /*109e0*/  R2UR UR52, R72 ;  /* 0x00000000483472ca */ /* 0x000fe200000e0000 */
[----:B------:R-:W-:Y:S01]  /*109f0*/  VIADD R72, R146, 0x2c2 ;  /* 0x000002c292487836 */ /* 0x000fe20000000000 */
[----:B------:R-:W-:Y:S01]  /*10a00*/  R2UR UR53, R73 ;  /* 0x00000000493572ca */ /* 0x000fe200000e0000 */
[----:B------:R-:W-:-:S04]  /*10a10*/  IMAD.MOV.U32 R73, RZ, RZ, -0x7fffffe0 ;  /* 0x80000020ff497424 */ /* 0x000fc800078e00ff */
        /* <DEDUP_REMOVED lines=15> */
[----:B------:R-:W-:Y:S02]  /*10b10*/  R2UR UR4, R8 ;  /* 0x00000000080472ca */ /* 0x000fe400000e0000 */
[----:B------:R-:W-:Y:S01]  /*10b20*/  R2UR UR5, R9 ;  /* 0x00000000090572ca */ /* 0x000fe200000e0000 */
[----:B------:R-:W-:-:S02]  /*10b30*/  WARPGROUP.DEPBAR.LE gsb0, 0x0 ;  /* 0x00008000000079c5 */ /* 0x000fc40000010000 */
[----:B------:R-:W-:-:S06]  /*10b40*/  WARPGROUP.ARRIVE ;  /* 0x00000000000079c5 */ /* 0x000fcc0000000000 */
[----:B------:R-:W-:Y:S01]  /*10b50*/  HGMMA.64x16x16.F32 R96, gdesc[UR28], RZ, !UPT, gsb0 ;  /* 0x002000001c6079f0 */ /* 0x000fe2000c0008ff */
        /* <DEDUP_REMOVED lines=22> */
[----:B------:R-:W-:Y:S01]  /*10cc0*/  UMOV UR34, UR50 ;  /* 0x0000003200227c82 */ /* 0x000fe20008000000 */
[----:B------:R-:W-:Y:S01]  /*10cd0*/  UMOV UR35, UR51 ;  /* 0x0000003300237c82 */ /* 0x000fe20008000000 */
[----:B------:R-:W-:Y:S02]  /*10ce0*/  WARPGROUP.DEPBAR.LE gsb0, 0x0 ;  /* 0x00008000000079c5 */ /* 0x000fe40000010000 */
[----:B0-----:R-:W-:-:S06]  /*10cf0*/  WARPGROUP.ARRIVE ;  /* 0x00000000000079c5 */ /* 0x001fcc0000000000 */
[----:B------:R-:W-:Y:S01]  /*10d00*/  HGMMA.64x16x16.F32 R72, gdesc[UR36], RZ, !UPT, gsb0 ;  /* 0x00200000244879f0 */ /* 0x000fe2000c0008ff */
[----:B------:R-:W-:Y:S01]  /*10d10*/  UMOV UR38, UR12 ;  /* 0x0000000c00267c82 */ /* 0x000fe20008000000 */
[----:B------:R-:W-:Y:S01]  /*10d20*/  UMOV UR39, UR13 ;  /* 0x0000000d00277c82 */ /* 0x000fe20008000000 */
[C---:B------:R-:W-:Y:S02]  /*10d30*/  R2UR UR12, R8.reuse ;  /* 0x00000000080c72ca */ /* 0x040fe400000e0000 */
[C---:B------:R-:W-:Y:S02]  /*10d40*/  R2UR UR13, R9.reuse ;  /* 0x00000000090d72ca */ /* 0x040fe400000e0000 */
[----:B------:R-:W-:Y:S02]  /*10d50*/  R2UR UR36, R8 ;  /* 0x00000000082472ca */ /* 0x000fe400000e0000 */
[----:B------:R-:W-:Y:S01]  /*10d60*/  R2UR UR37, R9 ;  /* 0x00000000092572ca */ /* 0x000fe200000e0000 */
[----:B------:R-:W-:-:S02]  /*10d70*/  WARPGROUP.DEPBAR.LE gsb0, 0x0 ;  /* 0x00008000000079c5 */ /* 0x000fc40000010000 */
[----:B------:R-:W-:-:S06]  /*10d80*/  WARPGROUP.ARRIVE ;  /* 0x00000000000079c5 */ /* 0x000fcc0000000000 */
[----:B------:R-:W-:Y:S01]  /*10d90*/  HGMMA.64x16x16.F32 R136, gdesc[UR40], R136, gsb0 ;  /* 0x00200000288879f0 */ /* 0x000fe20008000888 */
[----:B------:R-:W-:Y:S01]  /*10da0*/  R2UR UR40, R12 ;  /* 0x000000000c2872ca */ /* 0x000fe200000e0000 */
[----:B------:R-:W-:Y:S01]  /*10db0*/  UMOV UR42, UR48 ;  /* 0x00000030002a7c82 */ /* 0x000fe20008000000 */
[----:B------:R-:W-:Y:S01]  /*10dc0*/  R2UR UR41, R13 ;  /* 0x000000000d2972ca */ /* 0x000fe200000e0000 */
[----:B------:R-:W-:Y:S01]  /*10dd0*/  UMOV UR43, UR49 ;  /* 0x00000031002b7c82 */ /* 0x000fe20008000000 */
        /* <DEDUP_REMOVED lines=12> */
[----:B-1----:R-:W-:Y:S01]  /*10ea0*/  MOV R0, UR46 ;  /* 0x0000002e00007c02 */ /* 0x002fe20008000f00 */
[----:B------:R-:W-:Y:S01]  /*10eb0*/  UMOV UR46, UR52 ;  /* 0x00000034002e7c82 */ /* 0x000fe20008000000 */
[----:B------:R-:W-:Y:S01]  /*10ec0*/  MOV R14, UR47 ;  /* 0x0000002f000e7c02 */ /* 0x000fe20008000f00 */
[----:B------:R-:W-:-:S03]  /*10ed0*/  UMOV UR47, UR53 ;  /* 0x00000035002f7c82 */ /* 0x000fc60008000000 */
[----:B------:R-:W-:Y:S01]  /*10ee0*/  MOV R150, UR50 ;  /* 0x0000003200967c02 */ /* 0x000fe20008000f00 */
[----:B------:R-:W-:Y:S01]  /*10ef0*/  UMOV UR50, UR56 ;  /* 0x0000003800327c82 */ /* 0x000fe20008000000 */
[----:B------:R-:W-:Y:S01]  /*10f00*/  MOV R151, UR51 ;  /* 0x0000003300977c02 */ /* 0x000fe20008000f00 */
[----:B------:R-:W-:Y:S01]  /*10f10*/  UMOV UR51, UR57 ;  /* 0x0000003900337c82 */ /* 0x000fe20008000000 */
[----:B------:R-:W-:Y:S02]  /*10f20*/  WARPGROUP.DEPBAR.LE gsb0, 0x0 ;  /* 0x00008000000079c5 */ /* 0x000fe40000010000 */
[----:B------:R-:W-:-:S06]  /*10f30*/  WARPGROUP.ARRIVE ;  /* 0x00000000000079c5 */ /* 0x000fcc0000000000 */
[----:B------:R-:W-:Y:S01]  /*10f40*/  HGMMA.64x16x16.F32 R128, gdesc[UR16], R128, gsb0 ;  /* 0x00200000108079f0 */ /* 0x000fe20008000880 */
[----:B------:R-:W-:Y:S01]  /*10f50*/  R2UR UR16, R8 ;  /* 0x00000000081072ca */ /* 0x000fe200000e0000 */
[----:B------:R-:W-:Y:S01]  /*10f60*/  UMOV UR18, UR58 ;  /* 0x0000003a00127c82 */ /* 0x000fe20008000000 */
[----:B------:R-:W-:Y:S01]  /*10f70*/  R2UR UR17, R9 ;  /* 0x00000000091172ca */ /* 0x000fe200000e0000 */
        /* <DEDUP_REMOVED lines=15> */
[----:B------:R-:W-:Y:S01]  /*11070*/  IMAD.MOV.U32 R149, RZ, RZ, -0x7fffffe0 ;  /* 0x80000020ff957424 */ /* 0x000fe200078e00ff */
[----:B------:R-:W-:Y:S02]  /*11080*/  WARPGROUP.DEPBAR.LE gsb0, 0x0 ;  /* 0x00008000000079c5 */ /* 0x000fe40000010000 */
[----:B------:R-:W-:-:S06]  /*11090*/  WARPGROUP.ARRIVE ;  /* 0x00000000000079c5 */ /* 0x000fcc0000000000 */
[----:B------:R-:W-:Y:S01]  /*110a0*/  HGMMA.64x16x16.F32 R112, gdesc[UR4], R112, gsb0 ;  /* 0x00200000047079f0 */ /* 0x000fe20008000870 */
        /* <DEDUP_REMOVED lines=19> */
[----:B------:R-:W-:Y:S02]  /*111e0*/  R2UR UR5, R13 ;  /* 0x000000000d0572ca */ /* 0x000fe400000e0000 */
[----:B------:R-:W-:Y:S01]  /*111f0*/  R2UR UR10, R148 ;  /* 0x00000000940a72ca */ /* 0x000fe200000e0000 */
[----:B------:R-:W-:Y:S01]  /*11200*/  VIADD R148, R146, 0x500 ;  /* 0x0000050092947836 */ /* 0x000fe20000000000 */
[----:B------:R-:W-:Y:S01]  /*11210*/  R2UR UR11, R149 ;  /* 0x00000000950b72ca */ /* 0x000fe200000e0000 */
[----:B------:R-:W-:-:S02]  /*11220*/  IMAD.MOV.U32 R149, RZ, RZ, -0x7fffffe0 ;  /* 0x80000020ff957424 */ /* 0x000fc400078e00ff */
[----:B------:R-:W-:Y:S01]  /*11230*/  MOV R154, UR6 ;  /* 0x00000006009a7c02 */ /* 0x000fe20008000f00 */
[----:B------:R-:W-:Y:S01]  /*11240*/  UMOV UR6, UR24 ;  /* 0x0000001800067c82 */ /* 0x000fe20008000000 */
[----:B------:R-:W-:Y:S01]  /*11250*/  MOV R155, UR7 ;  /* 0x00000007009b7c02 */ /* 0x000fe20008000f00 */
        /* <DEDUP_REMOVED lines=11> */
[----:B------:R-:W-:Y:S01]  /*11310*/  HGMMA.64x16x16.F32 R88, gdesc[UR36], R88, gsb0 ;  /* 0x00200000245879f0 */ /* 0x000fe20008000858 */
[C---:B------:R-:W-:Y:S01]  /*11320*/  R2UR UR36, R12.reuse ;  /* 0x000000000c2472ca */ /* 0x040fe200000e0000 */
[----:B------:R-:W-:Y:S01]  /*11330*/  UMOV UR38, UR32 ;  /* 0x0000002000267c82 */ /* 0x000fe20008000000 */
[C---:B------:R-:W-:Y:S01]  /*11340*/  R2UR UR37, R13.reuse ;  /* 0x000000000d2572ca */ /* 0x040fe200000e0000 */
        /* <DEDUP_REMOVED lines=20> */
[----:B------:R-:W-:Y:S01]  /*11490*/  HGMMA.64x16x16.F32 R72, gdesc[UR16], R72, gsb0 ;  /* 0x00200000104879f0 */ /* 0x000fe20008000848 */
[C---:B------:R-:W-:Y:S02]  /*114a0*/  R2UR UR52, R10.reuse ;  /* 0x000000000a3472ca */ /* 0x040fe400000e0000 */
[C---:B------:R-:W-:Y:S02]  /*114b0*/  R2UR UR53, R11.reuse ;  /* 0x000000000b3572ca */ /* 0x040fe400000e0000 */
        /* <DEDUP_REMOVED lines=8> */
[----:B------:R-:W-:Y:S01]  /*11540*/  HGMMA.64x16x16.F32 R136, gdesc[UR40], R136, gsb0 ;  /* 0x00200000288879f0 */ /* 0x000fe20008000888 */
[----:B------:R-:W-:Y:S01]  /*11550*/  UMOV UR42, UR20 ;  /* 0x00000014002a7c82 */ /* 0x000fe20008000000 */
[----:B------:R-:W-:Y:S01]  /*11560*/  UMOV UR43, UR21 ;  /* 0x00000015002b7c82 */ /* 0x000fe20008000000 */
[----:B------:R-:W-:Y:S02]  /*11570*/  R2UR UR20, R12 ;  /* 0x000000000c1472ca */ /* 0x000fe400000e0000 */
[----:B------:R-:W-:Y:S02]  /*11580*/  R2UR UR21, R13 ;  /* 0x000000000d1572ca */ /* 0x000fe400000e0000 */
[----:B------:R-:W-:Y:S02]  /*11590*/  R2UR UR40, R10 ;  /* 0x000000000a2872ca */ /* 0x000fe400000e0000 */
[----:B------:R-:W-:Y:S01]  /*115a0*/  R2UR UR41, R11 ;  /* 0x000000000b2972ca */ /* 0x000fe200000e0000 */
        /* <DEDUP_REMOVED lines=12> */
[----:B------:R-:W-:Y:S02]  /*11670*/  R2UR UR27, R157 ;  /* 0x000000009d1b72ca */ /* 0x000fe400000e0000 */
[----:B------:R-:W-:Y:S02]  /*11680*/  R2UR UR26, R156 ;  /* 0x000000009c1a72ca */ /* 0x000fe400000e0000 */
[----:B------:R-:W-:Y:S02]  /*11690*/  R2UR UR24, R12 ;  /* 0x000000000c1872ca */ /* 0x000fe400000e0000 */
[----:B------:R-:W-:Y:S01]  /*116a0*/  R2UR UR25, R13 ;  /* 0x000000000d1972ca */ /* 0x000fe200000e0000 */
[----:B------:R-:W-:Y:S02]  /*116b0*/  WARPGROUP.DEPBAR.LE gsb0, 0x0 ;  /* 0x00008000000079c5 */ /* 0x000fe40000010000 */
[----:B------:R-:W-:-:S06]  /*116c0*/  WARPGROUP.ARRIVE ;  /* 0x00000000000079c5 */ /* 0x000fcc0000000000 */
[----:B------:R-:W-:Y:S01]  /*116d0*/  HGMMA.64x16x16.F32 R112, gdesc[UR20], R112, gsb0 ;  /* 0x00200000147079f0 */ /* 0x000fe20008000870 */
[----:B------:R-:W-:Y:S02]  /*116e0*/  R2UR UR16, R6 ;  /* 0x00000000061072ca */ /* 0x000fe400000e0000 */
[----:B------:R-:W-:Y:S02]  /*116f0*/  R2UR UR17, R7 ;  /* 0x00000000071172ca */ /* 0x000fe400000e0000 */
        /* <DEDUP_REMOVED lines=35> */
[----:B------:R-:W-:Y:S02]  /*11930*/  R2UR UR28, R6 ;  /* 0x00000000061c72ca */ /* 0x000fe400000e0000 */
[----:B------:R-:W-:-:S02]  /*11940*/  R2UR UR29, R7 ;  /* 0x00000000071d72ca */ /* 0x000fc400000e0000 */
[----:B------:R-:W-:Y:S01]  /*11950*/  R2UR UR34, R148 ;  /* 0x00000000942272ca */ /* 0x000fe200000e0000 */
[----:B------:R-:W-:Y:S01]  /*11960*/  VIADD R148, R146, 0x680 ;  /* 0x0000068092947836 */ /* 0x000fe20000000000 */
[----:B------:R-:W-:Y:S01]  /*11970*/  R2UR UR35, R149 ;  /* 0x00000000952372ca */ /* 0x000fe200000e0000 */
[----:B------:R-:W-:Y:S01]  /*11980*/  IMAD.MOV.U32 R149, RZ, RZ, -0x7fffffe0 ;  /* 0x80000020ff957424 */ /* 0x000fe200078e00ff */
        /* <DEDUP_REMOVED lines=11> */
[----:B------:R-:W-:Y:S01]  /*11a40*/  VIADD R148, R146, 0x482 ;  /* 0x0000048292947836 */ /* 0x000fe20000000000 */
[----:B------:R-:W-:Y:S01]  /*11a50*/  R2UR UR44, R10 ;  /* 0x000000000a2c72ca */ /* 0x000fe200000e0000 */
[----:B------:R-:W-:Y:S01]  /*11a60*/  IMAD.MOV.U32 R149, RZ, RZ, -0x7fffffe0 ;  /* 0x80000020ff957424 */ /* 0x000fe200078e00ff */
        /* <DEDUP_REMOVED lines=149> */
.L_x_2424:
[----:B------:R-:W-:Y:S01]  /*123c0*/  SHF.L.U32 R21, R21, 0x1f, RZ ;  /* 0x0000001f15157819 */ /* 0x000fe200000006ff */
[----:B------:R-:W-:-:S04]  /*123d0*/  IMAD R145, R20, 0x8, R16 ;  /* 0x0000000814917824 */ /* 0x000fc800078e0210 */
[----:B------:R0:W1:Y:S01]  /*123e0*/  SYNCS.PHASECHK.TRANS64.TRYWAIT P2, [R145+URZ+0x31c50], R21 ;  /* 0x031c5015910075a7 */ /* 0x000062000804017f */
[----:B------:R-:W-:Y:S05]  /*123f0*/  @!P1 BRA `(.L_x_2425) ;  /* 0x0000000000049947 */ /* 0x000fea0003800000 */
[----:B------:R-:W-:Y:S01]  /*12400*/  BPT.TRAP 0x1 ;  /* 0x000000040000795c */ /* 0x000fe20000300000 */
.L_x_2425:
[----:B------:R-:W-:Y:S04]  /*12410*/  BSSY B0, `(.L_x_2423) ;  /* 0x0000004000007945 */ /* 0x000fe80003800000 */
[----:B-1----:R-:W-:Y:S05]  /*12420*/  @P2 BRA `(.L_x_2426) ;  /* 0x0000000000082947 */ /* 0x002fea0003800000 */
[----:B------:R-:W1:Y:S02]  /*12430*/  SYNCS.PHASECHK.TRANS64.TRYWAIT P2, [R145+URZ+0x31c50], R21 ;  /* 0x031c5015910075a7 */ /* 0x000e64000804017f */
[----:B-1----:R-:W-:Y:S05]  /*12440*/  @!P2 BRA `(.L_x_2427) ;  /* 0x00000134003ca947 */ /* 0x002fea0003800000 */
.L_x_2426:
[----:B------:R-:W-:Y:S05]  /*12450*/  BSYNC B0 ;  /* 0x0000000000007941 */ /* 0x000fea0003800000 */
.L_x_2423:
[----:B------:R-:W2:Y:S01]  /*12460*/  LDL R147, [R1+0x84] ;  /* 0x0000840001937983 */ /* 0x000ea20000100800 */
[----:B01----:R-:W0:Y:S03]  /*12470*/  LDC R145, c[0x0][0x448] ;  /* 0x00011200ff917b82 */ /* 0x003e260000000800 */
[----:B------:R-:W2:Y:S01]  /*12480*/  LDL R21, [R1+0x94] ;  /* 0x0000940001157983 */ /* 0x000ea20000100800 */
[----:B0-----:R-:W-:Y:S01]  /*12490*/  ISETP.NE.AND P2, PT, R145, 0x1, PT ;  /* 0x000000019100780c */ /* 0x001fe20003f45270 */
[----:B------:R-:W-:-:S12]  /*124a0*/  FMUL.FTZ R134, R134, UR60 ;  /* 0x0000003c86867c20 */ /* 0x000fd80008410000 */
[----:B------:R-:W0:Y:S01]  /*124b0*/  @P2 LDC R146, c[0x0][0x44c] ;  /* 0x00011300ff922b82 */ /* 0x000e220000000800 */
[----:B------:R-:W1:Y:S07]  /*124c0*/  MUFU.TANH R151, R134 ;  /* 0x0000008600977308 */ /* 0x000e6e0000002400 */
[----:B------:R-:W3:Y:S01]  /*124d0*/  @P2 LDC R145, c[0x0][0x450] ;  /* 0x00011400ff912b82 */ /* 0x000ee20000000800 */
[----:B------:R-:W-:Y:S01]  /*124e0*/  FMUL.FTZ R139, R139, UR60 ;  /* 0x0000003c8b8b7c20 */ /* 0x000fe20008410000 */
[----:B------:R-:W-:-:S03]  /*124f0*/  FMUL.FTZ R130, R130, UR60 ;  /* 0x0000003c82827c20 */ /* 0x000fc60008410000 */
[----:B------:R-:W-:Y:S01]  /*12500*/  MUFU.TANH R149, R139 ;  /* 0x0000008b00957308 */ /* 0x000fe20000002400 */
[----:B------:R-:W-:-:S07]  /*12510*/  FMUL.FTZ R143, R143, UR60 ;  /* 0x0000003c8f8f7c20 */ /* 0x000fce0008410000 */
[----:B------:R4:W3:Y:S01]  /*12520*/  MUFU.TANH R139, R130 ;  /* 0x00000082008b7308 */ /* 0x0008e20000002400 */
[----:B------:R-:W-:Y:S01]  /*12530*/  FMUL.FTZ R154, R114, UR60 ;  /* 0x0000003c729a7c20 */ /* 0x000fe20008410000 */
[----:B----4-:R-:W-:Y:S01]  /*12540*/  FMUL.FTZ R130, R132, UR60 ;  /* 0x0000003c84827c20 */ /* 0x010fe20008410000 */
[----:B------:R-:W-:Y:S01]  /*12550*/  FMUL.FTZ R132, R120, UR60 ;  /* 0x0000003c78847c20 */ /* 0x000fe20008410000 */
[----:B------:R-:W-:Y:S01]  /*12560*/  FMUL.FTZ R120, R125, UR60 ;  /* 0x0000003c7d787c20 */ /* 0x000fe20008410000 */
[----:B------:R-:W-:Y:S01]  /*12570*/  FMUL.FTZ R125, R116, UR60 ;  /* 0x0000003c747d7c20 */ /* 0x000fe20008410000 */
[----:B------:R-:W-:Y:S01]  /*12580*/  FMUL.FTZ R116, R107, UR60 ;  /* 0x0000003c6b747c20 */ /* 0x000fe20008410000 */
[----:B------:R-:W-:Y:S02]  /*12590*/  FMUL.FTZ R107, R109, UR60 ;  /* 0x0000003c6d6b7c20 */ /* 0x000fe40008410000 */
[----:B------:R-:W4:Y:S01]  /*125a0*/  LDL R109, [R1+0x90] ;  /* 0x00009000016d7983 */ /* 0x000f220000100800 */
[----:B-1----:R-:W-:-:S02]  /*125b0*/  IMAD.MOV.U32 R114, RZ, RZ, R151 ;  /* 0x000000ffff727224 */ /* 0x002fc400078e0097 */
[----:B------:R-:W-:Y:S01]  /*125c0*/  FMUL.FTZ R151, R119, UR60 ;  /* 0x0000003c77977c20 */ /* 0x000fe20008410000 */
[----:B------:R-:W-:Y:S02]  /*125d0*/  FMUL.FTZ R119, R98, UR60 ;  /* 0x0000003c62777c20 */ /* 0x000fe40008410000 */
[----:B------:R-:W4:Y:S01]  /*125e0*/  LDL R98, [R1+0x2c] ;  /* 0x00002c0001627983 */ /* 0x000f220000100800 */
[----:B--2---:R-:W-:-:S04]  /*125f0*/  IMAD.IADD R21, R21, 0x1, R147 ;  /* 0x0000000115157824 */ /* 0x004fc800078e0293 */
[----:B0-----:R-:W-:-:S05]  /*12600*/  @P2 IMAD.HI.U32 R146, R21, R146, RZ ;  /* 0x0000009215922227 */ /* 0x001fca00078e00ff */
[----:B---3--:R-:W-:Y:S02]  /*12610*/  @P2 SHF.R.U32.HI R21, RZ, R145, R146 ;  /* 0x00000091ff152219 */ /* 0x008fe40000011692 */
[----:B------:R0:W-:Y:S02]  /*12620*/  MUFU.TANH R146, R143 ;  /* 0x0000008f00927308 */ /* 0x0001e40000002400 */
[----:B0-----:R-:W-:Y:S02]  /*12630*/  FMUL.FTZ R143, R90, UR60 ;  /* 0x0000003c5a8f7c20 */ /* 0x001fe40008410000 */
[----:B------:R-:W2:Y:S01]  /*12640*/  LDL R90, [R1+0x30] ;  /* 0x00003000015a7983 */ /* 0x000ea20000100800 */
[----:B------:R-:W-:Y:S01]  /*12650*/  FMUL.FTZ R135, R135, UR60 ;  /* 0x0000003c87877c20 */ /* 0x000fe20008410000 */
[----:B------:R-:W-:Y:S01]  /*12660*/  FMUL.FTZ R122, R122, UR60 ;  /* 0x0000003c7a7a7c20 */ /* 0x000fe20008410000 */
[----:B------:R-:W-:Y:S01]  /*12670*/  FMUL.FTZ R152, R118, UR60 ;  /* 0x0000003c76987c20 */ /* 0x000fe20008410000 */
[----:B------:R-:W-:Y:S01]  /*12680*/  FMUL.FTZ R118, R111, UR60 ;  /* 0x0000003c6f767c20 */ /* 0x000fe20008410000 */
[----:B------:R-:W-:Y:S05]  /*12690*/  WARPSYNC.ALL ;  /* 0x0000000000007948 */ /* 0x000fea0003800000 */
[----:B------:R-:W0:Y:S01]  /*126a0*/  SHFL.IDX PT, R111, R21, RZ, 0x1c1f ;  /* 0x001c1fff156f7589 */ /* 0x000e2200000e0000 */
[----:B------:R-:W-:Y:S01]  /*126b0*/  MUFU.TANH R134, R135 ;  /* 0x0000008700867308 */ /* 0x000fe20000002400 */
[----:B------:R-:W-:Y:S01]  /*126c0*/  FMUL.FTZ R138, R138, UR60 ;  /* 0x0000003c8a8a7c20 */ /* 0x000fe20008410000 */
[----:B------:R-:W-:Y:S01]  /*126d0*/  FMUL.FTZ R147, R136, UR60 ;  /* 0x0000003c88937c20 */ /* 0x000fe20008410000 */
[----:B------:R-:W-:Y:S01]  /*126e0*/  FMUL.FTZ R129, R129, UR60 ;  /* 0x0000003c81817c20 */ /* 0x000fe20008410000 */
[----:B------:R-:W-:Y:S01]  /*126f0*/  FMUL.FTZ R131, R131, UR60 ;  /* 0x0000003c83837c20 */ /* 0x000fe20008410000 */
[----:B------:R-:W-:Y:S01]  /*12700*/  FMUL.FTZ R128, R128, UR60 ;  /* 0x0000003c80807c20 */ /* 0x000fe20008410000 */
        /* <DEDUP_REMOVED lines=11> */
[----:B-1----:R-:W-:Y:S01]  /*127c0*/  FMUL.FTZ R122, R103, UR60 ;  /* 0x0000003c677a7c20 */ /* 0x002fe20008410000 */
[----:B------:R-:W-:Y:S01]  /*127d0*/  FMUL.FTZ R103, R72, UR60 ;  /* 0x0000003c48677c20 */ /* 0x000fe20008410000 */
[----:B------:R-:W-:Y:S01]  /*127e0*/  FMUL.FTZ R72, R73, UR60 ;  /* 0x0000003c49487c20 */ /* 0x000fe20008410000 */
[----:B------:R-:W-:-:S02]  /*127f0*/  IMAD.MOV.U32 R73, RZ, RZ, -0x90 ;  /* 0xffffff70ff497424 */ /* 0x000fc400078e00ff */
[----:B------:R-:W-:Y:S01]  /*12800*/  FMUL.FTZ R77, R77, UR60 ;  /* 0x0000003c4d4d7c20 */ /* 0x000fe20008410000 */
[----:B------:R-:W-:Y:S01]  /*12810*/  FMUL.FTZ R76, R76, UR60 ;  /* 0x0000003c4c4c7c20 */ /* 0x000fe20008410000 */
[----:B------:R-:W-:Y:S01]  /*12820*/  ULDC UR4, c[0x0][0x988] ;  /* 0x0002620000047ab9 */ /* 0x000fe20000000800 */
[----:B------:R1:W-:Y:S01]  /*12830*/  MUFU.TANH R148, R138 ;  /* 0x0000008a00947308 */ /* 0x0003e20000002400 */
[----:B------:R-:W-:Y:S02]  /*12840*/  IMAD R73, R15, R73, 0x1 ;  /* 0x000000010f497424 */ /* 0x000fe400078e0249 */
[----:B------:R-:W-:Y:S01]  /*12850*/  FMUL.FTZ R136, R137, UR60 ;  /* 0x0000003c89887c20 */ /* 0x000fe20008410000 */
[----:B------:R-:W-:Y:S01]  /*12860*/  FMUL.FTZ R137, R141, UR60 ;  /* 0x0000003c8d897c20 */ /* 0x000fe20008410000 */
[----:B-1----:R-:W-:-:S03]  /*12870*/  FMUL.FTZ R138, R140, UR60 ;  /* 0x0000003c8c8a7c20 */ /* 0x002fc60008410000 */
[----:B------:R-:W-:Y:S01]  /*12880*/  MUFU.TANH R147, R147 ;  /* 0x0000009300937308 */ /* 0x000fe20000002400 */
[----:B----4-:R-:W-:-:S07]  /*12890*/  IMAD R109, R109, -0x2, R73 ;  /* 0xfffffffe6d6d7824 */ /* 0x010fce00078e0249 */
[----:B------:R-:W-:Y:S01]  /*128a0*/  MUFU.TANH R138, R138 ;  /* 0x0000008a008a7308 */ /* 0x000fe20000002400 */
[----:B------:R-:W-:-:S07]  /*128b0*/  FMUL.FTZ R127, R113, UR60 ;  /* 0x0000003c717f7c20 */ /* 0x000fce0008410000 */
[----:B------:R-:W-:Y:S01]  /*128c0*/  MUFU.TANH R136, R136 ;  /* 0x0000008800887308 */ /* 0x000fe20000002400 */
[----:B------:R-:W-:-:S07]  /*128d0*/  FMUL.FTZ R113, R117, UR60 ;  /* 0x0000003c75717c20 */ /* 0x000fce0008410000 */
[----:B------:R-:W-:Y:S01]  /*128e0*/  MUFU.TANH R137, R137 ;  /* 0x0000008900897308 */ /* 0x000fe20000002400 */
[----:B------:R-:W-:-:S07]  /*128f0*/  FMUL.FTZ R117, R110, UR60 ;  /* 0x0000003c6e757c20 */ /* 0x000fce0008410000 */
[----:B------:R1:W3:Y:S01]  /*12900*/  MUFU.TANH R150, R131 ;  /* 0x0000008300967308 */ /* 0x0002e20000002400 */
[----:B------:R-:W-:-:S07]  /*12910*/  IMAD.MOV.U32 R110, RZ, RZ, R139 ;  /* 0x000000ffff6e7224 */ /* 0x000fce00078e008b */
[----:B------:R-:W-:Y:S01]  /*12920*/  MUFU.TANH R129, R129 ;  /* 0x0000008100817308 */ /* 0x000fe20000002400 */
[----:B-1----:R-:W-:Y:S01]  /*12930*/  FMUL.FTZ R131, R121, UR60 ;  /* 0x0000003c79837c20 */ /* 0x002fe20008410000 */
[----:B------:R-:W-:-:S06]  /*12940*/  FMUL.FTZ R121, R124, UR60 ;  /* 0x0000003c7c797c20 */ /* 0x000fcc0008410000 */
[----:B------:R-:W-:Y:S01]  /*12950*/  MUFU.TANH R128, R128 ;  /* 0x0000008000807308 */ /* 0x000fe20000002400 */
[----:B------:R-:W-:-:S07]  /*12960*/  IMAD.MOV.U32 R126, RZ, RZ, R149 ;  /* 0x000000ffff7e7224 */ /* 0x000fce00078e0095 */
[----:B------:R-:W-:Y:S01]  /*12970*/  MUFU.TANH R132, R132 ;  /* 0x0000008400847308 */ /* 0x000fe20000002400 */
[----:B------:R-:W-:Y:S01]  /*12980*/  FMUL.FTZ R149, R99, UR60 ;  /* 0x0000003c63957c20 */ /* 0x000fe20008410000 */
[----:B------:R-:W-:-:S06]  /*12990*/  FMUL.FTZ R140, R95, UR60 ;  /* 0x0000003c5f8c7c20 */ /* 0x000fcc0008410000 */
[----:B------:R1:W4:Y:S01]  /*129a0*/  MUFU.TANH R145, R142 ;  /* 0x0000008e00917308 */ /* 0x0003220000002400 */
[----:B------:R-:W-:Y:S01]  /*129b0*/  FMUL.FTZ R99, R101, UR60 ;  /* 0x0000003c65637c20 */ /* 0x000fe20008410000 */
[----:B------:R-:W-:-:S06]  /*129c0*/  FMUL.FTZ R139, R102, UR60 ;  /* 0x0000003c668b7c20 */ /* 0x000fcc0008410000 */
[----:B------:R-:W0:Y:S01]  /*129d0*/  MUFU.TANH R133, R133 ;  /* 0x0000008500857308 */ /* 0x000e220000002400 */
[----:B-1----:R-:W-:Y:S01]  /*129e0*/  FMUL.FTZ R142, R91, UR60 ;  /* 0x0000003c5b8e7c20 */ /* 0x002fe20008410000 */
[----:B------:R-:W-:Y:S01]  /*129f0*/  FMUL.FTZ R91, R92, UR60 ;  /* 0x0000003c5c5b7c20 */ /* 0x000fe20008410000 */
[----:B------:R-:W-:-:S05]  /*12a00*/  FMUL.FTZ R95, R84, UR60 ;  /* 0x0000003c545f7c20 */ /* 0x000fca0008410000 */
[----:B------:R-:W1:Y:S01]  /*12a10*/  MUFU.TANH R131, R131 ;  /* 0x0000008300837308 */ /* 0x000e620000002400 */
[----:B------:R-:W-:Y:S01]  /*12a20*/  FMUL.FTZ R102, R81, UR60 ;  /* 0x0000003c51667c20 */ /* 0x000fe20008410000 */
[----:B------:R-:W-:-:S06]  /*12a30*/  FMUL.FTZ R101, R85, UR60 ;  /* 0x0000003c55657c20 */ /* 0x000fcc0008410000 */
[----:B------:R-:W1:Y:S01]  /*12a40*/  MUFU.TANH R120, R120 ;  /* 0x0000007800787308 */ /* 0x000e620000002400 */
[----:B---3--:R-:W-:Y:S02]  /*12a50*/  IMAD.MOV.U32 R115, RZ, RZ, R150 ;  /* 0x000000ffff737224 */ /* 0x008fe400078e0096 */
[----:B------:R-:W-:Y:S01]  /*12a60*/  FMUL.FTZ R150, R106, UR60 ;  /* 0x0000003c6a967c20 */ /* 0x000fe20008410000 */
[----:B------:R-:W-:-:S04]  /*12a70*/  IMAD.MOV.U32 R81, RZ, RZ, R135 ;  /* 0x000000ffff517224 */ /* 0x000fc800078e0087 */
[----:B------:R-:W3:Y:S01]  /*12a80*/  MUFU.TANH R121, R121 ;  /* 0x0000007900797308 */ /* 0x000ee20000002400 */
[----:B------:R-:W-:Y:S01]  /*12a90*/  FMUL.FTZ R106, R108, UR60 ;  /* 0x0000003c6c6a7c20 */ /* 0x000fe20008410000 */
[----:B------:R-:W-:Y:S01]  /*12aa0*/  FMUL.FTZ R141, R94, UR60 ;  /* 0x0000003c5e8d7c20 */ /* 0x000fe20008410000 */
[----:B------:R-:W-:-:S05]  /*12ab0*/  FMUL.FTZ R108, R96, UR60 ;  /* 0x0000003c606c7c20 */ /* 0x000fca0008410000 */
[----:B------:R-:W3:Y:S01]  /*12ac0*/  MUFU.TANH R112, R112 ;  /* 0x0000007000707308 */ /* 0x000ee20000002400 */
[----:B------:R-:W-:Y:S01]  /*12ad0*/  FMUL.FTZ R94, R80, UR60 ;  /* 0x0000003c505e7c20 */ /* 0x000fe20008410000 */
[----:B------:R-:W-:-:S06]  /*12ae0*/  IMAD.MOV.U32 R80, RZ, RZ, R134 ;  /* 0x000000ffff507224 */ /* 0x000fcc00078e0086 */
[----:B------:R-:W3:Y:S01]  /*12af0*/  MUFU.TANH R125, R125 ;  /* 0x0000007d007d7308 */ /* 0x000ee20000002400 */
[----:B------:R-:W-:-:S07]  /*12b00*/  FMUL.FTZ R96, R97, UR60 ;  /* 0x0000003c61607c20 */ /* 0x000fce0008410000 */
[----:B------:R-:W3:Y:S08]  /*12b10*/  MUFU.TANH R127, R127 ;  /* 0x0000007f007f7308 */ /* 0x000ef00000002400 */
[----:B------:R-:W3:Y:S01]  /*12b20*/  MUFU.TANH R113, R113 ;  /* 0x0000007100717308 */ /* 0x000ee20000002400 */
[----:B------:R-:W-:-:S07]  /*12b30*/  FMUL.FTZ R97, R100, UR60 ;  /* 0x0000003c64617c20 */ /* 0x000fce0008410000 */
[----:B------:R-:W3:Y:S01]  /*12b40*/  MUFU.TANH R105, R105 ;  /* 0x0000006900697308 */ /* 0x000ee20000002400 */
[----:B------:R-:W-:-:S07]  /*12b50*/  FMUL.FTZ R100, R88, UR60 ;  /* 0x0000003c58647c20 */ /* 0x000fce0008410000 */
[----:B------:R-:W-:Y:S08]  /*12b60*/  MUFU.TANH R104, R104 ;  /* 0x0000006800687308 */ /* 0x000ff00000002400 */
[----:B------:R-:W3:Y:S01]  /*12b70*/  MUFU.TANH R106, R106 ;  /* 0x0000006a006a7308 */ /* 0x000ee20000002400 */
[----:B------:R-:W-:-:S07]  /*12b80*/  FMUL.FTZ R88, R89, UR60 ;  /* 0x0000003c59587c20 */ /* 0x000fce0008410000 */
[----:B------:R-:W3:Y:S01]  /*12b90*/  MUFU.TANH R108, R108 ;  /* 0x0000006c006c7308 */ /* 0x000ee20000002400 */
[----:B------:R-:W-:Y:S01]  /*12ba0*/  FMUL.FTZ R89, R93, UR60 ;  /* 0x0000003c5d597c20 */ /* 0x000fe20008410000 */
[----:B----4-:R-:W-:-:S06]  /*12bb0*/  IMAD.MOV.U32 R123, RZ, RZ, R145 ;  /* 0x000000ffff7b7224 */ /* 0x010fcc00078e0091 */
[----:B------:R-:W4:Y:S01]  /*12bc0*/  MUFU.TANH R107, R107 ;  /* 0x0000006b006b7308 */ /* 0x000f220000002400 */
[----:B------:R-:W-:-:S07]  /*12bd0*/  FMUL.FTZ R145, R82, UR60 ;  /* 0x0000003c52917c20 */ /* 0x000fce0008410000 */
[----:B------:R-:W-:Y:S01]  /*12be0*/  MUFU.TANH R96, R96 ;  /* 0x0000006000607308 */ /* 0x000fe20000002400 */
[----:B------:R-:W-:-:S07]  /*12bf0*/  IMAD.MOV.U32 R93, RZ, RZ, R114 ;  /* 0x000000ffff5d7224 */ /* 0x000fce00078e0072 */
[----:B------:R-:W4:Y:S01]  /*12c00*/  MUFU.TANH R99, R99 ;  /* 0x0000006300637308 */ /* 0x000f220000002400 */
[----:B------:R-:W-:-:S07]  /*12c10*/  FMUL.FTZ R114, R86, UR60 ;  /* 0x0000003c56727c20 */ /* 0x000fce0008410000 */
[----:B------:R-:W4:Y:S08]  /*12c20*/  MUFU.TANH R97, R97 ;  /* 0x0000006100617308 */ /* 0x000f300000002400 */
[----:B------:R-:W-:Y:S08]  /*12c30*/  MUFU.TANH R100, R100 ;  /* 0x0000006400647308 */ /* 0x000ff00000002400 */
[----:B------:R-:W4:Y:S01]  /*12c40*/  MUFU.TANH R91, R91 ;  /* 0x0000005b005b7308 */ /* 0x000f220000002400 */
[----:B--2---:R-:W-:-:S05]  /*12c50*/  IADD3 R109, -R98, R109, R90 ;  /* 0x0000006d626d7210 */ /* 0x004fca0007ffe15a */
[----:B0-----:R-:W-:-:S05]  /*12c60*/  IMAD.IADD R111, R109, 0x1, R111 ;  /* 0x000000016d6f7824 */ /* 0x001fca00078e026f */
[C---:B------:R-:W-:Y:S02]  /*12c70*/  ISETP.GT.AND P3, PT, R111.reuse, RZ, PT ;  /* 0x000000ff6f00720c */ /* 0x040fe40003f64270 */
[C---:B------:R-:W-:Y:S01]  /*12c80*/  ISETP.GT.AND P2, PT, R111.reuse, 0x8, PT ;  /* 0x000000086f00780c */ /* 0x040fe20003f44270 */
[----:B------:R-:W-:Y:S01]  /*12c90*/  IMAD.MOV.U32 R98, RZ, RZ, R110 ;  /* 0x000000ffff627224 */ /* 0x000fe200078e006e */
[----:B------:R-:W-:Y:S02]  /*12ca0*/  ISETP.GT.AND P4, PT, R111, 0x1, PT ;  /* 0x000000016f00780c */ /* 0x000fe40003f84270 */
[----:B------:R-:W-:Y:S02]  /*12cb0*/  FSEL R92, R147, -INF , P3 ;  /* 0xff800000935c7808 */ /* 0x000fe40001800000 */
[----:B------:R-:W-:Y:S02]  /*12cc0*/  ISETP.GT.AND P3, PT, R111, 0x9, PT ;  /* 0x000000096f00780c */ /* 0x000fe40003f64270 */
[----:B------:R-:W-:-:S02]  /*12cd0*/  FSEL R110, R138, -INF , P2 ;  /* 0xff8000008a6e7808 */ /* 0x000fc40001000000 */
[C---:B------:R-:W-:Y:S02]  /*12ce0*/  ISETP.GT.AND P2, PT, R111.reuse, 0x11, PT ;  /* 0x000000116f00780c */ /* 0x040fe40003f44270 */
[----:B------:R-:W-:Y:S02]  /*12cf0*/  FSEL R84, R136, -INF , P4 ;  /* 0xff80000088547808 */ /* 0x000fe40002000000 */
[----:B------:R-:W-:Y:S02]  /*12d00*/  ISETP.GT.AND P4, PT, R111, 0x10, PT ;  /* 0x000000106f00780c */ /* 0x000fe40003f84270 */
[----:B------:R-:W-:Y:S02]  /*12d10*/  FSEL R85, R137, -INF , P3 ;  /* 0xff80000089557808 */ /* 0x000fe40001800000 */
[----:B------:R-:W-:Y:S02]  /*12d20*/  ISETP.GT.AND P3, PT, R111, 0x18, PT ;  /* 0x000000186f00780c */ /* 0x000fe40003f64270 */
[----:B------:R-:W-:-:S02]  /*12d30*/  FSEL R135, R129, -INF , P2 ;  /* 0xff80000081877808 */ /* 0x000fc40001000000 */
[C---:B------:R-:W-:Y:S02]  /*12d40*/  ISETP.GT.AND P2, PT, R111.reuse, 0x20, PT ;  /* 0x000000206f00780c */ /* 0x040fe40003f44270 */
[----:B------:R-:W-:Y:S02]  /*12d50*/  FSEL R136, R128, -INF , P4 ;  /* 0xff80000080887808 */ /* 0x000fe40002000000 */
[C---:B------:R-:W-:Y:S02]  /*12d60*/  ISETP.GT.AND P4, PT, R111.reuse, 0x19, PT ;  /* 0x000000196f00780c */ /* 0x040fe40003f84270 */
[----:B------:R-:W-:Y:S02]  /*12d70*/  FSEL R134, R130, -INF , P3 ;  /* 0xff80000082867808 */ /* 0x000fe40001800000 */
[----:B------:R-:W-:Y:S02]  /*12d80*/  ISETP.GT.AND P3, PT, R111, 0x21, PT ;  /* 0x000000216f00780c */ /* 0x000fe40003f64270 */
[----:B------:R-:W-:-:S02]  /*12d90*/  FSEL R132, R132, -INF , P2 ;  /* 0xff80000084847808 */ /* 0x000fc40001000000 */
[----:B------:R-:W-:Y:S02]  /*12da0*/  ISETP.GT.AND P2, PT, R111, 0x29, PT ;  /* 0x000000296f00780c */ /* 0x000fe40003f44270 */
[----:B------:R-:W-:Y:S02]  /*12db0*/  FSEL R133, R133, -INF , P4 ;  /* 0xff80000085857808 */ /* 0x000fe40002000000 */
[----:B------:R-:W-:Y:S02]  /*12dc0*/  ISETP.GT.AND P4, PT, R111, 0x28, PT ;  /* 0x000000286f00780c */ /* 0x000fe40003f84270 */
[----:B-1----:R-:W-:Y:S02]  /*12dd0*/  FSEL R131, R131, -INF , P3 ;  /* 0xff80000083837808 */ /* 0x002fe40001800000 */
[----:B------:R-:W-:Y:S02]  /*12de0*/  ISETP.GT.AND P3, PT, R111, 0x30, PT ;  /* 0x000000306f00780c */ /* 0x000fe40003f64270 */
[----:B------:R-:W-:-:S02]  /*12df0*/  FSEL R129, R120, -INF , P2 ;  /* 0xff80000078817808 */ /* 0x000fc40001000000 */
[----:B------:R-:W-:Y:S02]  /*12e00*/  ISETP.GT.AND P2, PT, R111, 0x38, PT ;  /* 0x000000386f00780c */ /* 0x000fe40003f44270 */
[----:B---3--:R-:W-:Y:S02]  /*12e10*/  FSEL R130, R121, -INF , P4 ;  /* 0xff80000079827808 */ /* 0x008fe40002000000 */
[C---:B------:R-:W-:Y:S02]  /*12e20*/  ISETP.GT.AND P4, PT, R111.reuse, 0x31, PT ;  /* 0x000000316f00780c */ /* 0x040fe40003f84270 */
[----:B------:R-:W-:Y:S02]  /*12e30*/  FSEL R128, R112, -INF , P3 ;  /* 0xff80000070807808 */ /* 0x000fe40001800000 */
[----:B------:R-:W-:Y:S02]  /*12e40*/  ISETP.GT.AND P3, PT, R111, 0x39, PT ;  /* 0x000000396f00780c */ /* 0x000fe40003f64270 */
[----:B------:R-:W-:-:S02]  /*12e50*/  FSEL R125, R125, -INF , P2 ;  /* 0xff8000007d7d7808 */ /* 0x000fc40001000000 */
[----:B------:R-:W-:Y:S01]  /*12e60*/  ISETP.GT.AND P2, PT, R111, 0x41, PT ;  /* 0x000000416f00780c */ /* 0x000fe20003f44270 */
[----:B------:R-:W-:Y:S01]  /*12e70*/  IMAD.MOV.U32 R90, RZ, RZ, R115 ;  /* 0x000000ffff5a7224 */ /* 0x000fe200078e0073 */
[----:B------:R-:W-:Y:S01]  /*12e80*/  FSEL R127, R127, -INF , P4 ;  /* 0xff8000007f7f7808 */ /* 0x000fe20002000000 */
[----:B------:R-:W-:Y:S01]  /*12e90*/  IMAD.MOV.U32 R121, RZ, RZ, R81 ;  /* 0x000000ffff797224 */ /* 0x000fe200078e0051 */
[----:B------:R-:W-:Y:S02]  /*12ea0*/  ISETP.GT.AND P4, PT, R111, 0x40, PT ;  /* 0x000000406f00780c */ /* 0x000fe40003f84270 */
[----:B------:R-:W-:Y:S01]  /*12eb0*/  FSEL R82, R113, -INF , P3 ;  /* 0xff80000071527808 */ /* 0x000fe20001800000 */
[----:B------:R-:W0:Y:S01]  /*12ec0*/  MUFU.TANH R88, R88 ;  /* 0x0000005800587308 */ /* 0x000e220000002400 */
[----:B------:R-:W-:Y:S02]  /*12ed0*/  ISETP.GT.AND P3, PT, R111, 0x48, PT ;  /* 0x000000486f00780c */ /* 0x000fe40003f64270 */
[----:B------:R-:W-:Y:S01]  /*12ee0*/  FSEL R81, R105, -INF , P2 ;  /* 0xff80000069517808 */ /* 0x000fe20001000000 */
[----:B------:R1:W2:Y:S01]  /*12ef0*/  SHFL.IDX PT, R115, R21, 0x1, 0x1c1f ;  /* 0x003c1f0015737f89 */ /* 0x0002a200000e0000 */
[----:B------:R-:W-:Y:S01]  /*12f00*/  ISETP.GT.AND P2, PT, R111, 0x50, PT ;  /* 0x000000506f00780c */ /* 0x000fe20003f44270 */
[----:B------:R-:W-:-:S02]  /*12f10*/  IMAD.MOV.U32 R113, RZ, RZ, R90 ;  /* 0x000000ffff717224 */ /* 0x000fc400078e005a */
[----:B------:R-:W3:Y:S01]  /*12f20*/  MUFU.TANH R89, R89 ;  /* 0x0000005900597308 */ /* 0x000ee20000002400 */
[----:B------:R-:W-:Y:S01]  /*12f30*/  IMAD.MOV.U32 R137, RZ, RZ, R98 ;  /* 0x000000ffff897224 */ /* 0x000fe200078e0062 */
[----:B------:R-:W-:Y:S02]  /*12f40*/  FSEL R90, R106, -INF , P3 ;  /* 0xff8000006a5a7808 */ /* 0x000fe40001800000 */
[----:B------:R-:W-:-:S04]  /*12f50*/  ISETP.GT.AND P3, PT, R111, 0x51, PT ;  /* 0x000000516f00780c */ /* 0x000fc80003f64270 */
[----:B------:R4:W-:Y:S01]  /*12f60*/  MUFU.TANH R86, R77 ;  /* 0x0000004d00567308 */ /* 0x0009e20000002400 */
[----:B------:R-:W-:Y:S01]  /*12f70*/  FSEL R98, R108, -INF , P2 ;  /* 0xff8000006c627808 */ /* 0x000fe20001000000 */
[----:B------:R-:W-:Y:S01]  /*12f80*/  IMAD.MOV.U32 R120, RZ, RZ, R80 ;  /* 0x000000ffff787224 */ /* 0x000fe200078e0050 */
[----:B------:R-:W-:-:S05]  /*12f90*/  ISETP.GT.AND P2, PT, R111, 0x59, PT ;  /* 0x000000596f00780c */ /* 0x000fca0003f44270 */
[----:B------:R-:W2:Y:S01]  /*12fa0*/  MUFU.TANH R102, R102 ;  /* 0x0000006600667308 */ /* 0x000ea20000002400 */
[----:B----4-:R-:W-:Y:S02]  /*12fb0*/  FSEL R77, R104, -INF , P4 ;  /* 0xff800000684d7808 */ /* 0x010fe40002000000 */
[----:B------:R-:W-:-:S05]  /*12fc0*/  ISETP.GT.AND P4, PT, R111, 0x49, PT ;  /* 0x000000496f00780c */ /* 0x000fca0003f84270 */
[----:B------:R-:W4:Y:S01]  /*12fd0*/  MUFU.TANH R94, R94 ;  /* 0x0000005e005e7308 */ /* 0x000f220000002400 */
[----:B------:R-:W-:Y:S02]  /*12fe0*/  FSEL R80, R107, -INF , P4 ;  /* 0xff8000006b507808 */ /* 0x000fe40002000000 */
[----:B------:R-:W-:Y:S02]  /*12ff0*/  ISETP.GT.AND P4, PT, R111, 0x58, PT ;  /* 0x000000586f00780c */ /* 0x000fe40003f84270 */
[----:B-1----:R-:W-:-:S03]  /*13000*/  FSEL R21, R99, -INF , P2 ;  /* 0xff80000063157808 */ /* 0x002fc60001000000 */
[----:B------:R-:W1:Y:S01]  /*13010*/  MUFU.TANH R95, R95 ;  /* 0x0000005f005f7308 */ /* 0x000e620000002400 */
[----:B------:R-:W-:Y:S01]  /*13020*/  ISETP.GT.AND P2, PT, R111, 0x68, PT ;  /* 0x000000686f00780c */ /* 0x000fe20003f44270 */
[----:B------:R-:W-:Y:S01]  /*13030*/  IMAD.MOV.U32 R112, RZ, RZ, R93 ;  /* 0x000000ffff707224 */ /* 0x000fe200078e005d */
[----:B------:R-:W-:-:S05]  /*13040*/  FSEL R97, R97, -INF , P4 ;  /* 0xff80000061617808 */ /* 0x000fca0002000000 */
[----:B------:R-:W1:Y:S01]  /*13050*/  MUFU.TANH R103, R103 ;  /* 0x0000006700677308 */ /* 0x000e620000002400 */
[----:B------:R-:W-:-:S07]  /*13060*/  ISETP.GT.AND P4, PT, R111, 0x61, PT ;  /* 0x000000616f00780c */ /* 0x000fce0003f84270 */
[----:B------:R0:W-:Y:S01]  /*13070*/  MUFU.TANH R73, R76 ;  /* 0x0000004c00497308 */ /* 0x0001e20000002400 */
[----:B------:R-:W-:Y:S01]  /*13080*/  IMAD.MOV.U32 R124, RZ, RZ, R146 ;  /* 0x000000ffff7c7224 */ /* 0x000fe200078e0092 */
[----:B0-----:R-:W-:Y:S02]  /*13090*/  FSEL R76, R96, -INF , P3 ;  /* 0xff800000604c7808 */ /* 0x001fe40001800000 */
[----:B------:R-:W-:Y:S02]  /*130a0*/  ISETP.GT.AND P3, PT, R111, 0x60, PT ;  /* 0x000000606f00780c */ /* 0x000fe40003f64270 */
[----:B------:R-:W-:Y:S02]  /*130b0*/  FSEL R96, R91, -INF , P2 ;  /* 0xff8000005b607808 */ /* 0x000fe40001000000 */
[----:B------:R-:W-:Y:S02]  /*130c0*/  FSEL R93, R100, -INF , P3 ;  /* 0xff800000645d7808 */ /* 0x000fe40001800000 */
[----:B------:R-:W-:-:S02]  /*130d0*/  ISETP.GT.AND P3, PT, R111, 0x69, PT ;  /* 0x000000696f00780c */ /* 0x000fc40003f64270 */
[----:B------:R-:W-:Y:S01]  /*130e0*/  ISETP.GT.AND P2, PT, R111, 0x71, PT ;  /* 0x000000716f00780c */ /* 0x000fe20003f44270 */
[----:B------:R-:W-:Y:S01]  /*130f0*/  FMUL.FTZ R146, R83, UR60 ;  /* 0x0000003c53927c20 */ /* 0x000fe20008410000 */
[----:B------:R-:W-:Y:S02]  /*13100*/  FSEL R88, R88, -INF , P4 ;  /* 0xff80000058587808 */ /* 0x000fe40002000000 */
[----:B------:R-:W-:Y:S02]  /*13110*/  ISETP.GT.AND P4, PT, R111, 0x70, PT ;  /* 0x000000706f00780c */ /* 0x000fe40003f84270 */
[----:B---3--:R-:W-:Y:S02]  /*13120*/  FSEL R83, R89, -INF , P3 ;  /* 0xff80000059537808 */ /* 0x008fe40001800000 */
[----:B------:R-:W-:Y:S02]  /*13130*/  ISETP.GT.AND P3, PT, R111, 0x78, PT ;  /* 0x000000786f00780c */ /* 0x000fe40003f64270 */
[----:B--2---:R-:W-:-:S02]  /*13140*/  FSEL R102, R102, -INF , P2 ;  /* 0xff80000066667808 */ /* 0x004fc40001000000 */
[----:B------:R-:W-:Y:S02]  /*13150*/  ISETP.GT.AND P2, PT, R111, 0x80, PT ;  /* 0x000000806f00780c */ /* 0x000fe40003f44270 */
[----:B----4-:R-:W-:Y:S02]  /*13160*/  FSEL R89, R94, -INF , P4 ;  /* 0xff8000005e597808 */ /* 0x010fe40002000000 */
[----:B-1----:R-:W-:Y:S01]  /*13170*/  FSEL R94, R95, -INF , P3 ;  /* 0xff8000005f5e7808 */ /* 0x002fe20001800000 */
[----:B------:R-:W-:Y:S01]  /*13180*/  IMAD.IADD R138, R109, 0x1, R115 ;  /* 0x000000016d8a7824 */ /* 0x000fe200078e0273 */
[----:B------:R-:W-:Y:S02]  /*13190*/  FSEL R95, R103, -INF , P2 ;  /* 0xff800000675f7808 */ /* 0x000fe40001000000 */
[----:B------:R-:W-:Y:S01]  /*131a0*/  ISETP.GT.AND P2, PT, R111, 0x89, PT ;  /* 0x000000896f00780c */ /* 0x000fe20003f44270 */
[----:B------:R-:W0:Y:S03]  /*131b0*/  MUFU.TANH R155, R155 ;  /* 0x0000009b009b7308 */ /* 0x000e260000002400 */
[----:B------:R-:W-:-:S02]  /*131c0*/  FSEL R99, R86, -INF , P2 ;  /* 0xff80000056637808 */ /* 0x000fc40001000000 */
[----:B------:R-:W-:-:S04]  /*131d0*/  ISETP.GT.AND P2, PT, R138, 0x8, PT ;  /* 0x000000088a00780c */ /* 0x000fc80003f44270 */
[----:B------:R-:W-:Y:S02]  /*131e0*/  FSEL R123, R123, -INF , P2 ;  /* 0xff8000007b7b7808 */ /* 0x000fe40001000000 */
[----:B------:R-:W-:-:S04]  /*131f0*/  ISETP.GT.AND P2, PT, R138, 0x11, PT ;  /* 0x000000118a00780c */ /* 0x000fc80003f44270 */
[----:B------:R-:W-:Y:S02]  /*13200*/  FSEL R113, R113, -INF , P2 ;  /* 0xff80000071717808 */ /* 0x000fe40001000000 */
[----:B------:R-:W-:-:S04]  /*13210*/  ISETP.GT.AND P2, PT, R138, 0x20, PT ;  /* 0x000000208a00780c */ /* 0x000fc80003f44270 */
[----:B------:R-:W-:Y:S02]  /*13220*/  FSEL R103, R121, -INF , P2 ;  /* 0xff80000079677808 */ /* 0x000fe40001000000 */
[----:B------:R-:W-:-:S04]  /*13230*/  ISETP.GT.AND P2, PT, R138, 0x29, PT ;  /* 0x000000298a00780c */ /* 0x000fc80003f44270 */
[----:B0-----:R-:W-:Y:S02]  /*13240*/  FSEL R106, R155, -INF , P2 ;  /* 0xff8000009b6a7808 */ /* 0x001fe40001000000 */
[----:B------:R-:W2:Y:S01]  /*13250*/  LDL.LU R155, [R1+0x8] ;  /* 0x00000800019b7983 */ /* 0x000ea20000300800 */
[----:B------:R-:W0:Y:S01]  /*13260*/  MUFU.TANH R72, R72 ;  /* 0x0000004800487308 */ /* 0x000e220000002400 */
[----:B------:R-:W-:-:S04]  /*13270*/  ISETP.GT.AND P3, PT, R111, 0x81, PT ;  /* 0x000000816f00780c */ /* 0x000fc80003f64270 */
[----:B0-----:R-:W-:Y:S02]  /*13280*/  FSEL R100, R72, -INF , P3 ;  /* 0xff80000048647808 */ /* 0x001fe40001800000 */
[----:B-----5:R-:W-:-:S04]  /*13290*/  FMNMX.FTZ R72, R92, R14, !PT ;  /* 0x0000000e5c487209 */ /* 0x020fc80007810000 */
        /* <DEDUP_REMOVED lines=23> */
[----:B------:R-:W0:Y:S03]  /*13410*/  MUFU.TANH R101, R101 ;  /* 0x0000006500657308 */ /* 0x000e260000002400 */
[----:B------:R-:W-:-:S04]  /*13420*/  FMNMX.FTZ R72, R93, R72, !PT ;  /* 0x000000485d487209 */ /* 0x000fc80007810000 */
[----:B------:R-:W-:-:S04]  /*13430*/  FMNMX.FTZ R72, R88, R72, !PT ;  /* 0x0000004858487209 */ /* 0x000fc80007810000 */
[----:B------:R-:W-:-:S04]  /*13440*/  FMNMX.FTZ R72, R96, R72, !PT ;  /* 0x0000004860487209 */ /* 0x000fc80007810000 */
[----:B------:R-:W-:Y:S02]  /*13450*/  FMNMX.FTZ R72, R83, R72, !PT ;  /* 0x0000004853487209 */ /* 0x000fe40007810000 */
[----:B------:R-:W-:Y:S02]  /*13460*/  ISETP.GT.AND P4, PT, R111, 0x79, PT ;  /* 0x000000796f00780c */ /* 0x000fe40003f84270 */
[----:B------:R-:W-:Y:S02]  /*13470*/  FMNMX.FTZ R72, R89, R72, !PT ;  /* 0x0000004859487209 */ /* 0x000fe40007810000 */
[----:B0-----:R-:W-:Y:S02]  /*13480*/  FSEL R101, R101, -INF , P4 ;  /* 0xff80000065657808 */ /* 0x001fe40002000000 */
[----:B------:R-:W-:Y:S02]  /*13490*/  ISETP.GT.AND P4, PT, R111, 0x88, PT ;  /* 0x000000886f00780c */ /* 0x000fe40003f84270 */
[----:B------:R-:W-:Y:S01]  /*134a0*/  FMNMX.FTZ R72, R102, R72, !PT ;  /* 0x0000004866487209 */ /* 0x000fe20007810000 */
[----:B------:R-:W-:Y:S01]  /*134b0*/  IMAD.MOV.U32 R104, RZ, RZ, R126 ;  /* 0x000000ffff687224 */ /* 0x000fe200078e007e */
[----:B------:R-:W-:Y:S01]  /*134c0*/  FSEL R91, R73, -INF , P4 ;  /* 0xff800000495b7808 */ /* 0x000fe20002000000 */
[----:B------:R-:W-:Y:S01]  /*134d0*/  IMAD.MOV.U32 R126, RZ, RZ, R148 ;  /* 0x000000ffff7e7224 */ /* 0x000fe200078e0094 */
[----:B------:R-:W-:-:S02]  /*134e0*/  FMNMX.FTZ R72, R94, R72, !PT ;  /* 0x000000485e487209 */ /* 0x000fc40007810000 */
[C---:B------:R-:W-:Y:S02]  /*134f0*/  ISETP.GT.AND P3, PT, R138.reuse, RZ, PT ;  /* 0x000000ff8a00720c */ /* 0x040fe40003f64270 */
[----:B------:R-:W-:Y:S01]  /*13500*/  ISETP.GT.AND P4, PT, R138, 0x1, PT ;  /* 0x000000018a00780c */ /* 0x000fe20003f84270 */
[----:B------:R-:W0:Y:S01]  /*13510*/  MUFU.TANH R157, R157 ;  /* 0x0000009d009d7308 */ /* 0x000e220000002400 */
[----:B------:R-:W-:Y:S01]  /*13520*/  FMUL.FTZ R148, R87, UR60 ;  /* 0x0000003c57947c20 */ /* 0x000fe20008410000 */
[----:B------:R-:W-:Y:S02]  /*13530*/  FMNMX.FTZ R72, R101, R72, !PT ;  /* 0x0000004865487209 */ /* 0x000fe40007810000 */
[----:B------:R-:W-:Y:S02]  /*13540*/  FSEL R126, R126, -INF , P3 ;  /* 0xff8000007e7e7808 */ /* 0x000fe40001800000 */
[----:B------:R-:W-:Y:S02]  /*13550*/  FSEL R87, R104, -INF , P4 ;  /* 0xff80000068577808 */ /* 0x000fe40002000000 */
[----:B------:R-:W1:Y:S01]  /*13560*/  MUFU.TANH R156, R156 ;  /* 0x0000009c009c7308 */ /* 0x000e620000002400 */
[----:B------:R-:W-:-:S02]  /*13570*/  ISETP.GT.AND P3, PT, R138, 0x9, PT ;  /* 0x000000098a00780c */ /* 0x000fc40003f64270 */
[----:B------:R-:W-:Y:S02]  /*13580*/  ISETP.GT.AND P4, PT, R138, 0x10, PT ;  /* 0x000000108a00780c */ /* 0x000fe40003f84270 */
[----:B------:R-:W-:-:S03]  /*13590*/  FMNMX.FTZ R72, R95, R72, !PT ;  /* 0x000000485f487209 */ /* 0x000fc60007810000 */
[----:B------:R-:W3:Y:S01]  /*135a0*/  MUFU.TANH R154, R154 ;  /* 0x0000009a009a7308 */ /* 0x000ee20000002400 */
[----:B------:R-:W-:Y:S02]  /*135b0*/  FSEL R124, R124, -INF , P3 ;  /* 0xff8000007c7c7808 */ /* 0x000fe40001800000 */
[----:B------:R-:W-:Y:S02]  /*135c0*/  FSEL R137, R137, -INF , P4 ;  /* 0xff80000089897808 */ /* 0x000fe40002000000 */
[----:B------:R-:W-:-:S03]  /*135d0*/  ISETP.GT.AND P3, PT, R138, 0x18, PT ;  /* 0x000000188a00780c */ /* 0x000fc60003f64270 */
[----:B------:R-:W4:Y:S01]  /*135e0*/  MUFU.TANH R153, R153 ;  /* 0x0000009900997308 */ /* 0x000f220000002400 */
[----:B------:R-:W-:Y:S02]  /*135f0*/  ISETP.GT.AND P4, PT, R138, 0x19, PT ;  /* 0x000000198a00780c */ /* 0x000fe40003f84270 */
[----:B------:R-:W-:Y:S02]  /*13600*/  FMNMX.FTZ R72, R100, R72, !PT ;  /* 0x0000004864487209 */ /* 0x000fe40007810000 */
[----:B------:R-:W-:-:S03]  /*13610*/  FSEL R112, R112, -INF , P3 ;  /* 0xff80000070707808 */ /* 0x000fc60001800000 */
[----:B------:R-:W4:Y:S01]  /*13620*/  MUFU.TANH R152, R152 ;  /* 0x0000009800987308 */ /* 0x000f220000002400 */
[----:B------:R-:W-:Y:S02]  /*13630*/  FSEL R111, R120, -INF , P4 ;  /* 0xff800000786f7808 */ /* 0x000fe40002000000 */
[C---:B------:R-:W-:Y:S02]  /*13640*/  ISETP.GT.AND P3, PT, R138.reuse, 0x21, PT ;  /* 0x000000218a00780c */ /* 0x040fe40003f64270 */
[----:B------:R-:W-:-:S03]  /*13650*/  ISETP.GT.AND P4, PT, R138, 0x28, PT ;  /* 0x000000288a00780c */ /* 0x000fc60003f84270 */
[----:B------:R-:W-:Y:S01]  /*13660*/  MUFU.TANH R151, R151 ;  /* 0x0000009700977308 */ /* 0x000fe20000002400 */
[----:B------:R-:W-:-:S07]  /*13670*/  FMNMX.FTZ R72, R91, R72, !PT ;  /* 0x000000485b487209 */ /* 0x000fce0007810000 */
[----:B------:R-:W4:Y:S01]  /*13680*/  MUFU.TANH R150, R150 ;  /* 0x0000009600967308 */ /* 0x000f220000002400 */
[----:B0-----:R-:W-:Y:S02]  /*13690*/  FSEL R104, R157, -INF , P3 ;  /* 0xff8000009d687808 */ /* 0x001fe40001800000 */
[----:B-1----:R-:W-:Y:S02]  /*136a0*/  FSEL R105, R156, -INF , P4 ;  /* 0xff8000009c697808 */ /* 0x002fe40002000000 */
[----:B------:R-:W-:-:S03]  /*136b0*/  FMNMX.FTZ R72, R99, R72, !PT ;  /* 0x0000004863487209 */ /* 0x000fc60007810000 */
[----:B------:R-:W0:Y:S01]  /*136c0*/  MUFU.TANH R116, R116 ;  /* 0x0000007400747308 */ /* 0x000e220000002400 */
[C---:B------:R-:W-:Y:S02]  /*136d0*/  ISETP.GT.AND P3, PT, R138.reuse, 0x30, PT ;  /* 0x000000308a00780c */ /* 0x040fe40003f64270 */
[----:B------:R-:W-:-:S05]  /*136e0*/  ISETP.GT.AND P4, PT, R138, 0x31, PT ;  /* 0x000000318a00780c */ /* 0x000fca0003f84270 */
[----:B------:R-:W-:Y:S01]  /*136f0*/  MUFU.TANH R117, R117 ;  /* 0x0000007500757308 */ /* 0x000fe20000002400 */
[----:B---3--:R-:W-:-:S07]  /*13700*/  FSEL R107, R154, -INF , P3 ;  /* 0xff8000009a6b7808 */ /* 0x008fce0001800000 */
[----:B------:R-:W1:Y:S01]  /*13710*/  MUFU.TANH R118, R118 ;  /* 0x0000007600767308 */ /* 0x000e620000002400 */
[----:B----4-:R-:W-:Y:S01]  /*13720*/  FSEL R108, R153, -INF , P4 ;  /* 0xff800000996c7808 */ /* 0x010fe20002000000 */
[----:B------:R-:W3:Y:S01]  /*13730*/  SHFL.BFLY PT, R73, R72, 0x2, 0x1f ;  /* 0x0c401f0048497f89 */ /* 0x000ee200000e0000 */
[C---:B------:R-:W-:Y:S02]  /*13740*/  ISETP.GT.AND P2, PT, R138.reuse, 0x38, PT ;  /* 0x000000388a00780c */ /* 0x040fe40003f44270 */
[----:B------:R-:W-:-:S03]  /*13750*/  ISETP.GT.AND P3, PT, R138, 0x39, PT ;  /* 0x000000398a00780c */ /* 0x000fc60003f64270 */
[----:B------:R-:W4:Y:S01]  /*13760*/  MUFU.TANH R119, R119 ;  /* 0x0000007700777308 */ /* 0x000f220000002400 */
[----:B------:R-:W-:-:S07]  /*13770*/  ISETP.GT.AND P4, PT, R138, 0x40, PT ;  /* 0x000000408a00780c */ /* 0x000fce0003f84270 */
[----:B------:R-:W3:Y:S01]  /*13780*/  MUFU.TANH R149, R149 ;  /* 0x0000009500957308 */ /* 0x000ee20000002400 */
[----:B------:R-:W-:-:S07]  /*13790*/  FSEL R109, R152, -INF , P2 ;  /* 0xff800000986d7808 */ /* 0x000fce0001000000 */
[----:B------:R-:W3:Y:S01]  /*137a0*/  MUFU.TANH R139, R139 ;  /* 0x0000008b008b7308 */ /* 0x000ee20000002400 */
[----:B------:R-:W-:Y:S02]  /*137b0*/  FSEL R115, R150, -INF , P4 ;  /* 0xff80000096737808 */ /* 0x000fe40002000000 */
[C---:B------:R-:W-:Y:S02]  /*137c0*/  ISETP.GT.AND P2, PT, R138.reuse, 0x41, PT ;  /* 0x000000418a00780c */ /* 0x040fe40003f44270 */
[----:B------:R-:W-:-:S03]  /*137d0*/  ISETP.GT.AND P4, PT, R138, 0x49, PT ;  /* 0x000000498a00780c */ /* 0x000fc60003f84270 */
[----:B------:R-:W3:Y:S01]  /*137e0*/  MUFU.TANH R122, R122 ;  /* 0x0000007a007a7308 */ /* 0x000ee20000002400 */
[----:B0-----:R-:W-:-:S07]  /*137f0*/  FSEL R116, R116, -INF , P2 ;  /* 0xff80000074747808 */ /* 0x001fce0001000000 */
[----:B------:R-:W0:Y:S01]  /*13800*/  MUFU.TANH R143, R143 ;  /* 0x0000008f008f7308 */ /* 0x000e220000002400 */
[----:B-1----:R-:W-:-:S07]  /*13810*/  FSEL R118, R118, -INF , P4 ;  /* 0xff80000076767808 */ /* 0x002fce0002000000 */
[----:B------:R-:W1:Y:S01]  /*13820*/  MUFU.TANH R142, R142 ;  /* 0x0000008e008e7308 */ /* 0x000e620000002400 */
[----:B------:R-:W-:-:S07]  /*13830*/  ISETP.GT.AND P2, PT, R138, 0x50, PT ;  /* 0x000000508a00780c */ /* 0x000fce0003f44270 */
[----:B------:R4:W-:Y:S01]  /*13840*/  MUFU.TANH R147, R114 ;  /* 0x0000007200937308 */ /* 0x0009e20000002400 */
[C---:B------:R-:W-:Y:S02]  /*13850*/  ISETP.GT.AND P4, PT, R138.reuse, 0x58, PT ;  /* 0x000000588a00780c */ /* 0x040fe40003f84270 */
[----:B----4-:R-:W-:Y:S02]  /*13860*/  FSEL R114, R151, -INF , P3 ;  /* 0xff80000097727808 */ /* 0x010fe40001800000 */
[----:B------:R-:W-:-:S03]  /*13870*/  ISETP.GT.AND P3, PT, R138, 0x48, PT ;  /* 0x000000488a00780c */ /* 0x000fc60003f64270 */
[----:B------:R-:W4:Y:S01]  /*13880*/  MUFU.TANH R141, R141 ;  /* 0x0000008d008d7308 */ /* 0x000f220000002400 */
[----:B------:R-:W-:Y:S02]  /*13890*/  FSEL R117, R117, -INF , P3 ;  /* 0xff80000075757808 */ /* 0x000fe40001800000 */
[----:B------:R-:W-:-:S05]  /*138a0*/  ISETP.GT.AND P3, PT, R138, 0x51, PT ;  /* 0x000000518a00780c */ /* 0x000fca0003f64270 */
[----:B------:R-:W2:Y:S01]  /*138b0*/  MUFU.TANH R140, R140 ;  /* 0x0000008c008c7308 */ /* 0x000ea20000002400 */
[----:B------:R-:W-:-:S07]  /*138c0*/  FSEL R119, R119, -INF , P2 ;  /* 0xff80000077777808 */ /* 0x000fce0001000000 */
[----:B------:R-:W2:Y:S01]  /*138d0*/  MUFU.TANH R145, R145 ;  /* 0x0000009100917308 */ /* 0x000ea20000002400 */
[----:B---3--:R-:W-:Y:S02]  /*138e0*/  FSEL R120, R149, -INF , P3 ;  /* 0xff80000095787808 */ /* 0x008fe40001800000 */
[----:B------:R-:W-:Y:S02]  /*138f0*/  FSEL R121, R139, -INF , P4 ;  /* 0xff8000008b797808 */ /* 0x000fe40002000000 */
[----:B------:R-:W-:-:S03]  /*13900*/  ISETP.GT.AND P2, PT, R138, 0x59, PT ;  /* 0x000000598a00780c */ /* 0x000fc60003f44270 */
[----:B------:R-:W3:Y:S01]  /*13910*/  MUFU.TANH R146, R146 ;  /* 0x0000009200927308 */ /* 0x000ee20000002400 */
[C---:B------:R-:W-:Y:S02]  /*13920*/  ISETP.GT.AND P3, PT, R138.reuse, 0x60, PT ;  /* 0x000000608a00780c */ /* 0x040fe40003f64270 */
[----:B------:R-:W-:-:S05]  /*13930*/  ISETP.GT.AND P4, PT, R138, 0x61, PT ;  /* 0x000000618a00780c */ /* 0x000fca0003f84270 */
[----:B------:R-:W3:Y:S01]  /*13940*/  MUFU.TANH R148, R148 ;  /* 0x0000009400947308 */ /* 0x000ee20000002400 */
[----:B------:R-:W-:Y:S02]  /*13950*/  FSEL R122, R122, -INF , P2 ;  /* 0xff8000007a7a7808 */ /* 0x000fe40001000000 */
[----:B0-----:R-:W-:Y:S02]  /*13960*/  FSEL R143, R143, -INF , P3 ;  /* 0xff8000008f8f7808 */ /* 0x001fe40001800000 */
[----:B-1----:R-:W-:Y:S02]  /*13970*/  FSEL R142, R142, -INF , P4 ;  /* 0xff8000008e8e7808 */ /* 0x002fe40002000000 */
[C---:B------:R-:W-:Y:S02]  /*13980*/  ISETP.GT.AND P2, PT, R138.reuse, 0x68, PT ;  /* 0x000000688a00780c */ /* 0x040fe40003f44270 */
[C---:B------:R-:W-:Y:S02]  /*13990*/  ISETP.GT.AND P3, PT, R138.reuse, 0x69, PT ;  /* 0x000000698a00780c */ /* 0x040fe40003f64270 */
[----:B------:R-:W-:-:S02]  /*139a0*/  ISETP.GT.AND P4, PT, R138, 0x70, PT ;  /* 0x000000708a00780c */ /* 0x000fc40003f84270 */
[----:B------:R-:W-:Y:S02]  /*139b0*/  FMNMX.FTZ R72, R72, R73, !PT ;  /* 0x0000004948487209 */ /* 0x000fe40007810000 */
[----:B----4-:R-:W-:Y:S02]  /*139c0*/  FSEL R141, R141, -INF , P2 ;  /* 0xff8000008d8d7808 */ /* 0x010fe40001000000 */
[----:B--2---:R-:W-:Y:S02]  /*139d0*/  FSEL R140, R140, -INF , P3 ;  /* 0xff8000008c8c7808 */ /* 0x004fe40001800000 */
[----:B------:R-:W-:Y:S02]  /*139e0*/  FSEL R145, R145, -INF , P4 ;  /* 0xff80000091917808 */ /* 0x000fe40002000000 */
[C---:B------:R-:W-:Y:S02]  /*139f0*/  ISETP.GT.AND P2, PT, R138.reuse, 0x71, PT ;  /* 0x000000718a00780c */ /* 0x040fe40003f44270 */
[----:B------:R-:W-:-:S02]  /*13a00*/  ISETP.GT.AND P3, PT, R138, 0x78, PT ;  /* 0x000000788a00780c */ /* 0x000fc40003f64270 */
[----:B------:R-:W-:Y:S01]  /*13a10*/  ISETP.GT.AND P4, PT, R138, 0x79, PT ;  /* 0x000000798a00780c */ /* 0x000fe20003f84270 */
[----:B------:R-:W0:Y:S01]  /*13a20*/  SHFL.BFLY PT, R73, R72, 0x1, 0x1f ;  /* 0x0c201f0048497f89 */ /* 0x000e2200000e0000 */
[----:B---3--:R-:W-:Y:S02]  /*13a30*/  FSEL R146, R146, -INF , P2 ;  /* 0xff80000092927808 */ /* 0x008fe40001000000 */
[----:B------:R-:W-:Y:S02]  /*13a40*/  FSEL R147, R147, -INF , P3 ;  /* 0xff80000093937808 */ /* 0x000fe40001800000 */
[----:B------:R-:W-:Y:S02]  /*13a50*/  FSEL R148, R148, -INF , P4 ;  /* 0xff80000094947808 */ /* 0x000fe40002000000 */
[C---:B------:R-:W-:Y:S02]  /*13a60*/  ISETP.GT.AND P2, PT, R138.reuse, 0x80, PT ;  /* 0x000000808a00780c */ /* 0x040fe40003f44270 */
[----:B------:R-:W-:-:S02]  /*13a70*/  ISETP.GT.AND P3, PT, R138, 0x81, PT ;  /* 0x000000818a00780c */ /* 0x000fc40003f64270 */
[C---:B------:R-:W-:Y:S02]  /*13a80*/  ISETP.GT.AND P4, PT, R138.reuse, 0x88, PT ;  /* 0x000000888a00780c */ /* 0x040fe40003f84270 */
[----:B------:R-:W-:Y:S02]  /*13a90*/  ISETP.GT.AND P5, PT, R138, 0x89, PT ;  /* 0x000000898a00780c */ /* 0x000fe40003fa4270 */
[----:B------:R-:W2:Y:S01]  /*13aa0*/  LDL R138, [R1+0x7c] ;  /* 0x00007c00018a7983 */ /* 0x000ea20000100800 */
[----:B0-----:R-:W-:-:S04]  /*13ab0*/  FMNMX.FTZ R72, R72, R73, !PT ;  /* 0x0000004948487209 */ /* 0x001fc80007810000 */
[----:B------:R-:W-:-:S04]  /*13ac0*/  FSETP.NEU.FTZ.AND P6, PT, R72, -INF , PT ;  /* 0xff8000004800780b */ /* 0x000fc80003fdd000 */
[----:B------:R-:W-:Y:S01]  /*13ad0*/  FSEL R73, R72, RZ, P6 ;  /* 0x000000ff48497208 */ /* 0x000fe20003000000 */
[----:B------:R-:W-:-:S04]  /*13ae0*/  FMUL.FTZ R74, R74, UR60 ;  /* 0x0000003c4a4a7c20 */ /* 0x000fc80008410000 */
[----:B------:R-:W-:Y:S01]  /*13af0*/  FADD.FTZ R14, -R73, R14 ;  /* 0x0000000e490e7221 */ /* 0x000fe20000010100 */
[----:B------:R-:W-:Y:S01]  /*13b00*/  IMAD.U32 R73, RZ, RZ, UR4 ;  /* 0x00000004ff497e24 */ /* 0x000fe2000f8e00ff */
[----:B------:R-:W0:Y:S03]  /*13b10*/  MUFU.TANH R74, R74 ;  /* 0x0000004a004a7308 */ /* 0x000e260000002400 */
[----:B------:R-:W-:-:S05]  /*13b20*/  FMUL.FTZ R86, R72, R73 ;  /* 0x0000004948567220 */ /* 0x000fca0000410000 */
[----:B------:R-:W-:Y:S01]  /*13b30*/  FSEL R86, R86, RZ, P6 ;  /* 0x000000ff56567208 */ /* 0x000fe20003000000 */
[----:B------:R-:W-:-:S04]  /*13b40*/  FMUL.FTZ R14, R14, R73 ;  /* 0x000000490e0e7220 */ /* 0x000fc80000410000 */
[-CC-:B------:R-:W-:Y:S01]  /*13b50*/  FFMA.FTZ R92, R92, R73.reuse, -R86.reuse ;  /* 0x000000495c5c7223 */ /* 0x180fe20000010856 */
[-CC-:B------:R-:W-:Y:S01]  /*13b60*/  FFMA.FTZ R84, R84, R73.reuse, -R86.reuse ;  /* 0x0000004954547223 */ /* 0x180fe20000010856 */
[----:B------:R-:W-:Y:S01]  /*13b70*/  MUFU.EX2 R14, R14 ;  /* 0x0000000e000e7308 */ /* 0x000fe20000000800 */
[----:B0-----:R-:W-:Y:S01]  /*13b80*/  FSEL R149, R74, -INF , P2 ;  /* 0xff8000004a957808 */ /* 0x001fe20001000000 */
[----:B------:R-:W-:-:S06]  /*13b90*/  FFMA.FTZ R74, R110, R73, -R86 ;  /* 0x000000496e4a7223 */ /* 0x000fcc0000010856 */
[----:B------:R-:W0:Y:S01]  /*13ba0*/  MUFU.EX2 R92, R92 ;  /* 0x0000005c005c7308 */ /* 0x000e220000000800 */
[----:B------:R-:W-:-:S07]  /*13bb0*/  FFMA.FTZ R85, R85, R73, -R86 ;  /* 0x0000004955557223 */ /* 0x000fce0000010856 */
[----:B------:R-:W1:Y:S08]  /*13bc0*/  MUFU.EX2 R84, R84 ;  /* 0x0000005400547308 */ /* 0x000e700000000800 */
[----:B------:R-:W3:Y:S01]  /*13bd0*/  MUFU.EX2 R74, R74 ;  /* 0x0000004a004a7308 */ /* 0x000ee20000000800 */
        /* <DEDUP_REMOVED lines=33> */
[----:B0-----:R-:W-:-:S04]  /*13df0*/  FFMA.FTZ R86, R14, R155, R92 ;  /* 0x0000009b0e567223 */ /* 0x001fc8000001005c */
[C---:B-1----:R-:W-:Y:S01]  /*13e00*/  FADD.FTZ R86, R84.reuse, R86 ;  /* 0x0000005654567221 */ /* 0x042fe20000010000 */
[----:B------:R-:W-:-:S03]  /*13e10*/  F2FP.F16.F32.PACK_AB R84, R84, R92 ;  /* 0x0000005c5454723e */ /* 0x000fc600000000ff */
[----:B---3--:R-:W-:-:S04]  /*13e20*/  FADD.FTZ R86, R74, R86 ;  /* 0x000000564a567221 */ /* 0x008fc80000010000 */
[C---:B----4-:R-:W-:Y:S01]  /*13e30*/  FADD.FTZ R92, R85.reuse, R86 ;  /* 0x00000056555c7221 */ /* 0x050fe20000010000 */
[----:B------:R-:W-:Y:S02]  /*13e40*/  F2FP.F16.F32.PACK_AB R86, R85, R74 ;  /* 0x0000004a5556723e */ /* 0x000fe400000000ff */
        /* <DEDUP_REMOVED lines=26> */
[----:B------:R-:W-:-:S03]  /*13ff0*/  FMUL.FTZ R150, R75, UR60 ;  /* 0x0000003c4b967c20 */ /* 0x000fc60008410000 */
[----:B------:R-:W-:Y:S01]  /*14000*/  FMNMX.FTZ R74, R141, R74, !PT ;  /* 0x0000004a8d4a7209 */ /* 0x000fe20007810000 */
[----:B------:R-:W-:-:S03]  /*14010*/  FMUL.FTZ R151, R78, UR60 ;  /* 0x0000003c4e977c20 */ /* 0x000fc60008410000 */
[----:B------:R-:W-:Y:S01]  /*14020*/  FMNMX.FTZ R74, R140, R74, !PT ;  /* 0x0000004a8c4a7209 */ /* 0x000fe20007810000 */
[----:B------:R-:W0:Y:S01]  /*14030*/  MUFU.TANH R150, R150 ;  /* 0x0000009600967308 */ /* 0x000e220000002400 */
[----:B------:R-:W-:Y:S02]  /*14040*/  FMUL.FTZ R152, R79, UR60 ;  /* 0x0000003c4f987c20 */ /* 0x000fe40008410000 */
[----:B------:R-:W-:-:S04]  /*14050*/  FMNMX.FTZ R74, R145, R74, !PT ;  /* 0x0000004a914a7209 */ /* 0x000fc80007810000 */
[----:B------:R-:W-:Y:S01]  /*14060*/  FMNMX.FTZ R74, R146, R74, !PT ;  /* 0x0000004a924a7209 */ /* 0x000fe20007810000 */
[----:B------:R-:W1:Y:S03]  /*14070*/  MUFU.TANH R151, R151 ;  /* 0x0000009700977308 */ /* 0x000e660000002400 */
[----:B------:R-:W-:-:S05]  /*14080*/  FMNMX.FTZ R74, R147, R74, !PT ;  /* 0x0000004a934a7209 */ /* 0x000fca0007810000 */
[----:B------:R-:W3:Y:S01]  /*14090*/  MUFU.TANH R152, R152 ;  /* 0x0000009800987308 */ /* 0x000ee20000002400 */
[----:B------:R-:W-:Y:S02]  /*140a0*/  FMNMX.FTZ R74, R148, R74, !PT ;  /* 0x0000004a944a7209 */ /* 0x000fe40007810000 */
[----:B0-----:R-:W-:Y:S02]  /*140b0*/  FSEL R150, R150, -INF , P3 ;  /* 0xff80000096967808 */ /* 0x001fe40001800000 */
[----:B------:R-:W-:Y:S02]  /*140c0*/  FMNMX.FTZ R74, R149, R74, !PT ;  /* 0x0000004a954a7209 */ /* 0x000fe40007810000 */
[----:B-1----:R-:W-:Y:S02]  /*140d0*/  FSEL R151, R151, -INF , P4 ;  /* 0xff80000097977808 */ /* 0x002fe40002000000 */
[----:B------:R-:W-:-:S04]  /*140e0*/  FMNMX.FTZ R74, R150, R74, !PT ;  /* 0x0000004a964a7209 */ /* 0x000fc80007810000 */
[----:B------:R-:W-:Y:S02]  /*140f0*/  FMNMX.FTZ R74, R151, R74, !PT ;  /* 0x0000004a974a7209 */ /* 0x000fe40007810000 */
[----:B---3--:R-:W-:-:S04]  /*14100*/  FSEL R152, R152, -INF , P5 ;  /* 0xff80000098987808 */ /* 0x008fc80002800000 */
[----:B------:R-:W-:-:S05]  /*14110*/  FMNMX.FTZ R74, R152, R74, !PT ;  /* 0x0000004a984a7209 */ /* 0x000fca0007810000 */
[----:B------:R-:W0:Y:S02]  /*14120*/  SHFL.BFLY PT, R75, R74, 0x2, 0x1f ;  /* 0x0c401f004a4b7f89 */ /* 0x000e2400000e0000 */
[----:B0-----:R-:W-:-:S05]  /*14130*/  FMNMX.FTZ R74, R74, R75, !PT ;  /* 0x0000004b4a4a7209 */ /* 0x001fca0007810000 */
[----:B------:R-:W0:Y:S02]  /*14140*/  SHFL.BFLY PT, R75, R74, 0x1, 0x1f ;  /* 0x0c201f004a4b7f89 */ /* 0x000e2400000e0000 */
[----:B0-----:R-:W-:-:S04]  /*14150*/  FMNMX.FTZ R74, R74, R75, !PT ;  /* 0x0000004b4a4a7209 */ /* 0x001fc80007810000 */
[C---:B------:R-:W-:Y:S01]  /*14160*/  FSETP.NEU.FTZ.AND P2, PT, R74.reuse, -INF , PT ;  /* 0xff8000004a00780b */ /* 0x040fe20003f5d000 */
[----:B------:R-:W-:-:S03]  /*14170*/  FMUL.FTZ R110, R74, R73 ;  /* 0x000000494a6e7220 */ /* 0x000fc60000410000 */
[----:B------:R-:W-:Y:S02]  /*14180*/  FSEL R85, R74, RZ, P2 ;  /* 0x000000ff4a557208 */ /* 0x000fe40001000000 */
[----:B------:R-:W-:-:S03]  /*14190*/  FSEL R110, R110, RZ, P2 ;  /* 0x000000ff6e6e7208 */ /* 0x000fc60001000000 */
[----:B------:R-:W-:Y:S02]  /*141a0*/  FADD.FTZ R85, -R85, R0 ;  /* 0x0000000055557221 */ /* 0x000fe40000010100 */
        /* <DEDUP_REMOVED lines=36> */
[----:B--2---:R-:W-:Y:S01]  /*143f0*/  LOP3.LUT R110, R138, 0x10000, RZ, 0xfc, !PT ;  /* 0x000100008a6e7812 */ /* 0x004fe200078efcff */
[----:B------:R-:W-:Y:S01]  /*14400*/  WARPGROUP.ARRIVE ;  /* 0x00000000000079c5 */ /* 0x000fe20000000000 */
[----:B------:R-:W2:Y:S03]  /*14410*/  LDL.LU R137, [R1+0x34] ;  /* 0x0000340001897983 */ /* 0x000ea60000300800 */
        /* <DEDUP_REMOVED lines=10> */
[C---:B------:R-:W-:Y:S01]  /*144c0*/  VIADD R112, R110.reuse, 0x900 ;  /* 0x000009006e707836 */ /* 0x040fe20000000000 */
[----:B------:R-:W-:-:S04]  /*144d0*/  R2UR UR4, R110 ;  /* 0x000000006e0472ca */ /* 0x000fc800000e0000 */
[----:B------:R-:W-:Y:S01]  /*144e0*/  R2UR UR28, R112 ;  /* 0x00000000701c72ca */ /* 0x000fe200000e0000 */
[C---:B------:R-:W-:Y:S02]  /*144f0*/  VIADD R112, R110.reuse, 0xa80 ;  /* 0x00000a806e707836 */ /* 0x040fe40000000000 */
[----:B------:R-:W-:-:S05]  /*14500*/  VIADD R110, R110, 0xc00 ;  /* 0x00000c006e6e7836 */ /* 0x000fca0000000000 */
[----:B------:R-:W-:Y:S01]  /*14510*/  R2UR UR36, R110 ;  /* 0x000000006e2472ca */ /* 0x000fe200000e0000 */
[----:B------:R-:W-:-:S05]  /*14520*/  VIADD R110, R16, 0x200 ;  /* 0x00000200106e7836 */ /* 0x000fca0000000000 */
[----:B------:R-:W-:Y:S01]  /*14530*/  SHF.R.U32.HI R110, RZ, 0x4, R110 ;  /* 0x00000004ff6e7819 */ /* 0x000fe2000001166e */
[----:B------:R-:W-:-:S03]  /*14540*/  IMAD.MOV.U32 R111, RZ, RZ, -0x3ffffff0 ;  /* 0xc0000010ff6f7424 */ /* 0x000fc600078e00ff */
[----:B------:R-:W-:-:S04]  /*14550*/  LOP3.LUT R110, R110, 0x3fff, RZ, 0xc0, !PT ;  /* 0x00003fff6e6e7812 */ /* 0x000fc800078ec0ff */
[----:B------:R-:W-:Y:S02]  /*14560*/  LOP3.LUT R110, R110, 0x2400000, RZ, 0xfc, !PT ;  /* 0x024000006e6e7812 */ /* 0x000fe400078efcff */
[C---:B------:R-:W-:Y:S02]  /*14570*/  R2UR UR5, R111.reuse ;  /* 0x000000006f0572ca */ /* 0x040fe400000e0000 */
[----:B------:R-:W-:Y:S01]  /*14580*/  R2UR UR37, R111 ;  /* 0x000000006f2572ca */ /* 0x000fe200000e0000 */
[----:B------:R-:W-:Y:S02]  /*14590*/  IMAD R110, R20, 0x6c0, R110 ;  /* 0x000006c0146e7824 */ /* 0x000fe400078e026e */
[----:B------:R-:W-:-:S03]  /*145a0*/  IMAD.MOV.U32 R111, RZ, RZ, -0x7fffffe0 ;  /* 0x80000020ff6f7424 */ /* 0x000fc600078e00ff */
[----:B------:R-:W-:Y:S02]  /*145b0*/  R2UR UR6, R110 ;  /* 0x000000006e0672ca */ /* 0x000fe400000e0000 */
[----:B------:R-:W-:-:S13]  /*145c0*/  R2UR UR7, R111 ;  /* 0x000000006f0772ca */ /* 0x000fda00000e0000 */
[----:B------:R-:W-:Y:S01]  /*145d0*/  HGMMA.64x96x16.F32 R24, gdesc[UR4].tnspB, R24, gsb0 ;  /* 0x41600000041879f0 */ /* 0x000fe20008000818 */
[----:B------:R-:W-:Y:S01]  /*145e0*/  IMAD.MOV.U32 R113, RZ, RZ, -0x3ffffff0 ;  /* 0xc0000010ff717424 */ /* 0x000fe200078e00ff */
[----:B------:R-:W-:Y:S01]  /*145f0*/  R2UR UR32, R112 ;  /* 0x00000000702072ca */ /* 0x000fe200000e0000 */
[----:B------:R-:W-:-:S03]  /*14600*/  VIADD R112, R110, 0x40 ;  /* 0x000000406e707836 */ /* 0x000fc60000000000 */
[C---:B------:R-:W-:Y:S02]  /*14610*/  R2UR UR9, R113.reuse ;  /* 0x00000000710972ca */ /* 0x040fe400000e0000 */
[C---:B------:R-:W-:Y:S02]  /*14620*/  R2UR UR13, R113.reuse ;  /* 0x00000000710d72ca */ /* 0x040fe400000e0000 */
[C---:B------:R-:W-:Y:S02]  /*14630*/  R2UR UR17, R113.reuse ;  /* 0x00000000711172ca */ /* 0x040fe400000e0000 */
[C---:B------:R-:W-:Y:S02]  /*14640*/  R2UR UR21, R113.reuse ;  /* 0x00000000711572ca */ /* 0x040fe400000e0000 */
[C---:B------:R-:W-:Y:S02]  /*14650*/  R2UR UR25, R113.reuse ;  /* 0x00000000711972ca */ /* 0x040fe400000e0000 */
[----:B------:R-:W-:-:S02]  /*14660*/  R2UR UR29, R113 ;  /* 0x00000000711d72ca */ /* 0x000fc400000e0000 */
[----:B------:R-:W-:Y:S01]  /*14670*/  R2UR UR33, R113 ;  /* 0x00000000712172ca */ /* 0x000fe200000e0000 */
[----:B------:R-:W-:Y:S01]  /*14680*/  IMAD.MOV.U32 R113, RZ, RZ, -0x7fffffe0 ;  /* 0x80000020ff717424 */ /* 0x000fe200078e00ff */
[----:B------:R-:W-:-:S04]  /*14690*/  R2UR UR10, R112 ;  /* 0x00000000700a72ca */ /* 0x000fc800000e0000 */
[----:B------:R-:W-:Y:S01]  /*146a0*/  R2UR UR11, R113 ;  /* 0x00000000710b72ca */ /* 0x000fe200000e0000 */
[----:B------:R-:W-:Y:S02]  /*146b0*/  WARPGROUP.DEPBAR.LE gsb0, 0x0 ;  /* 0x00008000000079c5 */ /* 0x000fe40000010000 */
[----:B------:R-:W-:-:S10]  /*146c0*/  WARPGROUP.ARRIVE ;  /* 0x00000000000079c5 */ /* 0x000fd40000000000 */
[----:B------:R-:W-:Y:S01]  /*146d0*/  HGMMA.64x96x16.F32 R24, gdesc[UR8].tnspB, R24, gsb0 ;  /* 0x41600000081879f0 */ /* 0x000fe20008000818 */
[----:B------:R-:W-:Y:S02]  /*146e0*/  VIADD R112, R110, 0x80 ;  /* 0x000000806e707836 */ /* 0x000fe40000000000 */
[----:B------:R-:W-:-:S03]  /*146f0*/  IMAD.MOV.U32 R113, RZ, RZ, -0x7fffffe0 ;  /* 0x80000020ff717424 */ /* 0x000fc600078e00ff */
[----:B------:R-:W-:Y:S02]  /*14700*/  R2UR UR14, R112 ;  /* 0x00000000700e72ca */ /* 0x000fe400000e0000 */
[----:B------:R-:W-:Y:S01]  /*14710*/  R2UR UR15, R113 ;  /* 0x00000000710f72ca */ /* 0x000fe200000e0000 */
[----:B------:R-:W-:Y:S02]  /*14720*/  VIADD R112, R110, 0xc0 ;  /* 0x000000c06e707836 */ /* 0x000fe40000000000 */
[----:B------:R-:W-:Y:S01]  /*14730*/  IMAD.MOV.U32 R113, RZ, RZ, -0x7fffffe0 ;  /* 0x80000020ff717424 */ /* 0x000fe200078e00ff */
[----:B------:R-:W-:Y:S02]  /*14740*/  WARPGROUP.DEPBAR.LE gsb0, 0x0 ;  /* 0x00008000000079c5 */ /* 0x000fe40000010000 */
[----:B------:R-:W-:-:S07]  /*14750*/  WARPGROUP.ARRIVE ;  /* 0x00000000000079c5 */ /* 0x000fce0000000000 */
[----:B------:R-:W-:Y:S01]  /*14760*/  HGMMA.64x96x16.F32 R24, gdesc[UR12].tnspB, R24, gsb0 ;  /* 0x416000000c1879f0 */ /* 0x000fe20008000818 */
[----:B------:R-:W-:Y:S02]  /*14770*/  R2UR UR18, R112 ;  /* 0x00000000701272ca */ /* 0x000fe400000e0000 */
[----:B------:R-:W-:Y:S01]  /*14780*/  R2UR UR19, R113 ;  /* 0x00000000711372ca */ /* 0x000fe200000e0000 */
[----:B------:R-:W-:Y:S02]  /*14790*/  VIADD R112, R110, 0x100 ;  /* 0x000001006e707836 */ /* 0x000fe40000000000 */
[----:B------:R-:W-:-:S03]  /*147a0*/  IMAD.MOV.U32 R113, RZ, RZ, -0x7fffffe0 ;  /* 0x80000020ff717424 */ /* 0x000fc600078e00ff */
[----:B------:R-:W-:Y:S01]  /*147b0*/  R2UR UR22, R112 ;  /* 0x00000000701672ca */ /* 0x000fe200000e0000 */
[----:B------:R-:W-:Y:S02]  /*147c0*/  WARPGROUP.DEPBAR.LE gsb0, 0x0 ;  /* 0x00008000000079c5 */ /* 0x000fe40000010000 */
[----:B------:R-:W-:-:S06]  /*147d0*/  WARPGROUP.ARRIVE ;  /* 0x00000000000079c5 */ /* 0x000fcc0000000000 */
        /* <DEDUP_REMOVED lines=30> */
[----:B------:R-:W-:Y:S01]  /*149c0*/  FMUL.FTZ R85, R85, R73 ;  /* 0x0000004955557220 */ /* 0x000fe20000410000 */
[----:B------:R-:W-:Y:S01]  /*149d0*/  MUFU.EX2 R126, R126 ;  /* 0x0000007e007e7308 */ /* 0x000fe20000000800 */
[----:B------:R-:W0:Y:S07]  /*149e0*/  S2R R155, SR_TID.X ;  /* 0x00000000009b7919 */ /* 0x000e2e0000002100 */
[----:B------:R-:W2:Y:S08]  /*149f0*/  MUFU.EX2 R110, R85 ;  /* 0x00000055006e7308 */ /* 0x000eb00000000800 */
[----:B------:R-:W1:Y:S08]  /*14a00*/  MUFU.EX2 R87, R87 ;  /* 0x0000005700577308 */ /* 0x000e700000000800 */
[----:B------:R-:W3:Y:S01]  /*14a10*/  MUFU.EX2 R123, R123 ;  /* 0x0000007b007b7308 */ /* 0x000ee20000000800 */
[----:B--2---:R-:W-:-:S07]  /*14a20*/  FFMA.FTZ R111, R110, R137, R126 ;  /* 0x000000896e6f7223 */ /* 0x004fce000001007e */
[----:B------:R-:W2:Y:S01]  /*14a30*/  MUFU.EX2 R124, R124 ;  /* 0x0000007c007c7308 */ /* 0x000ea20000000800 */
[----:B------:R-:W-:Y:S02]  /*14a40*/  WARPGROUP.DEPBAR.LE gsb0, 0x0 ;  /* 0x00008000000079c5 */ /* 0x000fe40000010000 */
[----:B------:R-:W-:-:S06]  /*14a50*/  WARPGROUP.ARRIVE ;  /* 0x00000000000079c5 */ /* 0x000fcc0000000000 */
[----:B------:R-:W-:Y:S01]  /*14a60*/  HGMMA.64x96x16.F32 R24, gdesc[UR36].tnspB, R24, gsb0 ;  /* 0x41600000241879f0 */ /* 0x000fe20008000818 */
[----:B------:R-:W4:Y:S01]  /*14a70*/  MUFU.EX2 R136, R136 ;  /* 0x0000008800887308 */ /* 0x000f220000000800 */
[----:B-1----:R-:W-:-:S07]  /*14a80*/  FADD.FTZ R111, R87, R111 ;  /* 0x0000006f576f7221 */ /* 0x002fce0000010000 */
[----:B------:R-:W1:Y:S01]  /*14a90*/  MUFU.EX2 R0, R0 ;  /* 0x0000000000007308 */ /* 0x000e620000000800 */
[----:B------:R-:W-:Y:S02]  /*14aa0*/  @!P0 IMAD R112, R20, 0x8, R16 ;  /* 0x0000000814708824 */ /* 0x000fe400078e0210 */
[----:B---3--:R-:W-:-:S05]  /*14ab0*/  FADD.FTZ R20, R123, R111 ;  /* 0x0000006f7b147221 */ /* 0x008fca0000010000 */
[----:B------:R-:W3:Y:S08]  /*14ac0*/  MUFU.EX2 R135, R135 ;  /* 0x0000008700877308 */ /* 0x000ef00000000800 */
[----:B------:R-:W3:Y:S01]  /*14ad0*/  MUFU.EX2 R75, R75 ;  /* 0x0000004b004b7308 */ /* 0x000ee20000000800 */
[----:B--2---:R-:W-:-:S07]  /*14ae0*/  FADD.FTZ R20, R124, R20 ;  /* 0x000000147c147221 */ /* 0x004fce0000010000 */
[----:B------:R-:W2:Y:S08]  /*14af0*/  MUFU.EX2 R134, R134 ;  /* 0x0000008600867308 */ /* 0x000eb00000000800 */
[----:B------:R-:W2:Y:S01]  /*14b00*/  MUFU.EX2 R78, R78 ;  /* 0x0000004e004e7308 */ /* 0x000ea20000000800 */
[----:B----4-:R-:W-:Y:S01]  /*14b10*/  FADD.FTZ R92, R136, R92 ;  /* 0x0000005c885c7221 */ /* 0x010fe20000010000 */
[----:B-1----:R-:W-:-:S06]  /*14b20*/  FADD.FTZ R20, R0, R20 ;  /* 0x0000001400147221 */ /* 0x002fcc0000010000 */
[----:B------:R-:W1:Y:S08]  /*14b30*/  MUFU.EX2 R133, R133 ;  /* 0x0000008500857308 */ /* 0x000e700000000800 */
[----:B------:R-:W4:Y:S01]  /*14b40*/  MUFU.EX2 R79, R79 ;  /* 0x0000004f004f7308 */ /* 0x000f220000000800 */
[----:B0-----:R-:W-:Y:S01]  /*14b50*/  SHF.R.U32.HI R138, RZ, 0x7, R155 ;  /* 0x00000007ff8a7819 */ /* 0x001fe2000001169b */
[----:B---3--:R-:W-:-:S06]  /*14b60*/  FADD.FTZ R92, R135, R92 ;  /* 0x0000005c875c7221 */ /* 0x008fcc0000010000 */
[----:B------:R-:W0:Y:S01]  /*14b70*/  MUFU.EX2 R132, R132 ;  /* 0x0000008400847308 */ /* 0x000e220000000800 */
[----:B------:R-:W-:-:S07]  /*14b80*/  FADD.FTZ R20, R75, R20 ;  /* 0x000000144b147221 */ /* 0x000fce0000010000 */
[----:B------:R-:W3:Y:S01]  /*14b90*/  MUFU.EX2 R103, R103 ;  /* 0x0000006700677308 */ /* 0x000ee20000000800 */
[----:B--2---:R-:W-:Y:S01]  /*14ba0*/  FADD.FTZ R92, R134, R92 ;  /* 0x0000005c865c7221 */ /* 0x004fe20000010000 */
[----:B------:R-:W-:-:S06]  /*14bb0*/  F2FP.F16.F32.PACK_AB R137, R75, R0 ;  /* 0x000000004b89723e */ /* 0x000fcc00000000ff */
[----:B------:R-:W2:Y:S01]  /*14bc0*/  MUFU.EX2 R131, R131 ;  /* 0x0000008300837308 */ /* 0x000ea20000000800 */
[----:B------:R-:W-:Y:S02]  /*14bd0*/  VIADD R85, R138, 0x9 ;  /* 0x000000098a557836 */ /* 0x000fe40000000000 */
[----:B------:R-:W-:-:S05]  /*14be0*/  FADD.FTZ R0, R78, R20 ;  /* 0x000000144e007221 */ /* 0x000fca0000010000 */
[----:B------:R-:W2:Y:S01]  /*14bf0*/  MUFU.EX2 R104, R104 ;  /* 0x0000006800687308 */ /* 0x000ea20000000800 */
[----:B------:R-:W-:Y:S01]  /*14c00*/  ISETP.GE.U32.AND P2, PT, R155, 0x180, PT ;  /* 0x000001809b00780c */ /* 0x000fe20003f46070 */
[----:B------:R-:W-:Y:S02]  /*14c10*/  @!P0 IMAD R113, R19, 0x8, R16 ;  /* 0x0000000813718824 */ /* 0x000fe400078e0210 */
[----:B-1----:R-:W-:-:S04]  /*14c20*/  FADD.FTZ R92, R133, R92 ;  /* 0x0000005c855c7221 */ /* 0x002fc80000010000 */
[----:B------:R-:W1:Y:S01]  /*14c30*/  MUFU.EX2 R130, R130 ;  /* 0x0000008200827308 */ /* 0x000e620000000800 */
[----:B----4-:R-:W-:Y:S01]  /*14c40*/  FADD.FTZ R0, R79, R0 ;  /* 0x000000004f007221 */ /* 0x010fe20000010000 */
[----:B------:R-:W-:-:S06]  /*14c50*/  SEL R85, R85, 0x9, !P2 ;  /* 0x0000000955557807 */ /* 0x000fcc0005000000 */
[----:B------:R-:W4:Y:S01]  /*14c60*/  MUFU.EX2 R105, R105 ;  /* 0x0000006900697308 */ /* 0x000f220000000800 */
[----:B------:R-:W-:Y:S02]  /*14c70*/  @!P0 VIADD R113, R113, 0x31c40 ;  /* 0x00031c4071718836 */ /* 0x000fe40000000000 */
[----:B0-----:R-:W-:Y:S01]  /*14c80*/  FADD.FTZ R92, R132, R92 ;  /* 0x0000005c845c7221 */ /* 0x001fe20000010000 */
[----:B------:R-:W-:-:S04]  /*14c90*/  @!P0 VIADD R112, R112, 0x31c60 ;  /* 0x00031c6070708836 */ /* 0x000fc80000000000 */
[----:B------:R-:W0:Y:S01]  /*14ca0*/  MUFU.EX2 R129, R129 ;  /* 0x0000008100817308 */ /* 0x000e220000000800 */
[----:B---3--:R-:W-:Y:S01]  /*14cb0*/  FADD.FTZ R0, R103, R0 ;  /* 0x0000000067007221 */ /* 0x008fe20000010000 */
[----:B------:R-:W-:Y:S02]  /*14cc0*/  WARPGROUP.DEPBAR.LE gsb0, 0x0 ;  /* 0x00008000000079c5 */ /* 0x000fe40000010000 */
[----:B------:R3:W-:Y:S06]  /*14cd0*/  BAR.ARV R85, 0x100 ;  /* 0x000400550000751d */ /* 0x0007ec0000002000 */
[----:B------:R-:W0:Y:S01]  /*14ce0*/  MUFU.EX2 R106, R106 ;  /* 0x0000006a006a7308 */ /* 0x000e220000000800 */
[----:B------:R-:W-:Y:S01]  /*14cf0*/  @!P0 PRMT R113, RZ, 0x654, R113 ;  /* 0x00000654ff718816 */ /* 0x000fe20000000071 */
[----:B--2---:R-:W-:Y:S01]  /*14d00*/  FADD.FTZ R92, R131, R92 ;  /* 0x0000005c835c7221 */ /* 0x004fe20000010000 */
[----:B---3--:R-:W-:-:S05]  /*14d10*/  F2FP.F16.F32.PACK_AB R85, R87, R126 ;  /* 0x0000007e5755723e */ /* 0x008fca00000000ff */
[----:B------:R-:W2:Y:S01]  /*14d20*/  MUFU.EX2 R128, R128 ;  /* 0x0000008000807308 */ /* 0x000ea20000000800 */
[----:B------:R-:W-:Y:S01]  /*14d30*/  @!P0 PRMT R112, RZ, 0x654, R112 ;  /* 0x00000654ff708816 */ /* 0x000fe20000000070 */
[----:B------:R-:W-:Y:S01]  /*14d40*/  FADD.FTZ R0, R104, R0 ;  /* 0x0000000068007221 */ /* 0x000fe20000010000 */
[----:B------:R-:W-:Y:S01]  /*14d50*/  F2FP.F16.F32.PACK_AB R87, R124, R123 ;  /* 0x0000007b7c57723e */ /* 0x000fe200000000ff */
[----:B------:R3:W-:Y:S04]  /*14d60*/  @!P0 SYNCS.ARRIVE.TRANS64.RED.A1T0 RZ, [R113+URZ], RZ ;  /* 0x000000ff71ff89a7 */ /* 0x0007e8000810043f */
[----:B------:R-:W3:Y:S01]  /*14d70*/  MUFU.EX2 R107, R107 ;  /* 0x0000006b006b7308 */ /* 0x000ee20000000800 */
[----:B-1----:R-:W-:Y:S01]  /*14d80*/  FADD.FTZ R20, R130, R92 ;  /* 0x0000005c82147221 */ /* 0x002fe20000010000 */
[----:B----4-:R-:W-:Y:S01]  /*14d90*/  FADD.FTZ R0, R105, R0 ;  /* 0x0000000069007221 */ /* 0x010fe20000010000 */
[----:B------:R1:W-:Y:S05]  /*14da0*/  @!P0 SYNCS.ARRIVE.TRANS64.RED.A1T0 RZ, [R112+URZ], RZ ;  /* 0x000000ff70ff89a7 */ /* 0x0003ea000810043f */
[----:B------:R-:W4:Y:S01]  /*14db0*/  MUFU.EX2 R127, R127 ;  /* 0x0000007f007f7308 */ /* 0x000f220000000800 */
[----:B------:R1:W-:Y:S07]  /*14dc0*/  STSM.16.M88.4 [R17+0x24300], R84 ;  /* 0x0243005411007844 */ /* 0x0003ee0000000200 */
[----:B------:R-:W4:Y:S01]  /*14dd0*/  MUFU.EX2 R108, R108 ;  /* 0x0000006c006c7308 */ /* 0x000f220000000800 */
[----:B0-----:R-:W-:Y:S01]  /*14de0*/  FADD.FTZ R20, R129, R20 ;  /* 0x0000001481147221 */ /* 0x001fe20000010000 */
[----:B------:R-:W-:-:S06]  /*14df0*/  FADD.FTZ R0, R106, R0 ;  /* 0x000000006a007221 */ /* 0x000fcc0000010000 */
[----:B------:R-:W0:Y:S08]  /*14e00*/  MUFU.EX2 R125, R125 ;  /* 0x0000007d007d7308 */ /* 0x000e300000000800 */
[----:B------:R-:W0:Y:S01]  /*14e10*/  MUFU.EX2 R109, R109 ;  /* 0x0000006d006d7308 */ /* 0x000e220000000800 */
[----:B--2---:R-:W-:Y:S01]  /*14e20*/  FADD.FTZ R20, R128, R20 ;  /* 0x0000001480147221 */ /* 0x004fe20000010000 */
[----:B---3--:R-:W-:-:S06]  /*14e30*/  FADD.FTZ R0, R107, R0 ;  /* 0x000000006b007221 */ /* 0x008fcc0000010000 */
[----:B-1----:R-:W1:Y:S08]  /*14e40*/  MUFU.EX2 R85, R82 ;  /* 0x0000005200557308 */ /* 0x002e700000000800 */
[----:B------:R-:W2:Y:S01]  /*14e50*/  MUFU.EX2 R114, R114 ;  /* 0x0000007200727308 */ /* 0x000ea20000000800 */
[----:B----4-:R-:W-:Y:S01]  /*14e60*/  FADD.FTZ R20, R127, R20 ;  /* 0x000000147f147221 */ /* 0x010fe20000010000 */
[----:B------:R-:W-:-:S06]  /*14e70*/  FADD.FTZ R0, R108, R0 ;  /* 0x000000006c007221 */ /* 0x000fcc0000010000 */
[----:B------:R-:W3:Y:S08]  /*14e80*/  MUFU.EX2 R77, R77 ;  /* 0x0000004d004d7308 */ /* 0x000ef00000000800 */
[----:B------:R-:W-:Y:S08]  /*14e90*/  MUFU.EX2 R84, R89 ;  /* 0x0000005900547308 */ /* 0x000ff00000000800 */
[----:B------:R-:W4:Y:S01]  /*14ea0*/  MUFU.EX2 R89, R115 ;  /* 0x0000007300597308 */ /* 0x000f220000000800 */
[----:B0-----:R-:W-:Y:S01]  /*14eb0*/  FADD.FTZ R20, R125, R20 ;  /* 0x000000147d147221 */ /* 0x001fe20000010000 */
[----:B------:R-:W-:-:S06]  /*14ec0*/  FADD.FTZ R0, R109, R0 ;  /* 0x000000006d007221 */ /* 0x000fcc0000010000 */
[----:B------:R-:W0:Y:S08]  /*14ed0*/  MUFU.EX2 R81, R81 ;  /* 0x0000005100517308 */ /* 0x000e300000000800 */
[----:B------:R-:W0:Y:S01]  /*14ee0*/  MUFU.EX2 R116, R116 ;  /* 0x0000007400747308 */ /* 0x000e220000000800 */
[----:B-1----:R-:W-:Y:S01]  /*14ef0*/  FADD.FTZ R20, R85, R20 ;  /* 0x0000001455147221 */ /* 0x002fe20000010000 */
[----:B--2---:R-:W-:-:S06]  /*14f00*/  FADD.FTZ R0, R114, R0 ;  /* 0x0000000072007221 */ /* 0x004fcc0000010000 */
[----:B------:R-:W1:Y:S08]  /*14f10*/  MUFU.EX2 R90, R90 ;  /* 0x0000005a005a7308 */ /* 0x000e700000000800 */
[----:B------:R-:W-:Y:S08]  /*14f20*/  MUFU.EX2 R111, R91 ;  /* 0x0000005b006f7308 */ /* 0x000ff00000000800 */
[----:B------:R-:W2:Y:S01]  /*14f30*/  MUFU.EX2 R91, R117 ;  /* 0x00000075005b7308 */ /* 0x000ea20000000800 */
[----:B---3--:R-:W-:Y:S01]  /*14f40*/  FADD.FTZ R20, R77, R20 ;  /* 0x000000144d147221 */ /* 0x008fe20000010000 */
[----:B----4-:R-:W-:-:S06]  /*14f50*/  FADD.FTZ R0, R89, R0 ;  /* 0x0000000059007221 */ /* 0x010fcc0000010000 */
[----:B------:R-:W3:Y:S08]  /*14f60*/  MUFU.EX2 R80, R80 ;  /* 0x0000005000507308 */ /* 0x000ef00000000800 */
        /* <DEDUP_REMOVED lines=23> */
[----:B------:R3:W4:Y:S08]  /*150e0*/  MUFU.EX2 R82, R88 ;  /* 0x0000005800527308 */ /* 0x0007300000000800 */
[----:B------:R-:W4:Y:S01]  /*150f0*/  MUFU.EX2 R142, R142 ;  /* 0x0000008e008e7308 */ /* 0x000f220000000800 */
[----:B0-----:R-:W-:Y:S01]  /*15100*/  FADD.FTZ R20, R21, R20 ;  /* 0x0000001415147221 */ /* 0x001fe20000010000 */
[----:B------:R-:W-:-:S06]  /*15110*/  FADD.FTZ R0, R122, R0 ;  /* 0x000000007a007221 */ /* 0x000fcc0000010000 */
[----:B------:R-:W0:Y:S08]  /*15120*/  MUFU.EX2 R96, R96 ;  /* 0x0000006000607308 */ /* 0x000e300000000800 */
[----:B------:R-:W0:Y:S01]  /*15130*/  MUFU.EX2 R141, R141 ;  /* 0x0000008d008d7308 */ /* 0x000e220000000800 */
[----:B---3--:R-:W-:Y:S01]  /*15140*/  F2FP.F16.F32.PACK_AB R88, R81, R77 ;  /* 0x0000004d5158723e */ /* 0x008fe200000000ff */
[----:B-1----:R-:W-:Y:S01]  /*15150*/  FADD.FTZ R20, R93, R20 ;  /* 0x000000145d147221 */ /* 0x002fe20000010000 */
[----:B--2---:R-:W-:-:S05]  /*15160*/  FADD.FTZ R77, R143, R0 ;  /* 0x000000008f4d7221 */ /* 0x004fca0000010000 */
[----:B------:R-:W1:Y:S01]  /*15170*/  MUFU.EX2 R140, R140 ;  /* 0x0000008c008c7308 */ /* 0x000e620000000800 */
[----:B----4-:R-:W-:Y:S01]  /*15180*/  FADD.FTZ R75, R82, R20 ;  /* 0x00000014524b7221 */ /* 0x010fe20000010000 */
[----:B------:R-:W-:-:S06]  /*15190*/  FADD.FTZ R0, R142, R77 ;  /* 0x0000004d8e007221 */ /* 0x000fcc0000010000 */
[----:B------:R-:W2:Y:S01]  /*151a0*/  MUFU.EX2 R145, R145 ;  /* 0x0000009100917308 */ /* 0x000ea20000000800 */
[----:B0-----:R-:W-:Y:S01]  /*151b0*/  FADD.FTZ R20, R96, R75 ;  /* 0x0000004b60147221 */ /* 0x001fe20000010000 */
[----:B------:R-:W-:-:S06]  /*151c0*/  FADD.FTZ R75, R141, R0 ;  /* 0x000000008d4b7221 */ /* 0x000fcc0000010000 */
[----:B------:R-:W0:Y:S01]  /*151d0*/  MUFU.EX2 R146, R146 ;  /* 0x0000009200927308 */ /* 0x000e220000000800 */
[----:B-1----:R-:W-:-:S07]  /*151e0*/  FADD.FTZ R0, R140, R75 ;  /* 0x0000004b8c007221 */ /* 0x002fce0000010000 */
[----:B------:R-:W1:Y:S01]  /*151f0*/  MUFU.EX2 R87, R147 ;  /* 0x0000009300577308 */ /* 0x000e620000000800 */
[----:B------:R-:W-:Y:S02]  /*15200*/  F2FP.F16.F32.PACK_AB R139, R79, R78 ;  /* 0x0000004e4f8b723e */ /* 0x000fe400000000ff */
[----:B------:R-:W-:-:S05]  /*15210*/  F2FP.F16.F32.PACK_AB R78, R21, R97 ;  /* 0x00000061154e723e */ /* 0x000fca00000000ff */
[----:B------:R-:W3:Y:S01]  /*15220*/  MUFU.EX2 R148, R148 ;  /* 0x0000009400947308 */ /* 0x000ee20000000800 */
[----:B--2---:R-:W-:-:S07]  /*15230*/  FADD.FTZ R21, R145, R0 ;  /* 0x0000000091157221 */ /* 0x004fce0000010000 */
[----:B------:R-:W2:Y:S01]  /*15240*/  MUFU.EX2 R149, R149 ;  /* 0x0000009500957308 */ /* 0x000ea20000000800 */
[----:B0-----:R-:W-:-:S07]  /*15250*/  FADD.FTZ R0, R146, R21 ;  /* 0x0000001592007221 */ /* 0x001fce0000010000 */
[----:B------:R-:W0:Y:S01]  /*15260*/  MUFU.EX2 R150, R150 ;  /* 0x0000009600967308 */ /* 0x000e220000000800 */
[----:B-1----:R-:W-:-:S04]  /*15270*/  FADD.FTZ R21, R87, R0 ;  /* 0x0000000057157221 */ /* 0x002fc80000010000 */
[----:B---3--:R-:W-:-:S04]  /*15280*/  FADD.FTZ R0, R148, R21 ;  /* 0x0000001594007221 */ /* 0x008fc80000010000 */
[----:B--2---:R-:W-:-:S04]  /*15290*/  FADD.FTZ R21, R149, R0 ;  /* 0x0000000095157221 */ /* 0x004fc80000010000 */
[----:B0-----:R-:W-:Y:S02]  /*152a0*/  FADD.FTZ R0, R150, R21 ;  /* 0x0000001596007221 */ /* 0x001fe40000010000 */
[----:B------:R-:W2:Y:S01]  /*152b0*/  LDL R21, [R1+0x28] ;  /* 0x0000280001157983 */ /* 0x000ea20000100800 */
[----:B------:R-:W0:Y:S08]  /*152c0*/  MUFU.EX2 R83, R83 ;  /* 0x0000005300537308 */ /* 0x000e300000000800 */
[----:B------:R-:W1:Y:S08]  /*152d0*/  MUFU.EX2 R102, R102 ;  /* 0x0000006600667308 */ /* 0x000e700000000800 */
[----:B------:R-:W3:Y:S01]  /*152e0*/  MUFU.EX2 R94, R94 ;  /* 0x0000005e005e7308 */ /* 0x000ee20000000800 */
[----:B0-----:R-:W-:-:S07]  /*152f0*/  FADD.FTZ R79, R83, R20 ;  /* 0x00000014534f7221 */ /* 0x001fce0000010000 */
[----:B------:R-:W0:Y:S01]  /*15300*/  MUFU.EX2 R101, R101 ;  /* 0x0000006500657308 */ /* 0x000e220000000800 */
[----:B------:R-:W-:-:S07]  /*15310*/  FADD.FTZ R81, R84, R79 ;  /* 0x0000004f54517221 */ /* 0x000fce0000010000 */
[----:B------:R-:W4:Y:S01]  /*15320*/  MUFU.EX2 R95, R95 ;  /* 0x0000005f005f7308 */ /* 0x000f220000000800 */
[----:B-1----:R-:W-:-:S07]  /*15330*/  FADD.FTZ R81, R102, R81 ;  /* 0x0000005166517221 */ /* 0x002fce0000010000 */
[----:B------:R-:W1:Y:S01]  /*15340*/  MUFU.EX2 R100, R100 ;  /* 0x0000006400647308 */ /* 0x000e620000000800 */
[----:B---3--:R-:W-:-:S07]  /*15350*/  FADD.FTZ R20, R94, R81 ;  /* 0x000000515e147221 */ /* 0x008fce0000010000 */
[----:B------:R-:W-:Y:S01]  /*15360*/  MUFU.EX2 R151, R151 ;  /* 0x0000009700977308 */ /* 0x000fe20000000800 */
[----:B0-----:R-:W-:-:S07]  /*15370*/  FADD.FTZ R20, R101, R20 ;  /* 0x0000001465147221 */ /* 0x001fce0000010000 */
[----:B------:R-:W0:Y:S01]  /*15380*/  MUFU.EX2 R152, R152 ;  /* 0x0000009800987308 */ /* 0x000e220000000800 */
[----:B----4-:R-:W-:-:S07]  /*15390*/  FADD.FTZ R75, R95, R20 ;  /* 0x000000145f4b7221 */ /* 0x010fce0000010000 */
[----:B------:R-:W3:Y:S01]  /*153a0*/  MUFU.EX2 R99, R99 ;  /* 0x0000006300637308 */ /* 0x000ee20000000800 */
[----:B-1----:R-:W-:Y:S01]  /*153b0*/  FADD.FTZ R20, R100, R75 ;  /* 0x0000004b64147221 */ /* 0x002fe20000010000 */
[----:B------:R-:W-:Y:S02]  /*153c0*/  F2FP.F16.F32.PACK_AB R138, R133, R134 ;  /* 0x00000086858a723e */ /* 0x000fe400000000ff */
[----:B------:R-:W-:Y:S01]  /*153d0*/  F2FP.F16.F32.PACK_AB R133, R104, R103 ;  /* 0x000000676885723e */ /* 0x000fe200000000ff */
[----:B------:R-:W-:Y:S01]  /*153e0*/  FADD.FTZ R20, R111, R20 ;  /* 0x000000146f147221 */ /* 0x000fe20000010000 */
[----:B0-----:R-:W-:Y:S01]  /*153f0*/  F2FP.F16.F32.PACK_AB R103, R152, R151 ;  /* 0x000000979867723e */ /* 0x001fe200000000ff */
[----:B------:R-:W-:-:S04]  /*15400*/  FADD.FTZ R151, R151, R0 ;  /* 0x0000000097977221 */ /* 0x000fc80000010000 */
[----:B------:R-:W-:Y:S01]  /*15410*/  FADD.FTZ R0, R152, R151 ;  /* 0x0000009798007221 */ /* 0x000fe20000010000 */
[----:B---3--:R-:W-:-:S05]  /*15420*/  FADD.FTZ R20, R99, R20 ;  /* 0x0000001463147221 */ /* 0x008fca0000010000 */
[----:B------:R0:W-:Y:S04]  /*15430*/  STL [R1+0x8], R20 ;  /* 0x0000081401007387 */ /* 0x0001e80000100800 */
[----:B------:R1:W-:Y:S01]  /*15440*/  STL [R1+0x34], R0 ;  /* 0x0000340001007387 */ /* 0x0003e20000100800 */
[----:B--2---:R-:W-:-:S03]  /*15450*/  ISETP.GT.AND P2, PT, R15, R21, PT ;  /* 0x000000150f00720c */ /* 0x004fc60003f44270 */
[----:B------:R2:W5:Y:S01]  /*15460*/  LDL R21, [R1+0x38] ;  /* 0x0000380001157983 */ /* 0x0005620000100800 */
[----:B------:R-:W-:Y:S02]  /*15470*/  F2FP.F16.F32.PACK_AB R136, R135, R136 ;  /* 0x000000888788723e */ /* 0x000fe400000000ff */
[----:B------:R-:W-:Y:S02]  /*15480*/  F2FP.F16.F32.PACK_AB R132, R131, R132 ;  /* 0x000000848384723e */ /* 0x000fe400000000ff */
[----:B------:R-:W-:Y:S02]  /*15490*/  F2FP.F16.F32.PACK_AB R134, R129, R130 ;  /* 0x000000828186723e */ /* 0x000fe400000000ff */
[----:B------:R-:W-:Y:S02]  /*154a0*/  F2FP.F16.F32.PACK_AB R135, R106, R105 ;  /* 0x000000696a87723e */ /* 0x000fe400000000ff */
        /* <DEDUP_REMOVED lines=8> */
[----:B------:R2:W-:Y:S01]  /*15530*/  STSM.16.M88.4 [R17+0x25b00], R136 ;  /* 0x025b008811007844 */ /* 0x0005e20000000200 */
[----:B------:R-:W-:-:S02]  /*15540*/  F2FP.F16.F32.PACK_AB R76, R76, R98 ;  /* 0x000000624c4c723e */ /* 0x000fc400000000ff */
[----:B------:R-:W-:Y:S02]  /*15550*/  F2FP.F16.F32.PACK_AB R77, R120, R119 ;  /* 0x00000077784d723e */ /* 0x000fe400000000ff */
[----:B------:R-:W-:Y:S02]  /*15560*/  F2FP.F16.F32.PACK_AB R79, R122, R121 ;  /* 0x000000797a4f723e */ /* 0x000fe400000000ff */
[----:B------:R-:W-:Y:S01]  /*15570*/  F2FP.F16.F32.PACK_AB R82, R83, R96 ;  /* 0x000000605352723e */ /* 0x000fe200000000ff */
[----:B------:R2:W-:Y:S01]  /*15580*/  STSM.16.M88.4 [R17+0x27300], R132 ;  /* 0x0273008411007844 */ /* 0x0005e20000000200 */
        /* <DEDUP_REMOVED lines=9> */
[----:B------:R-:W-:Y:S02]  /*15620*/  F2FP.F16.F32.PACK_AB R101, R150, R149 ;  /* 0x000000959665723e */ /* 0x000fe400000000ff */
[----:B------:R-:W-:Y:S01]  /*15630*/  F2FP.F16.F32.PACK_AB R102, R99, R111 ;  /* 0x0000006f6366723e */ /* 0x000fe200000000ff */
[----:B------:R2:W-:Y:S04]  /*15640*/  STSM.16.M88.4 [R17+0x2bb00], R76 ;  /* 0x02bb004c11007844 */ /* 0x0005e80000000200 */
[----:B------:R2:W-:Y:S04]  /*15650*/  STSM.16.M88.4 [R17+0x2d300], R80 ;  /* 0x02d3005011007844 */ /* 0x0005e80000000200 */
[----:B------:R2:W-:Y:S04]  /*15660*/  STSM.16.M88.4 [R17+0x2eb00], R84 ;  /* 0x02eb005411007844 */ /* 0x0005e80000000200 */
[----:B------:R2:W-:Y:S01]  /*15670*/  STSM.16.M88.4 [R17+0x30300], R100 ;  /* 0x0303006411007844 */ /* 0x0005e20000000200 */
[----:B------:R-:W-:Y:S01]  /*15680*/  @!PT LDS RZ, [RZ] ;  /* 0x00000000fffff984 */ /* 0x000fe20000000800 */
[----:B------:R-:W-:Y:S01]  /*15690*/  @!PT LDS RZ, [RZ] ;  /* 0x00000000fffff984 */ /* 0x000fe20000000800 */
[----:B------:R-:W-:Y:S01]  /*156a0*/  @!PT LDS RZ, [RZ] ;  /* 0x00000000fffff984 */ /* 0x000fe20000000800 */
[----:B------:R-:W-:Y:S01]  /*156b0*/  @!PT LDS RZ, [RZ] ;  /* 0x00000000fffff984 */ /* 0x000fe20000000800 */
[----:B------:R3:W-:Y:S06]  /*156c0*/  MEMBAR.ALL.CTA ;  /* 0x0000000000007992 */ /* 0x0007ec0000008000 */
[----:B---3--:R-:W3:Y:S01]  /*156d0*/  FENCE.VIEW.ASYNC.S ;  /* 0x00000000000073c6 */ /* 0x008ee20000000000 */
        /* <DEDUP_REMOVED lines=49> */
[----:B0-----:R-:W-:-:S02]  /*159f0*/  IMAD.MOV.U32 R20, RZ, RZ, R19 ;  /* 0x000000ffff147224 */ /* 0x001fc400078e0013 */
[----:B-1----:R-:W-:Y:S02]  /*15a00*/  IMAD.MOV.U32 R0, RZ, RZ, R74 ;  /* 0x000000ffff007224 */ /* 0x002fe400078e004a */
[----:B------:R-:W-:Y:S01]  /*15a10*/  IMAD.MOV.U32 R14, RZ, RZ, R72 ;  /* 0x000000ffff0e7224 */ /* 0x000fe200078e0048 */
[----:B---3--:R-:W-:Y:S01]  /*15a20*/  NOP ;  /* 0x0000000000007918 */ /* 0x008fe20000000000 */
[----:B--2---:R-:W-:Y:S05]  /*15a30*/  @P2 BRA `(.L_x_2428) ;  /* 0xffffffa4006c2947 */ /* 0x004fea000383ffff */
[----:B------:R0:W-:Y:S02]  /*15a40*/  STL [R1+0x4], R15 ;  /* 0x0000040f01007387 */ /* 0x0001e40000100800 */
.L_x_2417:
[----:B------:R-:W2:Y:S02]  /*15a50*/  LDL R0, [R1+0x4] ;  /* 0x0000040001007983 */ /* 0x000ea40000100800 */
[----:B--2---:R-:W-:-:S13]  /*15a60*/  ISETP.GE.AND P2, PT, R0, RZ, PT ;  /* 0x000000ff0000720c */ /* 0x004fda0003f46270 */
[----:B------:R-:W-:Y:S05]  /*15a70*/  @!P2 BRA `(.L_x_2429) ;  /* 0x000000500004a947 */ /* 0x000fea0003800000 */
[----:B0-----:R0:W5:Y:S01]  /*15a80*/  LDL.LU R15, [R1+0x38] ;  /* 0x00003800010f7983 */ /* 0x0011620000300800 */
[----:B------:R-:W-:Y:S02]  /*15a90*/  IMAD.MOV.U32 R0, RZ, RZ, R74 ;  /* 0x000000ffff007224 */ /* 0x000fe400078e004a */
[----:B------:R-:W-:Y:S02]  /*15aa0*/  IMAD.MOV.U32 R14, RZ, RZ, R72 ;  /* 0x000000ffff0e7224 */ /* 0x000fe400078e0048 */
[----:B------:R-:W-:-:S07]  /*15ab0*/  IMAD.MOV.U32 R20, RZ, RZ, R19 ;  /* 0x000000ffff147224 */ /* 0x000fce00078e0013 */
.L_x_2440:
[----:B-----5:R-:W2:Y:S01]  /*15ac0*/  LDL R21, [R1+0x64] ;  /* 0x0000640001157983 */ /* 0x020ea20000100800 */
[----:B------:R-:W-:Y:S01]  /*15ad0*/  VIADD R19, R20, 0x1 ;  /* 0x0000000114137836 */ /* 0x000fe20000000000 */
[----:B------:R-:W-:Y:S05]  /*15ae0*/  YIELD ;  /* 0x0000000000007946 */ /* 0x000fea0003800000 */
[----:B------:R-:W-:-:S04]  /*15af0*/  ISETP.NE.AND P3, PT, R19, 0x2, PT ;  /* 0x000000021300780c */ /* 0x000fc80003f65270 */
[----:B------:R-:W-:Y:S02]  /*15b00*/  SEL R72, RZ, 0x1, P3 ;  /* 0x00000001ff487807 */ /* 0x000fe40001800000 */
[----:B------:R-:W-:Y:S02]  /*15b10*/  SEL R19, R19, RZ, P3 ;  /* 0x000000ff13137207 */ /* 0x000fe40001800000 */
[----:B------:R-:W-:-:S05]  /*15b20*/  LOP3.LUT R72, R15, R72, RZ, 0x3c, !PT ;  /* 0x000000480f487212 */ /* 0x000fca00078e3cff */
[----:B------:R1:W-:Y:S01]  /*15b30*/  STL [R1+0x38], R72 ;  /* 0x0000384801007387 */ /* 0x0003e20000100800 */
[----:B--2---:R-:W-:-:S13]  /*15b40*/  ISETP.NE.AND P2, PT, R21, RZ, PT ;  /* 0x000000ff1500720c */ /* 0x004fda0003f45270 */
[----:B-1----:R-:W-:Y:S05]  /*15b50*/  @P2 BRA `(.L_x_2430) ;  /* 0x0000000000302947 */ /* 0x002fea0003800000 */
[----:B------:R-:W-:Y:S05]  /*15b60*/  @!P1 BRA `(.L_x_2431) ;  /* 0x0000000000049947 */ /* 0x000fea0003800000 */
[----:B------:R-:W-:Y:S01]  /*15b70*/  BPT.TRAP 0x1 ;  /* 0x000000040000795c */ /* 0x000fe20000300000 */
.L_x_2431:
[----:B------:R-:W-:Y:S01]  /*15b80*/  IMAD R21, R19, 0x8, R16 ;  /* 0x0000000813157824 */ /* 0x000fe200078e0210 */
[----:B------:R-:W-:-:S04]  /*15b90*/  SHF.L.U32 R72, R72, 0x1f, RZ ;  /* 0x0000001f48487819 */ /* 0x000fc800000006ff */
[----:B------:R1:W2:Y:S01]  /*15ba0*/  SYNCS.PHASECHK.TRANS64.TRYWAIT P3, [R21+URZ+0x31c30], R72 ;  /* 0x031c3048150075a7 */ /* 0x0002a2000806017f */
[----:B------:R-:W-:Y:S05]  /*15bb0*/  @!P1 BRA `(.L_x_2432) ;  /* 0x0000000000049947 */ /* 0x000fea0003800000 */
[----:B------:R-:W-:Y:S01]  /*15bc0*/  BPT.TRAP 0x1 ;  /* 0x000000040000795c */ /* 0x000fe20000300000 */
.L_x_2432:
[----:B------:R-:W-:Y:S04]  /*15bd0*/  BSSY B0, `(.L_x_2430) ;  /* 0x0000004000007945 */ /* 0x000fe80003800000 */
[----:B--2---:R-:W-:Y:S05]  /*15be0*/  @P3 BRA `(.L_x_2433) ;  /* 0x0000000000083947 */ /* 0x004fea0003800000 */
[----:B------:R-:W2:Y:S02]  /*15bf0*/  SYNCS.PHASECHK.TRANS64.TRYWAIT P3, [R21+URZ+0x31c30], R72 ;  /* 0x031c3048150075a7 */ /* 0x000ea4000806017f */
[----:B--2---:R-:W-:Y:S05]  /*15c00*/  @!P3 BRA `(.L_x_2434) ;  /* 0x000000fc0060b947 */ /* 0x004fea0003800000 */
.L_x_2433:
[----:B------:R-:W-:Y:S05]  /*15c10*/  BSYNC B0 ;  /* 0x0000000000007941 */ /* 0x000fea0003800000 */
.L_x_2430:
[----:B-12---:R-:W2:Y:S01]  /*15c20*/  LDL R72, [R1+0x70] ;  /* 0x0000700001487983 */ /* 0x006ea20000100800 */
[----:B------:R-:W1:Y:S01]  /*15c30*/  S2R R21, SR_TID.X ;  /* 0x0000000000157919 */ /* 0x000e620000002100 */
[----:B------:R-:W-:Y:S05]  /*15c40*/  WARPSYNC.ALL ;  /* 0x0000000000007948 */ /* 0x000fea0003800000 */
[----:B------:R-:W-:Y:S01]  /*15c50*/  IMAD.MOV.U32 R147, RZ, RZ, -0x7fffffe0 ;  /* 0x80000020ff937424 */ /* 0x000fe200078e00ff */
[----:B-1----:R-:W-:-:S05]  /*15c60*/  SHF.R.U32.HI R21, RZ, 0x7, R21 ;  /* 0x00000007ff157819 */ /* 0x002fca0000011615 */
[----:B------:R-:W-:-:S05]  /*15c70*/  VIADD R21, R21, 0x8 ;  /* 0x0000000815157836 */ /* 0x000fca0000000000 */
[----:B------:R1:W-:Y:S01]  /*15c80*/  BAR.SYNC.DEFER_BLOCKING R21, 0x100 ;  /* 0x000400150000751d */ /* 0x0003e20000010000 */
[----:B------:R-:W-:Y:S02]  /*15c90*/  R2UR UR47, R147 ;  /* 0x00000000932f72ca */ /* 0x000fe400000e0000 */
[C---:B------:R-:W-:Y:S02]  /*15ca0*/  R2UR UR44, R2.reuse ;  /* 0x00000000022c72ca */ /* 0x040fe400000e0000 */
[C---:B------:R-:W-:Y:S01]  /*15cb0*/  R2UR UR45, R3.reuse ;  /* 0x00000000032d72ca */ /* 0x040fe200000e0000 */
[----:B------:R-:W-:Y:S01]  /*15cc0*/  WARPGROUP.ARRIVE ;  /* 0x00000000000079c5 */ /* 0x000fe20000000000 */
[----:B------:R-:W-:Y:S01]  /*15cd0*/  IMAD.MOV.U32 R75, RZ, RZ, -0x7fffffe0 ;  /* 0x80000020ff4b7424 */ /* 0x000fe200078e00ff */
[----:B------:R-:W-:Y:S02]  /*15ce0*/  R2UR UR52, R2 ;  /* 0x00000000023472ca */ /* 0x000fe400000e0000 */
[----:B------:R-:W-:-:S02]  /*15cf0*/  R2UR UR53, R3 ;  /* 0x00000000033572ca */ /* 0x000fc400000e0000 */
[----:B------:R-:W-:Y:S01]  /*15d00*/  R2UR UR55, R75 ;  /* 0x000000004b3772ca */ /* 0x000fe200000e0000 */
[----:B------:R-:W-:Y:S01]  /*15d10*/  IMAD.MOV.U32 R73, RZ, RZ, -0x7fffffe0 ;  /* 0x80000020ff497424 */ /* 0x000fe200078e00ff */
[C---:B------:R-:W-:Y:S02]  /*15d20*/  R2UR UR48, R2.reuse ;  /* 0x00000000023072ca */ /* 0x040fe400000e0000 */
[----:B------:R-:W-:Y:S02]  /*15d30*/  R2UR UR49, R3 ;  /* 0x00000000033172ca */ /* 0x000fe400000e0000 */
[----:B------:R-:W-:Y:S02]  /*15d40*/  R2UR UR51, R73 ;  /* 0x00000000493372ca */ /* 0x000fe400000e0000 */
[----:B------:R-:W-:Y:S02]  /*15d50*/  R2UR UR27, R75 ;  /* 0x000000004b1b72ca */ /* 0x000fe400000e0000 */
[----:B------:R-:W-:-:S02]  /*15d60*/  R2UR UR24, R2 ;  /* 0x00000000021872ca */ /* 0x000fc400000e0000 */
[----:B------:R-:W-:Y:S01]  /*15d70*/  R2UR UR25, R3 ;  /* 0x00000000031972ca */ /* 0x000fe200000e0000 */
[----:B--2---:R-:W-:-:S05]  /*15d80*/  IMAD R146, R19, 0x6c0, R72 ;  /* 0x000006c013927824 */ /* 0x004fca00078e0248 */
[----:B------:R-:W-:-:S13]  /*15d90*/  R2UR UR46, R146 ;  /* 0x00000000922e72ca */ /* 0x000fda00000e0000 */
[----:B------:R-:W-:Y:S01]  /*15da0*/  HGMMA.64x16x16.F32 R136, gdesc[UR44], RZ, !UPT, gsb0 ;  /* 0x002000002c8879f0 */ /* 0x000fe2000c0008ff */
[----:B------:R-:W-:-:S05]  /*15db0*/  VIADD R74, R146, 0x40 ;  /* 0x00000040924a7836 */ /* 0x000fca0000000000 */
        /* <DEDUP_REMOVED lines=23> */
[----:B------:R-:W-:Y:S01]  /*15f30*/  VIADD R72, R146, 0x140 ;  /* 0x0000014092487836 */ /* 0x000fe20000000000 */
[----:B------:R-:W-:Y:S02]  /*15f40*/  R2UR UR31, R73 ;  /* 0x00000000491f72ca */ /* 0x000fe400000e0000 */
[----:B------:R-:W-:Y:S02]  /*15f50*/  R2UR UR28, R2 ;  /* 0x00000000021c72ca */ /* 0x000fe400000e0000 */
[----:B------:R-:W-:Y:S02]  /*15f60*/  R2UR UR30, R72 ;  /* 0x00000000481e72ca */ /* 0x000fe400000e0000 */
[----:B------:R-:W-:Y:S01]  /*15f70*/  R2UR UR29, R3 ;  /* 0x00000000031d72ca */ /* 0x000fe200000e0000 */
[----:B------:R-:W-:-:S05]  /*15f80*/  VIADD R74, R146, 0x180 ;  /* 0x00000180924a7836 */ /* 0x000fca0000000000 */
[----:B------:R-:W-:Y:S01]  /*15f90*/  R2UR UR22, R74 ;  /* 0x000000004a1672ca */ /* 0x000fe200000e0000 */
[----:B------:R-:W-:-:S05]  /*15fa0*/  VIADD R74, R146, 0x2 ;  /* 0x00000002924a7836 */ /* 0x000fca0000000000 */
[----:B------:R-:W-:Y:S01]  /*15fb0*/  R2UR UR42, R74 ;  /* 0x000000004a2a72ca */ /* 0x000fe200000e0000 */
[----:B------:R-:W-:-:S05]  /*15fc0*/  VIADD R74, R146, 0xc2 ;  /* 0x000000c2924a7836 */ /* 0x000fca0000000000 */
[----:B------:R-:W-:Y:S01]  /*15fd0*/  R2UR UR6, R74 ;  /* 0x000000004a0672ca */ /* 0x000fe200000e0000 */
[----:B------:R-:W-:Y:S01]  /*15fe0*/  VIADD R74, R146, 0x142 ;  /* 0x00000142924a7836 */ /* 0x000fe20000000000 */
[----:B------:R-:W-:Y:S02]  /*15ff0*/  WARPGROUP.DEPBAR.LE gsb0, 0x0 ;  /* 0x00008000000079c5 */ /* 0x000fe40000010000 */
[----:B------:R-:W-:-:S06]  /*16000*/  WARPGROUP.ARRIVE ;  /* 0x00000000000079c5 */ /* 0x000fcc0000000000 */
[----:B------:R-:W-:Y:S01]  /*16010*/  HGMMA.64x16x16.F32 R96, gdesc[UR28], RZ, !UPT, gsb0 ;  /* 0x002000001c6079f0 */ /* 0x000fe2000c0008ff */
[----:B------:R-:W-:Y:S01]  /*16020*/  R2UR UR8, R74 ;  /* 0x000000004a0872ca */ /* 0x000fe200000e0000 */
[----:B------:R-:W-:-:S05]  /*16030*/  VIADD R74, R146, 0x202 ;  /* 0x00000202924a7836 */ /* 0x000fca0000000000 */
[----:B------:R-:W-:Y:S01]  /*16040*/  R2UR UR4, R74 ;  /* 0x000000004a0472ca */ /* 0x000fe200000e0000 */
[----:B------:R-:W-:Y:S01]  /*16050*/  VIADD R74, R146, 0x280 ;  /* 0x00000280924a7836 */ /* 0x000fe20000000000 */
[----:B------:R-:W-:-:S04]  /*16060*/  R2UR UR21, R75 ;  /* 0x000000004b1572ca */ /* 0x000fc800000e0000 */
[----:B------:R-:W-:Y:S02]  /*16070*/  R2UR UR20, R74 ;  /* 0x000000004a1472ca */ /* 0x000fe400000e0000 */
[----:B------:R-:W-:-:S07]  /*16080*/  R2UR UR23, R75 ;  /* 0x000000004b1772ca */ /* 0x000fce00000e0000 */
[----:B------:R-:W-:Y:S01]  /*16090*/  UMOV UR25, UR21 ;  /* 0x0000001500197c82 */ /* 0x000fe20008000000 */
[----:B------:R-:W-:-:S03]  /*160a0*/  R2UR UR21, R3 ;  /* 0x00000000031572ca */ /* 0x000fc600000e0000 */
[----:B------:R-:W-:Y:S01]  /*160b0*/  UMOV UR24, UR20 ;  /* 0x0000001400187c82 */ /* 0x000fe20008000000 */
        /* <DEDUP_REMOVED lines=20> */
[----:B------:R-:W-:Y:S01]  /*16200*/  VIADD R76, R146, 0x200 ;  /* 0x00000200924c7836 */ /* 0x000fe20000000000 */
[----:B------:R-:W-:Y:S02]  /*16210*/  WARPGROUP.DEPBAR.LE gsb0, 0x0 ;  /* 0x00008000000079c5 */ /* 0x000fe40000010000 */
[----:B------:R-:W-:-:S09]  /*16220*/  WARPGROUP.ARRIVE ;  /* 0x00000000000079c5 */ /* 0x000fd20000000000 */
[----:B------:R-:W-:Y:S01]  /*16230*/  HGMMA.64x16x16.F32 R80, gdesc[UR32], RZ, !UPT, gsb0 ;  /* 0x00200000205079f0 */ /* 0x000fe2000c0008ff */
[----:B------:R-:W-:Y:S01]  /*16240*/  R2UR UR38, R76 ;  /* 0x000000004c2672ca */ /* 0x000fe200000e0000 */
[C---:B------:R-:W-:Y:S02]  /*16250*/  VIADD R72, R146.reuse, 0x300 ;  /* 0x0000030092487836 */ /* 0x040fe40000000000 */
[----:B------:R-:W-:Y:S01]  /*16260*/  VIADD R76, R146, 0x82 ;  /* 0x00000082924c7836 */ /* 0x000fe20000000000 */
[C---:B------:R-:W-:Y:S02]  /*16270*/  R2UR UR19, R73.reuse ;  /* 0x00000000491372ca */ /* 0x040fe400000e0000 */
[C---:B------:R-:W-:Y:S02]  /*16280*/  R2UR UR11, R73.reuse ;  /* 0x00000000490b72ca */ /* 0x040fe400000e0000 */
[C---:B------:R-:W-:Y:S02]  /*16290*/  R2UR UR17, R73.reuse ;  /* 0x00000000491172ca */ /* 0x040fe400000e0000 */
[----:B------:R-:W-:Y:S01]  /*162a0*/  R2UR UR40, R72 ;  /* 0x00000000482872ca */ /* 0x000fe200000e0000 */
[----:B------:R-:W-:Y:S01]  /*162b0*/  VIADD R72, R146, 0x380 ;  /* 0x0000038092487836 */ /* 0x000fe20000000000 */
[----:B------:R-:W-:Y:S01]  /*162c0*/  R2UR UR41, R73 ;  /* 0x00000000492972ca */ /* 0x000fe200000e0000 */
[----:B------:R-:W-:Y:S01]  /*162d0*/  IMAD.MOV.U32 R73, RZ, RZ, -0x7fffffe0 ;  /* 0x80000020ff497424 */ /* 0x000fe200078e00ff */
[----:B------:R-:W-:Y:S01]  /*162e0*/  R2UR UR14, R76 ;  /* 0x000000004c0e72ca */ /* 0x000fe200000e0000 */
[----:B------:R-:W-:Y:S01]  /*162f0*/  VIADD R76, R146, 0x182 ;  /* 0x00000182924c7836 */ /* 0x000fe20000000000 */
[----:B------:R-:W-:-:S02]  /*16300*/  R2UR UR5, R75 ;  /* 0x000000004b0572ca */ /* 0x000fc400000e0000 */
[----:B------:R-:W-:Y:S01]  /*16310*/  R2UR UR46, R72 ;  /* 0x00000000482e72ca */ /* 0x000fe200000e0000 */
[----:B------:R-:W-:Y:S01]  /*16320*/  VIADD R72, R146, 0x400 ;  /* 0x0000040092487836 */ /* 0x000fe20000000000 */
[----:B------:R-:W-:Y:S01]  /*16330*/  R2UR UR47, R73 ;  /* 0x00000000492f72ca */ /* 0x000fe200000e0000 */
[----:B------:R-:W-:Y:S01]  /*16340*/  IMAD.MOV.U32 R73, RZ, RZ, -0x7fffffe0 ;  /* 0x80000020ff497424 */ /* 0x000fe200078e00ff */
[----:B------:R-:W-:Y:S01]  /*16350*/  R2UR UR12, R76 ;  /* 0x000000004c0c72ca */ /* 0x000fe200000e0000 */
[C---:B------:R-:W-:Y:S01]  /*16360*/  VIADD R76, R146.reuse, 0x2c0 ;  /* 0x000002c0924c7836 */ /* 0x040fe20000000000 */
[C---:B------:R-:W-:Y:S01]  /*16370*/  R2UR UR43, R75.reuse ;  /* 0x000000004b2b72ca */ /* 0x040fe200000e0000 */
[----:B------:R-:W-:Y:S01]  /*16380*/  VIADD R74, R146, 0x340 ;  /* 0x00000340924a7836 */ /* 0x000fe20000000000 */
[C---:B------:R-:W-:Y:S02]  /*16390*/  R2UR UR7, R75.reuse ;  /* 0x000000004b0772ca */ /* 0x040fe400000e0000 */
[----:B------:R-:W-:Y:S01]  /*163a0*/  R2UR UR9, R75 ;  /* 0x000000004b0972ca */ /* 0x000fe200000e0000 */
[----:B------:R-:W-:Y:S01]  /*163b0*/  IMAD.MOV.U32 R75, RZ, RZ, -0x7fffffe0 ;  /* 0x80000020ff4b7424 */ /* 0x000fe200078e00ff */
[----:B------:R-:W-:-:S02]  /*163c0*/  R2UR UR26, R72 ;  /* 0x00000000481a72ca */ /* 0x000fc400000e0000 */
[----:B------:R-:W-:Y:S01]  /*163d0*/  R2UR UR27, R73 ;  /* 0x00000000491b72ca */ /* 0x000fe200000e0000 */
[----:B------:R-:W-:Y:S01]  /*163e0*/  UMOV UR44, UR4 ;  /* 0x00000004002c7c82 */ /* 0x000fe20008000000 */
[----:B------:R-:W-:Y:S01]  /*163f0*/  R2UR UR36, R76 ;  /* 0x000000004c2472ca */ /* 0x000fe200000e0000 */
[----:B------:R-:W-:Y:S01]  /*16400*/  UMOV UR45, UR5 ;  /* 0x00000005002d7c82 */ /* 0x000fe20008000000 */
[----:B------:R-:W-:Y:S02]  /*16410*/  R2UR UR37, R77 ;  /* 0x000000004d2572ca */ /* 0x000fe400000e0000 */
[----:B------:R-:W-:Y:S01]  /*16420*/  R2UR UR4, R74 ;  /* 0x000000004a0472ca */ /* 0x000fe200000e0000 */
[C---:B------:R-:W-:Y:S01]  /*16430*/  VIADD R74, R146.reuse, 0x3c0 ;  /* 0x000003c0924a7836 */ /* 0x040fe20000000000 */
[----:B------:R-:W-:Y:S01]  /*16440*/  R2UR UR5, R75 ;  /* 0x000000004b0572ca */ /* 0x000fe200000e0000 */
[----:B------:R-:W-:Y:S02]  /*16450*/  IMAD.MOV.U32 R75, RZ, RZ, -0x7fffffe0 ;  /* 0x80000020ff4b7424 */ /* 0x000fe400078e00ff */
[----:B------:R-:W-:Y:S01]  /*16460*/  VIADD R72, R146, 0x242 ;  /* 0x0000024292487836 */ /* 0x000fe20000000000 */
[----:B------:R-:W-:Y:S01]  /*16470*/  R2UR UR50, R74 ;  /* 0x000000004a3272ca */ /* 0x000fe200000e0000 */
[----:B------:R-:W-:Y:S01]  /*16480*/  VIADD R74, R146, 0x440 ;  /* 0x00000440924a7836 */ /* 0x000fe20000000000 */
[----:B------:R-:W-:Y:S01]  /*16490*/  R2UR UR51, R75 ;  /* 0x000000004b3372ca */ /* 0x000fe200000e0000 */
[----:B------:R-:W-:-:S02]  /*164a0*/  IMAD.MOV.U32 R75, RZ, RZ, -0x7fffffe0 ;  /* 0x80000020ff4b7424 */ /* 0x000fc400078e00ff */
[----:B------:R-:W-:Y:S01]  /*164b0*/  IMAD.MOV.U32 R73, RZ, RZ, -0x7fffffe0 ;  /* 0x80000020ff497424 */ /* 0x000fe200078e00ff */
[----:B------:R-:W-:Y:S01]  /*164c0*/  MOV R156, UR27 ;  /* 0x0000001b009c7c02 */ /* 0x000fe20008000f00 */
[----:B------:R-:W-:Y:S01]  /*164d0*/  UMOV UR27, UR37 ;  /* 0x00000025001b7c82 */ /* 0x000fe20008000000 */
[----:B------:R-:W-:Y:S01]  /*164e0*/  MOV R155, UR26 ;  /* 0x0000001a009b7c02 */ /* 0x000fe20008000f00 */
[----:B------:R-:W-:Y:S01]  /*164f0*/  UMOV UR26, UR36 ;  /* 0x00000024001a7c82 */ /* 0x000fe20008000000 */
[----:B------:R-:W-:Y:S02]  /*16500*/  R2UR UR39, R77 ;  /* 0x000000004d2772ca */ /* 0x000fe400000e0000 */
        /* <DEDUP_REMOVED lines=8> */
[----:B------:R-:W-:-:S02]  /*16590*/  R2UR UR36, R2 ;  /* 0x00000000022472ca */ /* 0x000fc400000e0000 */
[----:B------:R-:W-:Y:S01]  /*165a0*/  R2UR UR37, R3 ;  /* 0x00000000032572ca */ /* 0x000fe200000e0000 */
[----:B------:R-:W-:Y:S01]  /*165b0*/  UMOV UR58, UR44 ;  /* 0x0000002c003a7c82 */ /* 0x000fe20008000000 */
[----:B------:R-:W-:Y:S01]  /*165c0*/  UMOV UR59, UR45 ;  /* 0x0000002d003b7c82 */ /* 0x000fe20008000000 */
[C---:B------:R-:W-:Y:S01]  /*165d0*/  R2UR UR15, R77.reuse ;  /* 0x000000004d0f72ca */ /* 0x040fe200000e0000 */
[----:B------:R-:W-:Y:S02]  /*165e0*/  WARPGROUP.DEPBAR.LE gsb0, 0x0 ;  /* 0x00008000000079c5 */ /* 0x000fe40000010000 */
[----:B------:R-:W-:Y:S02]  /*165f0*/  R2UR UR13, R77 ;  /* 0x000000004d0d72ca */ /* 0x000fe400000e0000 */
[----:B------:R-:W-:Y:S02]  /*16600*/  R2UR UR20, R74 ;  /* 0x000000004a1472ca */ /* 0x000fe400000e0000 */
[----:B------:R-:W-:-:S02]  /*16610*/  R2UR UR21, R75 ;  /* 0x000000004b1572ca */ /* 0x000fc400000e0000 */
[----:B------:R-:W-:Y:S02]  /*16620*/  R2UR UR44, R72 ;  /* 0x00000000482c72ca */ /* 0x000fe400000e0000 */
[----:B------:R-:W-:Y:S02]  /*16630*/  R2UR UR45, R73 ;  /* 0x00000000492d72ca */ /* 0x000fe400000e0000 */
[----:B------:R-:W-:-:S06]  /*16640*/  WARPGROUP.ARRIVE ;  /* 0x00000000000079c5 */ /* 0x000fcc0000000000 */
[----:B------:R-:W-:Y:S01]  /*16650*/  HGMMA.64x16x16.F32 R72, gdesc[UR36], RZ, !UPT, gsb0 ;  /* 0x00200000244879f0 */ /* 0x000fe2000c0008ff */
[----:B------:R-:W-:Y:S01]  /*16660*/  UMOV UR22, UR40 ;  /* 0x0000002800167c82 */ /* 0x000fe20008000000 */
[----:B------:R-:W-:Y:S01]  /*16670*/  UMOV UR23, UR41 ;  /* 0x0000002900177c82 */ /* 0x000fe20008000000 */
[----:B------:R-:W-:Y:S02]  /*16680*/  R2UR UR40, R8 ;  /* 0x00000000082872ca */ /* 0x000fe400000e0000 */
[----:B------:R-:W-:Y:S01]  /*16690*/  R2UR UR41, R9 ;  /* 0x00000000092972ca */ /* 0x000fe200000e0000 */
[----:B------:R-:W-:Y:S02]  /*166a0*/  WARPGROUP.DEPBAR.LE gsb0, 0x0 ;  /* 0x00008000000079c5 */ /* 0x000fe40000010000 */
[----:B------:R-:W-:-:S10]  /*166b0*/  WARPGROUP.ARRIVE ;  /* 0x00000000000079c5 */ /* 0x000fd40000000000 */
[----:B------:R-:W-:Y:S01]  /*166c0*/  HGMMA.64x16x16.F32 R136, gdesc[UR40], R136, gsb0 ;  /* 0x00200000288879f0 */ /* 0x000fe20008000888 */
        /* <DEDUP_REMOVED lines=40> */
[----:B------:R-:W-:Y:S01]  /*16950*/  UMOV UR14, UR54 ;  /* 0x00000036000e7c82 */ /* 0x000fe20008000000 */
[----:B------:R-:W-:Y:S01]  /*16960*/  UMOV UR15, UR55 ;  /* 0x00000037000f7c82 */ /* 0x000fe20008000000 */
[----:B------:R-:W-:Y:S02]  /*16970*/  WARPGROUP.DEPBAR.LE gsb0, 0x0 ;  /* 0x00008000000079c5 */ /* 0x000fe40000010000 */
[----:B------:R-:W-:-:S08]  /*16980*/  WARPGROUP.ARRIVE ;  /* 0x00000000000079c5 */ /* 0x000fd00000000000 */
        /* <DEDUP_REMOVED lines=12> */
[----:B------:R-:W-:Y:S02]  /*16a50*/  VIADD R148, R146, 0x302 ;  /* 0x0000030292947836 */ /* 0x000fe40000000000 */
        /* <DEDUP_REMOVED lines=9> */
[----:B------:R-:W-:Y:S01]  /*16af0*/  UMOV UR32, UR46 ;  /* 0x0000002e00207c82 */ /* 0x000fe20008000000 */
[----:B------:R-:W-:Y:S01]  /*16b00*/  UMOV UR33, UR47 ;  /* 0x0000002f00217c82 */ /* 0x000fe20008000000 */
[----:B------:R-:W-:Y:S01]  /*16b10*/  R2UR UR46, R148 ;  /* 0x00000000942e72ca */ /* 0x000fe200000e0000 */
[----:B------:R-:W-:Y:S01]  /*16b20*/  VIADD R148, R146, 0x3c2 ;  /* 0x000003c292947836 */ /* 0x000fe20000000000 */
[----:B------:R-:W-:Y:S01]  /*16b30*/  R2UR UR47, R149 ;  /* 0x00000000952f72ca */ /* 0x000fe200000e0000 */
[----:B------:R-:W-:Y:S02]  /*16b40*/  WARPGROUP.DEPBAR.LE gsb0, 0x0 ;  /* 0x00008000000079c5 */ /* 0x000fe40000010000 */
[----:B------:R-:W-:-:S06]  /*16b50*/  WARPGROUP.ARRIVE ;  /* 0x00000000000079c5 */ /* 0x000fcc0000000000 */
[----:B------:R-:W-:Y:S01]  /*16b60*/  HGMMA.64x16x16.F32 R136, gdesc[UR40], R136, gsb0 ;  /* 0x00200000288879f0 */ /* 0x000fe20008000888 */
[----:B------:R-:W-:Y:S01]  /*16b70*/  IMAD.MOV.U32 R149, RZ, RZ, -0x7fffffe0 ;  /* 0x80000020ff957424 */ /* 0x000fe200078e00ff */
[----:B------:R-:W-:Y:S01]  /*16b80*/  UMOV UR34, UR50 ;  /* 0x0000003200227c82 */ /* 0x000fe20008000000 */
        /* <DEDUP_REMOVED lines=13> */
[----:B------:R-:W-:Y:S02]  /*16c60*/  R2UR UR6, R148 ;  /* 0x00000000940672ca */ /* 0x000fe400000e0000 */
[----:B------:R-:W-:Y:S02]  /*16c70*/  R2UR UR7, R149 ;  /* 0x00000000950772ca */ /* 0x000fe400000e0000 */
[----:B------:R-:W-:Y:S02]  /*16c80*/  R2UR UR4, R12 ;  /* 0x000000000c0472ca */ /* 0x000fe400000e0000 */
[----:B------:R-:W-:-:S07]  /*16c90*/  R2UR UR5, R13 ;  /* 0x000000000d0572ca */ /* 0x000fce00000e0000 */
[----:B------:R-:W-:Y:S01]  /*16ca0*/  MOV R153, UR6 ;  /* 0x0000000600997c02 */ /* 0x000fe20008000f00 */
[----:B------:R-:W-:Y:S01]  /*16cb0*/  UMOV UR6, UR24 ;  /* 0x0000001800067c82 */ /* 0x000fe20008000000 */
[----:B------:R-:W-:Y:S01]  /*16cc0*/  MOV R154, UR7 ;  /* 0x00000007009a7c02 */ /* 0x000fe20008000f00 */
[----:B------:R-:W-:Y:S01]  /*16cd0*/  UMOV UR7, UR25 ;  /* 0x0000001900077c82 */ /* 0x000fe20008000000 */
[----:B------:R-:W-:Y:S02]  /*16ce0*/  WARPGROUP.DEPBAR.LE gsb0, 0x0 ;  /* 0x00008000000079c5 */ /* 0x000fe40000010000 */
[----:B------:R-:W-:-:S06]  /*16cf0*/  WARPGROUP.ARRIVE ;  /* 0x00000000000079c5 */ /* 0x000fcc0000000000 */
[----:B------:R-:W-:Y:S01]  /*16d00*/  HGMMA.64x16x16.F32 R128, gdesc[UR4], R128, gsb0 ;  /* 0x00200000048079f0 */ /* 0x000fe20008000880 */
        /* <DEDUP_REMOVED lines=15> */
[----:B------:R-:W-:Y:S02]  /*16e00*/  R2UR UR49, R13 ;  /* 0x000000000d3172ca */ /* 0x000fe400000e0000 */
[----:B------:R-:W-:Y:S01]  /*16e10*/  MOV R150, UR51 ;  /* 0x0000003300967c02 */ /* 0x000fe20008000f00 */
[----:B------:R-:W-:Y:S01]  /*16e20*/  UMOV UR51, UR57 ;  /* 0x0000003900337c82 */ /* 0x000fe20008000000 */
[----:B------:R-:W-:Y:S01]  /*16e30*/  MOV R147, UR50 ;  /* 0x0000003200937c02 */ /* 0x000fe20008000f00 */
[----:B------:R-:W-:Y:S01]  /*16e40*/  UMOV UR50, UR56 ;  /* 0x0000003800327c82 */ /* 0x000fe20008000000 */
[----:B------:R-:W-:-:S02]  /*16e50*/  WARPGROUP.DEPBAR.LE gsb0, 0x0 ;  /* 0x00008000000079c5 */ /* 0x000fc40000010000 */
[----:B------:R-:W-:-:S06]  /*16e60*/  WARPGROUP.ARRIVE ;  /* 0x00000000000079c5 */ /* 0x000fcc0000000000 */
        /* <DEDUP_REMOVED lines=17> */
[----:B------:R-:W-:Y:S02]  /*16f80*/  VIADD R148, R146, 0x4c0 ;  /* 0x000004c092947836 */ /* 0x000fe40000000000 */
[----:B------:R-:W-:-:S03]  /*16f90*/  IMAD.MOV.U32 R149, RZ, RZ, -0x7fffffe0 ;  /* 0x80000020ff957424 */ /* 0x000fc600078e00ff */
[----:B------:R-:W-:Y:S01]  /*16fa0*/  R2UR UR10, R148 ;  /* 0x00000000940a72ca */ /* 0x000fe200000e0000 */
[----:B------:R-:W-:Y:S02]  /*16fb0*/  WARPGROUP.DEPBAR.LE gsb0, 0x0 ;  /* 0x00008000000079c5 */ /* 0x000fe40000010000 */
[----:B------:R-:W-:-:S06]  /*16fc0*/  WARPGROUP.ARRIVE ;  /* 0x00000000000079c5 */ /* 0x000fcc0000000000 */
[----:B------:R-:W-:Y:S01]  /*16fd0*/  HGMMA.64x16x16.F32 R80, gdesc[UR24], R80, gsb0 ;  /* 0x00200000185079f0 */ /* 0x000fe20008000850 */
[----:B------:R-:W-:-:S03]  /*16fe0*/  R2UR UR11, R149 ;  /* 0x00000000950b72ca */ /* 0x000fc600000e0000 */
[----:B------:R-:W-:Y:S01]  /*16ff0*/  MOV R151, UR10 ;  /* 0x0000000a00977c02 */ /* 0x000fe20008000f00 */
[----:B------:R-:W-:Y:S01]  /*17000*/  UMOV UR10, UR28 ;  /* 0x0000001c000a7c82 */ /* 0x000fe20008000000 */
[----:B------:R-:W-:-:S08]  /*17010*/  R2UR UR28, R12 ;  /* 0x000000000c1c72ca */ /* 0x000fd000000e0000 */
[----:B------:R-:W-:Y:S01]  /*17020*/  MOV R152, UR11 ;  /* 0x0000000b00987c02 */ /* 0x000fe20008000f00 */
[----:B------:R-:W-:Y:S01]  /*17030*/  UMOV UR11, UR29 ;  /* 0x0000001d000b7c82 */ /* 0x000fe20008000000 */
[----:B------:R-:W-:Y:S01]  /*17040*/  R2UR UR29, R13 ;  /* 0x000000000d1d72ca */ /* 0x000fe200000e0000 */
[----:B------:R-:W-:Y:S02]  /*17050*/  VIADD R148, R146, 0x500 ;  /* 0x0000050092947836 */ /* 0x000fe40000000000 */
[----:B------:R-:W-:Y:S01]  /*17060*/  IMAD.MOV.U32 R149, RZ, RZ, -0x7fffffe0 ;  /* 0x80000020ff957424 */ /* 0x000fe200078e00ff */
[----:B------:R-:W-:Y:S02]  /*17070*/  WARPGROUP.DEPBAR.LE gsb0, 0x0 ;  /* 0x00008000000079c5 */ /* 0x000fe40000010000 */
[----:B------:R-:W-:-:S07]  /*17080*/  WARPGROUP.ARRIVE ;  /* 0x00000000000079c5 */ /* 0x000fce0000000000 */
[----:B------:R-:W-:Y:S01]  /*17090*/  HGMMA.64x16x16.F32 R72, gdesc[UR28], R72, gsb0 ;  /* 0x002000001c4879f0 */ /* 0x000fe20008000848 */
[----:B------:R-:W-:Y:S02]  /*170a0*/  R2UR UR14, R148 ;  /* 0x00000000940e72ca */ /* 0x000fe400000e0000 */
[----:B------:R-:W-:-:S11]  /*170b0*/  R2UR UR15, R149 ;  /* 0x00000000950f72ca */ /* 0x000fd600000e0000 */
[----:B-1----:R-:W-:Y:S01]  /*170c0*/  MOV R21, UR14 ;  /* 0x0000000e00157c02 */ /* 0x002fe20008000f00 */
[----:B------:R-:W-:Y:S01]  /*170d0*/  UMOV UR14, UR44 ;  /* 0x0000002c000e7c82 */ /* 0x000fe20008000000 */
[----:B------:R-:W-:Y:S01]  /*170e0*/  MOV R145, UR15 ;  /* 0x0000000f00917c02 */ /* 0x000fe20008000f00 */
[----:B------:R-:W-:Y:S01]  /*170f0*/  UMOV UR15, UR45 ;  /* 0x0000002d000f7c82 */ /* 0x000fe20008000000 */
[----:B------:R-:W-:Y:S02]  /*17100*/  R2UR UR44, R10 ;  /* 0x000000000a2c72ca */ /* 0x000fe400000e0000 */
[----:B------:R-:W-:Y:S01]  /*17110*/  R2UR UR45, R11 ;  /* 0x000000000b2d72ca */ /* 0x000fe200000e0000 */
[----:B------:R1:W-:Y:S01]  /*17120*/  STL [R1+0xb4], R14 ;  /* 0x0000b40e01007387 */ /* 0x0003e20000100800 */
[----:B------:R-:W-:Y:S01]  /*17130*/  MOV R157, UR46 ;  /* 0x0000002e009d7c02 */ /* 0x000fe20008000f00 */
[----:B------:R-:W-:Y:S01]  /*17140*/  UMOV UR46, UR52 ;  /* 0x00000034002e7c82 */ /* 0x000fe20008000000 */
[----:B-1----:R-:W-:Y:S01]  /*17150*/  MOV R14, UR47 ;  /* 0x0000002f000e7c02 */ /* 0x002fe20008000f00 */
[----:B------:R-:W-:Y:S01]  /*17160*/  UMOV UR47, UR53 ;  /* 0x00000035002f7c82 */ /* 0x000fe20008000000 */
        /* <DEDUP_REMOVED lines=26> */
[----:B------:R-:W-:Y:S02]  /*17310*/  R2UR UR50, R147 ;  /* 0x00000000933272ca */ /* 0x000fe400000e0000 */
[----:B------:R-:W-:Y:S02]  /*17320*/  R2UR UR48, R10 ;  /* 0x000000000a3072ca */ /* 0x000fe400000e0000 */
[----:B------:R-:W-:-:S02]  /*17330*/  R2UR UR49, R11 ;  /* 0x000000000b3172ca */ /* 0x000fc400000e0000 */
[----:B------:R-:W-:Y:S02]  /*17340*/  R2UR UR56, R10 ;  /* 0x000000000a3872ca */ /* 0x000fe400000e0000 */
[C---:B------:R-:W-:Y:S01]  /*17350*/  R2UR UR57, R11.reuse ;  /* 0x000000000b3972ca */ /* 0x040fe200000e0000 */
[----:B------:R-:W-:Y:S01]  /*17360*/  VIADD R148, R146, 0x540 ;  /* 0x0000054092947836 */ /* 0x000fe20000000000 */
[----:B------:R-:W-:Y:S01]  /*17370*/  R2UR UR44, R10 ;  /* 0x000000000a2c72ca */ /* 0x000fe200000e0000 */
[----:B------:R-:W-:Y:S01]  /*17380*/  IMAD.MOV.U32 R149, RZ, RZ, -0x7fffffe0 ;  /* 0x80000020ff957424 */ /* 0x000fe200078e00ff */
[----:B------:R-:W-:Y:S01]  /*17390*/  R2UR UR45, R11 ;  /* 0x000000000b2d72ca */ /* 0x000fe200000e0000 */
[----:B------:R1:W5:Y:S01]  /*173a0*/  LDL.LU R14, [R1+0xb4] ;  /* 0x0000b400010e7983 */ /* 0x0003620000300800 */
[----:B------:R-:W-:Y:S02]  /*173b0*/  WARPGROUP.DEPBAR.LE gsb0, 0x0 ;  /* 0x00008000000079c5 */ /* 0x000fe40000010000 */
[----:B------:R-:W-:-:S09]  /*173c0*/  WARPGROUP.ARRIVE ;  /* 0x00000000000079c5 */ /* 0x000fd20000000000 */
[----:B------:R-:W-:Y:S03]  /*173d0*/  HGMMA.64x16x16.F32 R96, gdesc[UR44], R96, gsb0 ;  /* 0x002000002c6079f0 */ /* 0x000fe60008000860 */
[----:B------:R-:W-:Y:S02]  /*173e0*/  WARPGROUP.DEPBAR.LE gsb0, 0x0 ;  /* 0x00008000000079c5 */ /* 0x000fe40000010000 */
[----:B------:R-:W-:-:S06]  /*173f0*/  WARPGROUP.ARRIVE ;  /* 0x00000000000079c5 */ /* 0x000fcc0000000000 */
[----:B------:R-:W-:Y:S01]  /*17400*/  HGMMA.64x16x16.F32 R88, gdesc[UR48], R88, gsb0 ;  /* 0x00200000305879f0 */ /* 0x000fe20008000858 */
        /* <DEDUP_REMOVED lines=163> */
[----:B-1----:R-:W-:Y:S05]  /*17e40*/  @P2 BRA `(.L_x_2435) ;  /* 0x0000000000302947 */ /* 0x002fea0003800000 */
[----:B------:R-:W-:Y:S05]  /*17e50*/  @!P1 BRA `(.L_x_2436) ;  /* 0x0000000000049947 */ /* 0x000fea0003800000 */
[----:B------:R-:W-:Y:S01]  /*17e60*/  BPT.TRAP 0x1 ;  /* 0x000000040000795c */ /* 0x000fe20000300000 */
.L_x_2436:
[----:B------:R-:W-:Y:S01]  /*17e70*/  SHF.L.U32 R15, R15, 0x1f, RZ ;  /* 0x0000001f0f0f7819 */ /* 0x000fe200000006ff */
[----:B------:R-:W-:-:S04]  /*17e80*/  IMAD R21, R20, 0x8, R16 ;  /* 0x0000000814157824 */ /* 0x000fc800078e0210 */
[----:B------:R1:W2:Y:S01]  /*17e90*/  SYNCS.PHASECHK.TRANS64.TRYWAIT P2, [R21+URZ+0x31c50], R15 ;  /* 0x031c500f150075a7 */ /* 0x0002a2000804017f */
[----:B------:R-:W-:Y:S05]  /*17ea0*/  @!P1 BRA `(.L_x_2437) ;  /* 0x0000000000049947 */ /* 0x000fea0003800000 */
[----:B------:R-:W-:Y:S01]  /*17eb0*/  BPT.TRAP 0x1 ;  /* 0x000000040000795c */ /* 0x000fe20000300000 */
.L_x_2437:
[----:B------:R-:W-:Y:S04]  /*17ec0*/  BSSY B0, `(.L_x_2435) ;  /* 0x0000004000007945 */ /* 0x000fe80003800000 */
[----:B--2---:R-:W-:Y:S05]  /*17ed0*/  @P2 BRA `(.L_x_2438) ;  /* 0x0000000000082947 */ /* 0x004fea0003800000 */
[----:B------:R-:W2:Y:S02]  /*17ee0*/  SYNCS.PHASECHK.TRANS64.TRYWAIT P2, [R21+URZ+0x31c50], R15 ;  /* 0x031c500f150075a7 */ /* 0x000ea4000804017f */
[----:B--2---:R-:W-:Y:S05]  /*17ef0*/  @!P2 BRA `(.L_x_2439) ;  /* 0x000000d800b8a947 */ /* 0x004fea0003800000 */
.L_x_2438:
[----:B------:R-:W-:Y:S05]  /*17f00*/  BSYNC B0 ;  /* 0x0000000000007941 */ /* 0x000fea0003800000 */
.L_x_2435:
[----:B------:R-:W-:Y:S01]  /*17f10*/  FMUL.FTZ R155, R136, UR61 ;  /* 0x0000003d889b7c20 */ /* 0x000fe20008410000 */
[----:B------:R-:W-:Y:S01]  /*17f20*/  FMUL.FTZ R150, R137, UR61 ;  /* 0x0000003d89967c20 */ /* 0x000fe20008410000 */
[----:B------:R-:W-:Y:S01]  /*17f30*/  FMUL.FTZ R146, R140, UR61 ;  /* 0x0000003d8c927c20 */ /* 0x000fe20008410000 */
[----:B------:R-:W-:Y:S01]  /*17f40*/  FMUL.FTZ R145, R141, UR61 ;  /* 0x0000003d8d917c20 */ /* 0x000fe20008410000 */
[----:B------:R-:W-:Y:S01]  /*17f50*/  FMUL.FTZ R141, R128, UR61 ;  /* 0x0000003d808d7c20 */ /* 0x000fe20008410000 */
[----:B------:R-:W-:Y:S01]  /*17f60*/  FMUL.FTZ R138, R138, UR61 ;  /* 0x0000003d8a8a7c20 */ /* 0x000fe20008410000 */
[----:B------:R-:W3:Y:S01]  /*17f70*/  MUFU.TANH R155, R155 ;  /* 0x0000009b009b7308 */ /* 0x000ee20000002400 */
[----:B------:R-:W-:Y:S01]  /*17f80*/  FMUL.FTZ R140, R129, UR61 ;  /* 0x0000003d818c7c20 */ /* 0x000fe20008410000 */
[----:B------:R4:W-:Y:S01]  /*17f90*/  STL [R1+0xb4], R2 ;  /* 0x0000b40201007387 */ /* 0x0009e20000100800 */
[----:B-12---:R-:W-:Y:S01]  /*17fa0*/  FMUL.FTZ R21, R113, UR61 ;  /* 0x0000003d71157c20 */ /* 0x006fe20008410000 */
        /* <DEDUP_REMOVED lines=13> */
[----:B---3-5:R-:W-:Y:S01]  /*18080*/  FMNMX.FTZ R113, R155, R14, !PT ;  /* 0x0000000e9b717209 */ /* 0x028fe20007810000 */
[----:B------:R-:W-:Y:S01]  /*18090*/  FMUL.FTZ R109, R109, UR61 ;  /* 0x0000003d6d6d7c20 */ /* 0x000fe20008410000 */
[----:B------:R-:W-:Y:S01]  /*180a0*/  FMUL.FTZ R96, R96, UR61 ;  /* 0x0000003d60607c20 */ /* 0x000fe20008410000 */
[----:B------:R-:W-:Y:S01]  /*180b0*/  FMUL.FTZ R100, R100, UR61 ;  /* 0x0000003d64647c20 */ /* 0x000fe20008410000 */
[----:B------:R-:W-:Y:S01]  /*180c0*/  FMUL.FTZ R101, R101, UR61 ;  /* 0x0000003d65657c20 */ /* 0x000fe20008410000 */
[----:B------:R-:W-:Y:S01]  /*180d0*/  FMUL.FTZ R88, R88, UR61 ;  /* 0x0000003d58587c20 */ /* 0x000fe20008410000 */
[----:B------:R-:W-:Y:S01]  /*180e0*/  FMUL.FTZ R89, R89, UR61 ;  /* 0x0000003d59597c20 */ /* 0x000fe20008410000 */
[----:B------:R-:W3:Y:S01]  /*180f0*/  MUFU.TANH R145, R145 ;  /* 0x0000009100917308 */ /* 0x000ee20000002400 */
        /* <DEDUP_REMOVED lines=13> */
[----:B------:R-:W-:Y:S05]  /*181d0*/  WARPSYNC.ALL ;  /* 0x0000000000007948 */ /* 0x000fea0003800000 */
[----:B----4-:R2:W4:Y:S01]  /*181e0*/  MUFU.TANH R2, R138 ;  /* 0x0000008a00027308 */ /* 0x0105220000002400 */
[----:B---3--:R-:W-:Y:S01]  /*181f0*/  FMNMX.FTZ R116, R145, R116, !PT ;  /* 0x0000007491747209 */ /* 0x008fe20007810000 */
[----:B------:R-:W-:Y:S01]  /*18200*/  FMUL.FTZ R127, R127, UR61 ;  /* 0x0000003d7f7f7c20 */ /* 0x000fe20008410000 */
[----:B------:R-:W-:Y:S01]  /*18210*/  ULDC UR4, c[0x0][0x988] ;  /* 0x0002620000047ab9 */ /* 0x000fe20000000800 */
[----:B------:R-:W-:Y:S01]  /*18220*/  FMUL.FTZ R143, R143, UR61 ;  /* 0x0000003d8f8f7c20 */ /* 0x000fe20008410000 */
[----:B------:R-:W-:Y:S01]  /*18230*/  FMUL.FTZ R139, R139, UR61 ;  /* 0x0000003d8b8b7c20 */ /* 0x000fe20008410000 */
[----:B-1----:R-:W-:Y:S01]  /*18240*/  FMNMX.FTZ R116, R141, R116, !PT ;  /* 0x000000748d747209 */ /* 0x002fe20007810000 */
[----:B------:R-:W-:Y:S01]  /*18250*/  FMUL.FTZ R131, R131, UR61 ;  /* 0x0000003d83837c20 */ /* 0x000fe20008410000 */
[----:B------:R-:W1:Y:S01]  /*18260*/  MUFU.TANH R140, R140 ;  /* 0x0000008c008c7308 */ /* 0x000e620000002400 */
[----:B--2---:R-:W-:Y:S01]  /*18270*/  FMUL.FTZ R138, R132, UR61 ;  /* 0x0000003d848a7c20 */ /* 0x004fe20008410000 */
[----:B------:R-:W-:Y:S01]  /*18280*/  FMUL.FTZ R132, R133, UR61 ;  /* 0x0000003d85847c20 */ /* 0x000fe20008410000 */
[----:B------:R-:W-:Y:S01]  /*18290*/  FMUL.FTZ R130, R130, UR61 ;  /* 0x0000003d82827c20 */ /* 0x000fe20008410000 */
[----:B------:R-:W-:Y:S01]  /*182a0*/  FMUL.FTZ R114, R114, UR61 ;  /* 0x0000003d72727c20 */ /* 0x000fe20008410000 */
[----:B------:R-:W-:Y:S01]  /*182b0*/  FMUL.FTZ R142, R142, UR61 ;  /* 0x0000003d8e8e7c20 */ /* 0x000fe20008410000 */
[----:B------:R-:W-:Y:S01]  /*182c0*/  FMUL.FTZ R122, R122, UR61 ;  /* 0x0000003d7a7a7c20 */ /* 0x000fe20008410000 */
[----:B------:R-:W-:Y:S01]  /*182d0*/  FMUL.FTZ R126, R126, UR61 ;  /* 0x0000003d7e7e7c20 */ /* 0x000fe20008410000 */
[----:B------:R-:W2:Y:S01]  /*182e0*/  MUFU.TANH R138, R138 ;  /* 0x0000008a008a7308 */ /* 0x000ea20000002400 */
[----:B----4-:R3:W-:Y:S01]  /*182f0*/  STL [R1+0x3c], R2 ;  /* 0x00003c0201007387 */ /* 0x0107e20000100800 */
[----:B------:R-:W-:Y:S01]  /*18300*/  FMUL.FTZ R134, R134, UR61 ;  /* 0x0000003d86867c20 */ /* 0x000fe20008410000 */
[----:B------:R-:W-:Y:S01]  /*18310*/  FMUL.FTZ R135, R135, UR61 ;  /* 0x0000003d87877c20 */ /* 0x000fe20008410000 */
[----:B------:R-:W-:Y:S01]  /*18320*/  FMUL.FTZ R156, R118, UR61 ;  /* 0x0000003d769c7c20 */ /* 0x000fe20008410000 */
[----:B------:R-:W-:Y:S01]  /*18330*/  FMUL.FTZ R123, R123, UR61 ;  /* 0x0000003d7b7b7c20 */ /* 0x000fe20008410000 */
[----:B------:R-:W-:-:S02]  /*18340*/  FMUL.FTZ R157, R115, UR61 ;  /* 0x0000003d739d7c20 */ /* 0x000fc40008410000 */
[----:B------:R-:W4:Y:S01]  /*18350*/  MUFU.TANH R132, R132 ;  /* 0x0000008400847308 */ /* 0x000f220000002400 */
[----:B-1----:R-:W-:-:S07]  /*18360*/  FMNMX.FTZ R116, R140, R116, !PT ;  /* 0x000000748c747209 */ /* 0x002fce0007810000 */
[----:B------:R-:W1:Y:S01]  /*18370*/  MUFU.TANH R137, R137 ;  /* 0x0000008900897308 */ /* 0x000e620000002400 */
[----:B--2---:R-:W-:-:S07]  /*18380*/  FMNMX.FTZ R116, R138, R116, !PT ;  /* 0x000000748a747209 */ /* 0x004fce0007810000 */
[----:B------:R-:W2:Y:S01]  /*18390*/  MUFU.TANH R136, R136 ;  /* 0x0000008800887308 */ /* 0x000ea20000002400 */
[----:B----4-:R-:W-:-:S07]  /*183a0*/  FMNMX.FTZ R116, R132, R116, !PT ;  /* 0x0000007484747209 */ /* 0x010fce0007810000 */
[----:B------:R-:W4:Y:S01]  /*183b0*/  MUFU.TANH R129, R129 ;  /* 0x0000008100817308 */ /* 0x000f220000002400 */
[----:B-1----:R-:W-:-:S07]  /*183c0*/  FMNMX.FTZ R116, R137, R116, !PT ;  /* 0x0000007489747209 */ /* 0x002fce0007810000 */
[----:B------:R-:W1:Y:S01]  /*183d0*/  MUFU.TANH R128, R128 ;  /* 0x0000008000807308 */ /* 0x000e620000002400 */
[----:B--2---:R-:W-:-:S07]  /*183e0*/  FMNMX.FTZ R116, R136, R116, !PT ;  /* 0x0000007488747209 */ /* 0x004fce0007810000 */
[----:B------:R-:W2:Y:S08]  /*183f0*/  MUFU.TANH R15, R15 ;  /* 0x0000000f000f7308 */ /* 0x000eb00000002400 */
[----:B------:R-:W0:Y:S08]  /*18400*/  MUFU.TANH R21, R21 ;  /* 0x0000001500157308 */ /* 0x000e300000002400 */
[----:B------:R-:W3:Y:S08]  /*18410*/  MUFU.TANH R125, R125 ;  /* 0x0000007d007d7308 */ /* 0x000ef00000002400 */
[----:B------:R4:W-:Y:S08]  /*18420*/  MUFU.TANH R113, R97 ;  /* 0x0000006100717308 */ /* 0x0009f00000002400 */
[----:B------:R-:W3:Y:S01]  /*18430*/  MUFU.TANH R112, R112 ;  /* 0x0000007000707308 */ /* 0x000ee20000002400 */
[----:B----4-:R-:W-:-:S04]  /*18440*/  FMNMX.FTZ R97, R129, R116, !PT ;  /* 0x0000007481617209 */ /* 0x010fc80007810000 */
[----:B-1----:R-:W-:-:S03]  /*18450*/  FMNMX.FTZ R97, R128, R97, !PT ;  /* 0x0000006180617209 */ /* 0x002fc60007810000 */
[----:B------:R-:W1:Y:S01]  /*18460*/  MUFU.TANH R104, R104 ;  /* 0x0000006800687308 */ /* 0x000e620000002400 */
[----:B--2---:R-:W-:-:S04]  /*18470*/  FMNMX.FTZ R97, R15, R97, !PT ;  /* 0x000000610f617209 */ /* 0x004fc80007810000 */
[----:B0-----:R-:W-:-:S03]  /*18480*/  FMNMX.FTZ R97, R21, R97, !PT ;  /* 0x0000006115617209 */ /* 0x001fc60007810000 */
[----:B------:R-:W0:Y:S01]  /*18490*/  MUFU.TANH R105, R105 ;  /* 0x0000006900697308 */ /* 0x000e220000002400 */
[----:B---3--:R-:W-:-:S04]  /*184a0*/  FMNMX.FTZ R97, R125, R97, !PT ;  /* 0x000000617d617209 */ /* 0x008fc80007810000 */
[----:B------:R-:W-:-:S03]  /*184b0*/  FMNMX.FTZ R97, R112, R97, !PT ;  /* 0x0000006170617209 */ /* 0x000fc60007810000 */
        /* <DEDUP_REMOVED lines=9> */
[----:B0-----:R-:W-:-:S04]  /*18550*/  FMNMX.FTZ R97, R96, R97, !PT ;  /* 0x0000006160617209 */ /* 0x001fc80007810000 */
[----:B------:R-:W-:-:S03]  /*18560*/  FMNMX.FTZ R97, R113, R97, !PT ;  /* 0x0000006171617209 */ /* 0x000fc60007810000 */
        /* <DEDUP_REMOVED lines=26> */
[----:B------:R-:W-:Y:S01]  /*18710*/  MUFU.TANH R89, R143 ;  /* 0x0000008f00597308 */ /* 0x000fe20000002400 */
[----:B-1----:R-:W-:-:S05]  /*18720*/  FMNMX.FTZ R72, R124, R72, !PT ;  /* 0x000000487c487209 */ /* 0x002fca0007810000 */
[----:B------:R-:W1:Y:S02]  /*18730*/  SHFL.BFLY PT, R73, R72, 0x2, 0x1f ;  /* 0x0c401f0048497f89 */ /* 0x000e6400000e0000 */
[----:B------:R-:W-:Y:S08]  /*18740*/  MUFU.TANH R2, R139 ;  /* 0x0000008b00027308 */ /* 0x000ff00000002400 */
[----:B------:R2:W-:Y:S08]  /*18750*/  MUFU.TANH R143, R131 ;  /* 0x00000083008f7308 */ /* 0x0005f00000002400 */
[----:B------:R3:W-:Y:S01]  /*18760*/  MUFU.TANH R139, R130 ;  /* 0x00000082008b7308 */ /* 0x0007e20000002400 */
[----:B-1----:R-:W-:-:S07]  /*18770*/  FMNMX.FTZ R72, R72, R73, !PT ;  /* 0x0000004948487209 */ /* 0x002fce0007810000 */
[----:B------:R-:W1:Y:S01]  /*18780*/  MUFU.TANH R93, R114 ;  /* 0x00000072005d7308 */ /* 0x000e620000002400 */
[----:B------:R-:W4:Y:S07]  /*18790*/  SHFL.BFLY PT, R73, R72, 0x1, 0x1f ;  /* 0x0c201f0048497f89 */ /* 0x000f2e00000e0000 */
[----:B------:R-:W-:Y:S08]  /*187a0*/  MUFU.TANH R92, R142 ;  /* 0x0000008e005c7308 */ /* 0x000ff00000002400 */
[----:B------:R1:W-:Y:S08]  /*187b0*/  MUFU.TANH R133, R122 ;  /* 0x0000007a00857308 */ /* 0x0003f00000002400 */
[----:B------:R-:W-:Y:S01]  /*187c0*/  MUFU.TANH R81, R126 ;  /* 0x0000007e00517308 */ /* 0x000fe20000002400 */
[----:B----4-:R-:W-:Y:S01]  /*187d0*/  FMNMX.FTZ R72, R72, R73, !PT ;  /* 0x0000004948487209 */ /* 0x010fe20007810000 */
[----:B------:R-:W-:-:S04]  /*187e0*/  IMAD.U32 R73, RZ, RZ, UR4 ;  /* 0x00000004ff497e24 */ /* 0x000fc8000f8e00ff */
[CC--:B------:R-:W-:Y:S01]  /*187f0*/  FMUL.FTZ R154, R72.reuse, R73.reuse ;  /* 0x00000049489a7220 */ /* 0x0c0fe20000410000 */
[----:B------:R-:W-:Y:S01]  /*18800*/  FADD.FTZ R14, -R72, R14 ;  /* 0x0000000e480e7221 */ /* 0x000fe20000010100 */
[----:B------:R4:W4:Y:S02]  /*18810*/  MUFU.TANH R85, R134 ;  /* 0x0000008600557308 */ /* 0x0009240000002400 */
[-C--:B--2---:R-:W-:Y:S01]  /*18820*/  FFMA.FTZ R131, R137, R73.reuse, -R154 ;  /* 0x0000004989837223 */ /* 0x084fe2000001089a */
[----:B0-----:R-:W-:Y:S02]  /*18830*/  IMAD.MOV.U32 R137, RZ, RZ, R80 ;  /* 0x000000ffff897224 */ /* 0x001fe400078e0050 */
[-CC-:B---3--:R-:W-:Y:S01]  /*18840*/  FFMA.FTZ R130, R136, R73.reuse, -R154.reuse ;  /* 0x0000004988827223 */ /* 0x188fe2000001089a */
[-CC-:B------:R-:W-:Y:S01]  /*18850*/  FFMA.FTZ R80, R105, R73.reuse, -R154.reuse ;  /* 0x0000004969507223 */ /* 0x180fe2000001089a */
[----:B------:R-:W2:Y:S01]  /*18860*/  LDL.LU R136, [R1+0x8] ;  /* 0x0000080001887983 */ /* 0x000ea20000300800 */
[-C--:B------:R-:W-:Y:S01]  /*18870*/  FMUL.FTZ R14, R14, R73.reuse ;  /* 0x000000490e0e7220 */ /* 0x080fe20000410000 */
[-CC-:B------:R-:W-:Y:S01]  /*18880*/  FFMA.FTZ R118, R155, R73.reuse, -R154.reuse ;  /* 0x000000499b767223 */ /* 0x180fe2000001089a */
[----:B------:R0:W3:Y:S01]  /*18890*/  MUFU.TANH R84, R135 ;  /* 0x0000008700547308 */ /* 0x0000e20000002400 */
[----:B------:R-:W2:Y:S01]  /*188a0*/  LDL.LU R105, [R1+0x3c] ;  /* 0x00003c0001697983 */ /* 0x000ea20000300800 */
[-CC-:B-1----:R-:W-:Y:S01]  /*188b0*/  FFMA.FTZ R122, R150, R73.reuse, -R154.reuse ;  /* 0x00000049967a7223 */ /* 0x182fe2000001089a */
[-CC-:B------:R-:W-:Y:S01]  /*188c0*/  FFMA.FTZ R76, R104, R73.reuse, -R154.reuse ;  /* 0x00000049684c7223 */ /* 0x180fe2000001089a */
[----:B------:R-:W-:Y:S01]  /*188d0*/  FFMA.FTZ R114, R146, R73, -R154 ;  /* 0x0000004992727223 */ /* 0x000fe2000001089a */
[----:B------:R-:W-:-:S02]  /*188e0*/  IMAD.MOV.U32 R155, RZ, RZ, R93 ;  /* 0x000000ffff9b7224 */ /* 0x000fc400078e005d */
[-CC-:B------:R-:W-:Y:S01]  /*188f0*/  FFMA.FTZ R115, R145, R73.reuse, -R154.reuse ;  /* 0x0000004991737223 */ /* 0x180fe2000001089a */
[-CC-:B----4-:R-:W-:Y:S01]  /*18900*/  FFMA.FTZ R134, R140, R73.reuse, -R154.reuse ;  /* 0x000000498c867223 */ /* 0x190fe2000001089a */
[----:B------:R-:W-:Y:S01]  /*18910*/  MUFU.EX2 R14, R14 ;  /* 0x0000000e000e7308 */ /* 0x000fe20000000800 */
[-CC-:B------:R-:W-:Y:S01]  /*18920*/  FFMA.FTZ R93, R117, R73.reuse, -R154.reuse ;  /* 0x00000049755d7223 */ /* 0x180fe2000001089a */
[----:B------:R-:W-:Y:S02]  /*18930*/  IMAD.MOV.U32 R150, RZ, RZ, R85 ;  /* 0x000000ffff967224 */ /* 0x000fe400078e0055 */
[----:B0-----:R-:W-:-:S04]  /*18940*/  FFMA.FTZ R135, R141, R73, -R154 ;  /* 0x000000498d877223 */ /* 0x001fc8000001089a */
[----:B------:R0:W1:Y:S01]  /*18950*/  MUFU.TANH R142, R123 ;  /* 0x0000007b008e7308 */ /* 0x0000620000002400 */
[----:B------:R-:W-:Y:S01]  /*18960*/  FMUL.FTZ R117, R106, UR61 ;  /* 0x0000003d6a757c20 */ /* 0x000fe20008410000 */
[----:B------:R-:W-:Y:S02]  /*18970*/  IMAD.MOV.U32 R140, RZ, RZ, R133 ;  /* 0x000000ffff8c7224 */ /* 0x000fe400078e0085 */
[-CC-:B------:R-:W-:Y:S01]  /*18980*/  FFMA.FTZ R133, R138, R73.reuse, -R154.reuse ;  /* 0x000000498a857223 */ /* 0x180fe2000001089a */
[----:B------:R-:W-:Y:S02]  /*18990*/  IMAD.MOV.U32 R138, RZ, RZ, R81 ;  /* 0x000000ffff8a7224 */ /* 0x000fe400078e0051 */
[-C--:B------:R-:W-:Y:S01]  /*189a0*/  FFMA.FTZ R127, R15, R73.reuse, -R154 ;  /* 0x000000490f7f7223 */ /* 0x080fe2000001089a */
[----:B---3--:R-:W-:Y:S02]  /*189b0*/  IMAD.MOV.U32 R146, RZ, RZ, R84 ;  /* 0x000000ffff927224 */ /* 0x008fe400078e0054 */
[----:B------:R-:W-:Y:S01]  /*189c0*/  FFMA.FTZ R126, R21, R73, -R154 ;  /* 0x00000049157e7223 */ /* 0x000fe2000001089a */
[----:B------:R-:W3:Y:S01]  /*189d0*/  MUFU.EX2 R104, R118 ;  /* 0x0000007600687308 */ /* 0x000ee20000000800 */
[----:B0-----:R-:W-:-:S02]  /*189e0*/  IMAD.MOV.U32 R123, RZ, RZ, R92 ;  /* 0x000000ffff7b7224 */ /* 0x001fc400078e005c */
[-CC-:B------:R-:W-:Y:S01]  /*189f0*/  FFMA.FTZ R92, R88, R73.reuse, -R154.reuse ;  /* 0x00000049585c7223 */ /* 0x180fe2000001089a */
[-CC-:B------:R-:W-:Y:S01]  /*18a00*/  FFMA.FTZ R88, R121, R73.reuse, -R154.reuse ;  /* 0x0000004979587223 */ /* 0x180fe2000001089a */
[-CC-:B------:R-:W-:Y:S01]  /*18a10*/  FFMA.FTZ R97, R96, R73.reuse, -R154.reuse ;  /* 0x0000004960617223 */ /* 0x180fe2000001089a */
[-CC-:B------:R-:W-:Y:S02]  /*18a20*/  FFMA.FTZ R132, R132, R73.reuse, -R154.reuse ;  /* 0x0000004984847223 */ /* 0x180fe4000001089a */
[----:B------:R-:W0:Y:S01]  /*18a30*/  MUFU.EX2 R122, R122 ;  /* 0x0000007a007a7308 */ /* 0x000e220000000800 */
[----:B------:R-:W-:Y:S01]  /*18a40*/  FMUL.FTZ R121, R98, UR61 ;  /* 0x0000003d62797c20 */ /* 0x000fe20008410000 */
[----:B------:R-:W-:-:S06]  /*18a50*/  FFMA.FTZ R81, R112, R73, -R154 ;  /* 0x0000004970517223 */ /* 0x000fcc000001089a */
[----:B------:R1:W4:Y:S01]  /*18a60*/  MUFU.EX2 R106, R114 ;  /* 0x00000072006a7308 */ /* 0x0003220000000800 */
[----:B------:R-:W-:Y:S02]  /*18a70*/  IMAD.MOV.U32 R112, RZ, RZ, R89 ;  /* 0x000000ffff707224 */ /* 0x000fe400078e0059 */
[-CC-:B------:R-:W-:Y:S01]  /*18a80*/  FFMA.FTZ R129, R129, R73.reuse, -R154.reuse ;  /* 0x0000004981817223 */ /* 0x180fe2000001089a */
[-CC-:B------:R-:W-:Y:S01]  /*18a90*/  FFMA.FTZ R128, R128, R73.reuse, -R154.reuse ;  /* 0x0000004980807223 */ /* 0x180fe2000001089a */
[----:B------:R-:W-:-:S03]  /*18aa0*/  FFMA.FTZ R125, R125, R73, -R154 ;  /* 0x000000497d7d7223 */ /* 0x000fc6000001089a */
        /* <DEDUP_REMOVED lines=15> */
[----:B------:R-:W-:-:S02]  /*18ba0*/  IMAD.MOV.U32 R124, RZ, RZ, R112 ;  /* 0x000000ffff7c7224 */ /* 0x000fc400078e0070 */
[----:B------:R-:W-:Y:S01]  /*18bb0*/  FMUL.FTZ R116, R119, UR61 ;  /* 0x0000003d77747c20 */ /* 0x000fe20008410000 */
[----:B------:R-:W-:Y:S01]  /*18bc0*/  FMUL.FTZ R119, R110, UR61 ;  /* 0x0000003d6e777c20 */ /* 0x000fe20008410000 */
[----:B------:R-:W-:Y:S01]  /*18bd0*/  FMUL.FTZ R110, R102, UR61 ;  /* 0x0000003d666e7c20 */ /* 0x000fe20008410000 */
[----:B------:R-:W-:Y:S01]  /*18be0*/  IMAD.MOV.U32 R102, RZ, RZ, R139 ;  /* 0x000000ffff667224 */ /* 0x000fe200078e008b */
[----:B------:R-:W4:Y:S01]  /*18bf0*/  MUFU.TANH R157, R157 ;  /* 0x0000009d009d7308 */ /* 0x000f220000002400 */
[----:B-1----:R-:W-:Y:S02]  /*18c00*/  IMAD.MOV.U32 R114, RZ, RZ, R142 ;  /* 0x000000ffff727224 */ /* 0x002fe400078e008e */
[----:B------:R-:W-:Y:S02]  /*18c10*/  IMAD.MOV.U32 R101, RZ, RZ, R140 ;  /* 0x000000ffff657224 */ /* 0x000fe400078e008c */
[----:B------:R-:W-:Y:S02]  /*18c20*/  IMAD.MOV.U32 R109, RZ, RZ, R138 ;  /* 0x000000ffff6d7224 */ /* 0x000fe400078e008a */
[----:B------:R-:W-:Y:S01]  /*18c30*/  IMAD.MOV.U32 R108, RZ, RZ, R137 ;  /* 0x000000ffff6c7224 */ /* 0x000fe200078e0089 */
[----:B------:R-:W1:Y:S01]  /*18c40*/  MUFU.TANH R156, R156 ;  /* 0x0000009c009c7308 */ /* 0x000e620000002400 */
[----:B------:R-:W-:-:S07]  /*18c50*/  FMUL.FTZ R118, R107, UR61 ;  /* 0x0000003d6b767c20 */ /* 0x000fce0008410000 */
[----:B------:R-:W1:Y:S01]  /*18c60*/  MUFU.TANH R116, R116 ;  /* 0x0000007400747308 */ /* 0x000e620000002400 */
[----:B------:R-:W-:-:S07]  /*18c70*/  FMUL.FTZ R120, R111, UR61 ;  /* 0x0000003d6f787c20 */ /* 0x000fce0008410000 */
[----:B------:R-:W1:Y:S08]  /*18c80*/  MUFU.TANH R117, R117 ;  /* 0x0000007500757308 */ /* 0x000e700000002400 */
[----:B------:R-:W1:Y:S08]  /*18c90*/  MUFU.TANH R118, R118 ;  /* 0x0000007600767308 */ /* 0x000e700000002400 */
[----:B------:R-:W1:Y:S08]  /*18ca0*/  MUFU.TANH R119, R119 ;  /* 0x0000007700777308 */ /* 0x000e700000002400 */
[----:B------:R-:W1:Y:S01]  /*18cb0*/  MUFU.TANH R120, R120 ;  /* 0x0000007800787308 */ /* 0x000e620000002400 */
[----:B------:R-:W-:-:S07]  /*18cc0*/  FMUL.FTZ R111, R103, UR61 ;  /* 0x0000003d676f7c20 */ /* 0x000fce0008410000 */
[----:B------:R-:W1:Y:S01]  /*18cd0*/  MUFU.TANH R121, R121 ;  /* 0x0000007900797308 */ /* 0x000e620000002400 */
[----:B------:R-:W-:Y:S01]  /*18ce0*/  FMUL.FTZ R90, R90, UR61 ;  /* 0x0000003d5a5a7c20 */ /* 0x000fe20008410000 */
[----:B------:R-:W-:-:S06]  /*18cf0*/  FMUL.FTZ R112, R91, UR61 ;  /* 0x0000003d5b707c20 */ /* 0x000fcc0008410000 */
[----:B------:R-:W-:Y:S01]  /*18d00*/  MUFU.TANH R110, R110 ;  /* 0x0000006e006e7308 */ /* 0x000fe20000002400 */
[----:B------:R-:W-:-:S07]  /*18d10*/  FMUL.FTZ R113, R94, UR61 ;  /* 0x0000003d5e717c20 */ /* 0x000fce0008410000 */
[----:B------:R-:W-:Y:S08]  /*18d20*/  MUFU.TANH R111, R111 ;  /* 0x0000006f006f7308 */ /* 0x000ff00000002400 */
[----:B------:R-:W-:Y:S01]  /*18d30*/  MUFU.TANH R90, R90 ;  /* 0x0000005a005a7308 */ /* 0x000fe20000002400 */
[----:B------:R-:W-:-:S07]  /*18d40*/  FMUL.FTZ R137, R82, UR61 ;  /* 0x0000003d52897c20 */ /* 0x000fce0008410000 */
[----:B------:R-:W-:Y:S01]  /*18d50*/  MUFU.TANH R112, R112 ;  /* 0x0000007000707308 */ /* 0x000fe20000002400 */
[----:B------:R-:W-:-:S07]  /*18d60*/  FMUL.FTZ R138, R83, UR61 ;  /* 0x0000003d538a7c20 */ /* 0x000fce0008410000 */
[----:B------:R-:W-:Y:S01]  /*18d70*/  MUFU.TANH R113, R113 ;  /* 0x0000007100717308 */ /* 0x000fe20000002400 */
[----:B------:R-:W-:Y:S01]  /*18d80*/  FMUL.FTZ R139, R86, UR61 ;  /* 0x0000003d568b7c20 */ /* 0x000fe20008410000 */
[----:B------:R-:W-:-:S06]  /*18d90*/  FMUL.FTZ R140, R87, UR61 ;  /* 0x0000003d578c7c20 */ /* 0x000fcc0008410000 */
[----:B------:R-:W-:Y:S08]  /*18da0*/  MUFU.TANH R137, R137 ;  /* 0x0000008900897308 */ /* 0x000ff00000002400 */
[----:B------:R-:W-:Y:S08]  /*18db0*/  MUFU.TANH R138, R138 ;  /* 0x0000008a008a7308 */ /* 0x000ff00000002400 */
[----:B------:R-:W-:Y:S01]  /*18dc0*/  MUFU.TANH R139, R139 ;  /* 0x0000008b008b7308 */ /* 0x000fe20000002400 */
[----:B--2---:R-:W-:Y:S01]  /*18dd0*/  FMNMX.FTZ R98, R105, R0, !PT ;  /* 0x0000000069627209 */ /* 0x004fe20007810000 */
[----:B---3--:R-:W-:-:S03]  /*18de0*/  FFMA.FTZ R100, R14, R136, R104 ;  /* 0x000000880e647223 */ /* 0x008fc60000010068 */
[----:B------:R-:W-:Y:S01]  /*18df0*/  FMNMX.FTZ R98, R2, R98, !PT ;  /* 0x0000006202627209 */ /* 0x000fe20007810000 */
[----:B0-----:R-:W-:-:S03]  /*18e00*/  FADD.FTZ R100, R122, R100 ;  /* 0x000000647a647221 */ /* 0x001fc60000010000 */
[----:B------:R-:W-:Y:S01]  /*18e10*/  FMNMX.FTZ R98, R123, R98, !PT ;  /* 0x000000627b627209 */ /* 0x000fe20007810000 */
[----:B----4-:R-:W-:Y:S01]  /*18e20*/  FADD.FTZ R100, R106, R100 ;  /* 0x000000646a647221 */ /* 0x010fe20000010000 */
[----:B------:R-:W-:Y:S02]  /*18e30*/  F2FP.F16.F32.PACK_AB R104, R122, R104 ;  /* 0x000000687a68723e */ /* 0x000fe400000000ff */
[----:B------:R-:W-:Y:S01]  /*18e40*/  FMNMX.FTZ R98, R124, R98, !PT ;  /* 0x000000627c627209 */ /* 0x000fe20007810000 */
[----:B------:R-:W-:Y:S01]  /*18e50*/  FMUL.FTZ R122, R99, UR61 ;  /* 0x0000003d637a7c20 */ /* 0x000fe20008410000 */
[----:B------:R-:W-:Y:S02]  /*18e60*/  IMAD.MOV.U32 R99, RZ, RZ, R143 ;  /* 0x000000ffff637224 */ /* 0x000fe400078e008f */
[----:B------:R-:W-:Y:S01]  /*18e70*/  FMNMX.FTZ R98, R102, R98, !PT ;  /* 0x0000006266627209 */ /* 0x000fe20007810000 */
[C---:B------:R-:W-:Y:S01]  /*18e80*/  FADD.FTZ R142, R115.reuse, R100 ;  /* 0x00000064738e7221 */ /* 0x040fe20000010000 */
[----:B------:R-:W-:Y:S01]  /*18e90*/  F2FP.F16.F32.PACK_AB R106, R115, R106 ;  /* 0x0000006a736a723e */ /* 0x000fe200000000ff */
[----:B------:R-:W-:Y:S01]  /*18ea0*/  IMAD.MOV.U32 R115, RZ, RZ, R150 ;  /* 0x000000ffff737224 */ /* 0x000fe200078e0096 */
        /* <DEDUP_REMOVED lines=10> */
[----:B-1----:R-:W-:-:S04]  /*18f50*/  FMNMX.FTZ R98, R156, R98, !PT ;  /* 0x000000629c627209 */ /* 0x002fc80007810000 */
[----:B------:R-:W-:Y:S01]  /*18f60*/  FMNMX.FTZ R98, R116, R98, !PT ;  /* 0x0000006274627209 */ /* 0x000fe20007810000 */
[----:B------:R-:W0:Y:S03]  /*18f70*/  MUFU.TANH R122, R122 ;  /* 0x0000007a007a7308 */ /* 0x000e260000002400 */
[----:B------:R-:W-:-:S04]  /*18f80*/  FMNMX.FTZ R98, R117, R98, !PT ;  /* 0x0000006275627209 */ /* 0x000fc80007810000 */
[----:B------:R-:W-:-:S04]  /*18f90*/  FMNMX.FTZ R98, R118, R98, !PT ;  /* 0x0000006276627209 */ /* 0x000fc80007810000 */
[----:B------:R-:W-:-:S04]  /*18fa0*/  FMNMX.FTZ R98, R119, R98, !PT ;  /* 0x0000006277627209 */ /* 0x000fc80007810000 */
[----:B------:R-:W-:-:S04]  /*18fb0*/  FMNMX.FTZ R98, R120, R98, !PT ;  /* 0x0000006278627209 */ /* 0x000fc80007810000 */
[----:B------:R-:W-:Y:S01]  /*18fc0*/  FMNMX.FTZ R98, R121, R98, !PT ;  /* 0x0000006279627209 */ /* 0x000fe20007810000 */
[----:B------:R-:W-:-:S03]  /*18fd0*/  FMUL.FTZ R136, R95, UR61 ;  /* 0x0000003d5f887c20 */ /* 0x000fc60008410000 */
[----:B0-----:R-:W-:-:S04]  /*18fe0*/  FMNMX.FTZ R98, R122, R98, !PT ;  /* 0x000000627a627209 */ /* 0x001fc80007810000 */
[----:B------:R-:W-:Y:S01]  /*18ff0*/  FMNMX.FTZ R98, R110, R98, !PT ;  /* 0x000000626e627209 */ /* 0x000fe20007810000 */
[----:B------:R-:W0:Y:S03]  /*19000*/  MUFU.TANH R136, R136 ;  /* 0x0000008800887308 */ /* 0x000e260000002400 */
[----:B------:R-:W-:-:S04]  /*19010*/  FMNMX.FTZ R98, R111, R98, !PT ;  /* 0x000000626f627209 */ /* 0x000fc80007810000 */
[----:B------:R-:W-:-:S04]  /*19020*/  FMNMX.FTZ R98, R90, R98, !PT ;  /* 0x000000625a627209 */ /* 0x000fc80007810000 */
[----:B------:R-:W-:Y:S01]  /*19030*/  FMNMX.FTZ R98, R112, R98, !PT ;  /* 0x0000006270627209 */ /* 0x000fe20007810000 */
[----:B------:R-:W-:-:S03]  /*19040*/  FMUL.FTZ R143, R74, UR61 ;  /* 0x0000003d4a8f7c20 */ /* 0x000fc60008410000 */
[----:B------:R-:W-:Y:S01]  /*19050*/  FMNMX.FTZ R98, R113, R98, !PT ;  /* 0x0000006271627209 */ /* 0x000fe20007810000 */
[----:B------:R-:W1:Y:S01]  /*19060*/  MUFU.TANH R140, R140 ;  /* 0x0000008c008c7308 */ /* 0x000e620000002400 */
[----:B------:R-:W-:Y:S02]  /*19070*/  FMUL.FTZ R146, R75, UR61 ;  /* 0x0000003d4b927c20 */ /* 0x000fe40008410000 */
[----:B0-----:R-:W-:Y:S01]  /*19080*/  FMNMX.FTZ R98, R136, R98, !PT ;  /* 0x0000006288627209 */ /* 0x001fe20007810000 */
[----:B------:R-:W-:-:S03]  /*19090*/  FMUL.FTZ R148, R78, UR61 ;  /* 0x0000003d4e947c20 */ /* 0x000fc60008410000 */
[----:B------:R-:W-:Y:S01]  /*190a0*/  FMNMX.FTZ R98, R137, R98, !PT ;  /* 0x0000006289627209 */ /* 0x000fe20007810000 */
[----:B------:R-:W0:Y:S01]  /*190b0*/  MUFU.TANH R143, R143 ;  /* 0x0000008f008f7308 */ /* 0x000e220000002400 */
[----:B------:R-:W-:Y:S02]  /*190c0*/  FMUL.FTZ R149, R79, UR61 ;  /* 0x0000003d4f957c20 */ /* 0x000fe40008410000 */
[----:B------:R-:W-:-:S05]  /*190d0*/  FMNMX.FTZ R98, R138, R98, !PT ;  /* 0x000000628a627209 */ /* 0x000fca0007810000 */
[----:B------:R-:W2:Y:S01]  /*190e0*/  MUFU.TANH R146, R146 ;  /* 0x0000009200927308 */ /* 0x000ea20000002400 */
[----:B------:R-:W-:-:S07]  /*190f0*/  FMNMX.FTZ R98, R139, R98, !PT ;  /* 0x000000628b627209 */ /* 0x000fce0007810000 */
[----:B------:R-:W3:Y:S01]  /*19100*/  MUFU.TANH R148, R148 ;  /* 0x0000009400947308 */ /* 0x000ee20000002400 */
[----:B-1----:R-:W-:-:S07]  /*19110*/  FMNMX.FTZ R98, R140, R98, !PT ;  /* 0x000000628c627209 */ /* 0x002fce0007810000 */
[----:B------:R-:W1:Y:S01]  /*19120*/  MUFU.TANH R149, R149 ;  /* 0x0000009500957308 */ /* 0x000e620000002400 */
[----:B0-----:R-:W-:-:S04]  /*19130*/  FMNMX.FTZ R98, R143, R98, !PT ;  /* 0x000000628f627209 */ /* 0x001fc80007810000 */
[----:B--2---:R-:W-:-:S04]  /*19140*/  FMNMX.FTZ R98, R146, R98, !PT ;  /* 0x0000006292627209 */ /* 0x004fc80007810000 */
[----:B---3--:R-:W-:-:S04]  /*19150*/  FMNMX.FTZ R74, R148, R98, !PT ;  /* 0x00000062944a7209 */ /* 0x008fc80007810000 */
[----:B-1----:R-:W-:-:S05]  /*19160*/  FMNMX.FTZ R74, R149, R74, !PT ;  /* 0x0000004a954a7209 */ /* 0x002fca0007810000 */
        /* <DEDUP_REMOVED lines=8> */
[----:B------:R-:W-:-:S03]  /*191f0*/  FFMA.FTZ R109, R155, R73, -R150 ;  /* 0x000000499b6d7223 */ /* 0x000fc60000010896 */
[----:B------:R-:W2:Y:S01]  /*19200*/  LDL R155, [R1+0x7c] ;  /* 0x00007c00019b7983 */ /* 0x000ea20000100800 */
[----:B------:R-:W-:Y:S01]  /*19210*/  FFMA.FTZ R94, R110, R73, -R150 ;  /* 0x000000496e5e7223 */ /* 0x000fe20000010896 */
[----:B------:R-:W-:-:S05]  /*19220*/  VIADD R110, R16, 0x200 ;  /* 0x00000200106e7836 */ /* 0x000fca0000000000 */
[----:B------:R-:W-:-:S04]  /*19230*/  SHF.R.U32.HI R110, RZ, 0x4, R110 ;  /* 0x00000004ff6e7819 */ /* 0x000fc8000001166e */
[----:B------:R-:W-:-:S04]  /*19240*/  LOP3.LUT R110, R110, 0x3fff, RZ, 0xc0, !PT ;  /* 0x00003fff6e6e7812 */ /* 0x000fc800078ec0ff */
[----:B------:R-:W-:Y:S01]  /*19250*/  LOP3.LUT R110, R110, 0x2400000, RZ, 0xfc, !PT ;  /* 0x024000006e6e7812 */ /* 0x000fe200078efcff */
[----:B------:R-:W-:-:S04]  /*19260*/  FFMA.FTZ R78, R112, R73, -R150 ;  /* 0x00000049704e7223 */ /* 0x000fc80000010896 */
[----:B------:R-:W-:-:S04]  /*19270*/  IMAD R110, R20, 0x6c0, R110 ;  /* 0x000006c0146e7824 */ /* 0x000fc800078e026e */
        /* <DEDUP_REMOVED lines=69> */
[----:B------:R-:W-:Y:S02]  /*196d0*/  IMAD.MOV.U32 R113, RZ, RZ, -0x3ffffff0 ;  /* 0xc0000010ff717424 */ /* 0x000fe400078e00ff */
[----:B------:R-:W-:Y:S01]  /*196e0*/  FFMA.FTZ R82, R136, R73, -R150 ;  /* 0x0000004988527223 */ /* 0x000fe20000010896 */
[----:B------:R-:W-:Y:S01]  /*196f0*/  R2UR UR28, R112 ;  /* 0x00000000701c72ca */ /* 0x000fe200000e0000 */
[----:B------:R-:W2:Y:S01]  /*19700*/  LDL.LU R136, [R1+0x34] ;  /* 0x0000340001887983 */ /* 0x000ea20000300800 */
        /* <DEDUP_REMOVED lines=17> */
[----:B------:R-:W-:Y:S03]  /*19820*/  HGMMA.64x96x16.F32 R24, gdesc[UR32].tnspB, R24, gsb0 ;  /* 0x41600000201879f0 */ /* 0x000fe60008000818 */
[----:B------:R-:W0:Y:S01]  /*19830*/  S2R R155, SR_TID.X ;  /* 0x00000000009b7919 */ /* 0x000e220000002100 */
[----:B------:R-:W-:Y:S01]  /*19840*/  FADD.FTZ R0, -R74, R0 ;  /* 0x000000004a007221 */ /* 0x000fe20000010100 */
[----:B------:R-:W-:-:S03]  /*19850*/  FFMA.FTZ R105, R105, R73, -R150 ;  /* 0x0000004969697223 */ /* 0x000fc60000010896 */
[----:B------:R-:W-:-:S03]  /*19860*/  FMUL.FTZ R0, R0, R73 ;  /* 0x0000004900007220 */ /* 0x000fc60000410000 */
[----:B------:R-:W-:Y:S01]  /*19870*/  MUFU.EX2 R105, R105 ;  /* 0x0000006900697308 */ /* 0x000fe20000000800 */
[----:B------:R-:W-:-:S07]  /*19880*/  FFMA.FTZ R83, R137, R73, -R150 ;  /* 0x0000004989537223 */ /* 0x000fce0000010896 */
[----:B------:R-:W2:Y:S01]  /*19890*/  MUFU.EX2 R0, R0 ;  /* 0x0000000000007308 */ /* 0x000ea20000000800 */
[----:B------:R-:W-:Y:S02]  /*198a0*/  WARPGROUP.DEPBAR.LE gsb0, 0x0 ;  /* 0x00008000000079c5 */ /* 0x000fe40000010000 */
[----:B------:R-:W-:-:S06]  /*198b0*/  WARPGROUP.ARRIVE ;  /* 0x00000000000079c5 */ /* 0x000fcc0000000000 */
[----:B------:R-:W-:Y:S01]  /*198c0*/  HGMMA.64x96x16.F32 R24, gdesc[UR36].tnspB, R24, gsb0 ;  /* 0x41600000241879f0 */ /* 0x000fe20008000818 */
[----:B------:R-:W3:Y:S01]  /*198d0*/  MUFU.EX2 R110, R107 ;  /* 0x0000006b006e7308 */ /* 0x000ee20000000800 */
[----:B0-----:R-:W-:Y:S01]  /*198e0*/  SHF.R.U32.HI R137, RZ, 0x7, R155 ;  /* 0x00000007ff897819 */ /* 0x001fe2000001169b */
[-CC-:B------:R-:W-:Y:S01]  /*198f0*/  FFMA.FTZ R124, R124, R73.reuse, -R150.reuse ;  /* 0x000000497c7c7223 */ /* 0x180fe20000010896 */
[----:B------:R-:W-:Y:S01]  /*19900*/  FFMA.FTZ R123, R123, R73, -R150 ;  /* 0x000000497b7b7223 */ /* 0x000fe20000010896 */
[----:B------:R-:W-:Y:S02]  /*19910*/  ISETP.GE.U32.AND P2, PT, R155, 0x180, PT ;  /* 0x000001809b00780c */ /* 0x000fe40003f46070 */
[----:B------:R-:W-:Y:S02]  /*19920*/  VIADD R111, R137, 0x9 ;  /* 0x00000009896f7836 */ /* 0x000fe40000000000 */
[----:B------:R-:W-:Y:S01]  /*19930*/  MUFU.EX2 R107, R123 ;  /* 0x0000007b006b7308 */ /* 0x000fe20000000800 */
[----:B--2---:R-:W-:-:S02]  /*19940*/  FFMA.FTZ R112, R0, R136, R105 ;  /* 0x0000008800707223 */ /* 0x004fc40000010069 */
[----:B------:R-:W-:-:S05]  /*19950*/  SEL R111, R111, 0x9, !P2 ;  /* 0x000000096f6f7807 */ /* 0x000fca0005000000 */
[----:B------:R-:W-:Y:S01]  /*19960*/  MUFU.EX2 R124, R124 ;  /* 0x0000007c007c7308 */ /* 0x000fe20000000800 */
[----:B---3--:R-:W-:Y:S01]  /*19970*/  F2FP.F16.F32.PACK_AB R105, R110, R105 ;  /* 0x000000696e69723e */ /* 0x008fe200000000ff */
[-CC-:B------:R-:W-:Y:S01]  /*19980*/  FFMA.FTZ R95, R102, R73.reuse, -R150.reuse ;  /* 0x00000049665f7223 */ /* 0x180fe20000010896 */
[----:B------:R-:W-:-:S05]  /*19990*/  FFMA.FTZ R98, R99, R73, -R150 ;  /* 0x0000004963627223 */ /* 0x000fca0000010896 */
[----:B------:R-:W0:Y:S01]  /*199a0*/  MUFU.EX2 R135, R135 ;  /* 0x0000008700877308 */ /* 0x000e220000000800 */
[----:B------:R-:W-:-:S07]  /*199b0*/  FFMA.FTZ R99, R115, R73, -R150 ;  /* 0x0000004973637223 */ /* 0x000fce0000010896 */
[----:B------:R-:W2:Y:S01]  /*199c0*/  MUFU.EX2 R134, R134 ;  /* 0x0000008600867308 */ /* 0x000ea20000000800 */
[----:B------:R-:W-:-:S07]  /*199d0*/  FFMA.FTZ R100, R100, R73, -R150 ;  /* 0x0000004964647223 */ /* 0x000fce0000010896 */
[----:B------:R-:W3:Y:S08]  /*199e0*/  MUFU.EX2 R133, R133 ;  /* 0x0000008500857308 */ /* 0x000ef00000000800 */
[----:B------:R-:W-:Y:S01]  /*199f0*/  MUFU.EX2 R98, R98 ;  /* 0x0000006200627308 */ /* 0x000fe20000000800 */
[----:B------:R-:W-:Y:S01]  /*19a00*/  FFMA.FTZ R101, R101, R73, -R150 ;  /* 0x0000004965657223 */ /* 0x000fe20000010896 */
[----:B0-----:R-:W-:-:S06]  /*19a10*/  FADD.FTZ R142, R135, R142 ;  /* 0x0000008e878e7221 */ /* 0x001fcc0000010000 */
[----:B------:R-:W-:Y:S01]  /*19a20*/  MUFU.EX2 R132, R132 ;  /* 0x0000008400847308 */ /* 0x000fe20000000800 */
[----:B------:R-:W-:Y:S01]  /*19a30*/  FFMA.FTZ R102, R114, R73, -R150 ;  /* 0x0000004972667223 */ /* 0x000fe20000010896 */
[----:B--2---:R-:W-:-:S06]  /*19a40*/  FADD.FTZ R142, R134, R142 ;  /* 0x0000008e868e7221 */ /* 0x004fcc0000010000 */
[----:B------:R-:W-:Y:S01]  /*19a50*/  MUFU.EX2 R131, R131 ;  /* 0x0000008300837308 */ /* 0x000fe20000000800 */
[----:B------:R-:W-:Y:S02]  /*19a60*/  WARPGROUP.DEPBAR.LE gsb0, 0x0 ;  /* 0x00008000000079c5 */ /* 0x000fe40000010000 */
[----:B------:R0:W-:Y:S06]  /*19a70*/  BAR.ARV R111, 0x100 ;  /* 0x0004006f0000751d */ /* 0x0001ec0000002000 */
[----:B0-----:R-:W-:Y:S01]  /*19a80*/  FADD.FTZ R111, R110, R112 ;  /* 0x000000706e6f7221 */ /* 0x001fe20000010000 */
        /* <DEDUP_REMOVED lines=8> */
[----:B------:R-:W-:Y:S02]  /*19b10*/  @!P0 SYNCS.ARRIVE.TRANS64.RED.A1T0 RZ, [R112+URZ], RZ ;  /* 0x000000ff70ff89a7 */ /* 0x000fe4000810043f */
[----:B------:R0:W-:Y:S01]  /*19b20*/  @!P0 SYNCS.ARRIVE.TRANS64.RED.A1T0 RZ, [R110+URZ], RZ ;  /* 0x000000ff6eff89a7 */ /* 0x0001e2000810043f */
[----:B------:R2:W-:Y:S01]  /*19b30*/  STSM.16.M88.4 [R17+0x24300], R104 ;  /* 0x0243006811007844 */ /* 0x0005e20000000200 */
[----:B------:R-:W-:Y:S01]  /*19b40*/  MUFU.EX2 R100, R100 ;  /* 0x0000006400647308 */ /* 0x000fe20000000800 */
[----:B------:R-:W-:-:S07]  /*19b50*/  FADD.FTZ R124, R124, R20 ;  /* 0x000000147c7c7221 */ /* 0x000fce0000010000 */
[----:B--2---:R-:W-:Y:S08]  /*19b60*/  MUFU.EX2 R104, R93 ;  /* 0x0000005d00687308 */ /* 0x004ff00000000800 */
[----:B------:R-:W2:Y:S08]  /*19b70*/  MUFU.EX2 R93, R95 ;  /* 0x0000005f005d7308 */ /* 0x000eb00000000800 */
[----:B------:R-:W4:Y:S01]  /*19b80*/  MUFU.EX2 R95, R99 ;  /* 0x00000063005f7308 */ /* 0x000f220000000800 */
[----:B---3--:R-:W-:-:S07]  /*19b90*/  FADD.FTZ R142, R133, R142 ;  /* 0x0000008e858e7221 */ /* 0x008fce0000010000 */
[----:B------:R-:W3:Y:S01]  /*19ba0*/  MUFU.EX2 R130, R130 ;  /* 0x0000008200827308 */ /* 0x000ee20000000800 */
[----:B------:R-:W-:-:S07]  /*19bb0*/  FFMA.FTZ R108, R108, R73, -R150 ;  /* 0x000000496c6c7223 */ /* 0x000fce0000010896 */
[----:B------:R-:W-:Y:S08]  /*19bc0*/  MUFU.EX2 R136, R77 ;  /* 0x0000004d00887308 */ /* 0x000ff00000000800 */
[----:B0-----:R2:W-:Y:S08]  /*19bd0*/  MUFU.EX2 R110, R76 ;  /* 0x0000004c006e7308 */ /* 0x0015f00000000800 */
[----:B------:R-:W0:Y:S01]  /*19be0*/  MUFU.EX2 R77, R101 ;  /* 0x00000065004d7308 */ /* 0x000e220000000800 */
[----:B--2---:R-:W-:Y:S01]  /*19bf0*/  FADD.FTZ R76, R93, R124 ;  /* 0x0000007c5d4c7221 */ /* 0x004fe20000010000 */
[----:B------:R-:W-:-:S03]  /*19c00*/  FADD.FTZ R142, R132, R142 ;  /* 0x0000008e848e7221 */ /* 0x000fc60000010000 */
[----:B------:R-:W-:-:S03]  /*19c10*/  FADD.FTZ R76, R98, R76 ;  /* 0x0000004c624c7221 */ /* 0x000fc60000010000 */
[----:B------:R-:W-:Y:S01]  /*19c20*/  MUFU.EX2 R129, R129 ;  /* 0x0000008100817308 */ /* 0x000fe20000000800 */
[----:B----4-:R-:W-:-:S07]  /*19c30*/  FADD.FTZ R76, R95, R76 ;  /* 0x0000004c5f4c7221 */ /* 0x010fce0000010000 */
[----:B------:R-:W2:Y:S01]  /*19c40*/  MUFU.EX2 R102, R102 ;  /* 0x0000006600667308 */ /* 0x000ea20000000800 */
[----:B------:R-:W-:-:S07]  /*19c50*/  FADD.FTZ R142, R131, R142 ;  /* 0x0000008e838e7221 */ /* 0x000fce0000010000 */
[----:B------:R-:W4:Y:S01]  /*19c60*/  MUFU.EX2 R128, R128 ;  /* 0x0000008000807308 */ /* 0x000f220000000800 */
[----:B------:R-:W-:-:S07]  /*19c70*/  FFMA.FTZ R114, R157, R73, -R150 ;  /* 0x000000499d727223 */ /* 0x000fce0000010896 */
[----:B------:R-:W1:Y:S01]  /*19c80*/  MUFU.EX2 R103, R103 ;  /* 0x0000006700677308 */ /* 0x000e620000000800 */
[----:B---3--:R-:W-:-:S07]  /*19c90*/  FADD.FTZ R142, R130, R142 ;  /* 0x0000008e828e7221 */ /* 0x008fce0000010000 */
[----:B------:R-:W3:Y:S08]  /*19ca0*/  MUFU.EX2 R127, R127 ;  /* 0x0000007f007f7308 */ /* 0x000ef00000000800 */
[----:B------:R0:W-:Y:S08]  /*19cb0*/  MUFU.EX2 R111, R88 ;  /* 0x00000058006f7308 */ /* 0x0001f00000000800 */
[----:B------:R-:W3:Y:S01]  /*19cc0*/  MUFU.EX2 R108, R108 ;  /* 0x0000006c006c7308 */ /* 0x000ee20000000800 */
[----:B0-----:R-:W-:Y:S01]  /*19cd0*/  FADD.FTZ R88, R100, R76 ;  /* 0x0000004c64587221 */ /* 0x001fe20000010000 */
[----:B------:R-:W-:-:S03]  /*19ce0*/  FFMA.FTZ R115, R156, R73, -R150 ;  /* 0x000000499c737223 */ /* 0x000fc60000010896 */
[----:B------:R-:W-:-:S03]  /*19cf0*/  FADD.FTZ R88, R77, R88 ;  /* 0x000000584d587221 */ /* 0x000fc60000010000 */
[----:B------:R-:W0:Y:S01]  /*19d00*/  MUFU.EX2 R126, R126 ;  /* 0x0000007e007e7308 */ /* 0x000e220000000800 */
[----:B--2---:R-:W-:-:S07]  /*19d10*/  FADD.FTZ R88, R102, R88 ;  /* 0x0000005866587221 */ /* 0x004fce0000010000 */
[----:B------:R-:W-:Y:S01]  /*19d20*/  MUFU.EX2 R106, R97 ;  /* 0x00000061006a7308 */ /* 0x000fe20000000800 */
[----:B------:R-:W-:-:S07]  /*19d30*/  FFMA.FTZ R116, R116, R73, -R150 ;  /* 0x0000004974747223 */ /* 0x000fce0000010896 */
[----:B------:R-:W2:Y:S01]  /*19d40*/  MUFU.EX2 R97, R109 ;  /* 0x0000006d00617308 */ /* 0x000ea20000000800 */
[----:B------:R-:W-:-:S07]  /*19d50*/  FFMA.FTZ R117, R117, R73, -R150 ;  /* 0x0000004975757223 */ /* 0x000fce0000010896 */
[----:B------:R-:W-:Y:S08]  /*19d60*/  MUFU.EX2 R125, R125 ;  /* 0x0000007d007d7308 */ /* 0x000ff00000000800 */
[----:B------:R4:W-:Y:S08]  /*19d70*/  MUFU.EX2 R105, R96 ;  /* 0x0000006000697308 */ /* 0x0009f00000000800 */
[----:B------:R-:W2:Y:S01]  /*19d80*/  MUFU.EX2 R114, R114 ;  /* 0x0000007200727308 */ /* 0x000ea20000000800 */
[----:B----4-:R-:W-:-:S04]  /*19d90*/  FADD.FTZ R96, R129, R142 ;  /* 0x0000008e81607221 */ /* 0x010fc80000010000 */
[----:B------:R-:W-:-:S03]  /*19da0*/  FADD.FTZ R96, R128, R96 ;  /* 0x0000006080607221 */ /* 0x000fc60000010000 */
[----:B------:R-:W-:Y:S01]  /*19db0*/  MUFU.EX2 R113, R81 ;  /* 0x0000005100717308 */ /* 0x000fe20000000800 */
[----:B------:R-:W-:-:S07]  /*19dc0*/  FFMA.FTZ R118, R118, R73, -R150 ;  /* 0x0000004976767223 */ /* 0x000fce0000010896 */
[----:B------:R-:W4:Y:S08]  /*19dd0*/  MUFU.EX2 R99, R115 ;  /* 0x0000007300637308 */ /* 0x000f300000000800 */
[----:B------:R1:W-:Y:S02]  /*19de0*/  MUFU.EX2 R101, R78 ;  /* 0x0000004e00657308 */ /* 0x0003e40000000800 */
[----:B-1----:R-:W-:-:S06]  /*19df0*/  FADD.FTZ R78, R103, R88 ;  /* 0x00000058674e7221 */ /* 0x002fcc0000010000 */
[----:B------:R-:W1:Y:S01]  /*19e00*/  MUFU.EX2 R116, R116 ;  /* 0x0000007400747308 */ /* 0x000e620000000800 */
[----:B---3--:R-:W-:Y:S01]  /*19e10*/  FADD.FTZ R88, R127, R96 ;  /* 0x000000607f587221 */ /* 0x008fe20000010000 */
[----:B------:R-:W-:-:S03]  /*19e20*/  FADD.FTZ R78, R108, R78 ;  /* 0x0000004e6c4e7221 */ /* 0x000fc60000010000 */
[----:B0-----:R-:W-:-:S03]  /*19e30*/  FADD.FTZ R88, R126, R88 ;  /* 0x000000587e587221 */ /* 0x001fc60000010000 */
[----:B------:R-:W0:Y:S01]  /*19e40*/  MUFU.EX2 R123, R80 ;  /* 0x00000050007b7308 */ /* 0x000e220000000800 */
[----:B--2---:R-:W-:Y:S01]  /*19e50*/  FADD.FTZ R78, R97, R78 ;  /* 0x0000004e614e7221 */ /* 0x004fe20000010000 */
[----:B------:R-:W-:Y:S01]  /*19e60*/  FFMA.FTZ R119, R119, R73, -R150 ;  /* 0x0000004977777223 */ /* 0x000fe20000010896 */
[----:B------:R-:W-:-:S05]  /*19e70*/  F2FP.F16.F32.PACK_AB R95, R100, R95 ;  /* 0x0000005f645f723e */ /* 0x000fca00000000ff */
[----:B------:R-:W2:Y:S01]  /*19e80*/  MUFU.EX2 R117, R117 ;  /* 0x0000007500757308 */ /* 0x000ea20000000800 */
[----:B------:R-:W-:Y:S01]  /*19e90*/  FADD.FTZ R78, R114, R78 ;  /* 0x0000004e724e7221 */ /* 0x000fe20000010000 */
[----:B------:R-:W-:-:S06]  /*19ea0*/  FFMA.FTZ R120, R120, R73, -R150 ;  /* 0x0000004978787223 */ /* 0x000fcc0000010896 */
[----:B------:R-:W3:Y:S01]  /*19eb0*/  MUFU.EX2 R107, R89 ;  /* 0x00000059006b7308 */ /* 0x000ee20000000800 */
[----:B----4-:R-:W-:-:S07]  /*19ec0*/  FADD.FTZ R78, R99, R78 ;  /* 0x0000004e634e7221 */ /* 0x010fce0000010000 */
[----:B------:R4:W-:Y:S01]  /*19ed0*/  MUFU.EX2 R100, R79 ;  /* 0x0000004f00647308 */ /* 0x0009e20000000800 */
[----:B------:R-:W-:-:S07]  /*19ee0*/  FFMA.FTZ R121, R121, R73, -R150 ;  /* 0x0000004979797223 */ /* 0x000fce0000010896 */
[----:B------:R-:W3:Y:S01]  /*19ef0*/  MUFU.EX2 R118, R118 ;  /* 0x0000007600767308 */ /* 0x000ee20000000800 */
[----:B----4-:R-:W-:-:S04]  /*19f00*/  FADD.FTZ R79, R125, R88 ;  /* 0x000000587d4f7221 */ /* 0x010fc80000010000 */
[----:B------:R-:W-:-:S03]  /*19f10*/  FADD.FTZ R79, R113, R79 ;  /* 0x0000004f714f7221 */ /* 0x000fc60000010000 */
[----:B------:R-:W4:Y:S01]  /*19f20*/  MUFU.EX2 R119, R119 ;  /* 0x0000007700777308 */ /* 0x000f220000000800 */
[----:B------:R-:W-:Y:S01]  /*19f30*/  FADD.FTZ R79, R110, R79 ;  /* 0x0000004f6e4f7221 */ /* 0x000fe20000010000 */
[----:B-1----:R-:W-:Y:S01]  /*19f40*/  FADD.FTZ R78, R116, R78 ;  /* 0x0000004e744e7221 */ /* 0x002fe20000010000 */
[----:B------:R-:W-:-:S05]  /*19f50*/  FFMA.FTZ R122, R122, R73, -R150 ;  /* 0x000000497a7a7223 */ /* 0x000fca0000010896 */
[----:B------:R-:W1:Y:S01]  /*19f60*/  MUFU.EX2 R120, R120 ;  /* 0x0000007800787308 */ /* 0x000e620000000800 */
[----:B0-----:R-:W-:Y:S01]  /*19f70*/  FADD.FTZ R79, R123, R79 ;  /* 0x0000004f7b4f7221 */ /* 0x001fe20000010000 */
[----:B--2---:R-:W-:-:S06]  /*19f80*/  FADD.FTZ R88, R117, R78 ;  /* 0x0000004e75587221 */ /* 0x004fcc0000010000 */
[----:B------:R-:W-:Y:S01]  /*19f90*/  MUFU.EX2 R137, R21 ;  /* 0x0000001500897308 */ /* 0x000fe20000000800 */
[----:B---3--:R-:W-:Y:S01]  /*19fa0*/  FADD.FTZ R96, R107, R79 ;  /* 0x0000004f6b607221 */ /* 0x008fe20000010000 */
[----:B------:R-:W-:Y:S01]  /*19fb0*/  F2FP.F16.F32.PACK_AB R93, R98, R93 ;  /* 0x0000005d625d723e */ /* 0x000fe200000000ff */
[----:B------:R-:W-:-:S05]  /*19fc0*/  FADD.FTZ R88, R118, R88 ;  /* 0x0000005876587221 */ /* 0x000fca0000010000 */
[----:B------:R-:W0:Y:S01]  /*19fd0*/  MUFU.EX2 R121, R121 ;  /* 0x0000007900797308 */ /* 0x000e220000000800 */
[----:B------:R-:W-:Y:S01]  /*19fe0*/  FFMA.FTZ R86, R138, R73, -R150 ;  /* 0x000000498a567223 */ /* 0x000fe20000010896 */
[----:B------:R-:W-:Y:S02]  /*19ff0*/  F2FP.F16.F32.PACK_AB R76, R130, R131 ;  /* 0x00000083824c723e */ /* 0x000fe400000000ff */
[----:B------:R-:W-:Y:S02]  /*1a000*/  F2FP.F16.F32.PACK_AB R77, R102, R77 ;  /* 0x0000004d664d723e */ /* 0x000fe400000000ff */
[----:B------:R-:W-:Y:S02]  /*1a010*/  F2FP.F16.F32.PACK_AB R78, R128, R129 ;  /* 0x00000081804e723e */ /* 0x000fe400000000ff */
[----:B------:R2:W-:Y:S01]  /*1a020*/  MUFU.EX2 R89, R92 ;  /* 0x0000005c00597308 */ /* 0x0005e20000000800 */
[----:B------:R-:W-:Y:S01]  /*1a030*/  F2FP.F16.F32.PACK_AB R79, R108, R103 ;  /* 0x000000676c4f723e */ /* 0x000fe200000000ff */
[----:B------:R-:W-:Y:S01]  /*1a040*/  FADD.FTZ R96, R136, R96 ;  /* 0x0000006088607221 */ /* 0x000fe20000010000 */
[----:B----4-:R-:W-:-:S05]  /*1a050*/  FADD.FTZ R88, R119, R88 ;  /* 0x0000005877587221 */ /* 0x010fca0000010000 */
[----:B------:R-:W3:Y:S01]  /*1a060*/  MUFU.EX2 R122, R122 ;  /* 0x0000007a007a7308 */ /* 0x000ee20000000800 */
[----:B--2---:R-:W-:Y:S01]  /*1a070*/  F2FP.F16.F32.PACK_AB R92, R134, R135 ;  /* 0x00000087865c723e */ /* 0x004fe200000000ff */
[----:B------:R-:W-:-:S06]  /*1a080*/  FFMA.FTZ R75, R90, R73, -R150 ;  /* 0x000000495a4b7223 */ /* 0x000fcc0000010896 */
[----:B------:R2:W4:Y:S01]  /*1a090*/  MUFU.EX2 R20, R94 ;  /* 0x0000005e00147308 */ /* 0x0005220000000800 */
[----:B-1----:R-:W-:Y:S01]  /*1a0a0*/  FADD.FTZ R88, R120, R88 ;  /* 0x0000005878587221 */ /* 0x002fe20000010000 */
[----:B--2---:R-:W-:-:S06]  /*1a0b0*/  F2FP.F16.F32.PACK_AB R94, R132, R133 ;  /* 0x00000085845e723e */ /* 0x004fcc00000000ff */
[----:B------:R-:W1:Y:S01]  /*1a0c0*/  MUFU.EX2 R138, R15 ;  /* 0x0000000f008a7308 */ /* 0x000e620000000800 */
[----:B------:R-:W-:Y:S01]  /*1a0d0*/  STSM.16.M88.4 [R17+0x25b00], R92 ;  /* 0x025b005c11007844 */ /* 0x000fe20000000200 */
[----:B------:R-:W-:-:S03]  /*1a0e0*/  FFMA.FTZ R87, R139, R73, -R150 ;  /* 0x000000498b577223 */ /* 0x000fc60000010896 */
[----:B------:R2:W-:Y:S03]  /*1a0f0*/  STSM.16.M88.4 [R17+0x27300], R76 ;  /* 0x0273004c11007844 */ /* 0x0005e60000000200 */
[----:B------:R-:W1:Y:S01]  /*1a100*/  MUFU.EX2 R91, R91 ;  /* 0x0000005b005b7308 */ /* 0x000e620000000800 */
[----:B0-----:R-:W-:-:S07]  /*1a110*/  FADD.FTZ R88, R121, R88 ;  /* 0x0000005879587221 */ /* 0x001fce0000010000 */
[----:B------:R-:W-:Y:S01]  /*1a120*/  MUFU.EX2 R139, R85 ;  /* 0x00000055008b7308 */ /* 0x000fe20000000800 */
[----:B--2---:R-:W-:-:S07]  /*1a130*/  FADD.FTZ R76, R106, R96 ;  /* 0x000000606a4c7221 */ /* 0x004fce0000010000 */
[----:B------:R-:W0:Y:S01]  /*1a140*/  MUFU.EX2 R75, R75 ;  /* 0x0000004b004b7308 */ /* 0x000e220000000800 */
[----:B------:R-:W-:Y:S01]  /*1a150*/  FADD.FTZ R76, R137, R76 ;  /* 0x0000004c894c7221 */ /* 0x000fe20000010000 */
[----:B---3--:R-:W-:Y:S01]  /*1a160*/  FADD.FTZ R88, R122, R88 ;  /* 0x000000587a587221 */ /* 0x008fe20000010000 */
[----:B------:R-:W-:Y:S02]  /*1a170*/  FFMA.FTZ R90, R140, R73, -R150 ;  /* 0x000000498c5a7223 */ /* 0x000fe40000010896 */
[----:B------:R-:W-:-:S03]  /*1a180*/  FADD.FTZ R76, R105, R76 ;  /* 0x0000004c694c7221 */ /* 0x000fc60000010000 */
[----:B------:R-:W2:Y:S01]  /*1a190*/  MUFU.EX2 R140, R84 ;  /* 0x00000054008c7308 */ /* 0x000ea20000000800 */
[----:B----4-:R-:W-:Y:S01]  /*1a1a0*/  FADD.FTZ R88, R20, R88 ;  /* 0x0000005814587221 */ /* 0x010fe20000010000 */
[----:B-1----:R-:W-:-:S03]  /*1a1b0*/  FADD.FTZ R76, R138, R76 ;  /* 0x0000004c8a4c7221 */ /* 0x002fc60000010000 */
[----:B------:R-:W-:Y:S01]  /*1a1c0*/  FADD.FTZ R88, R91, R88 ;  /* 0x000000585b587221 */ /* 0x000fe20000010000 */
[----:B------:R-:W-:Y:S02]  /*1a1d0*/  FADD.FTZ R76, R89, R76 ;  /* 0x0000004c594c7221 */ /* 0x000fe40000010000 */
[----:B------:R-:W1:Y:S01]  /*1a1e0*/  MUFU.EX2 R82, R82 ;  /* 0x0000005200527308 */ /* 0x000e620000000800 */
[----:B0-----:R-:W-:Y:S01]  /*1a1f0*/  FADD.FTZ R88, R75, R88 ;  /* 0x000000584b587221 */ /* 0x001fe20000010000 */
[----:B------:R-:W-:-:S06]  /*1a200*/  FADD.FTZ R77, R139, R76 ;  /* 0x0000004c8b4d7221 */ /* 0x000fcc0000010000 */
[----:B------:R-:W0:Y:S01]  /*1a210*/  MUFU.EX2 R83, R83 ;  /* 0x0000005300537308 */ /* 0x000e220000000800 */
[----:B------:R-:W-:Y:S01]  /*1a220*/  FADD.FTZ R79, R104, R77 ;  /* 0x0000004d684f7221 */ /* 0x000fe20000010000 */
[----:B------:R-:W-:-:S06]  /*1a230*/  FADD.FTZ R77, R101, R88 ;  /* 0x00000058654d7221 */ /* 0x000fcc0000010000 */
[----:B------:R-:W3:Y:S01]  /*1a240*/  MUFU.EX2 R86, R86 ;  /* 0x0000005600567308 */ /* 0x000ee20000000800 */
[----:B--2---:R-:W-:Y:S01]  /*1a250*/  FADD.FTZ R78, R140, R79 ;  /* 0x0000004f8c4e7221 */ /* 0x004fe20000010000 */
[----:B------:R-:W-:Y:S01]  /*1a260*/  FADD.FTZ R79, R100, R77 ;  /* 0x0000004d644f7221 */ /* 0x000fe20000010000 */
[----:B------:R-:W-:-:S05]  /*1a270*/  FFMA.FTZ R143, R143, R73, -R150 ;  /* 0x000000498f8f7223 */ /* 0x000fca0000010896 */
[----:B------:R-:W2:Y:S01]  /*1a280*/  MUFU.EX2 R87, R87 ;  /* 0x0000005700577308 */ /* 0x000ea20000000800 */
[----:B-1----:R-:W-:Y:S01]  /*1a290*/  FADD.FTZ R88, R82, R79 ;  /* 0x0000004f52587221 */ /* 0x002fe20000010000 */
[----:B------:R-:W-:-:S06]  /*1a2a0*/  F2FP.F16.F32.PACK_AB R79, R91, R20 ;  /* 0x000000145b4f723e */ /* 0x000fcc00000000ff */
[----:B------:R-:W1:Y:S01]  /*1a2b0*/  MUFU.EX2 R102, R90 ;  /* 0x0000005a00667308 */ /* 0x000e620000000800 */
[----:B0-----:R-:W-:Y:S01]  /*1a2c0*/  FADD.FTZ R91, R83, R88 ;  /* 0x00000058535b7221 */ /* 0x001fe20000010000 */
[----:B------:R-:W-:-:S06]  /*1a2d0*/  F2FP.F16.F32.PACK_AB R88, R139, R89 ;  /* 0x000000598b58723e */ /* 0x000fcc00000000ff */
[----:B------:R-:W0:Y:S01]  /*1a2e0*/  MUFU.EX2 R143, R143 ;  /* 0x0000008f008f7308 */ /* 0x000e220000000800 */
[----:B---3--:R-:W-:Y:S01]  /*1a2f0*/  FADD.FTZ R20, R86, R91 ;  /* 0x0000005b56147221 */ /* 0x008fe20000010000 */
[----:B------:R-:W-:-:S03]  /*1a300*/  F2FP.F16.F32.PACK_AB R89, R101, R75 ;  /* 0x0000004b6559723e */ /* 0x000fc600000000ff */
[----:B--2---:R-:W-:-:S04]  /*1a310*/  FADD.FTZ R75, R87, R20 ;  /* 0x00000014574b7221 */ /* 0x004fc80000010000 */
[----:B-1----:R-:W-:-:S04]  /*1a320*/  FADD.FTZ R20, R102, R75 ;  /* 0x0000004b66147221 */ /* 0x002fc80000010000 */
[----:B0-----:R-:W-:Y:S02]  /*1a330*/  FADD.FTZ R75, R143, R20 ;  /* 0x000000148f4b7221 */ /* 0x001fe40000010000 */
[----:B------:R-:W2:Y:S01]  /*1a340*/  LDL.LU R20, [R1+0x4] ;  /* 0x0000040001147983 */ /* 0x000ea20000300800 */
[----:B------:R-:W0:Y:S08]  /*1a350*/  MUFU.EX2 R112, R141 ;  /* 0x0000008d00707308 */ /* 0x000e300000000800 */
[----:B------:R-:W1:Y:S01]  /*1a360*/  MUFU.EX2 R84, R145 ;  /* 0x0000009100547308 */ /* 0x000e620000000800 */
[----:B------:R-:W-:Y:S01]  /*1a370*/  FADD.FTZ R103, R111, R78 ;  /* 0x0000004e6f677221 */ /* 0x000fe20000010000 */
[----:B------:R-:W-:-:S06]  /*1a380*/  F2FP.F16.F32.PACK_AB R96, R126, R127 ;  /* 0x0000007f7e60723e */ /* 0x000fcc00000000ff */
[----:B------:R-:W3:Y:S01]  /*1a390*/  MUFU.EX2 R85, R147 ;  /* 0x0000009300557308 */ /* 0x000ee20000000800 */
[----:B------:R-:W-:Y:S02]  /*1a3a0*/  F2FP.F16.F32.PACK_AB R97, R114, R97 ;  /* 0x000000617261723e */ /* 0x000fe400000000ff */
[----:B------:R-:W-:Y:S02]  /*1a3b0*/  F2FP.F16.F32.PACK_AB R98, R113, R125 ;  /* 0x0000007d7162723e */ /* 0x000fe400000000ff */
[----:B------:R-:W-:-:S03]  /*1a3c0*/  F2FP.F16.F32.PACK_AB R99, R116, R99 ;  /* 0x000000637463723e */ /* 0x000fc600000000ff */
[----:B------:R-:W4:Y:S01]  /*1a3d0*/  MUFU.EX2 R80, R151 ;  /* 0x0000009700507308 */ /* 0x000f220000000800 */
[----:B------:R-:W-:Y:S02]  /*1a3e0*/  F2FP.F16.F32.PACK_AB R92, R123, R110 ;  /* 0x0000006e7b5c723e */ /* 0x000fe400000000ff */
[----:B------:R-:W-:Y:S02]  /*1a3f0*/  F2FP.F16.F32.PACK_AB R93, R118, R117 ;  /* 0x00000075765d723e */ /* 0x000fe400000000ff */
[----:B------:R-:W-:Y:S02]  /*1a400*/  F2FP.F16.F32.PACK_AB R94, R136, R107 ;  /* 0x0000006b885e723e */ /* 0x000fe400000000ff */
[----:B------:R-:W-:Y:S01]  /*1a410*/  F2FP.F16.F32.PACK_AB R95, R120, R119 ;  /* 0x00000077785f723e */ /* 0x000fe200000000ff */
[----:B------:R-:W4:Y:S01]  /*1a420*/  MUFU.EX2 R81, R152 ;  /* 0x0000009800517308 */ /* 0x000f220000000800 */
[----:B0-----:R-:W-:Y:S01]  /*1a430*/  FADD.FTZ R103, R112, R103 ;  /* 0x0000006770677221 */ /* 0x001fe20000010000 */
[----:B------:R-:W-:Y:S04]  /*1a440*/  STSM.16.M88.4 [R17+0x28b00], R96 ;  /* 0x028b006011007844 */ /* 0x000fe80000000200 */
[----:B------:R1:W-:Y:S02]  /*1a450*/  STSM.16.M88.4 [R17+0x2a300], R92 ;  /* 0x02a3005c11007844 */ /* 0x0003e40000000200 */
[----:B------:R-:W0:Y:S01]  /*1a460*/  MUFU.EX2 R15, R153 ;  /* 0x00000099000f7308 */ /* 0x000e220000000800 */
[-CC-:B------:R-:W-:Y:S01]  /*1a470*/  FFMA.FTZ R146, R146, R73.reuse, -R150.reuse ;  /* 0x0000004992927223 */ /* 0x180fe20000010896 */
[-CC-:B------:R-:W-:Y:S01]  /*1a480*/  FFMA.FTZ R148, R148, R73.reuse, -R150.reuse ;  /* 0x0000004994947223 */ /* 0x180fe20000010896 */
[----:B------:R-:W-:Y:S01]  /*1a490*/  FFMA.FTZ R149, R149, R73, -R150 ;  /* 0x0000004995957223 */ /* 0x000fe20000010896 */
[----:B------:R-:W-:-:S04]  /*1a4a0*/  F2FP.F16.F32.PACK_AB R91, R82, R100 ;  /* 0x00000064525b723e */ /* 0x000fc800000000ff */
[----:B------:R-:W0:Y:S01]  /*1a4b0*/  MUFU.EX2 R21, R154 ;  /* 0x0000009a00157308 */ /* 0x000e220000000800 */
[----:B-1----:R-:W-:-:S04]  /*1a4c0*/  FADD.FTZ R92, R84, R103 ;  /* 0x00000067545c7221 */ /* 0x002fc80000010000 */
[----:B---3--:R-:W-:-:S03]  /*1a4d0*/  FADD.FTZ R93, R85, R92 ;  /* 0x0000005c555d7221 */ /* 0x008fc60000010000 */
[----:B------:R-:W1:Y:S01]  /*1a4e0*/  MUFU.EX2 R146, R146 ;  /* 0x0000009200927308 */ /* 0x000e620000000800 */
[----:B----4-:R-:W-:-:S07]  /*1a4f0*/  FADD.FTZ R82, R80, R93 ;  /* 0x0000005d50527221 */ /* 0x010fce0000010000 */
[----:B------:R-:W-:Y:S01]  /*1a500*/  MUFU.EX2 R148, R148 ;  /* 0x0000009400947308 */ /* 0x000fe20000000800 */
[----:B------:R-:W-:-:S07]  /*1a510*/  FADD.FTZ R82, R81, R82 ;  /* 0x0000005251527221 */ /* 0x000fce0000010000 */
[----:B------:R-:W3:Y:S01]  /*1a520*/  MUFU.EX2 R149, R149 ;  /* 0x0000009500957308 */ /* 0x000ee20000000800 */
[----:B0-----:R-:W-:Y:S01]  /*1a530*/  FADD.FTZ R82, R15, R82 ;  /* 0x000000520f527221 */ /* 0x001fe20000010000 */
[----:B------:R-:W-:-:S03]  /*1a540*/  F2FP.F16.F32.PACK_AB R93, R86, R83 ;  /* 0x00000053565d723e */ /* 0x000fc600000000ff */
[----:B------:R-:W-:Y:S01]  /*1a550*/  FADD.FTZ R83, R21, R82 ;  /* 0x0000005215537221 */ /* 0x000fe20000010000 */
[----:B------:R-:W-:Y:S02]  /*1a560*/  F2FP.F16.F32.PACK_AB R76, R137, R106 ;  /* 0x0000006a894c723e */ /* 0x000fe400000000ff */
[----:B------:R-:W-:Y:S02]  /*1a570*/  F2FP.F16.F32.PACK_AB R77, R122, R121 ;  /* 0x000000797a4d723e */ /* 0x000fe400000000ff */
[----:B------:R-:W-:Y:S01]  /*1a580*/  F2FP.F16.F32.PACK_AB R78, R138, R105 ;  /* 0x000000698a4e723e */ /* 0x000fe200000000ff */
[----:B------:R3:W-:Y:S01]  /*1a590*/  STL [R1+0x8], R83 ;  /* 0x0000085301007387 */ /* 0x0007e20000100800 */
[----:B------:R-:W-:Y:S02]  /*1a5a0*/  F2FP.F16.F32.PACK_AB R90, R140, R104 ;  /* 0x000000688c5a723e */ /* 0x000fe400000000ff */
[----:B------:R-:W-:Y:S02]  /*1a5b0*/  F2FP.F16.F32.PACK_AB R92, R112, R111 ;  /* 0x0000006f705c723e */ /* 0x000fe400000000ff */
[----:B------:R-:W-:-:S02]  /*1a5c0*/  F2FP.F16.F32.PACK_AB R94, R85, R84 ;  /* 0x00000054555e723e */ /* 0x000fc400000000ff */
[----:B------:R-:W-:Y:S02]  /*1a5d0*/  F2FP.F16.F32.PACK_AB R95, R102, R87 ;  /* 0x00000057665f723e */ /* 0x000fe400000000ff */
[----:B------:R-:W-:Y:S02]  /*1a5e0*/  F2FP.F16.F32.PACK_AB R80, R81, R80 ;  /* 0x000000505150723e */ /* 0x000fe400000000ff */
[C---:B-1----:R-:W-:Y:S02]  /*1a5f0*/  F2FP.F16.F32.PACK_AB R81, R146.reuse, R143 ;  /* 0x0000008f9251723e */ /* 0x042fe400000000ff */
[----:B------:R-:W-:Y:S02]  /*1a600*/  F2FP.F16.F32.PACK_AB R82, R21, R15 ;  /* 0x0000000f1552723e */ /* 0x000fe400000000ff */
[----:B---3--:R-:W-:Y:S01]  /*1a610*/  F2FP.F16.F32.PACK_AB R83, R149, R148 ;  /* 0x000000949553723e */ /* 0x008fe200000000ff */
[----:B------:R-:W-:Y:S04]  /*1a620*/  STSM.16.M88.4 [R17+0x2bb00], R76 ;  /* 0x02bb004c11007844 */ /* 0x000fe80000000200 */
[----:B------:R-:W-:Y:S04]  /*1a630*/  STSM.16.M88.4 [R17+0x2d300], R88 ;  /* 0x02d3005811007844 */ /* 0x000fe80000000200 */
[----:B------:R-:W-:Y:S04]  /*1a640*/  STSM.16.M88.4 [R17+0x2eb00], R92 ;  /* 0x02eb005c11007844 */ /* 0x000fe80000000200 */
[----:B------:R-:W-:Y:S01]  /*1a650*/  STSM.16.M88.4 [R17+0x30300], R80 ;  /* 0x0303005011007844 */ /* 0x000fe20000000200 */
[----:B------:R-:W-:Y:S01]  /*1a660*/  @!PT LDS RZ, [RZ] ;  /* 0x00000000fffff984 */ /* 0x000fe20000000800 */
[----:B------:R-:W-:Y:S01]  /*1a670*/  @!PT LDS RZ, [RZ] ;  /* 0x00000000fffff984 */ /* 0x000fe20000000800 */
[----:B------:R-:W-:Y:S01]  /*1a680*/  @!PT LDS RZ, [RZ] ;  /* 0x00000000fffff984 */ /* 0x000fe20000000800 */
[----:B------:R-:W-:Y:S01]  /*1a690*/  @!PT LDS RZ, [RZ] ;  /* 0x00000000fffff984 */ /* 0x000fe20000000800 */
[----:B------:R0:W-:Y:S06]  /*1a6a0*/  MEMBAR.ALL.CTA ;  /* 0x0000000000007992 */ /* 0x0001ec0000008000 */
[----:B0-----:R-:W0:Y:S01]  /*1a6b0*/  FENCE.VIEW.ASYNC.S ;  /* 0x00000000000073c6 */ /* 0x001e220000000000 */
[----:B------:R-:W-:-:S04]  /*1a6c0*/  FADD.FTZ R75, R146, R75 ;  /* 0x0000004b924b7221 */ /* 0x000fc80000010000 */
        /* <DEDUP_REMOVED lines=26> */
[----:B------:R1:W-:Y:S01]  /*1a870*/  STL [R1+0x34], R15 ;  /* 0x0000340f01007387 */ /* 0x0003e20000100800 */
        /* <DEDUP_REMOVED lines=9> */
[----:B-1----:R1:W5:Y:S01]  /*1a910*/  LDL R15, [R1+0x38] ;  /* 0x00003800010f7983 */ /* 0x0023620000100800 */
        /* <DEDUP_REMOVED lines=17> */
[----:B------:R-:W-:-:S02]  /*1aa30*/  VIADD R14, R20, 0xffffffff ;  /* 0xffffffff140e7836 */ /* 0x000fc40000000000 */
[----:B------:R-:W-:-:S03]  /*1aa40*/  IMAD.MOV.U32 R20, RZ, RZ, R19 ;  /* 0x000000ffff147224 */ /* 0x000fc600078e0013 */
[----:B------:R2:W-:Y:S02]  /*1aa50*/  STL [R1+0x4], R14 ;  /* 0x0000040e01007387 */ /* 0x0005e40000100800 */
[----:B--2---:R-:W-:Y:S01]  /*1aa60*/  IMAD.MOV.U32 R14, RZ, RZ, R72 ;  /* 0x000000ffff0e7224 */ /* 0x004fe200078e0048 */
[----:B0-----:R-:W-:-:S04]  /*1aa70*/  NOP ;  /* 0x0000000000007918 */ /* 0x001fc80000000000 */
[----:B-1----:R-:W-:Y:S05]  /*1aa80*/  @P2 BRA `(.L_x_2440) ;  /* 0xffffffb0000c2947 */ /* 0x002fea000383ffff */
.L_x_2429:
[----:B------:R-:W-:Y:S05]  /*1aa90*/  WARPSYNC.ALL ;  /* 0x0000000000007948 */ /* 0x000fea0003800000 */
[----:B------:R-:W-:Y:S06]  /*1aaa0*/  BAR.ARV 0x8, 0x200 ;  /* 0x0208000000007b1d */ /* 0x000fec0000002000 */
[----:B------:R-:W-:Y:S05]  /*1aab0*/  @!P1 BRA `(.L_x_2441) ;  /* 0x0000000000049947 */ /* 0x000fea0003800000 */
[----:B------:R-:W-:Y:S01]  /*1aac0*/  BPT.TRAP 0x1 ;  /* 0x000000040000795c */ /* 0x000fe20000300000 */
.L_x_2441:
[----:B------:R-:W2:Y:S01]  /*1aad0*/  LDL R0, [R1+0x38] ;  /* 0x0000380001007983 */ /* 0x000ea20000100800 */
[----:B------:R-:W-:Y:S01]  /*1aae0*/  IMAD R9, R19, 0x8, R16 ;  /* 0x0000000813097824 */ /* 0x000fe200078e0210 */
[----:B--2---:R-:W-:-:S04]  /*1aaf0*/  SHF.L.U32 R0, R0, 0x1f, RZ ;  /* 0x0000001f00007819 */ /* 0x004fc800000006ff */
[----:B------:R1:W2:Y:S01]  /*1ab00*/  SYNCS.PHASECHK.TRANS64.TRYWAIT P2, [R9+URZ+0x31c50], R0 ;  /* 0x031c5000090075a7 */ /* 0x0002a2000804017f */
[----:B------:R-:W-:Y:S05]  /*1ab10*/  @!P1 BRA `(.L_x_2442) ;  /* 0x0000000000049947 */ /* 0x000fea0003800000 */
[----:B------:R-:W-:Y:S01]  /*1ab20*/  BPT.TRAP 0x1 ;  /* 0x000000040000795c */ /* 0x000fe20000300000 */
.L_x_2442:
[----:B-----5:R-:W3:Y:S01]  /*1ab30*/  LDL.LU R2, [R1+0x7c] ;  /* 0x00007c0001027983 */ /* 0x020ee20000300800 */
[----:B------:R-:W-:Y:S02]  /*1ab40*/  VIADD R16, R16, 0x200 ;  /* 0x0000020010107836 */ /* 0x000fe40000000000 */
[----:B------:R-:W-:-:S03]  /*1ab50*/  IMAD.MOV.U32 R3, RZ, RZ, -0x3ffffff0 ;  /* 0xc0000010ff037424 */ /* 0x000fc600078e00ff */
[----:B------:R-:W-:-:S04]  /*1ab60*/  SHF.R.U32.HI R16, RZ, 0x4, R16 ;  /* 0x00000004ff107819 */ /* 0x000fc80000011610 */
[----:B------:R-:W-:-:S04]  /*1ab70*/  LOP3.LUT R16, R16, 0x3fff, RZ, 0xc0, !PT ;  /* 0x00003fff10107812 */ /* 0x000fc800078ec0ff */
[----:B------:R-:W-:Y:S02]  /*1ab80*/  LOP3.LUT R16, R16, 0x2400000, RZ, 0xfc, !PT ;  /* 0x0240000010107812 */ /* 0x000fe400078efcff */
[----:B---3--:R-:W-:Y:S01]  /*1ab90*/  LOP3.LUT R2, R2, 0x10000, RZ, 0xfc, !PT ;  /* 0x0001000002027812 */ /* 0x008fe200078efcff */
[----:B--2---:R-:W-:Y:S06]  /*1aba0*/  @P2 BRA `(.L_x_2443) ;  /* 0x0000000000082947 */ /* 0x004fec0003800000 */
[----:B------:R-:W2:Y:S02]  /*1abb0*/  SYNCS.PHASECHK.TRANS64.TRYWAIT P1, [R9+URZ+0x31c50], R0 ;  /* 0x031c5000090075a7 */ /* 0x000ea4000802017f */
[----:B--2---:R-:W-:Y:S05]  /*1abc0*/  @!P1 BRA `(.L_x_2444) ;  /* 0x000000ac00989947 */ /* 0x004fea0003800000 */
.L_x_2443:
[----:B------:R-:W-:Y:S01]  /*1abd0*/  IMAD R4, R19, 0x6c0, R16 ;  /* 0x000006c013047824 */ /* 0x000fe200078e0210 */
[----:B------:R-:W1:Y:S01]  /*1abe0*/  LDL.LU R13, [R1+0x8] ;  /* 0x00000800010d7983 */ /* 0x000e620000300800 */
        /* <DEDUP_REMOVED lines=12> */
[----:B------:R-:W-:-:S03]  /*1acb0*/  IMAD.MOV.U32 R3, RZ, RZ, -0x3ffffff0 ;  /* 0xc0000010ff037424 */ /* 0x000fc600078e00ff */
[----:B------:R-:W4:Y:S01]  /*1acc0*/  LDL.LU R8, [R1+0x38] ;  /* 0x0000380001087983 */ /* 0x000f220000300800 */
[----:B------:R-:W-:Y:S02]  /*1acd0*/  IMAD.MOV.U32 R5, RZ, RZ, -0x7fffffe0 ;  /* 0x80000020ff057424 */ /* 0x000fe400078e00ff */
[----:B------:R-:W-:-:S03]  /*1ace0*/  VIADD R19, R19, 0x1 ;  /* 0x0000000113137836 */ /* 0x000fc60000000000 */
        /* <DEDUP_REMOVED lines=32> */
[----:B-12---:R-:W1:Y:S02]  /*1aef0*/  SHFL.BFLY PT, R0, R13, 0x2, 0x1f ;  /* 0x0c401f000d007f89 */ /* 0x006e6400000e0000 */
[----:B-1----:R-:W-:Y:S01]  /*1af00*/  FADD.FTZ R0, R0, R13 ;  /* 0x0000000d00007221 */ /* 0x002fe20000010000 */
[----:B------:R-:W-:-:S02]  /*1af10*/  WARPGROUP.DEPBAR.LE gsb0, 0x0 ;  /* 0x00008000000079c5 */ /* 0x000fc40000010000 */
[----:B------:R-:W-:-:S06]  /*1af20*/  WARPGROUP.ARRIVE ;  /* 0x00000000000079c5 */ /* 0x000fcc0000000000 */
        /* <DEDUP_REMOVED lines=28> */
[C---:B------:R-:W-:Y:S01]  /*1b0f0*/  VIADD R6, R4.reuse, 0x1c0 ;  /* 0x000001c004067836 */ /* 0x040fe20000000000 */
        /* <DEDUP_REMOVED lines=15> */
[----:B------:R-:W1:Y:S01]  /*1b1f0*/  SHFL.BFLY PT, R3, R0, 0x1, 0x1f ;  /* 0x0c201f0000037f89 */ /* 0x000e6200000e0000 */
[----:B------:R-:W-:Y:S02]  /*1b200*/  R2UR UR6, R4 ;  /* 0x00000000040672ca */ /* 0x000fe400000e0000 */
[----:B------:R-:W-:Y:S02]  /*1b210*/  R2UR UR4, R2 ;  /* 0x00000000020472ca */ /* 0x000fe400000e0000 */
[----:B------:R-:W-:Y:S01]  /*1b220*/  R2UR UR7, R5 ;  /* 0x00000000050772ca */ /* 0x000fe200000e0000 */
[----:B---3--:R-:W2:Y:S01]  /*1b230*/  SHFL.BFLY PT, R2, R12, 0x2, 0x1f ;  /* 0x0c401f000c027f89 */ /* 0x008ea200000e0000 */
[----:B-1----:R-:W-:Y:S01]  /*1b240*/  FADD.FTZ R10, R0, R3 ;  /* 0x00000003000a7221 */ /* 0x002fe20000010000 */
[----:B------:R-:W-:Y:S01]  /*1b250*/  IMAD.MOV.U32 R3, RZ, RZ, RZ ;  /* 0x000000ffff037224 */ /* 0x000fe200078e00ff */
[----:B------:R-:W-:-:S03]  /*1b260*/  SEL R0, RZ, 0x1, P2 ;  /* 0x00000001ff007807 */ /* 0x000fc60001000000 */
[----:B------:R-:W-:Y:S01]  /*1b270*/  FSETP.NE.FTZ.AND P1, PT, R10, RZ, PT ;  /* 0x000000ff0a00720b */ /* 0x000fe20003f35000 */
[----:B--2---:R-:W-:Y:S01]  /*1b280*/  FADD.FTZ R2, R2, R12 ;  /* 0x0000000c02027221 */ /* 0x004fe20000010000 */
[----:B----4-:R-:W-:-:S04]  /*1b290*/  LOP3.LUT R8, R8, R0, RZ, 0x3c, !PT ;  /* 0x0000000008087212 */ /* 0x010fc800078e3cff */
[----:B------:R-:W1:Y:S07]  /*1b2a0*/  SHFL.BFLY PT, R5, R2, 0x1, 0x1f ;  /* 0x0c201f0002057f89 */ /* 0x000e6e00000e0000 */
[----:B------:R-:W2:Y:S08]  /*1b2b0*/  @P1 MUFU.LG2 R4, R10 ;  /* 0x0000000a00041308 */ /* 0x000eb00000000c00 */
[----:B------:R3:W-:Y:S02]  /*1b2c0*/  @P1 MUFU.RCP R3, R10 ;  /* 0x0000000a00031308 */ /* 0x0007e40000001000 */
[----:B---3--:R-:W3:Y:S01]  /*1b2d0*/  LDL.LU R10, [R1+0xa0] ;  /* 0x0000a000010a7983 */ /* 0x008ee20000300800 */
[----:B-1----:R-:W-:-:S05]  /*1b2e0*/  FADD.FTZ R11, R2, R5 ;  /* 0x00000005020b7221 */ /* 0x002fca0000010000 */
[----:B------:R-:W-:Y:S01]  /*1b2f0*/  FSETP.NE.FTZ.AND P3, PT, R11, RZ, PT ;  /* 0x000000ff0b00720b */ /* 0x000fe20003f75000 */
[----:B------:R-:W-:Y:S02]  /*1b300*/  WARPGROUP.DEPBAR.LE gsb0, 0x0 ;  /* 0x00008000000079c5 */ /* 0x000fe40000010000 */
[----:B------:R-:W-:Y:S01]  /*1b310*/  WARPGROUP.ARRIVE ;  /* 0x00000000000079c5 */ /* 0x000fe20000000000 */
[----:B------:R-:W-:Y:S01]  /*1b320*/  @!P0 VIADD R9, R9, 0x31c60 ;  /* 0x00031c6009098836 */ /* 0x000fe20000000000 */
[----:B------:R1:W-:Y:S08]  /*1b330*/  STL [R1+0x38], R8 ;  /* 0x0000380801007387 */ /* 0x0003f00000100800 */
[----:B------:R-:W4:Y:S01]  /*1b340*/  @P3 MUFU.LG2 R6, R11 ;  /* 0x0000000b00063308 */ /* 0x000f220000000c00 */
[----:B------:R-:W-:Y:S01]  /*1b350*/  HGMMA.64x96x16.F32 R24, gdesc[UR4].tnspB, R24, gsb0 ;  /* 0x41600000041879f0 */ /* 0x000fe20008000818 */
[----:B------:R-:W-:Y:S01]  /*1b360*/  @!P0 PRMT R9, RZ, 0x654, R9 ;  /* 0x00000654ff098816 */ /* 0x000fe20000000009 */
[----:B-1----:R-:W-:-:S06]  /*1b370*/  IMAD.MOV.U32 R8, RZ, RZ, RZ ;  /* 0x000000ffff087224 */ /* 0x002fcc00078e00ff */
[----:B------:R-:W1:Y:S01]  /*1b380*/  @P3 MUFU.RCP R8, R11 ;  /* 0x0000000b00083308 */ /* 0x000e620000001000 */
[C---:B------:R-:W-:Y:S01]  /*1b390*/  @P1 FMUL.FTZ R5, R73.reuse, 0.69314718246459960938 ;  /* 0x3f31721849051820 */ /* 0x040fe20000410000 */
[----:B------:R-:W-:Y:S01]  /*1b3a0*/  @P3 FMUL.FTZ R12, R73, 0.69314718246459960938 ;  /* 0x3f317218490c3820 */ /* 0x000fe20000410000 */
[----:B--2---:R-:W-:Y:S01]  /*1b3b0*/  @P1 FMUL.FTZ R4, R4, 0.69314718246459960938 ;  /* 0x3f31721804041820 */ /* 0x004fe20000410000 */
[----:B----4-:R-:W-:Y:S01]  /*1b3c0*/  @P3 FMUL.FTZ R7, R6, 0.69314718246459960938 ;  /* 0x3f31721806073820 */ /* 0x010fe20000410000 */
[----:B------:R-:W-:Y:S02]  /*1b3d0*/  IMAD.MOV.U32 R2, RZ, RZ, -0x800000 ;  /* 0xff800000ff027424 */ /* 0x000fe400078e00ff */
[----:B------:R-:W-:Y:S02]  /*1b3e0*/  IMAD.MOV.U32 R0, RZ, RZ, -0x800000 ;  /* 0xff800000ff007424 */ /* 0x000fe400078e00ff */
[----:B------:R-:W-:Y:S01]  /*1b3f0*/  @P1 FFMA.FTZ R2, R5, R72, R4 ;  /* 0x0000004805021223 */ /* 0x000fe20000010004 */
[----:B------:R-:W-:Y:S01]  /*1b400*/  @P3 FFMA.FTZ R0, R12, R74, R7 ;  /* 0x0000004a0c003223 */ /* 0x000fe20000010007 */
[----:B------:R-:W-:-:S02]  /*1b410*/  PLOP3.LUT P1, PT, PT, PT, PT, 0x8, 0x0 ;  /* 0x000000000000781c */ /* 0x000fc40003f2e170 */
[----:B------:R-:W-:Y:S01]  /*1b420*/  SEL R19, R19, RZ, P2 ;  /* 0x000000ff13137207 */ /* 0x000fe20001000000 */
[----:B------:R-:W-:Y:S02]  /*1b430*/  WARPGROUP.DEPBAR.LE gsb0, 0x0 ;  /* 0x00008000000079c5 */ /* 0x000fe40000010000 */
[----:B------:R2:W-:Y:S01]  /*1b440*/  @!P0 SYNCS.ARRIVE.TRANS64.RED.A1T0 RZ, [R9+URZ], RZ ;  /* 0x000000ff09ff89a7 */ /* 0x0005e2000810043f */
        /* <DEDUP_REMOVED lines=48> */
[----:B---3--:R-:W-:-:S05]  /*1b750*/  VIADD R10, R10, 0x1 ;  /* 0x000000010a0a7836 */ /* 0x008fca0000000000 */
[----:B------:R2:W-:Y:S02]  /*1b760*/  STL [R1+0xa0], R10 ;  /* 0x0000a00a01007387 */ /* 0x0005e40000100800 */
.L_x_2376:
[----:B------:R-:W3:Y:S01]  /*1b770*/  LDL R87, [R1+0x98] ;  /* 0x0000980001577983 */ /* 0x000ee20000100800 */
[----:B------:R-:W-:Y:S05]  /*1b780*/  WARPSYNC.ALL ;  /* 0x0000000000007948 */ /* 0x000fea0003800000 */
[----:B------:R-:W4:Y:S01]  /*1b790*/  S2R R3, SR_TID.X ;  /* 0x0000000000037919 */ /* 0x000f220000002100 */
[----:B------:R-:W0:Y:S01]  /*1b7a0*/  S2UR UR5, SR_CgaCtaId ;  /* 0x00000000000579c3 */ /* 0x000e220000008800 */
[----:B------:R-:W-:Y:S01]  /*1b7b0*/  UMOV UR4, 0x400 ;  /* 0x0000040000047882 */ /* 0x000fe20000000000 */
[----:B------:R-:W-:Y:S01]  /*1b7c0*/  BSSY B0, `(.L_x_2445) ;  /* 0x00001cf000007945 */ /* 0x000fe20003800000 */
[----:B0-----:R-:W-:-:S06]  /*1b7d0*/  ULEA UR4, UR5, UR4, 0x18 ;  /* 0x0000000405047291 */ /* 0x001fcc000f8ec03f */
[----:B------:R-:W-:Y:S01]  /*1b7e0*/  IMAD.U32 R16, RZ, RZ, UR4 ;  /* 0x00000004ff107e24 */ /* 0x000fe2000f8e00ff */
[----:B------:R-:W-:Y:S01]  /*1b7f0*/  BAR.SYNC.DEFER_BLOCKING 0x5, 0x200 ;  /* 0x0148000000007b1d */ /* 0x000fe20000010000 */
[----:B----4-:R-:W-:-:S05]  /*1b800*/  VIADD R86, R3, 0xffffff80 ;  /* 0xffffff8003567836 */ /* 0x010fca0000000000 */
[----:B------:R-:W-:-:S04]  /*1b810*/  SHF.R.S32.HI R3, RZ, 0x1f, R86 ;  /* 0x0000001fff037819 */ /* 0x000fc80000011456 */
[----:B------:R-:W-:-:S04]  /*1b820*/  LEA.HI R3, R3, R86, RZ, 0x2 ;  /* 0x0000005603037211 */ /* 0x000fc800078f10ff */
[----:B------:R-:W-:-:S05]  /*1b830*/  LOP3.LUT R3, R3, 0xfffffffc, RZ, 0xc0, !PT ;  /* 0xfffffffc03037812 */ /* 0x000fca00078ec0ff */
[----:B------:R-:W-:-:S04]  /*1b840*/  IMAD.IADD R3, R86, 0x1, -R3 ;  /* 0x0000000156037824 */ /* 0x000fc800078e0a03 */
[----:B-1----:R-:W-:Y:S01]  /*1b850*/  IMAD.SHL.U32 R36, R3, 0x8, RZ ;  /* 0x0000000803247824 */ /* 0x002fe200078e00ff */
[----:B------:R0:W1:Y:S03]  /*1b860*/  LDS.128 R108, [R16+0x31cd0] ;  /* 0x031cd000106c7984 */ /* 0x0000660000000c00 */
[C---:B------:R-:W-:Y:S02]  /*1b870*/  VIADD R37, R36.reuse, 0x40 ;  /* 0x0000004024257836 */ /* 0x040fe40000000000 */
[----:B------:R-:W-:-:S03]  /*1b880*/  VIADD R38, R36, 0x20 ;  /* 0x0000002024267836 */ /* 0x000fc60000000000 */
[----:B------:R-:W-:Y:S02]  /*1b890*/  SHF.R.S32.HI R40, RZ, 0x1f, R37 ;  /* 0x0000001fff287819 */ /* 0x000fe40000011425 */
[----:B------:R-:W-:Y:S01]  /*1b8a0*/  SHF.R.S32.HI R39, RZ, 0x1f, R38 ;  /* 0x0000001fff277819 */ /* 0x000fe20000011426 */
[----:B------:R-:W-:Y:S06]  /*1b8b0*/  BAR.ARV 0x4, 0x200 ;  /* 0x0108000000007b1d */ /* 0x000fec0000002000 */
[----:B---3--:R-:W-:Y:S01]  /*1b8c0*/  SHF.R.S32.HI R30, RZ, 0x1f, R87 ;  /* 0x0000001fff1e7819 */ /* 0x008fe20000011457 */
[----:B------:R-:W-:-:S03]  /*1b8d0*/  IMAD.SHL.U32 R34, R87, 0x4, RZ ;  /* 0x0000000457227824 */ /* 0x000fc600078e00ff */
[----:B------:R-:W-:Y:S01]  /*1b8e0*/  SHF.L.U64.HI R31, R87, 0x2, R30 ;  /* 0x00000002571f7819 */ /* 0x000fe2000001021e */
[----:B01----:R-:W-:Y:S06]  /*1b8f0*/  @P1 BRA `(.L_x_2446) ;  /* 0x0000001000641947 */ /* 0x003fec0003800000 */
[----:B------:R-:W3:Y:S01]  /*1b900*/  LDL R4, [R1+0xac] ;  /* 0x0000ac0001047983 */ /* 0x000ee20000100800 */
[----:B------:R-:W-:Y:S05]  /*1b910*/  WARPSYNC.ALL ;  /* 0x0000000000007948 */ /* 0x000fea0003800000 */
[----:B------:R-:W0:Y:S01]  /*1b920*/  S2R R5, SR_SWINHI ;  /* 0x0000000000057919 */ /* 0x000e220000002f00 */
[----:B------:R-:W-:Y:S01]  /*1b930*/  F2FP.F16.F32.PACK_AB R6, R73, R6 ;  /* 0x000000064906723e */ /* 0x000fe200000000ff */
[----:B------:R-:W-:Y:S01]  /*1b940*/  ULDC.64 UR4, c[0x0][0xc00] ;  /* 0x0003000000047ab9 */ /* 0x000fe20000000a00 */
[----:B------:R-:W-:Y:S01]  /*1b950*/  F2FP.F16.F32.PACK_AB R27, R46, R27 ;  /* 0x0000001b2e1b723e */ /* 0x000fe200000000ff */
[----:B------:R-:W-:Y:S01]  /*1b960*/  ULDC.64 UR6, c[0x0][0x208] ;  /* 0x0000820000067ab9 */ /* 0x000fe20000000a00 */
[----:B------:R-:W-:-:S02]  /*1b970*/  MOV R20, R16 ;  /* 0x0000001000147202 */ /* 0x000fc40000000f00 */
[----:B0-----:R-:W-:Y:S01]  /*1b980*/  MOV R21, R5 ;  /* 0x0000000500157202 */ /* 0x001fe20000000f00 */
[----:B------:R-:W-:Y:S02]  /*1b990*/  BAR.SYNC.DEFER_BLOCKING 0x1, 0x180 ;  /* 0x0046000000007b1d */ /* 0x000fe40000010000 */
[----:B---3--:R-:W-:-:S03]  /*1b9a0*/  IMAD.WIDE R4, R4, 0x2, R20 ;  /* 0x0000000204047825 */ /* 0x008fc600078e0214 */
[C---:B------:R-:W-:Y:S02]  /*1b9b0*/  IADD3 R47, P4, R4.reuse, 0x20, RZ ;  /* 0x00000020042f7810 */ /* 0x040fe40007f9e0ff */
[C---:B------:R-:W-:Y:S02]  /*1b9c0*/  IADD3 R83, P2, R4.reuse, 0x3020, RZ ;  /* 0x0000302004537810 */ /* 0x040fe40007f5e0ff */
[----:B------:R-:W-:Y:S01]  /*1b9d0*/  LOP3.LUT R8, R47, 0x180, RZ, 0xc0, !PT ;  /* 0x000001802f087812 */ /* 0x000fe200078ec0ff */
[--C-:B------:R-:W-:Y:S01]  /*1b9e0*/  IMAD.X R13, RZ, RZ, R5.reuse, P4 ;  /* 0x000000ffff0d7224 */ /* 0x100fe200020e0605 */
[----:B------:R-:W-:Y:S01]  /*1b9f0*/  IADD3 R81, P3, R4, 0x3000, RZ ;  /* 0x0000300004517810 */ /* 0x000fe20007f7e0ff */
[--C-:B------:R-:W-:Y:S01]  /*1ba00*/  IMAD.X R25, RZ, RZ, R5.reuse, P2 ;  /* 0x000000ffff197224 */ /* 0x100fe200010e0605 */
[----:B------:R-:W-:Y:S02]  /*1ba10*/  SHF.R.U64 R8, R8, 0x3, RZ ;  /* 0x0000000308087819 */ /* 0x000fe400000012ff */
[----:B------:R-:W-:Y:S01]  /*1ba20*/  IADD3 R82, P1, R4, 0x6000, RZ ;  /* 0x0000600004527810 */ /* 0x000fe20007f3e0ff */
[----:B------:R-:W-:Y:S01]  /*1ba30*/  IMAD.X R15, RZ, RZ, R5, P3 ;  /* 0x000000ffff0f7224 */ /* 0x000fe200018e0605 */
[----:B--2---:R-:W-:-:S02]  /*1ba40*/  LOP3.LUT R10, R83, 0x180, RZ, 0xc0, !PT ;  /* 0x00000180530a7812 */ /* 0x004fc400078ec0ff */
[----:B------:R-:W-:Y:S02]  /*1ba50*/  LOP3.LUT R12, R8, R47, RZ, 0x3c, !PT ;  /* 0x0000002f080c7212 */ /* 0x000fe400078e3cff */
[----:B------:R-:W-:Y:S02]  /*1ba60*/  LOP3.LUT R8, R81, 0x180, RZ, 0xc0, !PT ;  /* 0x0000018051087812 */ /* 0x000fe400078ec0ff */
[----:B------:R-:W-:Y:S02]  /*1ba70*/  LOP3.LUT R47, R82, 0x180, RZ, 0xc0, !PT ;  /* 0x00000180522f7812 */ /* 0x000fe400078ec0ff */
[----:B------:R-:W-:Y:S02]  /*1ba80*/  SHF.R.U64 R10, R10, 0x3, RZ ;  /* 0x000000030a0a7819 */ /* 0x000fe400000012ff */
[----:B------:R-:W-:Y:S02]  /*1ba90*/  SHF.R.U64 R8, R8, 0x3, RZ ;  /* 0x0000000308087819 */ /* 0x000fe400000012ff */
[----:B------:R-:W-:-:S02]  /*1baa0*/  SHF.R.U64 R47, R47, 0x3, RZ ;  /* 0x000000032f2f7819 */ /* 0x000fc400000012ff */
[----:B------:R-:W-:Y:S02]  /*1bab0*/  LOP3.LUT R24, R10, R83, RZ, 0x3c, !PT ;  /* 0x000000530a187212 */ /* 0x000fe400078e3cff */
[----:B------:R-:W-:Y:S02]  /*1bac0*/  LOP3.LUT R14, R8, R81, RZ, 0x3c, !PT ;  /* 0x00000051080e7212 */ /* 0x000fe400078e3cff */
[----:B------:R-:W-:Y:S02]  /*1bad0*/  LOP3.LUT R9, R4, 0x180, RZ, 0xc0, !PT ;  /* 0x0000018004097812 */ /* 0x000fe400078ec0ff */
[----:B------:R-:W-:Y:S02]  /*1bae0*/  LOP3.LUT R8, R47, R82, RZ, 0x3c, !PT ;  /* 0x000000522f087212 */ /* 0x000fe400078e3cff */
[----:B------:R-:W-:Y:S02]  /*1baf0*/  MOV R47, R24 ;  /* 0x00000018002f7202 */ /* 0x000fe40000000f00 */
[----:B------:R-:W-:-:S02]  /*1bb00*/  F2FP.F16.F32.PACK_AB R24, R41, R28 ;  /* 0x0000001c2918723e */ /* 0x000fc400000000ff */
[----:B------:R-:W0:Y:S01]  /*1bb10*/  LDC R41, c[0x0][0xbe8] ;  /* 0x0002fa00ff297b82 */ /* 0x000e220000000800 */
[----:B------:R-:W-:Y:S02]  /*1bb20*/  SHF.R.U64 R9, R9, 0x3, RZ ;  /* 0x0000000309097819 */ /* 0x000fe400000012ff */
[----:B------:R-:W-:Y:S02]  /*1bb30*/  IADD3 R85, P0, R4, 0x6020, RZ ;  /* 0x0000602004557810 */ /* 0x000fe40007f1e0ff */
[----:B------:R-:W-:Y:S01]  /*1bb40*/  LOP3.LUT R4, R9, R4, RZ, 0x3c, !PT ;  /* 0x0000000409047212 */ /* 0x000fe200078e3cff */
[--C-:B------:R-:W-:Y:S01]  /*1bb50*/  IMAD.X R9, RZ, RZ, R5.reuse, P1 ;  /* 0x000000ffff097224 */ /* 0x100fe200008e0605 */
[----:B------:R-:W-:Y:S01]  /*1bb60*/  LOP3.LUT R84, R85, 0x180, RZ, 0xc0, !PT ;  /* 0x0000018055547812 */ /* 0x000fe200078ec0ff */
[----:B------:R-:W-:Y:S01]  /*1bb70*/  IMAD.X R11, RZ, RZ, R5, P0 ;  /* 0x000000ffff0b7224 */ /* 0x000fe200000e0605 */
[----:B------:R-:W-:Y:S02]  /*1bb80*/  MOV R81, R4 ;  /* 0x0000000400517202 */ /* 0x000fe40000000f00 */
[----:B------:R-:W-:-:S02]  /*1bb90*/  F2FP.F16.F32.PACK_AB R4, R74, R7 ;  /* 0x000000074a04723e */ /* 0x000fc400000000ff */
[----:B------:R-:W-:Y:S02]  /*1bba0*/  F2FP.F16.F32.PACK_AB R5, R79, R78 ;  /* 0x0000004e4f05723e */ /* 0x000fe400000000ff */
[----:B------:R-:W-:Y:S02]  /*1bbb0*/  F2FP.F16.F32.PACK_AB R7, R80, R77 ;  /* 0x0000004d5007723e */ /* 0x000fe400000000ff */
[----:B------:R-:W-:Y:S02]  /*1bbc0*/  MOV R74, R12 ;  /* 0x0000000c004a7202 */ /* 0x000fe40000000f00 */
[----:B------:R-:W-:Y:S01]  /*1bbd0*/  MOV R73, R14 ;  /* 0x0000000e00497202 */ /* 0x000fe20000000f00 */
[----:B------:R1:W-:Y:S01]  /*1bbe0*/  STSM.16.M88.4 [R81], R4 ;  /* 0x0000000451007844 */ /* 0x0003e20000000200 */
[----:B------:R-:W-:Y:S02]  /*1bbf0*/  F2FP.F16.F32.PACK_AB R12, R33, R32 ;  /* 0x00000020210c723e */ /* 0x000fe400000000ff */
[----:B------:R-:W-:-:S02]  /*1bc00*/  F2FP.F16.F32.PACK_AB R13, R76, R75 ;  /* 0x0000004b4c0d723e */ /* 0x000fc400000000ff */
[----:B------:R-:W-:Y:S02]  /*1bc10*/  F2FP.F16.F32.PACK_AB R14, R72, R29 ;  /* 0x0000001d480e723e */ /* 0x000fe400000000ff */
[----:B------:R-:W-:Y:S02]  /*1bc20*/  F2FP.F16.F32.PACK_AB R15, R35, R26 ;  /* 0x0000001a230f723e */ /* 0x000fe400000000ff */
[----:B------:R-:W-:Y:S01]  /*1bc30*/  F2FP.F16.F32.PACK_AB R25, R43, R42 ;  /* 0x0000002a2b19723e */ /* 0x000fe200000000ff */
[----:B------:R-:W-:Y:S01]  /*1bc40*/  IMAD.MOV.U32 R42, RZ, RZ, RZ ;  /* 0x000000ffff2a7224 */ /* 0x000fe200078e00ff */
[----:B------:R-:W-:Y:S01]  /*1bc50*/  F2FP.F16.F32.PACK_AB R26, R45, R44 ;  /* 0x0000002c2d1a723e */ /* 0x000fe200000000ff */
[----:B------:R-:W-:Y:S01]  /*1bc60*/  STSM.16.M88.4 [R74], R12 ;  /* 0x0000000c4a007844 */ /* 0x000fe20000000200 */
[----:B------:R-:W-:Y:S02]  /*1bc70*/  SHF.R.U64 R84, R84, 0x3, RZ ;  /* 0x0000000354547819 */ /* 0x000fe400000012ff */
[----:B------:R-:W-:Y:S01]  /*1bc80*/  ISETP.NE.U32.AND P0, PT, RZ, UR4, PT ;  /* 0x00000004ff007c0c */ /* 0x000fe2000bf05070 */
[----:B------:R2:W-:Y:S01]  /*1bc90*/  STSM.16.M88.4 [R73], R24 ;  /* 0x0000001849007844 */ /* 0x0005e20000000200 */
[----:B------:R-:W-:-:S02]  /*1bca0*/  LOP3.LUT R10, R84, R85, RZ, 0x3c, !PT ;  /* 0x00000055540a7212 */ /* 0x000fc400078e3cff */
[----:B------:R-:W-:Y:S02]  /*1bcb0*/  MOV R29, R8 ;  /* 0x00000008001d7202 */ /* 0x000fe40000000f00 */
[----:B------:R-:W-:Y:S02]  /*1bcc0*/  MOV R28, R10 ;  /* 0x0000000a001c7202 */ /* 0x000fe40000000f00 */
[----:B-1----:R-:W-:Y:S02]  /*1bcd0*/  F2FP.F16.F32.PACK_AB R4, R49, R48 ;  /* 0x000000303104723e */ /* 0x002fe400000000ff */
[----:B------:R-:W-:Y:S02]  /*1bce0*/  F2FP.F16.F32.PACK_AB R5, R51, R50 ;  /* 0x000000323305723e */ /* 0x000fe400000000ff */
[----:B------:R-:W-:Y:S02]  /*1bcf0*/  F2FP.F16.F32.PACK_AB R6, R53, R52 ;  /* 0x000000343506723e */ /* 0x000fe400000000ff */
[----:B------:R-:W-:-:S02]  /*1bd00*/  F2FP.F16.F32.PACK_AB R7, R55, R54 ;  /* 0x000000363707723e */ /* 0x000fc400000000ff */
[----:B------:R-:W-:Y:S02]  /*1bd10*/  F2FP.F16.F32.PACK_AB R8, R57, R56 ;  /* 0x000000383908723e */ /* 0x000fe400000000ff */
[----:B--2---:R-:W-:Y:S01]  /*1bd20*/  IADD3 R24, P1, R34, UR4, RZ ;  /* 0x0000000422187c10 */ /* 0x004fe2000ff3e0ff */
[----:B------:R1:W-:Y:S01]  /*1bd30*/  STSM.16.M88.4 [R47], R4 ;  /* 0x000000042f007844 */ /* 0x0003e20000000200 */
[----:B------:R-:W-:Y:S02]  /*1bd40*/  F2FP.F16.F32.PACK_AB R9, R59, R58 ;  /* 0x0000003a3b09723e */ /* 0x000fe400000000ff */
[----:B------:R-:W-:Y:S02]  /*1bd50*/  F2FP.F16.F32.PACK_AB R10, R61, R60 ;  /* 0x0000003c3d0a723e */ /* 0x000fe400000000ff */
[----:B------:R-:W-:Y:S02]  /*1bd60*/  F2FP.F16.F32.PACK_AB R11, R63, R62 ;  /* 0x0000003e3f0b723e */ /* 0x000fe400000000ff */
[----:B------:R-:W-:-:S02]  /*1bd70*/  IADD3.X R25, R31, UR5, RZ, P1, !PT ;  /* 0x000000051f197c10 */ /* 0x000fc40008ffe4ff */
[----:B------:R-:W-:Y:S01]  /*1bd80*/  F2FP.F16.F32.PACK_AB R12, R65, R64 ;  /* 0x00000040410c723e */ /* 0x000fe200000000ff */
[----:B------:R2:W-:Y:S01]  /*1bd90*/  STSM.16.M88.4 [R29], R8 ;  /* 0x000000081d007844 */ /* 0x0005e20000000200 */
[----:B------:R-:W-:Y:S02]  /*1bda0*/  F2FP.F16.F32.PACK_AB R13, R67, R66 ;  /* 0x00000042430d723e */ /* 0x000fe400000000ff */
[----:B------:R-:W-:Y:S02]  /*1bdb0*/  F2FP.F16.F32.PACK_AB R14, R69, R68 ;  /* 0x00000044450e723e */ /* 0x000fe400000000ff */
[----:B------:R-:W-:Y:S02]  /*1bdc0*/  F2FP.F16.F32.PACK_AB R15, R71, R70 ;  /* 0x00000046470f723e */ /* 0x000fe400000000ff */
[----:B0-----:R-:W-:Y:S02]  /*1bdd0*/  ISETP.NE.AND P1, PT, R41, 0x1, PT ;  /* 0x000000012900780c */ /* 0x001fe40003f25270 */
[----:B------:R-:W-:Y:S01]  /*1bde0*/  ISETP.NE.AND.EX P0, PT, RZ, UR5, PT, P0 ;  /* 0x00000005ff007c0c */ /* 0x000fe2000bf05300 */
[----:B------:R-:W-:Y:S01]  /*1bdf0*/  ULDC.64 UR4, c[0x0][0xc08] ;  /* 0x0003020000047ab9 */ /* 0x000fe20000000a00 */
[----:B------:R2:W-:Y:S01]  /*1be00*/  STSM.16.M88.4 [R28], R12 ;  /* 0x0000000c1c007844 */ /* 0x0005e20000000200 */
[----:B------:R-:W-:Y:S01]  /*1be10*/  BAR.SYNC.DEFER_BLOCKING 0x1, 0x180 ;  /* 0x0046000000007b1d */ /* 0x000fe20000010000 */
[----:B------:R-:W-:-:S04]  /*1be20*/  ISETP.NE.U32.AND P2, PT, RZ, UR4, PT ;  /* 0x00000004ff007c0c */ /* 0x000fc8000bf45070 */
[----:B------:R-:W-:-:S03]  /*1be30*/  ISETP.NE.AND.EX P2, PT, RZ, UR5, PT, P2 ;  /* 0x00000005ff007c0c */ /* 0x000fc6000bf45320 */
[----:B-1----:R-:W0:Y:S08]  /*1be40*/  @P1 LDC R6, c[0x0][0xbec] ;  /* 0x0002fb00ff061b82 */ /* 0x002e300000000800 */
[----:B------:R-:W1:Y:S02]  /*1be50*/  @P1 LDC R27, c[0x0][0xbf0] ;  /* 0x0002fc00ff1b1b82 */ /* 0x000e640000000800 */
[----:B------:R-:W-:Y:S01]  /*1be60*/  @P2 IADD3 R34, P3, R34, UR4, RZ ;  /* 0x0000000422222c10 */ /* 0x000fe2000ff7e0ff */
[----:B------:R-:W-:-:S02]  /*1be70*/  ULDC UR4, c[0x0][0xa88] ;  /* 0x0002a20000047ab9 */ /* 0x000fc40000000800 */
[----:B------:R-:W-:Y:S01]  /*1be80*/  IMAD.U32 R46, RZ, RZ, UR4 ;  /* 0x00000004ff2e7e24 */ /* 0x000fe2000f8e00ff */
[----:B------:R-:W-:Y:S01]  /*1be90*/  @P2 IADD3.X R35, R31, UR5, RZ, P3, !PT ;  /* 0x000000051f232c10 */ /* 0x000fe20009ffe4ff */
[----:B------:R2:W5:Y:S04]  /*1bea0*/  @P0 LDG.E R42, desc[UR6][R24.64] ;  /* 0x00000006182a0981 */ /* 0x000568000c1e1900 */
[----:B------:R2:W5:Y:S01]  /*1beb0*/  @P2 LDG.E R46, desc[UR6][R34.64] ;  /* 0x00000006222e2981 */ /* 0x000562000c1e1900 */
[----:B------:R-:W-:Y:S05]  /*1bec0*/  @P2 BRA `(.L_x_2447) ;  /* 0x0000000000142947 */ /* 0x000fea0003800000 */
[----:B------:R-:W-:Y:S05]  /*1bed0*/  @!P0 BRA `(.L_x_2447) ;  /* 0x0000000000108947 */ /* 0x000fea0003800000 */
[----:B------:R-:W-:Y:S02]  /*1bee0*/  ULDC.64 UR4, c[0x0][0x208] ;  /* 0x0000820000047ab9 */ /* 0x000fe40000000a00 */
[----:B------:R-:W3:Y:S04]  /*1bef0*/  LDG.E R5, desc[UR4][R24.64] ;  /* 0x0000000418057981 */ /* 0x000ee8000c1e1900 */
[----:B-----5:R-:W3:Y:S02]  /*1bf00*/  LDG.E R46, desc[UR4][R24.64+0x4] ;  /* 0x00000404182e7981 */ /* 0x020ee4000c1e1900 */
[----:B---3--:R-:W-:-:S07]  /*1bf10*/  IMAD.IADD R46, R46, 0x1, -R5 ;  /* 0x000000012e2e7824 */ /* 0x008fce00078e0a05 */
.L_x_2447:
[----:B------:R-:W3:Y:S01]  /*1bf20*/  LDL R4, [R1+0x94] ;  /* 0x0000940001047983 */ /* 0x000ee20000100800 */
[----:B------:R-:W-:Y:S01]  /*1bf30*/  ULDC.64 UR4, c[0x0][0xb90] ;  /* 0x0002e40000047ab9 */ /* 0x000fe20000000a00 */
[----:B------:R-:W4:Y:S01]  /*1bf40*/  S2R R5, SR_TID.X ;  /* 0x0000000000057919 */ /* 0x000f220000002100 */
[----:B-----5:R-:W-:Y:S02]  /*1bf50*/  SHF.R.S32.HI R43, RZ, 0x1f, R42 ;  /* 0x0000001fff2b7819 */ /* 0x020fe4000001142a */
[----:B------:R-:W-:Y:S01]  /*1bf60*/  SEL R44, R30, RZ, !P0 ;  /* 0x000000ff1e2c7207 */ /* 0x000fe20004000000 */
[----:B------:R-:W3:Y:S01]  /*1bf70*/  LDL.LU R55, [R1+0x9c] ;  /* 0x00009c0001377983 */ /* 0x000ee20000300800 */
[----:B------:R-:W-:Y:S01]  /*1bf80*/  SEL R45, R87, RZ, !P0 ;  /* 0x000000ff572d7207 */ /* 0x000fe20004000000 */
[----:B------:R-:W-:Y:S01]  /*1bf90*/  IMAD R46, R46, R41, RZ ;  /* 0x000000292e2e7224 */ /* 0x000fe200078e02ff */
[----:B------:R-:W1:Y:S01]  /*1bfa0*/  @P1 LDC R53, c[0x0][0xbec] ;  /* 0x0002fb00ff351b82 */ /* 0x000e620000000800 */
[----:B------:R-:W3:Y:S04]  /*1bfb0*/  LDL.LU R54, [R1+0x84] ;  /* 0x0000840001367983 */ /* 0x000ee80000300800 */
[----:B--2---:R-:W2:Y:S01]  /*1bfc0*/  LDL R10, [R1+0xa8] ;  /* 0x0000a800010a7983 */ /* 0x004ea20000100800 */
[----:B----4-:R-:W-:-:S05]  /*1bfd0*/  VIADD R15, R5, 0xffffff80 ;  /* 0xffffff80050f7836 */ /* 0x010fca0000000000 */
[----:B------:R-:W-:-:S04]  /*1bfe0*/  SHF.R.S32.HI R52, RZ, 0x1f, R15 ;  /* 0x0000001fff347819 */ /* 0x000fc8000001140f */
[----:B------:R-:W-:-:S04]  /*1bff0*/  LEA.HI R52, R52, R15, RZ, 0x2 ;  /* 0x0000000f34347211 */ /* 0x000fc800078f10ff */
[----:B------:R-:W-:-:S05]  /*1c000*/  SHF.R.S32.HI R52, RZ, 0x2, R52 ;  /* 0x00000002ff347819 */ /* 0x000fca0000011434 */
[----:B------:R-:W-:-:S04]  /*1c010*/  IMAD R9, R52, 0x20, R36 ;  /* 0x0000002034097824 */ /* 0x000fc800078e0224 */
[----:B------:R-:W-:Y:S01]  /*1c020*/  IMAD.WIDE R20, R9, 0x2, R20 ;  /* 0x0000000209147825 */ /* 0x000fe200078e0214 */
[----:B------:R-:W-:-:S04]  /*1c030*/  SHF.R.S32.HI R14, RZ, 0x1f, R15 ;  /* 0x0000001fff0e7819 */ /* 0x000fc8000001140f */
[----:B------:R-:W-:-:S04]  /*1c040*/  LEA.HI R14, R14, R15, RZ, 0x7 ;  /* 0x0000000f0e0e7211 */ /* 0x000fc800078f38ff */
[----:B------:R-:W-:-:S05]  /*1c050*/  LOP3.LUT R14, R14, 0xffffff80, RZ, 0xc0, !PT ;  /* 0xffffff800e0e7812 */ /* 0x000fca00078ec0ff */
[----:B------:R-:W-:Y:S01]  /*1c060*/  IMAD.IADD R14, R15, 0x1, -R14 ;  /* 0x000000010f0e7824 */ /* 0x000fe200078e0a0e */
[----:B------:R-:W-:Y:S01]  /*1c070*/  ULDC.64 UR6, c[0x0][0x208] ;  /* 0x0000820000067ab9 */ /* 0x000fe20000000a00 */
[C---:B------:R-:W-:Y:S02]  /*1c080*/  IADD3 R25, P5, R20.reuse, 0x4800, RZ ;  /* 0x0000480014197810 */ /* 0x040fe40007fbe0ff */
[----:B------:R-:W-:Y:S02]  /*1c090*/  IADD3 R29, P4, R20, 0x6000, RZ ;  /* 0x00006000141d7810 */ /* 0x000fe40007f9e0ff */
[----:B------:R-:W-:Y:S02]  /*1c0a0*/  LOP3.LUT R24, R25, 0x180, RZ, 0xc0, !PT ;  /* 0x0000018019187812 */ /* 0x000fe400078ec0ff */
[----:B------:R-:W-:Y:S02]  /*1c0b0*/  LOP3.LUT R28, R29, 0x180, RZ, 0xc0, !PT ;  /* 0x000001801d1c7812 */ /* 0x000fe400078ec0ff */
[----:B------:R-:W-:-:S02]  /*1c0c0*/  SHF.R.U64 R24, R24, 0x3, RZ ;  /* 0x0000000318187819 */ /* 0x000fc400000012ff */
[----:B------:R-:W-:Y:S02]  /*1c0d0*/  SHF.R.U64 R28, R28, 0x3, RZ ;  /* 0x000000031c1c7819 */ /* 0x000fe400000012ff */
[----:B------:R-:W-:Y:S01]  /*1c0e0*/  LOP3.LUT R24, R24, R25, RZ, 0x3c, !PT ;  /* 0x0000001918187212 */ /* 0x000fe200078e3cff */
[--C-:B------:R-:W-:Y:S01]  /*1c0f0*/  IMAD.X R25, RZ, RZ, R21.reuse, P5 ;  /* 0x000000ffff197224 */ /* 0x100fe200028e0615 */
[----:B------:R-:W-:Y:S01]  /*1c100*/  LOP3.LUT R28, R28, R29, RZ, 0x3c, !PT ;  /* 0x0000001d1c1c7212 */ /* 0x000fe200078e3cff */
[----:B------:R-:W-:Y:S01]  /*1c110*/  IMAD.X R29, RZ, RZ, R21, P4 ;  /* 0x000000ffff1d7224 */ /* 0x000fe200020e0615 */
[----:B------:R-:W-:Y:S01]  /*1c120*/  BSSY B1, `(.L_x_2448) ;  /* 0x0000081000017945 */ /* 0x000fe20003800000 */
[----:B---3--:R-:W-:Y:S01]  /*1c130*/  SHF.R.S32.HI R47, RZ, 0x1f, R55 ;  /* 0x0000001fff2f7819 */ /* 0x008fe20000011437 */
[----:B------:R-:W-:-:S04]  /*1c140*/  IMAD.IADD R13, R4, 0x1, R54 ;  /* 0x00000001040d7824 */ /* 0x000fc800078e0236 */
[----:B------:R-:W-:Y:S02]  /*1c150*/  IMAD R4, R47, UR4, RZ ;  /* 0x000000042f047c24 */ /* 0x000fe4000f8e02ff */
[----:B0-----:R-:W-:-:S04]  /*1c160*/  @P1 IMAD.HI.U32 R6, R13, R6, RZ ;  /* 0x000000060d061227 */ /* 0x001fc800078e00ff */
[----:B------:R-:W-:Y:S01]  /*1c170*/  IMAD.MOV.U32 R7, RZ, RZ, R13 ;  /* 0x000000ffff077224 */ /* 0x000fe200078e000d */
[----:B-1----:R-:W-:Y:S01]  /*1c180*/  @P1 SHF.R.U32.HI R7, RZ, R27, R6 ;  /* 0x0000001bff071219 */ /* 0x002fe20000011606 */
[C---:B------:R-:W-:Y:S02]  /*1c190*/  IMAD R11, R55.reuse, UR5, R4 ;  /* 0x00000005370b7c24 */ /* 0x040fe4000f8e0204 */
[----:B------:R-:W-:Y:S01]  /*1c1a0*/  IMAD.WIDE.U32 R4, R55, UR4, R42 ;  /* 0x0000000437047c25 */ /* 0x000fe2000f8e002a */
[----:B------:R-:W-:-:S03]  /*1c1b0*/  ULDC.64 UR4, c[0x0][0xb98] ;  /* 0x0002e60000047ab9 */ /* 0x000fc60000000a00 */
[----:B------:R-:W-:Y:S02]  /*1c1c0*/  IMAD.IADD R5, R5, 0x1, R11 ;  /* 0x0000000105057824 */ /* 0x000fe400078e020b */
[----:B------:R-:W-:Y:S02]  /*1c1d0*/  IMAD.MOV R8, RZ, RZ, -R7 ;  /* 0x000000ffff087224 */ /* 0x000fe400078e0a07 */
[----:B------:R-:W-:Y:S02]  /*1c1e0*/  IMAD R6, R44, UR4, RZ ;  /* 0x000000042c067c24 */ /* 0x000fe4000f8e02ff */
[----:B------:R-:W-:-:S04]  /*1c1f0*/  IMAD.WIDE.U32 R4, R45, UR4, R4 ;  /* 0x000000042d047c25 */ /* 0x000fc8000f8e0004 */
[----:B------:R-:W-:Y:S01]  /*1c200*/  IMAD R9, R41, R8, R13 ;  /* 0x0000000829097224 */ /* 0x000fe200078e020d */
[----:B------:R-:W-:Y:S01]  /*1c210*/  SHF.R.S32.HI R11, RZ, 0x1f, R7 ;  /* 0x0000001fff0b7819 */ /* 0x000fe20000011407 */
[----:B------:R-:W-:Y:S01]  /*1c220*/  IMAD R8, R45, UR5, R6 ;  /* 0x000000052d087c24 */ /* 0x000fe2000f8e0206 */
[----:B------:R-:W-:Y:S01]  /*1c230*/  IADD3 R4, P0, R7, R4, RZ ;  /* 0x0000000407047210 */ /* 0x000fe20007f1e0ff */
        /* <DEDUP_REMOVED lines=12> */
[----:B--2---:R-:W-:Y:S01]  /*1c300*/  IMAD.IADD R5, R10, 0x1, R54 ;  /* 0x000000010a057824 */ /* 0x004fe200078e0236 */
        /* <DEDUP_REMOVED lines=8> */
[----:B------:R-:W-:-:S05]  /*1c390*/  VIADD R5, R5, 0x8 ;  /* 0x0000000805057836 */ /* 0x000fca0000000000 */
[----:B------:R-:W-:Y:S02]  /*1c3a0*/  ISETP.GE.OR P0, PT, R5, R46, P0 ;  /* 0x0000002e0500720c */ /* 0x000fe40000706670 */
[----:B------:R-:W-:Y:S02]  /*1c3b0*/  LOP3.LUT R12, R13, 0x180, RZ, 0xc0, !PT ;  /* 0x000001800d0c7812 */ /* 0x000fe400078ec0ff */
[----:B------:R-:W-:-:S03]  /*1c3c0*/  LOP3.LUT R8, R7, 0x180, RZ, 0xc0, !PT ;  /* 0x0000018007087812 */ /* 0x000fc600078ec0ff */
[----:B0-----:R-:W-:Y:S01]  /*1c3d0*/  @!P2 ST.E desc[UR6][R48.64], R2 ;  /* 0x000000023000a985 */ /* 0x001fe2000c101906 */
[----:B------:R-:W-:Y:S02]  /*1c3e0*/  SHF.R.U64 R12, R12, 0x3, RZ ;  /* 0x000000030c0c7819 */ /* 0x000fe400000012ff */
[----:B------:R-:W-:-:S03]  /*1c3f0*/  SHF.R.U64 R8, R8, 0x3, RZ ;  /* 0x0000000308087819 */ /* 0x000fc600000012ff */
[----:B-1----:R0:W-:Y:S01]  /*1c400*/  @!P0 ST.E desc[UR6][R50.64], R0 ;  /* 0x0000000032008985 */ /* 0x0021e2000c101906 */
[----:B------:R-:W-:Y:S01]  /*1c410*/  IMAD R43, R43, UR4, RZ ;  /* 0x000000042b2b7c24 */ /* 0x000fe2000f8e02ff */
[----:B------:R-:W-:Y:S01]  /*1c420*/  LOP3.LUT R12, R12, R13, RZ, 0x3c, !PT ;  /* 0x0000000d0c0c7212 */ /* 0x000fe200078e3cff */
[----:B------:R-:W-:Y:S01]  /*1c430*/  IMAD.X R13, RZ, RZ, R21, P3 ;  /* 0x000000ffff0d7224 */ /* 0x000fe200018e0615 */
[----:B------:R-:W-:Y:S01]  /*1c440*/  LOP3.LUT R8, R8, R7, RZ, 0x3c, !PT ;  /* 0x0000000708087212 */ /* 0x000fe200078e3cff */
[----:B0-----:R-:W0:Y:S01]  /*1c450*/  @P1 LDC R51, c[0x0][0xbf0] ;  /* 0x0002fc00ff331b82 */ /* 0x001e220000000800 */
[----:B------:R-:W-:Y:S01]  /*1c460*/  IADD3 R7, P3, R20, 0x7800, RZ ;  /* 0x0000780014077810 */ /* 0x000fe20007f7e0ff */
[----:B------:R-:W-:Y:S01]  /*1c470*/  IMAD R49, R42, UR5, R43 ;  /* 0x000000052a317c24 */ /* 0x000fe2000f8e022b */
[----:B------:R-:W-:Y:S01]  /*1c480*/  LOP3.LUT R11, R20, 0x180, RZ, 0xc0, !PT ;  /* 0x00000180140b7812 */ /* 0x000fe200078ec0ff */
[----:B------:R-:W-:Y:S01]  /*1c490*/  IMAD.WIDE.U32 R42, R42, UR4, RZ ;  /* 0x000000042a2a7c25 */ /* 0x000fe2000f8e00ff */
[----:B------:R-:W-:Y:S01]  /*1c4a0*/  LOP3.LUT R4, R7, 0x180, RZ, 0xc0, !PT ;  /* 0x0000018007047812 */ /* 0x000fe200078ec0ff */
[----:B------:R-:W-:-:S02]  /*1c4b0*/  ULDC.64 UR4, c[0x0][0xae8] ;  /* 0x0002ba0000047ab9 */ /* 0x000fc40000000a00 */
[----:B------:R-:W-:Y:S01]  /*1c4c0*/  IMAD R0, R3, 0x60, R52 ;  /* 0x0000006003007824 */ /* 0x000fe200078e0234 */
[----:B------:R-:W-:Y:S01]  /*1c4d0*/  SHF.R.U64 R11, R11, 0x3, RZ ;  /* 0x000000030b0b7819 */ /* 0x000fe200000012ff */
[----:B------:R-:W-:Y:S01]  /*1c4e0*/  IMAD.MOV.U32 R2, RZ, RZ, R42 ;  /* 0x000000ffff027224 */ /* 0x000fe200078e002a */
[----:B------:R-:W-:Y:S01]  /*1c4f0*/  SHF.R.U64 R4, R4, 0x3, RZ ;  /* 0x0000000304047819 */ /* 0x000fe200000012ff */
[----:B------:R-:W-:Y:S01]  /*1c500*/  IMAD.IADD R42, R54, 0x1, R0 ;  /* 0x00000001362a7824 */ /* 0x000fe200078e0200 */
[----:B------:R-:W-:Y:S01]  /*1c510*/  LOP3.LUT R20, R11, R20, RZ, 0x3c, !PT ;  /* 0x000000140b147212 */ /* 0x000fe200078e3cff */
[----:B------:R-:W-:Y:S01]  /*1c520*/  IMAD.IADD R3, R43, 0x1, R49 ;  /* 0x000000012b037824 */ /* 0x000fe200078e0231 */
[----:B------:R-:W5:Y:S01]  /*1c530*/  LD.E.128 R12, desc[UR6][R12.64] ;  /* 0x000000060c0c7980 */ /* 0x000f62000c101d00 */
[----:B------:R-:W-:Y:S02]  /*1c540*/  IMAD R47, R47, UR4, RZ ;  /* 0x000000042f2f7c24 */ /* 0x000fe4000f8e02ff */
[----:B------:R-:W-:Y:S01]  /*1c550*/  @P1 IMAD.HI.U32 R0, R42, R53, RZ ;  /* 0x000000352a001227 */ /* 0x000fe200078e00ff */
[----:B------:R-:W-:Y:S01]  /*1c560*/  LOP3.LUT R32, R4, R7, RZ, 0x3c, !PT ;  /* 0x0000000704207212 */ /* 0x000fe200078e3cff */
[----:B------:R-:W5:Y:S02]  /*1c570*/  LD.E.128 R8, desc[UR6][R8.64] ;  /* 0x0000000608087980 */ /* 0x000f64000c101d00 */
[----:B------:R-:W-:-:S02]  /*1c580*/  IMAD.X R33, RZ, RZ, R21, P3 ;  /* 0x000000ffff217224 */ /* 0x000fc400018e0615 */
[----:B------:R1:W5:Y:S01]  /*1c590*/  LD.E.128 R4, desc[UR6][R20.64] ;  /* 0x0000000614047980 */ /* 0x000362000c101d00 */
[C---:B------:R-:W-:Y:S02]  /*1c5a0*/  IMAD R47, R55.reuse, UR5, R47 ;  /* 0x00000005372f7c24 */ /* 0x040fe4000f8e022f */
[----:B------:R-:W-:Y:S01]  /*1c5b0*/  IMAD.WIDE.U32 R2, R55, UR4, R2 ;  /* 0x0000000437027c25 */ /* 0x000fe2000f8e0002 */
[----:B------:R-:W-:Y:S01]  /*1c5c0*/  ULDC.64 UR4, c[0x0][0xaf0] ;  /* 0x0002bc0000047ab9 */ /* 0x000fe20000000a00 */
[----:B------:R-:W5:Y:S02]  /*1c5d0*/  LD.E.128 R24, desc[UR6][R24.64] ;  /* 0x0000000618187980 */ /* 0x000f64000c101d00 */
[----:B------:R-:W-:Y:S02]  /*1c5e0*/  IMAD.IADD R3, R3, 0x1, R47 ;  /* 0x0000000103037824 */ /* 0x000fe400078e022f */
[----:B------:R-:W5:Y:S01]  /*1c5f0*/  LD.E.128 R28, desc[UR6][R28.64] ;  /* 0x000000061c1c7980 */ /* 0x000f62000c101d00 */
[----:B-1----:R-:W-:Y:S01]  /*1c600*/  IMAD.MOV.U32 R21, RZ, RZ, R42 ;  /* 0x000000ffff157224 */ /* 0x002fe200078e002a */
[----:B0-----:R-:W-:Y:S01]  /*1c610*/  @P1 SHF.R.U32.HI R21, RZ, R51, R0 ;  /* 0x00000033ff151219 */ /* 0x001fe20000011600 */
[----:B------:R-:W-:Y:S01]  /*1c620*/  IMAD R44, R44, UR4, RZ ;  /* 0x000000042c2c7c24 */ /* 0x000fe2000f8e02ff */
[----:B------:R-:W5:Y:S02]  /*1c630*/  LD.E.128 R32, desc[UR6][R32.64] ;  /* 0x0000000620207980 */ /* 0x000f64000c101d00 */
[--C-:B------:R-:W-:Y:S01]  /*1c640*/  SHF.R.S32.HI R0, RZ, 0x1f, R21.reuse ;  /* 0x0000001fff007819 */ /* 0x100fe20000011415 */
[----:B------:R-:W-:Y:S01]  /*1c650*/  IMAD.MOV R20, RZ, RZ, -R21 ;  /* 0x000000ffff147224 */ /* 0x000fe200078e0a15 */
[----:B------:R-:W-:Y:S01]  /*1c660*/  @!PT LDS RZ, [RZ] ;  /* 0x00000000fffff984 */ /* 0x000fe20000000800 */
[----:B------:R-:W-:Y:S01]  /*1c670*/  @!PT LDS RZ, [RZ] ;  /* 0x00000000fffff984 */ /* 0x000fe20000000800 */
[----:B------:R-:W-:Y:S01]  /*1c680*/  @!PT LDS RZ, [RZ] ;  /* 0x00000000fffff984 */ /* 0x000fe20000000800 */
[----:B------:R-:W-:Y:S01]  /*1c690*/  @!PT LDS RZ, [RZ] ;  /* 0x00000000fffff984 */ /* 0x000fe20000000800 */
[----:B------:R0:W-:Y:S06]  /*1c6a0*/  MEMBAR.ALL.CTA ;  /* 0x0000000000007992 */ /* 0x0001ec0000008000 */
[----:B0-----:R-:W0:Y:S01]  /*1c6b0*/  FENCE.VIEW.ASYNC.S ;  /* 0x00000000000073c6 */ /* 0x001e220000000000 */
[----:B------:R-:W-:-:S02]  /*1c6c0*/  IMAD R43, R45, UR5, R44 ;  /* 0x000000052d2b7c24 */ /* 0x000fc4000f8e022c */
        /* <DEDUP_REMOVED lines=21> */
[----:B0-----:R0:W1:Y:S03]  /*1c820*/  SHFL.IDX PT, R20, R41, RZ, 0x1c1f ;  /* 0x001c1fff29147589 */ /* 0x00106600000e0000 */
[----:B------:R0:W-:Y:S01]  /*1c830*/  SYNCS.ARRIVE.TRANS64.RED.A1T0 RZ, [R0+URZ], RZ ;  /* 0x000000ff00ff79a7 */ /* 0x0001e2000810043f */
        /* <DEDUP_REMOVED lines=15> */
.L_x_2449:
[----:B------:R-:W-:Y:S05]  /*1c930*/  BSYNC B1 ;  /* 0x0000000000017941 */ /* 0x000fea0003800000 */
.L_x_2448:
[----:B---3--:R-:W-:Y:S01]  /*1c940*/  VIADD R3, R49, 0x60 ;  /* 0x0000006031037836 */ /* 0x008fe20000000000 */
[----:B-----5:R3:W4:Y:S04]  /*1c950*/  SHFL.IDX PT, R5, R47, 0x1, 0x1c1f ;  /* 0x003c1f002f057f89 */ /* 0x02072800000e0000 */
        /* <DEDUP_REMOVED lines=14> */
[----:B---3--:R-:W-:Y:S01]  /*1ca40*/  LEA R2, P0, R37, R4, 0x1 ;  /* 0x0000000425027211 */ /* 0x008fe200078008ff */
[----:B------:R-:W-:-:S03]  /*1ca50*/  ULDC.64 UR4, c[0x0][0x208] ;  /* 0x0000820000047ab9 */ /* 0x000fc60000000a00 */
[----:B------:R-:W-:-:S05]  /*1ca60*/  LEA.HI.X R3, R37, R5, R40, 0x1, P0 ;  /* 0x0000000525037211 */ /* 0x000fca00000f0c28 */
[----:B------:R0:W-:Y:S01]  /*1ca70*/  ST.E.128 desc[UR4][R2.64], R32 ;  /* 0x0000002002007985 */ /* 0x0001e2000c101d04 */
[----:B------:R-:W-:Y:S05]  /*1ca80*/  BRA `(.L_x_2450) ;  /* 0x0000000800887947 */ /* 0x000fea0003800000 */
.L_x_2446:
[----:B------:R-:W-:Y:S01]  /*1ca90*/  ULDC.64 UR4, c[0x0][0xc00] ;  /* 0x0003000000047ab9 */ /* 0x000fe20000000a00 */
[----:B------:R-:W0:Y:S01]  /*1caa0*/  LDC R25, c[0x0][0xbe8] ;  /* 0x0002fa00ff197b82 */ /* 0x000e220000000800 */
[----:B------:R-:W-:Y:S01]  /*1cab0*/  ISETP.NE.U32.AND P0, PT, RZ, UR4, PT ;  /* 0x00000004ff007c0c */ /* 0x000fe2000bf05070 */
[----:B------:R-:W-:Y:S01]  /*1cac0*/  IMAD.MOV.U32 R0, RZ, RZ, RZ ;  /* 0x000000ffff007224 */ /* 0x000fe200078e00ff */
[----:B------:R-:W-:Y:S01]  /*1cad0*/  IADD3 R4, P1, R34, UR4, RZ ;  /* 0x0000000422047c10 */ /* 0x000fe2000ff3e0ff */
[----:B------:R-:W-:Y:S01]  /*1cae0*/  ULDC.64 UR6, c[0x0][0x208] ;  /* 0x0000820000067ab9 */ /* 0x000fe20000000a00 */
[----:B------:R-:W-:Y:S02]  /*1caf0*/  ISETP.NE.AND.EX P0, PT, RZ, UR5, PT, P0 ;  /* 0x00000005ff007c0c */ /* 0x000fe4000bf05300 */
[----:B------:R-:W-:Y:S01]  /*1cb00*/  IADD3.X R5, R31, UR5, RZ, P1, !PT ;  /* 0x000000051f057c10 */ /* 0x000fe20008ffe4ff */
[----:B------:R-:W-:Y:S02]  /*1cb10*/  ULDC.64 UR4, c[0x0][0xc08] ;  /* 0x0003020000047ab9 */ /* 0x000fe40000000a00 */
[----:B------:R-:W-:-:S04]  /*1cb20*/  ISETP.NE.U32.AND P1, PT, RZ, UR4, PT ;  /* 0x00000004ff007c0c */ /* 0x000fc8000bf25070 */
[----:B------:R-:W-:-:S04]  /*1cb30*/  ISETP.NE.AND.EX P1, PT, RZ, UR5, PT, P1 ;  /* 0x00000005ff007c0c */ /* 0x000fc8000bf25310 */
[----:B------:R1:W5:Y:S09]  /*1cb40*/  @P0 LDG.E R0, desc[UR6][R4.64] ;  /* 0x0000000604000981 */ /* 0x000372000c1e1900 */
[----:B------:R-:W-:Y:S01]  /*1cb50*/  @P1 IADD3 R34, P2, R34, UR4, RZ ;  /* 0x0000000422221c10 */ /* 0x000fe2000ff5e0ff */
[----:B------:R-:W-:-:S02]  /*1cb60*/  ULDC UR4, c[0x0][0xa88] ;  /* 0x0002a20000047ab9 */ /* 0x000fc40000000800 */
[----:B------:R-:W-:Y:S01]  /*1cb70*/  IMAD.U32 R8, RZ, RZ, UR4 ;  /* 0x00000004ff087e24 */ /* 0x000fe2000f8e00ff */
[----:B------:R-:W-:Y:S02]  /*1cb80*/  @P1 IADD3.X R35, R31, UR5, RZ, P2, !PT ;  /* 0x000000051f231c10 */ /* 0x000fe400097fe4ff */
[----:B0-----:R-:W-:-:S03]  /*1cb90*/  ISETP.NE.AND P2, PT, R25, 0x1, PT ;  /* 0x000000011900780c */ /* 0x001fc60003f45270 */
[----:B------:R1:W5:Y:S01]  /*1cba0*/  @P1 LDG.E R8, desc[UR6][R34.64] ;  /* 0x0000000622081981 */ /* 0x000362000c1e1900 */
[----:B------:R-:W-:-:S09]  /*1cbb0*/  ISETP.GE.AND P3, PT, R86, 0xc0, PT ;  /* 0x000000c05600780c */ /* 0x000fd20003f66270 */
[----:B------:R-:W0:Y:S08]  /*1cbc0*/  @P2 LDC R14, c[0x0][0xbec] ;  /* 0x0002fb00ff0e2b82 */ /* 0x000e300000000800 */
[----:B------:R-:W3:Y:S01]  /*1cbd0*/  @P2 LDC R27, c[0x0][0xbf0] ;  /* 0x0002fc00ff1b2b82 */ /* 0x000ee20000000800 */
[----:B-1----:R-:W-:Y:S05]  /*1cbe0*/  @P1 BRA `(.L_x_2451) ;  /* 0x0000000000141947 */ /* 0x002fea0003800000 */
[----:B------:R-:W-:Y:S05]  /*1cbf0*/  @!P0 BRA `(.L_x_2451) ;  /* 0x0000000000108947 */ /* 0x000fea0003800000 */
[----:B------:R-:W-:Y:S02]  /*1cc00*/  ULDC.64 UR4, c[0x0][0x208] ;  /* 0x0000820000047ab9 */ /* 0x000fe40000000a00 */
[----:B------:R-:W4:Y:S04]  /*1cc10*/  LDG.E R7, desc[UR4][R4.64] ;  /* 0x0000000404077981 */ /* 0x000f28000c1e1900 */
[----:B-----5:R-:W4:Y:S02]  /*1cc20*/  LDG.E R8, desc[UR4][R4.64+0x4] ;  /* 0x0000040404087981 */ /* 0x020f24000c1e1900 */
[----:B----4-:R-:W-:-:S07]  /*1cc30*/  IMAD.IADD R8, R8, 0x1, -R7 ;  /* 0x0000000108087824 */ /* 0x010fce00078e0a07 */
.L_x_2451:
[----:B------:R-:W4:Y:S04]  /*1cc40*/  LDL R24, [R1+0x9c] ;  /* 0x00009c0001187983 */ /* 0x000f280000100800 */
[----:B------:R1:W5:Y:S01]  /*1cc50*/  LDL R20, [R1+0x84] ;  /* 0x0000840001147983 */ /* 0x0003620000100800 */
[----:B------:R-:W-:Y:S01]  /*1cc60*/  BSSY B1, `(.L_x_2452) ;  /* 0x000002e000017945 */ /* 0x000fe20003800000 */
[----:B------:R-:W-:Y:S02]  /*1cc70*/  SEL R15, R87, RZ, !P0 ;  /* 0x000000ff570f7207 */ /* 0x000fe40004000000 */
[----:B------:R-:W-:Y:S02]  /*1cc80*/  SEL R30, R30, RZ, !P0 ;  /* 0x000000ff1e1e7207 */ /* 0x000fe40004000000 */
[----:B-----5:R-:W-:-:S02]  /*1cc90*/  SHF.R.S32.HI R13, RZ, 0x1f, R0 ;  /* 0x0000001fff0d7819 */ /* 0x020fc40000011400 */
[----:B----4-:R-:W-:Y:S01]  /*1cca0*/  SHF.R.S32.HI R12, RZ, 0x1f, R24 ;  /* 0x0000001fff0c7819 */ /* 0x010fe20000011418 */
[----:B-1----:R-:W-:Y:S06]  /*1ccb0*/  @P3 BRA `(.L_x_2453) ;  /* 0x0000000000a03947 */ /* 0x002fec0003800000 */
[----:B------:R-:W2:Y:S01]  /*1ccc0*/  S2R R4, SR_TID.X ;  /* 0x0000000000047919 */ /* 0x000ea20000002100 */
[----:B------:R-:W1:Y:S02]  /*1ccd0*/  LDC R11, c[0x0][0xbe8] ;  /* 0x0002fa00ff0b7b82 */ /* 0x000e640000000800 */
[----:B-1----:R-:W-:Y:S01]  /*1cce0*/  IMAD R2, R8, R11, RZ ;  /* 0x0000000b08027224 */ /* 0x002fe200078e02ff */
[----:B--2---:R-:W-:-:S04]  /*1ccf0*/  IADD3 R10, R20, -0x80, R4 ;  /* 0xffffff80140a7810 */ /* 0x004fc80007ffe004 */
[----:B------:R-:W-:-:S13]  /*1cd00*/  ISETP.GE.AND P0, PT, R10, R2, PT ;  /* 0x000000020a00720c */ /* 0x000fda0003f06270 */
[----:B------:R-:W-:Y:S05]  /*1cd10*/  @P0 BRA `(.L_x_2453) ;  /* 0x0000000000880947 */ /* 0x000fea0003800000 */
[----:B------:R-:W-:Y:S01]  /*1cd20*/  ISETP.NE.AND P0, PT, R11, 0x1, PT ;  /* 0x000000010b00780c */ /* 0x000fe20003f05270 */
[----:B------:R-:W-:Y:S01]  /*1cd30*/  ULDC.64 UR4, c[0x0][0xb90] ;  /* 0x0002e40000047ab9 */ /* 0x000fe20000000a00 */
[----:B------:R-:W-:Y:S01]  /*1cd40*/  IMAD.MOV.U32 R4, RZ, RZ, R0 ;  /* 0x000000ffff047224 */ /* 0x000fe200078e0000 */
[----:B------:R-:W-:Y:S01]  /*1cd50*/  ULDC.64 UR6, c[0x0][0x208] ;  /* 0x0000820000067ab9 */ /* 0x000fe20000000a00 */
[----:B------:R-:W-:Y:S02]  /*1cd60*/  IMAD R6, R12, UR4, RZ ;  /* 0x000000040c067c24 */ /* 0x000fe4000f8e02ff */
[----:B------:R-:W-:Y:S02]  /*1cd70*/  IMAD.MOV.U32 R5, RZ, RZ, R13 ;  /* 0x000000ffff057224 */ /* 0x000fe400078e000d */
[----:B------:R-:W-:Y:S02]  /*1cd80*/  IMAD.MOV.U32 R7, RZ, RZ, R10 ;  /* 0x000000ffff077224 */ /* 0x000fe400078e000a */
[----:B------:R-:W-:-:S03]  /*1cd90*/  IMAD.WIDE.U32 R4, R24, UR4, R4 ;  /* 0x0000000418047c25 */ /* 0x000fc6000f8e0004 */
[----:B------:R-:W1:Y:S08]  /*1cda0*/  @P0 LDC R9, c[0x0][0xbec] ;  /* 0x0002fb00ff090b82 */ /* 0x000e700000000800 */
[----:B------:R-:W2:Y:S01]  /*1cdb0*/  @P0 LDC R21, c[0x0][0xbf0] ;  /* 0x0002fc00ff150b82 */ /* 0x000ea20000000800 */
[----:B-1----:R-:W-:-:S04]  /*1cdc0*/  @P0 IMAD.HI.U32 R2, R10, R9, RZ ;  /* 0x000000090a020227 */ /* 0x002fc800078e00ff */
[----:B------:R-:W-:Y:S01]  /*1cdd0*/  IMAD R9, R24, UR5, R6 ;  /* 0x0000000518097c24 */ /* 0x000fe2000f8e0206 */
[----:B------:R-:W-:Y:S01]  /*1cde0*/  ULDC.64 UR4, c[0x0][0xb98] ;  /* 0x0002e60000047ab9 */ /* 0x000fe20000000a00 */
[----:B--2---:R-:W-:Y:S02]  /*1cdf0*/  @P0 SHF.R.U32.HI R7, RZ, R21, R2 ;  /* 0x00000015ff070219 */ /* 0x004fe40000011602 */
[----:B------:R-:W-:Y:S02]  /*1ce00*/  IMAD.IADD R5, R5, 0x1, R9 ;  /* 0x0000000105057824 */ /* 0x000fe400078e0209 */
[----:B------:R-:W-:Y:S02]  /*1ce10*/  IMAD R2, R30, UR4, RZ ;  /* 0x000000041e027c24 */ /* 0x000fe4000f8e02ff */
[----:B------:R-:W-:Y:S02]  /*1ce20*/  IMAD.MOV R9, RZ, RZ, -R7 ;  /* 0x000000ffff097224 */ /* 0x000fe400078e0a07 */
        /* <DEDUP_REMOVED lines=17> */
.L_x_2453:
[----:B------:R-:W-:Y:S05]  /*1cf40*/  BSYNC B1 ;  /* 0x0000000000017941 */ /* 0x000fea0003800000 */
.L_x_2452:
[----:B--2---:R-:W-:Y:S01]  /*1cf50*/  SHF.R.S32.HI R10, RZ, 0x1f, R86 ;  /* 0x0000001fff0a7819 */ /* 0x004fe20000011456 */
        /* <DEDUP_REMOVED lines=9> */
[----:B------:R-:W-:Y:S02]  /*1cff0*/  IMAD.IADD R9, R20, 0x1, R0 ;  /* 0x0000000114097824 */ /* 0x000fe400078e0200 */
[----:B------:R-:W-:Y:S02]  /*1d000*/  IMAD R6, R12, UR4, RZ ;  /* 0x000000040c067c24 */ /* 0x000fe4000f8e02ff */
[----:B------:R-:W-:Y:S02]  /*1d010*/  IMAD.MOV.U32 R2, RZ, RZ, R4 ;  /* 0x000000ffff027224 */ /* 0x000fe400078e0004 */
        /* <DEDUP_REMOVED lines=30> */
[----:B------:R0:W1:Y:S04]  /*1d200*/  SHFL.IDX PT, R3, R2, RZ, 0x1c1f ;  /* 0x001c1fff02037589 */ /* 0x00006800000e0000 */
[----:B------:R0:W2:Y:S02]  /*1d210*/  SHFL.IDX PT, R14, R0, RZ, 0x1c1f ;  /* 0x001c1fff000e7589 */ /* 0x0000a400000e0000 */
.L_x_2646:
[----:B------:R-:W-:Y:S01]  /*1d220*/  IMAD R25, R8, R25, RZ ;  /* 0x0000001908197224 */ /* 0x000fe200078e02ff */
[----:B------:R-:W-:Y:S01]  /*1d230*/  BSSY B1, `(.L_x_2455) ;  /* 0x0000012000017945 */ /* 0x000fe20003800000 */
[----:B------:R-:W-:-:S05]  /*1d240*/  IMAD.IADD R4, R10, 0x1, R20 ;  /* 0x000000010a047824 */ /* 0x000fca00078e0214 */
[----:B------:R-:W-:-:S13]  /*1d250*/  ISETP.GE.AND P0, PT, R4, R25, PT ;  /* 0x000000190400720c */ /* 0x000fda0003f06270 */
[----:B------:R-:W-:Y:S05]  /*1d260*/  @P0 BRA `(.L_x_2456) ;  /* 0x0000000000380947 */ /* 0x000fea0003800000 */
[----:B------:R-:W-:Y:S01]  /*1d270*/  ULDC UR4, c[0x0][0xac8] ;  /* 0x0002b20000047ab9 */ /* 0x000fe20000000800 */
[----:B------:R-:W-:Y:S01]  /*1d280*/  ULDC.64 UR6, c[0x0][0x208] ;  /* 0x0000820000067ab9 */ /* 0x000fe20000000a00 */
[----:B------:R-:W-:Y:S02]  /*1d290*/  ISETP.GE.AND P2, PT, R36, UR4, PT ;  /* 0x0000000424007c0c */ /* 0x000fe4000bf46270 */
[----:B------:R-:W-:Y:S02]  /*1d2a0*/  ISETP.GE.AND P3, PT, R38, UR4, PT ;  /* 0x0000000426007c0c */ /* 0x000fe4000bf66270 */
[----:B------:R-:W-:-:S09]  /*1d2b0*/  ISETP.GE.AND P4, PT, R37, UR4, PT ;  /* 0x0000000425007c0c */ /* 0x000fd2000bf86270 */
[----:B-1----:R-:W-:Y:S02]  /*1d2c0*/  @!P2 IMAD.MOV.U32 R15, RZ, RZ, R3 ;  /* 0x000000ffff0fa224 */ /* 0x002fe400078e0003 */
[-C--:B--2---:R-:W-:Y:S02]  /*1d2d0*/  @!P3 LEA R8, P0, R38, R14.reuse, 0x1 ;  /* 0x0000000e2608b211 */ /* 0x084fe400078008ff */
[C---:B------:R-:W-:Y:S01]  /*1d2e0*/  @!P4 LEA R10, P1, R37.reuse, R14, 0x1 ;  /* 0x0000000e250ac211 */ /* 0x040fe200078208ff */
[----:B------:R-:W-:Y:S01]  /*1d2f0*/  @!P2 IMAD.WIDE R6, R36, 0x2, R14 ;  /* 0x000000022406a825 */ /* 0x000fe200078e020e */
[-C--:B------:R-:W-:Y:S02]  /*1d300*/  @!P3 LEA.HI.X R9, R38, R3.reuse, R39, 0x1, P0 ;  /* 0x000000032609b211 */ /* 0x080fe400000f0c27 */
[----:B------:R-:W-:Y:S02]  /*1d310*/  @!P4 LEA.HI.X R11, R37, R3, R40, 0x1, P1 ;  /* 0x00000003250bc211 */ /* 0x000fe400008f0c28 */
[----:B------:R3:W-:Y:S04]  /*1d320*/  @!P2 ST.E.128 desc[UR6][R6.64], RZ ;  /* 0x000000ff0600a985 */ /* 0x0007e8000c101d06 */
[----:B------:R3:W-:Y:S04]  /*1d330*/  @!P3 ST.E.128 desc[UR6][R8.64], RZ ;  /* 0x000000ff0800b985 */ /* 0x0007e8000c101d06 */
[----:B------:R3:W-:Y:S02]  /*1d340*/  @!P4 ST.E.128 desc[UR6][R10.64], RZ ;  /* 0x000000ff0a00c985 */ /* 0x0007e4000c101d06 */
.L_x_2456:
[----:B------:R-:W-:Y:S05]  /*1d350*/  BSYNC B1 ;  /* 0x0000000000017941 */ /* 0x000fea0003800000 */
.L_x_2455:
[----:B------:R-:W-:-:S03]  /*1d360*/  UMOV UR4, 0xffffffff ;  /* 0xffffffff00047882 */ /* 0x000fc60000000000 */
[----:B------:R-:W-:Y:S05]  /*1d370*/  BRA.DIV UR4, `(.L_x_2457) ;  /* 0x0000008604f47947 */ /* 0x000fea000b800000 */
[----:B-1----:R1:W4:Y:S04]  /*1d380*/  SHFL.IDX PT, R3, R2, 0x1, 0x1c1f ;  /* 0x003c1f0002037f89 */ /* 0x00232800000e0000 */
[----:B--2---:R1:W2:Y:S02]  /*1d390*/  SHFL.IDX PT, R14, R0, 0x1, 0x1c1f ;  /* 0x003c1f00000e7f89 */ /* 0x0042a400000e0000 */
.L_x_2650:
[----:B01----:R-:W-:-:S05]  /*1d3a0*/  VIADD R0, R4, 0x60 ;  /* 0x0000006004007836 */ /* 0x003fca0000000000 */
[----:B------:R-:W-:-:S13]  /*1d3b0*/  ISETP.GE.AND P0, PT, R0, R25, PT ;  /* 0x000000190000720c */ /* 0x000fda0003f06270 */
[----:B------:R-:W-:Y:S05]  /*1d3c0*/  @P0 BRA `(.L_x_2450) ;  /* 0x0000000000380947 */ /* 0x000fea0003800000 */
[----:B------:R-:W-:Y:S01]  /*1d3d0*/  ULDC UR4, c[0x0][0xac8] ;  /* 0x0002b20000047ab9 */ /* 0x000fe20000000800 */
[----:B------:R-:W-:Y:S01]  /*1d3e0*/  ULDC.64 UR6, c[0x0][0x208] ;  /* 0x0000820000067ab9 */ /* 0x000fe20000000a00 */
[----:B------:R-:W-:Y:S02]  /*1d3f0*/  ISETP.GE.AND P2, PT, R36, UR4, PT ;  /* 0x0000000424007c0c */ /* 0x000fe4000bf46270 */
[----:B------:R-:W-:Y:S02]  /*1d400*/  ISETP.GE.AND P3, PT, R38, UR4, PT ;  /* 0x0000000426007c0c */ /* 0x000fe4000bf66270 */
[----:B------:R-:W-:-:S09]  /*1d410*/  ISETP.GE.AND P4, PT, R37, UR4, PT ;  /* 0x0000000425007c0c */ /* 0x000fd2000bf86270 */
[----:B----4-:R-:W-:Y:S02]  /*1d420*/  @!P2 IMAD.MOV.U32 R15, RZ, RZ, R3 ;  /* 0x000000ffff0fa224 */ /* 0x010fe400078e0003 */
[-C--:B--23--:R-:W-:Y:S02]  /*1d430*/  @!P3 LEA R6, P0, R38, R14.reuse, 0x1 ;  /* 0x0000000e2606b211 */ /* 0x08cfe400078008ff */
[C---:B------:R-:W-:Y:S01]  /*1d440*/  @!P4 LEA R2, P1, R37.reuse, R14, 0x1 ;  /* 0x0000000e2502c211 */ /* 0x040fe200078208ff */
[----:B------:R-:W-:Y:S01]  /*1d450*/  @!P2 IMAD.WIDE R4, R36, 0x2, R14 ;  /* 0x000000022404a825 */ /* 0x000fe200078e020e */
[-C--:B------:R-:W-:Y:S02]  /*1d460*/  @!P3 LEA.HI.X R7, R38, R3.reuse, R39, 0x1, P0 ;  /* 0x000000032607b211 */ /* 0x080fe400000f0c27 */
[----:B------:R-:W-:Y:S02]  /*1d470*/  @!P4 LEA.HI.X R3, R37, R3, R40, 0x1, P1 ;  /* 0x000000032503c211 */ /* 0x000fe400008f0c28 */
[----:B------:R0:W-:Y:S04]  /*1d480*/  @!P2 ST.E.128 desc[UR6][R4.64], RZ ;  /* 0x000000ff0400a985 */ /* 0x0001e8000c101d06 */
[----:B------:R0:W-:Y:S04]  /*1d490*/  @!P3 ST.E.128 desc[UR6][R6.64], RZ ;  /* 0x000000ff0600b985 */ /* 0x0001e8000c101d06 */
[----:B------:R0:W-:Y:S02]  /*1d4a0*/  @!P4 ST.E.128 desc[UR6][R2.64], RZ ;  /* 0x000000ff0200c985 */ /* 0x0001e4000c101d06 */
.L_x_2450:
[----:B------:R-:W-:Y:S05]  /*1d4b0*/  BSYNC B0 ;  /* 0x0000000000007941 */ /* 0x000fea0003800000 */
.L_x_2445:
[----:B------:R-:W-:Y:S02]  /*1d4c0*/  ULDC UR4, c[0x0][0xc3c] ;  /* 0x00030f0000047ab9 */ /* 0x000fe40000000800 */
[----:B------:R-:W-:-:S13]  /*1d4d0*/  ISETP.GE.AND P0, PT, R111, UR4, PT ;  /* 0x000000046f007c0c */ /* 0x000fda000bf06270 */
[----:B------:R-:W-:Y:S05]  /*1d4e0*/  @!P0 BRA `(.L_x_2458) ;  /* 0xfffffe3c00688947 */ /* 0x000fea000383ffff */
[----:B------:R-:W-:Y:S05]  /*1d4f0*/  BRA `(.L_x_2310) ;  /* 0x0000007c00487947 */ /* 0x000fea0003800000 */
.L_x_2308:
[----:B------:R-:W-:-:S08]  /*1d500*/  NOP ;  /* 0x0000000000007918 */ /* 0x000fd00000000000 */
[----:B0-----:R-:W0:-:S00]  /*1d510*/  USETMAXREG.DEALLOC.CTAPOOL 0x20 ;  /* 0x00000020000079c8 */ /* 0x001e0000080e0500 */
        /* <DEDUP_REMOVED lines=16> */
.L_x_2459:
        /* <DEDUP_REMOVED lines=43> */
.L_x_2465:
        /* <DEDUP_REMOVED lines=13> */
.L_x_2464:
[----:B------:R-:W-:Y:S05]  /*1d9a0*/  BSYNC B0 ;  /* 0x0000000000007941 */ /* 0x000fea0003800000 */
.L_x_2463:
        /* <DEDUP_REMOVED lines=22> */
.L_x_2461:
        /* <DEDUP_REMOVED lines=22> */
.L_x_2466:
        /* <DEDUP_REMOVED lines=59> */
.L_x_2462:
[----:B------:R-:W-:Y:S02]  /*1e020*/  IMAD.MOV.U32 R17, RZ, RZ, RZ ;  /* 0x000000ffff117224 */ /* 0x000fe400078e00ff */
[----:B------:R-:W-:Y:S02]  /*1e030*/  IMAD.U32 R16, RZ, RZ, UR6 ;  /* 0x00000006ff107e24 */ /* 0x000fe4000f8e00ff */
[----:B------:R-:W-:-:S07]  /*1e040*/  IMAD.MOV.U32 R18, RZ, RZ, RZ ;  /* 0x000000ffff127224 */ /* 0x000fce00078e00ff */
.L_x_2467:
[----:B------:R-:W-:-:S13]  /*1e050*/  ISETP.NE.AND P0, PT, R5, RZ, PT ;  /* 0x000000ff0500720c */ /* 0x000fda0003f05270 */
[----:B------:R-:W0:Y:S01]  /*1e060*/  @!P0 S2R R3, SR_CgaCtaId ;  /* 0x0000000000038919 */ /* 0x000e220000008800 */
[----:B------:R-:W-:-:S04]  /*1e070*/  @!P0 MOV R0, 0x400 ;  /* 0x0000040000008802 */ /* 0x000fc80000000f00 */
[----:B0-----:R-:W-:-:S05]  /*1e080*/  @!P0 LEA R0, R3, R0, 0x18 ;  /* 0x0000000003008211 */ /* 0x001fca00078ec0ff */
[----:B------:R2:W-:Y:S01]  /*1e090*/  @!P0 STS.128 [R0+0x31cd0], R16 ;  /* 0x031cd01000008388 */ /* 0x0005e20000000c00 */
[----:B------:R-:W-:Y:S06]  /*1e0a0*/  BAR.ARV 0x5, 0x200 ;  /* 0x0148000000007b1d */ /* 0x000fec0000002000 */
.L_x_2460:
        /* <DEDUP_REMOVED lines=15> */
[----:B------:R-:W-:Y:S01]  /*1e1a0*/  IMAD.MOV.U32 R29, RZ, RZ, RZ ;  /* 0x000000ffff1d7224 */ /* 0x000fe200078e00ff */
        /* <DEDUP_REMOVED lines=15> */
[C---:B------:R-:W-:Y:S01]  /*1e2a0*/  LOP3.LUT R2, R0.reuse, 0x20, RZ, 0xfc, !PT ;  /* 0x0000002000027812 */ /* 0x040fe200078efcff */
[----:B------:R-:W-:Y:S01]  /*1e2b0*/  IMAD.MOV.U32 R3, RZ, RZ, 0x1 ;  /* 0x00000001ff037424 */ /* 0x000fe200078e00ff */
[----:B------:R-:W-:Y:S02]  /*1e2c0*/  LOP3.LUT R0, R0, 0x40, RZ, 0xfc, !PT ;  /* 0x0000004000007812 */ /* 0x000fe400078efcff */
[----:B------:R4:W-:Y:S04]  /*1e2d0*/  STL [R1+0x8], R4 ;  /* 0x0000080401007387 */ /* 0x0009e80000100800 */
[----:B------:R4:W-:Y:S02]  /*1e2e0*/  STL [R1], R3 ;  /* 0x0000000301007387 */ /* 0x0009e40000100800 */
.L_x_2612:
[----:B0---4-:R-:W0:Y:S01]  /*1e2f0*/  LDC.64 R2, c[0x0][0xc88] ;  /* 0x00032200ff027b82 */ /* 0x011e220000000a00 */
[----:B------:R-:W-:Y:S01]  /*1e300*/  ULDC.64 UR4, c[0x0][0x208] ;  /* 0x0000820000047ab9 */ /* 0x000fe20000000a00 */
        /* <DEDUP_REMOVED lines=19> */
[C---:B------:R-:W-:Y:S01]  /*1e440*/  IADD3 R2, P2, R24.reuse, UR6, RZ ;  /* 0x0000000618027c10 */ /* 0x040fe2000ff5e0ff */
[----:B------:R0:W-:Y:S03]  /*1e450*/  STL [R1+0x28], R0 ;  /* 0x0000280001007387 */ /* 0x0001e60000100800 */
[C---:B------:R-:W-:Y:S01]  /*1e460*/  IADD3.X R3, R25.reuse, UR7, RZ, P2, !PT ;  /* 0x0000000719037c10 */ /* 0x040fe200097fe4ff */
[----:B------:R-:W-:Y:S01]  /*1e470*/  ULDC.64 UR6, c[0x0][0xa10] ;  /* 0x0002840000067ab9 */ /* 0x000fe20000000a00 */
[----:B------:R-:W-:Y:S01]  /*1e480*/  ISETP.NE.U32.AND P3, PT, RZ, UR8, PT ;  /* 0x00000008ff007c0c */ /* 0x000fe2000bf65070 */
[----:B-1----:R1:W5:Y:S01]  /*1e490*/  @P1 LDG.E R8, desc[UR10][R4.64] ;  /* 0x0000000a04081981 */ /* 0x002362000c1e1900 */
[----:B------:R-:W-:Y:S01]  /*1e4a0*/  IADD3 R6, P4, R24, UR4, RZ ;  /* 0x0000000418067c10 */ /* 0x000fe2000ff9e0ff */
[----:B------:R-:W-:Y:S01]  /*1e4b0*/  IMAD.MOV.U32 R28, RZ, RZ, RZ ;  /* 0x000000ffff1c7224 */ /* 0x000fe200078e00ff */
[----:B------:R-:W-:Y:S01]  /*1e4c0*/  ISETP.NE.AND.EX P3, PT, RZ, UR9, PT, P3 ;  /* 0x00000009ff007c0c */ /* 0x000fe2000bf65330 */
[----:B------:R-:W2:Y:S01]  /*1e4d0*/  @P0 LDG.E R9, desc[UR10][R2.64] ;  /* 0x0000000a02090981 */ /* 0x000ea2000c1e1900 */
[----:B------:R-:W-:Y:S01]  /*1e4e0*/  IADD3.X R7, R25, UR5, RZ, P4, !PT ;  /* 0x0000000519077c10 */ /* 0x000fe2000a7fe4ff */
[----:B0-----:R-:W-:Y:S01]  /*1e4f0*/  IMAD.MOV.U32 R0, RZ, RZ, RZ ;  /* 0x000000ffff007224 */ /* 0x001fe200078e00ff */
[----:B------:R-:W-:-:S02]  /*1e500*/  ISETP.NE.U32.AND P1, PT, RZ, UR4, PT ;  /* 0x00000004ff007c0c */ /* 0x000fc4000bf25070 */
[----:B------:R-:W-:Y:S02]  /*1e510*/  ISETP.NE.U32.AND P2, PT, RZ, UR6, PT ;  /* 0x00000006ff007c0c */ /* 0x000fe4000bf45070 */
[C---:B-1----:R-:W-:Y:S01]  /*1e520*/  IADD3 R4, P4, R24.reuse, UR6, RZ ;  /* 0x0000000618047c10 */ /* 0x042fe2000ff9e0ff */
[----:B------:R-:W-:Y:S01]  /*1e530*/  ULDC UR4, c[0x0][0x288] ;  /* 0x0000a20000047ab9 */ /* 0x000fe20000000800 */
[----:B------:R-:W-:Y:S02]  /*1e540*/  ISETP.NE.AND.EX P1, PT, RZ, UR5, PT, P1 ;  /* 0x00000005ff007c0c */ /* 0x000fe4000bf25310 */
[----:B------:R-:W-:Y:S02]  /*1e550*/  IADD3.X R5, R25, UR7, RZ, P4, !PT ;  /* 0x0000000719057c10 */ /* 0x000fe4000a7fe4ff */
[----:B------:R-:W-:Y:S02]  /*1e560*/  @P3 IADD3 R10, P4, R24, UR8, RZ ;  /* 0x00000008180a3c10 */ /* 0x000fe4000ff9e0ff */
[----:B------:R-:W-:-:S02]  /*1e570*/  ISETP.NE.AND.EX P2, PT, RZ, UR7, PT, P2 ;  /* 0x00000007ff007c0c */ /* 0x000fc4000bf45320 */
[----:B------:R-:W-:-:S05]  /*1e580*/  @P3 IADD3.X R11, R25, UR9, RZ, P4, !PT ;  /* 0x00000009190b3c10 */ /* 0x000fca000a7fe4ff */
[----:B------:R-:W5:Y:S06]  /*1e590*/  @P1 LDG.E R28, desc[UR10][R6.64] ;  /* 0x0000000a061c1981 */ /* 0x000f6c000c1e1900 */
        /* <DEDUP_REMOVED lines=16> */
[----:B------:R-:W-:Y:S06]  /*1e6a0*/  @P3 BRA `(.L_x_2469) ;  /* 0x0000000000183947 */ /* 0x000fec0003800000 */
[----:B------:R-:W-:Y:S05]  /*1e6b0*/  @!P0 BRA `(.L_x_2469) ;  /* 0x0000000000148947 */ /* 0x000fea0003800000 */
[----:B------:R-:W-:Y:S02]  /*1e6c0*/  ULDC.64 UR4, c[0x0][0x208] ;  /* 0x0000820000047ab9 */ /* 0x000fe40000000a00 */
[----:B------:R-:W2:Y:S04]  /*1e6d0*/  LDG.E R11, desc[UR4][R2.64] ;  /* 0x00000004020b7981 */ /* 0x000ea8000c1e1900 */
[----:B------:R-:W2:Y:S02]  /*1e6e0*/  LDG.E R2, desc[UR4][R2.64+0x4] ;  /* 0x0000040402027981 */ /* 0x000ea4000c1e1900 */
[----:B--2---:R-:W-:-:S05]  /*1e6f0*/  IMAD.IADD R12, R2, 0x1, -R11 ;  /* 0x00000001020c7824 */ /* 0x004fca00078e0a0b */
[----:B------:R0:W-:Y:S02]  /*1e700*/  STL [R1+0x18], R12 ;  /* 0x0000180c01007387 */ /* 0x0001e40000100800 */
.L_x_2469:
        /* <DEDUP_REMOVED lines=11> */
.L_x_2470:
[----:B------:R-:W-:Y:S05]  /*1e7c0*/  @!P1 BRA `(.L_x_2471) ;  /* 0x0000000000109947 */ /* 0x000fea0003800000 */
[----:B------:R-:W-:Y:S02]  /*1e7d0*/  ULDC.64 UR4, c[0x0][0x208] ;  /* 0x0000820000047ab9 */ /* 0x000fe40000000a00 */
[----:B------:R-:W2:Y:S04]  /*1e7e0*/  LDG.E R10, desc[UR4][R6.64] ;  /* 0x00000004060a7981 */ /* 0x000ea8000c1e1900 */
[----:B------:R-:W2:Y:S02]  /*1e7f0*/  LDG.E R6, desc[UR4][R6.64+0x4] ;  /* 0x0000040406067981 */ /* 0x000ea4000c1e1900 */
[----:B--2---:R-:W-:-:S07]  /*1e800*/  IMAD.IADD R10, R6, 0x1, -R10 ;  /* 0x00000001060a7824 */ /* 0x004fce00078e0a0a */
.L_x_2471:
[----:B------:R-:W-:Y:S01]  /*1e810*/  ULDC.64 UR4, c[0x0][0x208] ;  /* 0x0000820000047ab9 */ /* 0x000fe20000000a00 */
[----:B-1----:R-:W1:Y:S01]  /*1e820*/  LDC R3, c[0x0][0x448] ;  /* 0x00011200ff037b82 */ /* 0x002e620000000800 */
[----:B------:R-:W2:Y:S01]  /*1e830*/  @P2 LDG.E R2, desc[UR4][R4.64] ;  /* 0x0000000404022981 */ /* 0x000ea2000c1e1900 */
[----:B-----5:R-:W-:-:S03]  /*1e840*/  IMAD.IADD R10, R10, 0x1, -R8 ;  /* 0x000000010a0a7824 */ /* 0x020fc600078e0a08 */
[----:B------:R-:W2:Y:S01]  /*1e850*/  @P2 LDG.E R4, desc[UR4][R4.64+0x4] ;  /* 0x0000040404042981 */ /* 0x000ea2000c1e1900 */
[----:B-1----:R-:W-:-:S13]  /*1e860*/  ISETP.NE.AND P0, PT, R3, 0x1, PT ;  /* 0x000000010300780c */ /* 0x002fda0003f05270 */
[----:B------:R-:W1:Y:S01]  /*1e870*/  @P0 LDC R3, c[0x0][0x450] ;  /* 0x00011400ff030b82 */ /* 0x000e620000000800 */
[----:B------:R-:W-:Y:S01]  /*1e880*/  BSSY B0, `(.L_x_2472) ;  /* 0x0000167000007945 */ /* 0x000fe20003800000 */
[----:B--2---:R-:W-:-:S06]  /*1e890*/  @P2 IMAD.IADD R9, R4, 0x1, -R2 ;  /* 0x0000000104092824 */ /* 0x004fcc00078e0a02 */
[----:B------:R-:W2:Y:S01]  /*1e8a0*/  @P0 LDC R4, c[0x0][0x44c] ;  /* 0x00011300ff040b82 */ /* 0x000ea20000000800 */
[----:B------:R-:W-:-:S04]  /*1e8b0*/  IMAD R2, R17, 0xc0, RZ ;  /* 0x000000c011027824 */ /* 0x000fc800078e02ff */
[----:B------:R-:W-:Y:S02]  /*1e8c0*/  VIADD R2, R2, 0xbf ;  /* 0x000000bf02027836 */ /* 0x000fe40000000000 */
[----:B------:R-:W-:-:S04]  /*1e8d0*/  IMAD.IADD R20, R10, 0x1, R9 ;  /* 0x000000010a147824 */ /* 0x000fc800078e0209 */
[C---:B------:R-:W-:Y:S01]  /*1e8e0*/  VIADD R21, R20.reuse, 0x8f ;  /* 0x0000008f14157836 */ /* 0x040fe20000000000 */
[----:B------:R-:W-:-:S03]  /*1e8f0*/  IADD3 R20, R20, 0x90, -R12 ;  /* 0x0000009014147810 */ /* 0x000fc60007ffe80c */
[----:B------:R-:W-:-:S04]  /*1e900*/  IMAD.HI R21, R21, 0x38e38e39, RZ ;  /* 0x38e38e3915157827 */ /* 0x000fc800078e02ff */
[----:B--2---:R-:W-:-:S05]  /*1e910*/  @P0 IMAD.HI.U32 R4, R2, R4, RZ ;  /* 0x0000000402040227 */ /* 0x004fca00078e00ff */
[----:B-1----:R-:W-:-:S05]  /*1e920*/  @P0 SHF.R.U32.HI R2, RZ, R3, R4 ;  /* 0x00000003ff020219 */ /* 0x002fca0000011604 */
[----:B------:R-:W-:Y:S01]  /*1e930*/  IMAD.IADD R2, R20, 0x1, R2 ;  /* 0x0000000114027824 */ /* 0x000fe200078e0202 */
[----:B------:R-:W-:-:S03]  /*1e940*/  SHF.R.U32.HI R3, RZ, 0x1f, R21 ;  /* 0x0000001fff037819 */ /* 0x000fc60000011615 */
[----:B------:R-:W-:Y:S01]  /*1e950*/  IMAD.HI R2, R2, 0x38e38e39, RZ ;  /* 0x38e38e3902027827 */ /* 0x000fe200078e02ff */
[----:B------:R-:W-:-:S04]  /*1e960*/  LEA.HI.SX32 R21, R21, R3, 0x1b ;  /* 0x0000000315157211 */ /* 0x000fc800078fdaff */
[----:B------:R-:W-:-:S04]  /*1e970*/  SHF.R.U32.HI R3, RZ, 0x1f, R2 ;  /* 0x0000001fff037819 */ /* 0x000fc80000011602 */
[----:B------:R-:W-:-:S04]  /*1e980*/  LEA.HI.SX32 R3, R2, R3, 0x1b ;  /* 0x0000000302037211 */ /* 0x000fc800078fdaff */
[----:B------:R-:W-:-:S05]  /*1e990*/  VIMNMX R2, R21, R3, PT ;  /* 0x0000000315027248 */ /* 0x000fca0003fe0100 */
[--C-:B------:R-:W-:Y:S02]  /*1e9a0*/  IMAD R2, R2, 0x90, -R10.reuse ;  /* 0x0000009002027824 */ /* 0x100fe400078e0a0a */
[----:B------:R-:W-:-:S03]  /*1e9b0*/  IMAD.MOV R10, RZ, RZ, -R10 ;  /* 0x000000ffff0a7224 */ /* 0x000fc600078e0a0a */
[----:B------:R-:W-:Y:S02]  /*1e9c0*/  VIMNMX R2, R2, R9, PT ;  /* 0x0000000902027248 */ /* 0x000fe40003fe0100 */
[----:B------:R-:W-:-:S04]  /*1e9d0*/  VIMNMX R10, RZ, R10, !PT ;  /* 0x0000000aff0a7248 */ /* 0x000fc80007fe0100 */
[----:B------:R-:W-:Y:S01]  /*1e9e0*/  ISETP.GT.AND P0, PT, R2, R10, PT ;  /* 0x0000000a0200720c */ /* 0x000fe20003f04270 */
[----:B------:R-:W-:-:S05]  /*1e9f0*/  IMAD.WIDE.U32 R4, R10, 0x38e38e39, RZ ;  /* 0x38e38e390a047825 */ /* 0x000fca00078e00ff */
[----:B------:R-:W-:-:S07]  /*1ea00*/  SHF.R.U32.HI R4, RZ, 0x5, R5 ;  /* 0x00000005ff047819 */ /* 0x000fce0000011605 */
[----:B------:R-:W-:-:S04]  /*1ea10*/  @P0 VIADD R2, R2, 0x8f ;  /* 0x0000008f02020836 */ /* 0x000fc80000000000 */
[----:B------:R-:W-:-:S05]  /*1ea20*/  @P0 IMAD.HI R2, R2, 0x38e38e39, RZ ;  /* 0x38e38e3902020827 */ /* 0x000fca00078e02ff */
        /* <DEDUP_REMOVED lines=13> */
.L_x_2653:
[----:B--2---:R-:W-:Y:S02]  /*1eb00*/  ISETP.NE.AND P0, PT, R14, RZ, PT ;  /* 0x000000ff0e00720c */ /* 0x004fe40003f05270 */
[----:B------:R-:W-:-:S11]  /*1eb10*/  PLOP3.LUT P6, PT, PT, PT, PT, 0x8, 0x0 ;  /* 0x000000000000781c */ /* 0x000fd60003fce170 */
[----:B------:R-:W-:Y:S05]  /*1eb20*/  @P0 BRA `(.L_x_2475) ;  /* 0x00000000000c0947 */ /* 0x000fea0003800000 */
[----:B------:R-:W-:-:S03]  /*1eb30*/  UMOV UR4, 0xffffffff ;  /* 0xffffffff00047882 */ /* 0x000fc60000000000 */
[----:B------:R-:W-:Y:S05]  /*1eb40*/  BRA.DIV UR4, `(.L_x_2476) ;  /* 0x00000072047c7947 */ /* 0x000fea000b800000 */
[----:B------:R-:W-:-:S13]  /*1eb50*/  ELECT P6, URZ, PT ;  /* 0x00000000003f782f */ /* 0x000fda00038c0000 */
.L_x_2475:
        /* <DEDUP_REMOVED lines=9> */
.L_x_2656:
[----:B------:R-:W-:Y:S05]  /*1ebf0*/  BSYNC B1 ;  /* 0x0000000000017941 */ /* 0x000fea0003800000 */
.L_x_2477:
[----:B------:R-:W-:Y:S04]  /*1ec00*/  BSSY B1, `(.L_x_2479) ;  /* 0x000008c000017945 */ /* 0x000fe80003800000 */
[----:B------:R-:W-:Y:S05]  /*1ec10*/  @!P6 BRA `(.L_x_2480) ;  /* 0x000000080028e947 */ /* 0x000fea0003800000 */
[----:B------:R-:W2:Y:S01]  /*1ec20*/  LDL R7, [R1] ;  /* 0x0000000001077983 */ /* 0x000ea20000100800 */
[----:B------:R-:W-:Y:S01]  /*1ec30*/  IMAD R9, R29, 0x8, R22 ;  /* 0x000000081d097824 */ /* 0x000fe200078e0216 */
[----:B------:R-:W3:Y:S01]  /*1ec40*/  S2R R6, SR_TID.X ;  /* 0x0000000000067919 */ /* 0x000ee20000002100 */
[----:B------:R-:W-:Y:S01]  /*1ec50*/  BSSY B2, `(.L_x_2481) ;  /* 0x0000006000027945 */ /* 0x000fe20003800000 */
[----:B---3--:R-:W-:-:S04]  /*1ec60*/  LOP3.LUT R6, R6, 0x7f, RZ, 0xc0, !PT ;  /* 0x0000007f06067812 */ /* 0x008fc800078ec0ff */
[----:B------:R-:W-:Y:S02]  /*1ec70*/  ISETP.NE.AND P1, PT, R6, RZ, PT ;  /* 0x000000ff0600720c */ /* 0x000fe40003f25270 */
[----:B--2---:R-:W-:-:S04]  /*1ec80*/  SHF.L.U32 R8, R7, 0x1f, RZ ;  /* 0x0000001f07087819 */ /* 0x004fc800000006ff */
[----:B------:R-:W2:Y:S02]  /*1ec90*/  SYNCS.PHASECHK.TRANS64.TRYWAIT P0, [R9+URZ+0x31ca0], R8 ;  /* 0x031ca008090075a7 */ /* 0x000ea4000800017f */
[----:B--2---:R-:W-:Y:S05]  /*1eca0*/  @!P0 BRA `(.L_x_2482) ;  /* 0x0000007000588947 */ /* 0x004fea0003800000 */
.L_x_2657:
[----:B------:R-:W-:Y:S05]  /*1ecb0*/  BSYNC B2 ;  /* 0x0000000000027941 */ /* 0x000fea0003800000 */
.L_x_2481:
        /* <DEDUP_REMOVED lines=9> */
.L_x_2484:
[----:B------:R-:W-:Y:S05]  /*1ed50*/  BSYNC B2 ;  /* 0x0000000000027941 */ /* 0x000fea0003800000 */
.L_x_2483:
        /* <DEDUP_REMOVED lines=10> */
[----:B------:R-:W-:Y:S01]  /*1ee00*/  VIADD R10, R7, 0x16a00 ;  /* 0x00016a00070a7836 */ /* 0x000fe20000000000 */
[----:B------:R-:W-:-:S09]  /*1ee10*/  UMOV UR7, 0x12f00000 ;  /* 0x12f0000000077882 */ /* 0x000fd20000000000 */
.L_x_2485:
        /* <DEDUP_REMOVED lines=16> */
.L_x_2486:
        /* <DEDUP_REMOVED lines=10> */
[----:B0-----:R-:W-:Y:S01]  /*1efc0*/  IMAD.MOV.U32 R12, RZ, RZ, 0x40 ;  /* 0x00000040ff0c7424 */ /* 0x001fe200078e00ff */
[----:B------:R-:W-:Y:S01]  /*1efd0*/  PLOP3.LUT P0, PT, PT, PT, PT, 0x80, 0x0 ;  /* 0x000000000000781c */ /* 0x000fe20003f0f070 */
[----:B------:R-:W-:Y:S01]  /*1efe0*/  VIADD R10, R7, 0x1b200 ;  /* 0x0001b200070a7836 */ /* 0x000fe20000000000 */
[----:B------:R-:W-:Y:S01]  /*1eff0*/  UMOV UR6, 0x0 ;  /* 0x0000000000067882 */ /* 0x000fe20000000000 */
[----:B------:R-:W-:Y:S01]  /*1f000*/  UMOV UR7, 0x12f00000 ;  /* 0x12f0000000077882 */ /* 0x000fe20000000000 */
[----:B------:R-:W-:-:S15]  /*1f010*/  R2UR UR10, R12 ;  /* 0x000000000c0a72ca */ /* 0x000fde00000e0000 */
.L_x_2487:
        /* <DEDUP_REMOVED lines=13> */
.L_x_2658:
[----:B------:R-:W-:Y:S05]  /*1f0f0*/  BSYNC B2 ;  /* 0x0000000000027941 */ /* 0x000fea0003800000 */
.L_x_2488:
        /* <DEDUP_REMOVED lines=11> */
.L_x_2491:
[----:B------:R-:W-:Y:S05]  /*1f1b0*/  BSYNC B2 ;  /* 0x0000000000027941 */ /* 0x000fea0003800000 */
.L_x_2490:
        /* <DEDUP_REMOVED lines=8> */
.L_x_2492:
        /* <DEDUP_REMOVED lines=15> */
.L_x_2493:
        /* <DEDUP_REMOVED lines=15> */
.L_x_2494:
        /* <DEDUP_REMOVED lines=10> */
.L_x_2480:
[----:B------:R-:W-:Y:S05]  /*1f4c0*/  BSYNC B1 ;  /* 0x0000000000017941 */ /* 0x000fea0003800000 */
.L_x_2479:
[----:B-1----:R-:W2:Y:S01]  /*1f4d0*/  LDL.LU R5, [R1] ;  /* 0x0000000001057983 */ /* 0x002ea20000300800 */
        /* <DEDUP_REMOVED lines=10> */
.L_x_2511:
[----:B------:R-:W-:Y:S05]  /*1f580*/  YIELD ;  /* 0x0000000000007946 */ /* 0x000fea0003800000 */
[----:B------:R-:W-:Y:S04]  /*1f590*/  BSSY B1, `(.L_x_2495) ;  /* 0x000008b000017945 */ /* 0x000fe80003800000 */
[----:B--2---:R-:W-:Y:S05]  /*1f5a0*/  @!P6 BRA `(.L_x_2496) ;  /* 0x000000080024e947 */ /* 0x004fea0003800000 */
[----:B-1----:R-:W2:Y:S01]  /*1f5b0*/  LDL R5, [R1] ;  /* 0x0000000001057983 */ /* 0x002ea20000100800 */
        /* <DEDUP_REMOVED lines=8> */
.L_x_2659:
[----:B------:R-:W-:Y:S05]  /*1f640*/  BSYNC B2 ;  /* 0x0000000000027941 */ /* 0x000fea0003800000 */
.L_x_2497:
        /* <DEDUP_REMOVED lines=9> */
.L_x_2500:
[----:B------:R-:W-:Y:S05]  /*1f6e0*/  BSYNC B2 ;  /* 0x0000000000027941 */ /* 0x000fea0003800000 */
.L_x_2499:
[----:B0-----:R-:W-:Y:S01]  /*1f6f0*/  IMAD.MOV.U32 R12, RZ, RZ, RZ ;  /* 0x000000ffff0c7224 */ /* 0x001fe200078e00ff */
        /* <DEDUP_REMOVED lines=10> */
.L_x_2501:
        /* <DEDUP_REMOVED lines=16> */
.L_x_2502:
        /* <DEDUP_REMOVED lines=16> */
.L_x_2503:
        /* <DEDUP_REMOVED lines=13> */
.L_x_2660:
[----:B------:R-:W-:Y:S05]  /*1fa70*/  BSYNC B2 ;  /* 0x0000000000027941 */ /* 0x000fea0003800000 */
.L_x_2504:
[----:B------:R-:W-:Y:S01]  /*1fa80*/  BSSY B2, `(.L_x_2506) ;  /* 0x000000b000027945 */ /* 0x000fe20003800000 */
[----:B------:R-:W-:Y:S02]  /*1fa90*/  IMAD.MOV.U32 R10, RZ, RZ, 0x0 ;  /* 0x00000000ff0a7424 */ /* 0x000fe400078e00ff */
[----:B------:R-:W-:Y:S01]  /*1faa0*/  IMAD.MOV.U32 R11, RZ, RZ, 0x12f00000 ;  /* 0x12f00000ff0b7424 */ /* 0x000fe200078e00ff */
[----:B------:R-:W-:Y:S06]  /*1fab0*/  @P2 BRA `(.L_x_2507) ;  /* 0x00000000001c2947 */ /* 0x000fec0003800000 */
[----:B------:R-:W2:Y:S02]  /*1fac0*/  S2R R3, SR_TID.X ;  /* 0x0000000000037919 */ /* 0x000ea40000002100 */
[----:B--2---:R-:W-:Y:S01]  /*1fad0*/  LOP3.LUT R15, R3, 0x1f, RZ, 0xc0, !PT ;  /* 0x0000001f030f7812 */ /* 0x004fe200078ec0ff */
[----:B------:R-:W-:-:S03]  /*1fae0*/  IMAD.MOV.U32 R3, RZ, RZ, 0x6c00 ;  /* 0x00006c00ff037424 */ /* 0x000fc600078e00ff */
[----:B------:R-:W-:Y:S01]  /*1faf0*/  ISETP.NE.AND P1, PT, R15, RZ, PT ;  /* 0x000000ff0f00720c */ /* 0x000fe20003f25270 */
[----:B------:R2:W-:-:S12]  /*1fb00*/  SYNCS.ARRIVE.TRANS64 RZ, [R8+URZ+0x31cb0], R3 ;  /* 0x031cb00308ff79a7 */ /* 0x0005d8000800003f */
[----:B--2---:R-:W-:Y:S05]  /*1fb10*/  @!P1 BRA `(.L_x_2507) ;  /* 0x0000000000049947 */ /* 0x004fea0003800000 */
[----:B------:R-:W-:Y:S01]  /*1fb20*/  BPT.TRAP 0x1 ;  /* 0x000000040000795c */ /* 0x000fe20000300000 */
.L_x_2507:
[----:B------:R-:W-:Y:S05]  /*1fb30*/  BSYNC B2 ;  /* 0x0000000000027941 */ /* 0x000fea0003800000 */
.L_x_2506:
        /* <DEDUP_REMOVED lines=8> */
.L_x_2508:
        /* <DEDUP_REMOVED lines=15> */
.L_x_2509:
        /* <DEDUP_REMOVED lines=15> */
.L_x_2510:
        /* <DEDUP_REMOVED lines=10> */
.L_x_2496:
[----:B------:R-:W-:Y:S05]  /*1fe40*/  BSYNC B1 ;  /* 0x0000000000017941 */ /* 0x000fea0003800000 */
.L_x_2495:
        /* <DEDUP_REMOVED lines=10> */
.L_x_2473:
[----:B------:R-:W-:Y:S05]  /*1fef0*/  BSYNC B0 ;  /* 0x0000000000007941 */ /* 0x000fea0003800000 */
.L_x_2472:
[----:B------:R-:W3:Y:S01]  /*1ff00*/  LDC R0, c[0x0][0x448] ;  /* 0x00011200ff007b82 */ /* 0x000ee20000000800 */
[----:B------:R-:W-:Y:S01]  /*1ff10*/  IMAD.MOV.U32 R2, RZ, RZ, 0xc0 ;  /* 0x000000c0ff027424 */ /* 0x000fe200078e00ff */
[----:B------:R-:W-:Y:S05]  /*1ff20*/  @!P0 WARPSYNC.ALL ;  /* 0x0000000000008948 */ /* 0x000fea0003800000 */
[----:B------:R-:W-:Y:S01]  /*1ff30*/  IMAD R2, R17, R2, 0xbf ;  /* 0x000000bf11027424 */ /* 0x000fe200078e0202 */
[----:B------:R-:W-:Y:S01]  /*1ff40*/  BSSY B7, `(.L_x_2512) ;  /* 0x000042e000077945 */ /* 0x000fe20003800000 */
[----:B------:R-:W-:Y:S01]  /*1ff50*/  @!P0 BAR.SYNC.DEFER_BLOCKING 0xc, 0x200 ;  /* 0x0308000000008b1d */ /* 0x000fe20000010000 */
[----:B---3--:R-:W-:-:S13]  /*1ff60*/  ISETP.NE.AND P1, PT, R0, 0x1, PT ;  /* 0x000000010000780c */ /* 0x008fda0003f25270 */
[----:B------:R-:W3:Y:S08]  /*1ff70*/  @P1 LDC R3, c[0x0][0x44c] ;  /* 0x00011300ff031b82 */ /* 0x000ef00000000800 */
[----:B------:R-:W4:Y:S01]  /*1ff80*/  @P1 LDC R0, c[0x0][0x450] ;  /* 0x00011400ff001b82 */ /* 0x000f220000000800 */
[----:B---3--:R-:W-:-:S05]  /*1ff90*/  @P1 IMAD.HI.U32 R3, R2, R3, RZ ;  /* 0x0000000302031227 */ /* 0x008fca00078e00ff */
[----:B----4-:R-:W-:-:S05]  /*1ffa0*/  @P1 SHF.R.U32.HI R2, RZ, R0, R3 ;  /* 0x00000000ff021219 */ /* 0x010fca0000011603 */
[----:B------:R-:W-:-:S04]  /*1ffb0*/  IMAD.IADD R0, R20, 0x1, R2 ;  /* 0x0000000114007824 */ /* 0x000fc800078e0202 */
[----:B------:R-:W-:-:S05]  /*1ffc0*/  IMAD.HI R0, R0, 0x38e38e39, RZ ;  /* 0x38e38e3900007827 */ /* 0x000fca00078e02ff */
[----:B------:R-:W-:-:S04]  /*1ffd0*/  SHF.R.U32.HI R2, RZ, 0x1f, R0 ;  /* 0x0000001fff027819 */ /* 0x000fc80000011600 */
[----:B------:R-:W-:-:S04]  /*1ffe0*/  LEA.HI.SX32 R2, R0, R2, 0x1b ;  /* 0x0000000200027211 */ /* 0x000fc800078fdaff */
[----:B------:R-:W-:-:S04]  /*1fff0*/  VIMNMX R4, R21, R2, PT ;  /* 0x0000000215047248 */ /* 0x000fc80003fe0100 */
[----:B------:R-:W-:Y:S01]  /*20000*/  ISETP.GT.AND P0, PT, R4, RZ, PT ;  /* 0x000000ff0400720c */ /* 0x000fe20003f04270 */
[----:B------:R3:W-:-:S12]  /*20010*/  STL [R1+0x10], R4 ;  /* 0x0000100401007387 */ /* 0x0007d80000100800 */
[----:B---3--:R-:W-:Y:S05]  /*20020*/  @P0 BRA `(.L_x_2513) ;  /* 0x0000000000480947 */ /* 0x008fea0003800000 */
[----:B-1----:R-:W1:Y:S02]  /*20030*/  S2R R5, SR_TID.X ;  /* 0x0000000000057919 */ /* 0x002e640000002100 */
[----:B-1----:R-:W-:-:S04]  /*20040*/  LOP3.LUT R5, R5, 0x7f, RZ, 0xc0, !PT ;  /* 0x0000007f05057812 */ /* 0x002fc800078ec0ff */
[----:B------:R-:W-:-:S13]  /*20050*/  ISETP.NE.AND P0, PT, R5, RZ, PT ;  /* 0x000000ff0500720c */ /* 0x000fda0003f05270 */
[----:B------:R-:W-:Y:S05]  /*20060*/  @P0 BRA `(.L_x_2514) ;  /* 0x00000040006c0947 */ /* 0x000fea0003800000 */
[----:B------:R-:W1:Y:S01]  /*20070*/  S2R R5, SR_LANEID ;  /* 0x0000000000057919 */ /* 0x000e620000000000 */
[----:B------:R-:W-:Y:S01]  /*20080*/  VOTEU.ANY UR4, UPT, PT ;  /* 0x0000000000047886 */ /* 0x000fe200038e0100 */
[----:B------:R-:W3:Y:S01]  /*20090*/  LDC.64 R2, c[0x0][0xc60] ;  /* 0x00031800ff027b82 */ /* 0x000ee20000000a00 */
[----:B------:R-:W1:Y:S01]  /*200a0*/  FLO.U32 R0, UR4 ;  /* 0x0000000400007d00 */ /* 0x000e6200080e0000 */
[----:B------:R-:W-:Y:S01]  /*200b0*/  ULDC.64 UR6, c[0x0][0x208] ;  /* 0x0000820000067ab9 */ /* 0x000fe20000000a00 */
[----:B-1----:R-:W-:-:S06]  /*200c0*/  ISETP.EQ.U32.AND P0, PT, R0, R5, PT ;  /* 0x000000050000720c */ /* 0x002fcc0003f02070 */
[----:B------:R-:W3:Y:S07]  /*200d0*/  POPC R5, UR4 ;  /* 0x0000000400057d09 */ /* 0x000eee0008000000 */
[----:B---3--:R-:W3:Y:S01]  /*200e0*/  @P0 ATOMG.E.ADD.STRONG.GPU PT, R3, desc[UR6][R2.64], R5 ;  /* 0x00000005020309a8 */ /* 0x008ee200081ee1c6 */
[----:B------:R-:W1:Y:S02]  /*200f0*/  S2R R4, SR_LTMASK ;  /* 0x0000000000047919 */ /* 0x000e640000003900 */
[----:B-1----:R-:W-:-:S04]  /*20100*/  LOP3.LUT R4, R4, UR4, RZ, 0xc0, !PT ;  /* 0x0000000404047c12 */ /* 0x002fc8000f8ec0ff */
[----:B--2---:R-:W1:Y:S01]  /*20110*/  POPC R7, R4 ;  /* 0x0000000400077309 */ /* 0x004e620000000000 */
[----:B---3--:R-:W1:Y:S02]  /*20120*/  SHFL.IDX PT, R0, R3, R0, 0x1f ;  /* 0x00001f0003007589 */ /* 0x008e6400000e0000 */
[----:B-1----:R-:W-:Y:S01]  /*20130*/  IADD3 R16, R0, UR38, R7 ;  /* 0x0000002600107c10 */ /* 0x002fe2000fffe007 */
[----:B------:R-:W-:Y:S06]  /*20140*/  BRA `(.L_x_2514) ;  /* 0x0000004000347947 */ /* 0x000fec0003800000 */
.L_x_2513:
        /* <DEDUP_REMOVED lines=9> */
[----:B------:R-:W3:Y:S01]  /*201e0*/  LDC.64 R2, c[0x4][R2] ;  /* 0x0100000002027b82 */ /* 0x000ee20000000a00 */
[----:B-1----:R-:W-:Y:S02]  /*201f0*/  IMAD.U32 R5, RZ, RZ, UR7 ;  /* 0x00000007ff057e24 */ /* 0x002fe4000f8e00ff */
[----:B------:R-:W-:Y:S02]  /*20200*/  IMAD.U32 R6, RZ, RZ, UR8 ;  /* 0x00000008ff067e24 */ /* 0x000fe4000f8e00ff */
[----:B--2---:R-:W-:-:S02]  /*20210*/  IMAD.U32 R7, RZ, RZ, UR9 ;  /* 0x00000009ff077e24 */ /* 0x004fc4000f8e00ff */
[----:B------:R-:W-:Y:S02]  /*20220*/  IMAD.U32 R10, RZ, RZ, UR4 ;  /* 0x00000004ff0a7e24 */ /* 0x000fe4000f8e00ff */
[----:B------:R-:W-:Y:S02]  /*20230*/  IMAD.U32 R11, RZ, RZ, UR5 ;  /* 0x00000005ff0b7e24 */ /* 0x000fe4000f8e00ff */
[----:B------:R-:W-:Y:S02]  /*20240*/  IMAD.MOV.U32 R8, RZ, RZ, 0x70 ;  /* 0x00000070ff087424 */ /* 0x000fe400078e00ff */
[----:B0-----:R-:W-:Y:S02]  /*20250*/  IMAD.MOV.U32 R12, RZ, RZ, 0x1 ;  /* 0x00000001ff0c7424 */ /* 0x001fe400078e00ff */
[----:B------:R-:W-:-:S07]  /*20260*/  IMAD.MOV.U32 R13, RZ, RZ, RZ ;  /* 0x000000ffff0d7224 */ /* 0x000fce00078e00ff */
[----:B------:R-:W-:-:S07]  /*20270*/  LEPC R20, `(.L_x_2516) ;  /* 0x000000001014794e */ /* 0x000fce0000000000 */
[----:B---3--:R-:W-:Y:S05]  /*20280*/  CALL.ABS.NOINC R2 ;  /* 0x0000000002007343 */ /* 0x008fea0003c00000 */
.L_x_2516:
[----:B------:R-:W-:Y:S05]  /*20290*/  BSYNC B6 ;  /* 0x0000000000067941 */ /* 0x000fea0003800000 */
.L_x_2515:
        /* <DEDUP_REMOVED lines=8> */
[----:B------:R3:W4:Y:S01]  /*20320*/  LDC.64 R2, c[0x4][R0] ;  /* 0x0100000000027b82 */ /* 0x0007220000000a00 */
[----:B------:R-:W-:Y:S02]  /*20330*/  IMAD.U32 R4, RZ, RZ, UR6 ;  /* 0x00000006ff047e24 */ /* 0x000fe4000f8e00ff */
[----:B-1----:R-:W-:Y:S02]  /*20340*/  IMAD.U32 R5, RZ, RZ, UR7 ;  /* 0x00000007ff057e24 */ /* 0x002fe4000f8e00ff */
[----:B------:R-:W-:Y:S02]  /*20350*/  IMAD.U32 R6, RZ, RZ, UR8 ;  /* 0x00000008ff067e24 */ /* 0x000fe4000f8e00ff */
[----:B--2---:R-:W-:-:S02]  /*20360*/  IMAD.U32 R7, RZ, RZ, UR9 ;  /* 0x00000009ff077e24 */ /* 0x004fc4000f8e00ff */
[----:B------:R-:W-:Y:S02]  /*20370*/  IMAD.U32 R10, RZ, RZ, UR4 ;  /* 0x00000004ff0a7e24 */ /* 0x000fe4000f8e00ff */
[----:B------:R-:W-:Y:S02]  /*20380*/  IMAD.U32 R11, RZ, RZ, UR5 ;  /* 0x00000005ff0b7e24 */ /* 0x000fe4000f8e00ff */
[----:B------:R-:W-:Y:S02]  /*20390*/  IMAD.MOV.U32 R8, RZ, RZ, 0x70 ;  /* 0x00000070ff087424 */ /* 0x000fe400078e00ff */
[----:B0-----:R-:W-:Y:S02]  /*203a0*/  IMAD.MOV.U32 R12, RZ, RZ, 0x1 ;  /* 0x00000001ff0c7424 */ /* 0x001fe400078e00ff */
[----:B---3--:R-:W-:-:S07]  /*203b0*/  IMAD.MOV.U32 R13, RZ, RZ, RZ ;  /* 0x000000ffff0d7224 */ /* 0x008fce00078e00ff */
[----:B------:R-:W-:-:S07]  /*203c0*/  LEPC R20, `(.L_x_2519) ;  /* 0x000000001014794e */ /* 0x000fce0000000000 */
[----:B----4-:R-:W-:Y:S05]  /*203d0*/  CALL.ABS.NOINC R2 ;  /* 0x0000000002007343 */ /* 0x010fea0003c00000 */
.L_x_2519:
        /* <DEDUP_REMOVED lines=16> */
.L_x_2518:
[----:B------:R-:W-:Y:S05]  /*204e0*/  BSYNC B6 ;  /* 0x0000000000067941 */ /* 0x000fea0003800000 */
.L_x_2517:
[----:B------:R-:W-:Y:S01]  /*204f0*/  ULDC.64 UR4, c[0x0][0x9f8] ;  /* 0x00027e0000047ab9 */ /* 0x000fe20000000a00 */
[----:B------:R-:W-:Y:S01]  /*20500*/  ULDC.64 UR6, c[0x0][0x208] ;  /* 0x0000820000067ab9 */ /* 0x000fe20000000a00 */
[----:B------:R-:W-:Y:S01]  /*20510*/  ISETP.NE.U32.AND P0, PT, RZ, UR4, PT ;  /* 0x00000004ff007c0c */ /* 0x000fe2000bf05070 */
[----:B------:R-:W3:Y:S01]  /*20520*/  LDL R20, [R1+0x10] ;  /* 0x0000100001147983 */ /* 0x000ee20000100800 */
[----:B------:R-:W4:Y:S02]  /*20530*/  LDC.64 R2, c[0x0][0x418] ;  /* 0x00010600ff027b82 */ /* 0x000f240000000a00 */
[----:B------:R-:W-:-:S13]  /*20540*/  ISETP.NE.AND.EX P0, PT, RZ, UR5, PT, P0 ;  /* 0x00000005ff007c0c */ /* 0x000fda000bf05300 */
[----:B------:R-:W-:-:S04]  /*20550*/  @P0 IADD3 R24, P1, R24, UR4, RZ ;  /* 0x0000000418180c10 */ /* 0x000fc8000ff3e0ff */
[----:B------:R-:W-:Y:S01]  /*20560*/  @P0 IADD3.X R25, R25, UR5, RZ, P1, !PT ;  /* 0x0000000519190c10 */ /* 0x000fe20008ffe4ff */
[----:B------:R-:W-:-:S04]  /*20570*/  ULDC.64 UR4, c[0x0][0xa08] ;  /* 0x0002820000047ab9 */ /* 0x000fc80000000a00 */
[----:B------:R3:W2:Y:S01]  /*20580*/  @P0 LDG.E R26, desc[UR6][R24.64] ;  /* 0x00000006181a0981 */ /* 0x0006a2000c1e1900 */
[----:B----4-:R-:W-:Y:S01]  /*20590*/  LOP3.LUT P0, RZ, R2, UR4, RZ, 0xfc, !PT ;  /* 0x0000000402ff7c12 */ /* 0x010fe2000f80fcff */
[----:B------:R-:W-:-:S03]  /*205a0*/  UMOV UR4, 0xffffffff ;  /* 0xffffffff00047882 */ /* 0x000fc60000000000 */
[----:B------:R-:W-:Y:S01]  /*205b0*/  LOP3.LUT P0, RZ, R3, UR5, RZ, 0xfc, P0 ;  /* 0x0000000503ff7c12 */ /* 0x000fe2000800fcff */
[----:B---3--:R-:W-:Y:S01]  /*205c0*/  VIADD R25, R20, 0xffffffff ;  /* 0xffffffff14197836 */ /* 0x008fe20000000000 */
[----:B--2---:R-:W-:Y:S02]  /*205d0*/  SHF.R.S32.HI R7, RZ, 0x1f, R26 ;  /* 0x0000001fff077819 */ /* 0x004fe4000001141a */
[----:B------:R-:W-:-:S03]  /*205e0*/  SEL R24, R26, RZ, !P0 ;  /* 0x000000ff1a187207 */ /* 0x000fc60004000000 */
[----:B------:R2:W-:Y:S01]  /*205f0*/  STL [R1+0x4], R7 ;  /* 0x0000040701007387 */ /* 0x0005e20000100800 */
[----:B------:R-:W-:Y:S05]  /*20600*/  BRA.DIV UR4, `(.L_x_2520) ;  /* 0x0000005a04507947 */ /* 0x000fea000b800000 */
[----:B------:R-:W3:Y:S02]  /*20610*/  S2R R0, SR_TID.X ;  /* 0x0000000000007919 */ /* 0x000ee40000002100 */
[----:B---3--:R-:W-:-:S04]  /*20620*/  SHF.R.U32.HI R0, RZ, 0x5, R0 ;  /* 0x00000005ff007819 */ /* 0x008fc80000011600 */
[----:B------:R-:W-:-:S05]  /*20630*/  LOP3.LUT R0, R0, 0x3, RZ, 0xc0, !PT ;  /* 0x0000000300007812 */ /* 0x000fca00078ec0ff */
[----:B------:R3:W4:Y:S02]  /*20640*/  SHFL.IDX PT, R14, R0, RZ, 0x1f ;  /* 0x00001fff000e7589 */ /* 0x00072400000e0000 */
.L_x_2663:
[----:B---3--:R-:W3:Y:S01]  /*20650*/  LDL.LU R0, [R1+0x44] ;  /* 0x0000440001007983 */ /* 0x008ee20000300800 */
[----:B------:R-:W-:Y:S02]  /*20660*/  PLOP3.LUT P1, PT, PT, PT, PT, 0x8, 0x0 ;  /* 0x000000000000781c */ /* 0x000fe40003f2e170 */
[----:B----4-:R-:W-:Y:S02]  /*20670*/  ISETP.NE.AND P0, PT, R14, RZ, PT ;  /* 0x000000ff0e00720c */ /* 0x010fe40003f05270 */
[----:B---3--:R-:W-:-:S09]  /*20680*/  LOP3.LUT R0, R0, 0xfffffffe, RZ, 0xc0, !PT ;  /* 0xfffffffe00007812 */ /* 0x008fd200078ec0ff */
[----:B------:R-:W-:-:S05]  /*20690*/  @P1 LOP3.LUT R0, R0, 0x1, RZ, 0xfc, !PT ;  /* 0x0000000100001812 */ /* 0x000fca00078efcff */
[----:B------:R3:W-:Y:S01]  /*206a0*/  STL [R1+0x44], R0 ;  /* 0x0000440001007387 */ /* 0x0007e20000100800 */
[----:B------:R-:W-:Y:S05]  /*206b0*/  @P0 BRA `(.L_x_2521) ;  /* 0x0000000400240947 */ /* 0x000fea0003800000 */
[----:B------:R-:W-:-:S03]  /*206c0*/  UMOV UR4, 0xffffffff ;  /* 0xffffffff00047882 */ /* 0x000fc60000000000 */
[----:B------:R-:W-:Y:S05]  /*206d0*/  BRA.DIV UR4, `(.L_x_2522) ;  /* 0x0000005a04507947 */ /* 0x000fea000b800000 */
[----:B------:R-:W-:-:S13]  /*206e0*/  ELECT P6, URZ, PT ;  /* 0x00000000003f782f */ /* 0x000fda00038c0000 */
.L_x_2666:
[----:B------:R-:W-:Y:S05]  /*206f0*/  @!P6 BRA `(.L_x_2521) ;  /* 0x000000040014e947 */ /* 0x000fea0003800000 */
[----:B------:R-:W-:-:S04]  /*20700*/  ISETP.NE.U32.AND P0, PT, R2, RZ, PT ;  /* 0x000000ff0200720c */ /* 0x000fc80003f05070 */
[----:B------:R-:W-:-:S13]  /*20710*/  ISETP.NE.AND.EX P0, PT, R3, RZ, PT, P0 ;  /* 0x000000ff0300720c */ /* 0x000fda0003f05300 */
[----:B------:R-:W-:Y:S05]  /*20720*/  @!P0 BRA `(.L_x_2523) ;  /* 0x0000000000488947 */ /* 0x000fea0003800000 */
[----:B------:R-:W4:Y:S01]  /*20730*/  LDC R6, c[0x0][0x43c] ;  /* 0x00010f00ff067b82 */ /* 0x000f220000000800 */
[----:B------:R-:W-:Y:S01]  /*20740*/  ULDC.64 UR4, c[0x0][0x428] ;  /* 0x00010a0000047ab9 */ /* 0x000fe20000000a00 */
[----:B------:R-:W-:Y:S01]  /*20750*/  ULDC.64 UR6, c[0x0][0x208] ;  /* 0x0000820000067ab9 */ /* 0x000fe20000000a00 */
[----:B----4-:R-:W-:-:S13]  /*20760*/  ISETP.NE.AND P0, PT, R6, 0x1, PT ;  /* 0x000000010600780c */ /* 0x010fda0003f05270 */
[----:B-1----:R-:W3:Y:S02]  /*20770*/  @P0 LDC.64 R4, c[0x0][0x440] ;  /* 0x00011000ff040b82 */ /* 0x002ee40000000a00 */
[----:B---3--:R-:W-:-:S04]  /*20780*/  @P0 IMAD.HI.U32 R0, R25, R4, RZ ;  /* 0x0000000419000227 */ /* 0x008fc800078e00ff */
        /* <DEDUP_REMOVED lines=12> */
.L_x_2523:
[----:B---3--:R-:W-:Y:S01]  /*20850*/  IMAD R0, R23, 0x8, R22 ;  /* 0x0000000817007824 */ /* 0x008fe200078e0216 */
[----:B----4-:R-:W-:-:S04]  /*20860*/  SHF.L.U32 R2, R27, 0x1f, RZ ;  /* 0x0000001f1b027819 */ /* 0x010fc800000006ff */
[----:B------:R-:W3:Y:S02]  /*20870*/  SYNCS.PHASECHK.TRANS64.TRYWAIT P0, [R0+URZ+0x31c40], R2 ;  /* 0x031c4002000075a7 */ /* 0x000ee4000800017f */
[----:B---3--:R-:W-:Y:S05]  /*20880*/  @!P0 BRA `(.L_x_2524) ;  /* 0x0000005800048947 */ /* 0x008fea0003800000 */
.L_x_2667:
[----:B------:R-:W4:Y:S02]  /*20890*/  S2R R3, SR_TID.X ;  /* 0x0000000000037919 */ /* 0x000f240000002100 */
[----:B----4-:R-:W-:-:S04]  /*208a0*/  LOP3.LUT R3, R3, 0x7f, RZ, 0xc0, !PT ;  /* 0x0000007f03037812 */ /* 0x010fc800078ec0ff */
[----:B------:R-:W-:-:S13]  /*208b0*/  ISETP.NE.AND P0, PT, R3, RZ, PT ;  /* 0x000000ff0300720c */ /* 0x000fda0003f05270 */
[----:B------:R-:W-:Y:S05]  /*208c0*/  @P0 BRA `(.L_x_2525) ;  /* 0x00000000001c0947 */ /* 0x000fea0003800000 */
[----:B------:R-:W4:Y:S01]  /*208d0*/  S2R R3, SR_TID.X ;  /* 0x0000000000037919 */ /* 0x000f220000002100 */
[----:B---3--:R-:W-:-:S04]  /*208e0*/  IMAD.MOV.U32 R2, RZ, RZ, 0x6c00 ;  /* 0x00006c00ff027424 */ /* 0x008fc800078e00ff */
[----:B------:R3:W-:Y:S01]  /*208f0*/  SYNCS.ARRIVE.TRANS64 RZ, [R0+URZ+0x31c30], R2 ;  /* 0x031c300200ff79a7 */ /* 0x0007e2000800003f */
[----:B----4-:R-:W-:-:S04]  /*20900*/  LOP3.LUT R3, R3, 0x1f, RZ, 0xc0, !PT ;  /* 0x0000001f03037812 */ /* 0x010fc800078ec0ff */
[----:B------:R-:W-:-:S13]  /*20910*/  ISETP.NE.AND P0, PT, R3, RZ, PT ;  /* 0x000000ff0300720c */ /* 0x000fda0003f05270 */
[----:B---3--:R-:W-:Y:S05]  /*20920*/  @!P0 BRA `(.L_x_2525) ;  /* 0x0000000000048947 */ /* 0x008fea0003800000 */
[----:B------:R-:W-:Y:S01]  /*20930*/  BPT.TRAP 0x1 ;  /* 0x000000040000795c */ /* 0x000fe20000300000 */
.L_x_2525:
[----:B---3--:R-:W3:Y:S01]  /*20940*/  LDL.LU R2, [R1+0x44] ;  /* 0x0000440001027983 */ /* 0x008ee20000300800 */
        /* <DEDUP_REMOVED lines=22> */
[----:B----4-:R-:W-:Y:S01]  /*20ab0*/  UMOV UR8, UR15 ;  /* 0x0000000f00087c82 */ /* 0x010fe20008000000 */
[----:B------:R-:W-:Y:S02]  /*20ac0*/  UMOV UR10, UR17 ;  /* 0x00000011000a7c82 */ /* 0x000fe40008000000 */
[----:B------:R4:W-:Y:S02]  /*20ad0*/  UTMALDG.4D [UR8], [UR4], desc[UR6] ;  /* 0x00000608040075b4 */ /* 0x0009e40008019000 */
[----:B----4-:R-:W-:Y:S01]  /*20ae0*/  UMOV UR8, UR16 ;  /* 0x0000001000087c82 */ /* 0x010fe20008000000 */
[----:B------:R-:W-:-:S02]  /*20af0*/  UMOV UR10, UR14 ;  /* 0x0000000e000a7c82 */ /* 0x000fc40008000000 */
[----:B------:R4:W-:Y:S01]  /*20b00*/  UTMALDG.4D [UR8], [UR4], desc[UR6] ;  /* 0x00000608040075b4 */ /* 0x0009e20008019000 */
[----:B---3--:R-:W-:-:S04]  /*20b10*/  LOP3.LUT R2, R2, 0xfffffffe, RZ, 0xc0, !PT ;  /* 0xfffffffe02027812 */ /* 0x008fc800078ec0ff */
[----:B------:R-:W-:-:S05]  /*20b20*/  @P0 LOP3.LUT R2, R2, 0x1, RZ, 0xfc, !PT ;  /* 0x0000000102020812 */ /* 0x000fca00078efcff */
[----:B------:R4:W-:Y:S01]  /*20b30*/  STL [R1+0x44], R2 ;  /* 0x0000440201007387 */ /* 0x0009e20000100800 */
[----:B------:R-:W-:Y:S01]  /*20b40*/  NOP ;  /* 0x0000000000007918 */ /* 0x000fe20000000000 */
.L_x_2521:
[----:B------:R-:W5:Y:S04]  /*20b50*/  LDL.LU R4, [R1+0x14] ;  /* 0x0000140001047983 */ /* 0x000f680000300800 */
[----:B------:R-:W2:Y:S04]  /*20b60*/  LDL.LU R6, [R1+0xc] ;  /* 0x00000c0001067983 */ /* 0x000ea80000300800 */
[----:B------:R-:W2:Y:S01]  /*20b70*/  LDL.LU R3, [R1+0x28] ;  /* 0x0000280001037983 */ /* 0x000ea20000300800 */
[----:B------:R-:W-:Y:S05]  /*20b80*/  WARPSYNC.ALL ;  /* 0x0000000000007948 */ /* 0x000fea0003800000 */
[----:B----4-:R-:W-:Y:S01]  /*20b90*/  ULDC.64 UR6, c[0x0][0xa00] ;  /* 0x0002800000067ab9 */ /* 0x010fe20000000a00 */
[----:B------:R-:W-:Y:S01]  /*20ba0*/  ULDC.64 UR4, c[0x0][0x298] ;  /* 0x0000a60000047ab9 */ /* 0x000fe20000000a00 */
[----:B------:R-:W-:Y:S01]  /*20bb0*/  BAR.SYNC.DEFER_BLOCKING 0x8, 0x200 ;  /* 0x0208000000007b1d */ /* 0x000fe20000010000 */
[----:B------:R-:W-:Y:S01]  /*20bc0*/  ISETP.NE.U32.AND P0, PT, RZ, UR6, PT ;  /* 0x00000006ff007c0c */ /* 0x000fe2000bf05070 */
[----:B---3--:R-:W-:-:S03]  /*20bd0*/  VIADD R0, R22, 0xda00 ;  /* 0x0000da0016007836 */ /* 0x008fc60000000000 */
[----:B------:R-:W-:Y:S01]  /*20be0*/  ISETP.NE.AND.EX P0, PT, RZ, UR7, PT, P0 ;  /* 0x00000007ff007c0c */ /* 0x000fe2000bf05300 */
[----:B------:R-:W-:Y:S01]  /*20bf0*/  BSSY B6, `(.L_x_2526) ;  /* 0x0000020000067945 */ /* 0x000fe20003800000 */
[----:B------:R-:W-:Y:S02]  /*20c00*/  LOP3.LUT P1, RZ, R0, 0x1bf, RZ, 0xc0, !PT ;  /* 0x000001bf00ff7812 */ /* 0x000fe4000782c0ff */
[----:B-----5:R-:W-:-:S05]  /*20c10*/  SHF.R.S32.HI R2, RZ, 0x1f, R4 ;  /* 0x0000001fff027819 */ /* 0x020fca0000011404 */
[----:B------:R-:W-:Y:S01]  /*20c20*/  IMAD R2, R2, UR4, RZ ;  /* 0x0000000402027c24 */ /* 0x000fe2000f8e02ff */
[----:B--2---:R-:W-:-:S03]  /*20c30*/  SEL R3, R3, RZ, !P0 ;  /* 0x000000ff03037207 */ /* 0x004fc60004000000 */
[----:B------:R-:W-:Y:S01]  /*20c40*/  IMAD R0, R4, UR5, R2 ;  /* 0x0000000504007c24 */ /* 0x000fe2000f8e0202 */
[----:B------:R-:W-:Y:S01]  /*20c50*/  SEL R2, R6, RZ, !P0 ;  /* 0x000000ff06027207 */ /* 0x000fe20004000000 */
[----:B-1----:R-:W-:-:S05]  /*20c60*/  IMAD.WIDE.U32 R4, R4, UR4, RZ ;  /* 0x0000000404047c25 */ /* 0x002fca000f8e00ff */
[----:B------:R-:W-:Y:S04]  /*20c70*/  STL.64 [R1+0x20], R4 ;  /* 0x0000200401007387 */ /* 0x000fe80000100a00 */
[----:B------:R1:W-:Y:S04]  /*20c80*/  STL [R1+0xc], R2 ;  /* 0x00000c0201007387 */ /* 0x0003e80000100800 */
[----:B------:R2:W-:Y:S01]  /*20c90*/  STL [R1+0x30], R3 ;  /* 0x0000300301007387 */ /* 0x0005e20000100800 */
[----:B-1----:R-:W-:Y:S01]  /*20ca0*/  IMAD.IADD R2, R5, 0x1, R0 ;  /* 0x0000000105027824 */ /* 0x002fe200078e0200 */
        /* <DEDUP_REMOVED lines=20> */
.L_x_2527:
[----:B------:R-:W-:Y:S05]  /*20df0*/  BSYNC B6 ;  /* 0x0000000000067941 */ /* 0x000fea0003800000 */
.L_x_2526:
[----:B--2---:R-:W2:Y:S01]  /*20e00*/  LDL.LU R0, [R1+0x14] ;  /* 0x0000140001007983 */ /* 0x004ea20000300800 */
[----:B------:R-:W-:Y:S01]  /*20e10*/  ULDC.64 UR4, c[0x0][0x2d8] ;  /* 0x0000b60000047ab9 */ /* 0x000fe20000000a00 */
[----:B------:R-:W1:Y:S01]  /*20e20*/  LDC R10, c[0x0][0x448] ;  /* 0x00011200ff0a7b82 */ /* 0x000e620000000800 */
[----:B------:R-:W-:Y:S01]  /*20e30*/  ULDC.64 UR6, c[0x0][0x2c8] ;  /* 0x0000b20000067ab9 */ /* 0x000fe20000000a00 */
[----:B------:R-:W2:Y:S01]  /*20e40*/  LDL.LU.64 R2, [R1+0x20] ;  /* 0x0000200001027983 */ /* 0x000ea20000300a00 */
[----:B------:R-:W-:-:S03]  /*20e50*/  ULDC.64 UR8, c[0x0][0x280] ;  /* 0x0000a00000087ab9 */ /* 0x000fc60000000a00 */
[----:B------:R-:W3:Y:S04]  /*20e60*/  LDL.LU R20, [R1+0x28] ;  /* 0x0000280001147983 */ /* 0x000ee80000300800 */
[----:B------:R-:W4:Y:S04]  /*20e70*/  LDL.LU R21, [R1+0x30] ;  /* 0x0000300001157983 */ /* 0x000f280000300800 */
[----:B------:R-:W4:Y:S01]  /*20e80*/  LDL.LU R4, [R1+0xc] ;  /* 0x00000c0001047983 */ /* 0x000f220000300800 */
[----:B------:R-:W0:Y:S01]  /*20e90*/  S2R R11, SR_TID.X ;  /* 0x00000000000b7919 */ /* 0x000e220000002100 */
[----:B-1----:R-:W-:-:S13]  /*20ea0*/  ISETP.NE.AND P1, PT, R10, 0x1, PT ;  /* 0x000000010a00780c */ /* 0x002fda0003f25270 */
[----:B------:R-:W1:Y:S01]  /*20eb0*/  @P1 LDC R5, c[0x0][0x450] ;  /* 0x00011400ff051b82 */ /* 0x000e620000000800 */
        /* <DEDUP_REMOVED lines=17> */
[----:B------:R-:W-:Y:S01]  /*20fd0*/  LOP3.LUT R6, R20, 0x60, R6, 0xf8, !PT ;  /* 0x0000006014067812 */ /* 0x000fe200078ef806 */
[----:B0-----:R-:W-:-:S04]  /*20fe0*/  IMAD.SHL.U32 R20, R11, 0x8, RZ ;  /* 0x000000080b147824 */ /* 0x001fc800078e00ff */
[----:B------:R-:W-:Y:S01]  /*20ff0*/  IMAD R0, R17, 0xc0, R6 ;  /* 0x000000c011007824 */ /* 0x000fe200078e0206 */
[----:B------:R-:W-:-:S03]  /*21000*/  LOP3.LUT R20, R20, 0x18, RZ, 0xc0, !PT ;  /* 0x0000001814147812 */ /* 0x000fc600078ec0ff */
[----:B----4-:R-:W-:Y:S01]  /*21010*/  @P1 IMAD.HI.U32 R6, R0, R4, RZ ;  /* 0x0000000400061227 */ /* 0x010fe200078e00ff */
[C---:B------:R-:W-:Y:S02]  /*21020*/  LOP3.LUT R12, R20.reuse, 0x20, RZ, 0xfc, !PT ;  /* 0x00000020140c7812 */ /* 0x040fe400078efcff */
[----:B------:R-:W-:Y:S01]  /*21030*/  LOP3.LUT R11, R20, 0x40, RZ, 0xfc, !PT ;  /* 0x00000040140b7812 */ /* 0x000fe200078efcff */
[----:B------:R-:W-:Y:S01]  /*21040*/  IMAD.MOV.U32 R4, RZ, RZ, R0 ;  /* 0x000000ffff047224 */ /* 0x000fe200078e0000 */
[----:B------:R0:W5:Y:S01]  /*21050*/  LDL R20, [R1+0x8] ;  /* 0x0000080001147983 */ /* 0x0001620000100800 */
[----:B-1----:R-:W-:-:S04]  /*21060*/  @P1 SHF.R.U32.HI R4, RZ, R5, R6 ;  /* 0x00000005ff041219 */ /* 0x002fc80000011606 */
[--C-:B------:R-:W-:Y:S01]  /*21070*/  SHF.R.S32.HI R5, RZ, 0x1f, R4.reuse ;  /* 0x0000001fff057819 */ /* 0x100fe20000011404 */
[----:B------:R-:W-:-:S04]  /*21080*/  IMAD.MOV R8, RZ, RZ, -R4 ;  /* 0x000000ffff087224 */ /* 0x000fc800078e0a04 */
[----:B------:R-:W-:Y:S02]  /*21090*/  IMAD R5, R5, UR4, RZ ;  /* 0x0000000405057c24 */ /* 0x000fe4000f8e02ff */
[----:B------:R-:W-:Y:S02]  /*210a0*/  IMAD R8, R10, R8, R0 ;  /* 0x000000080a087224 */ /* 0x000fe400078e0200 */
[C---:B------:R-:W-:Y:S02]  /*210b0*/  IMAD R6, R4.reuse, UR5, R5 ;  /* 0x0000000504067c24 */ /* 0x040fe4000f8e0205 */
[----:B------:R-:W-:Y:S01]  /*210c0*/  IMAD.WIDE.U32 R4, R4, UR4, R2 ;  /* 0x0000000404047c25 */ /* 0x000fe2000f8e0002 */
[----:B------:R-:W-:-:S03]  /*210d0*/  SHF.R.S32.HI R9, RZ, 0x1f, R8 ;  /* 0x0000001fff097819 */ /* 0x000fc60000011408 */
[----:B------:R-:W-:Y:S02]  /*210e0*/  IMAD.IADD R5, R5, 0x1, R6 ;  /* 0x0000000105057824 */ /* 0x000fe400078e0206 */
[----:B------:R-:W-:Y:S02]  /*210f0*/  IMAD R9, R9, UR6, RZ ;  /* 0x0000000609097c24 */ /* 0x000fe4000f8e02ff */
[----:B------:R-:W-:-:S04]  /*21100*/  IMAD.WIDE.U32 R6, R8, UR6, R4 ;  /* 0x0000000608067c25 */ /* 0x000fc8000f8e0004 */
[----:B------:R-:W-:Y:S01]  /*21110*/  IMAD R5, R8, UR7, R9 ;  /* 0x0000000708057c24 */ /* 0x000fe2000f8e0209 */
[----:B------:R-:W-:Y:S01]  /*21120*/  LEA R4, P0, R6, UR8, 0x1 ;  /* 0x0000000806047c11 */ /* 0x000fe2000f8008ff */
[----:B------:R-:W-:Y:S01]  /*21130*/  VIADD R0, R0, 0x80 ;  /* 0x0000008000007836 */ /* 0x000fe20000000000 */
[----:B------:R-:W1:Y:S01]  /*21140*/  S2R R9, SR_TID.X ;  /* 0x0000000000097919 */ /* 0x000e620000002100 */
[----:B------:R-:W-:Y:S02]  /*21150*/  IMAD.IADD R5, R7, 0x1, R5 ;  /* 0x0000000107057824 */ /* 0x000fe400078e0205 */
[----:B------:R-:W2:Y:S03]  /*21160*/  @P1 LDC R7, c[0x0][0x450] ;  /* 0x00011400ff071b82 */ /* 0x000ea60000000800 */
[----:B------:R-:W-:-:S05]  /*21170*/  LEA.HI.X R5, R6, UR9, R5, 0x1, P0 ;  /* 0x0000000906057c11 */ /* 0x000fca00080f0c05 */
[----:B------:R-:W3:Y:S01]  /*21180*/  @P1 LDC R6, c[0x0][0x44c] ;  /* 0x00011300ff061b82 */ /* 0x000ee20000000800 */
[----:B-1----:R-:W-:Y:S02]  /*21190*/  IMAD.SHL.U32 R21, R9, 0x8, RZ ;  /* 0x0000000809157824 */ /* 0x002fe400078e00ff */
[----:B---3--:R-:W-:-:S03]  /*211a0*/  @P1 IMAD.HI.U32 R8, R0, R6, RZ ;  /* 0x0000000600081227 */ /* 0x008fc600078e00ff */
[----:B------:R-:W-:Y:S01]  /*211b0*/  LOP3.LUT R21, R21, 0x18, RZ, 0xc0, !PT ;  /* 0x0000001815157812 */ /* 0x000fe200078ec0ff */
[----:B------:R-:W-:Y:S01]  /*211c0*/  IMAD.MOV.U32 R6, RZ, RZ, R0 ;  /* 0x000000ffff067224 */ /* 0x000fe200078e0000 */
[----:B--2---:R-:W-:-:S05]  /*211d0*/  @P1 SHF.R.U32.HI R6, RZ, R7, R8 ;  /* 0x00000007ff061219 */ /* 0x004fca0000011608 */
        /* <DEDUP_REMOVED lines=17> */
[----:B------:R-:W-:-:S04]  /*212f0*/  UMOV UR4, 0xffffffff ;  /* 0xffffffff00047882 */ /* 0x000fc80000000000 */
[----:B------:R-:W-:Y:S01]  /*21300*/  LEA.HI.X R6, R2, UR9, R6, 0x1, P3 ;  /* 0x0000000902067c11 */ /* 0x000fe200098f0c06 */
[----:B0-----:R-:W-:Y:S06]  /*21310*/  BRA.DIV UR4, `(.L_x_2528) ;  /* 0x0000004e04747947 */ /* 0x001fec000b800000 */
[----:B------:R-:W0:Y:S02]  /*21320*/  S2R R3, SR_TID.X ;  /* 0x0000000000037919 */ /* 0x000e240000002100 */
[----:B0-----:R-:W-:Y:S02]  /*21330*/  LOP3.LUT R8, R3, 0x7f, RZ, 0xc0, !PT ;  /* 0x0000007f03087812 */ /* 0x001fe400078ec0ff */
[----:B------:R-:W2:Y:S01]  /*21340*/  LDL.LU R3, [R1+0x18] ;  /* 0x0000180001037983 */ /* 0x000ea20000300800 */
[----:B------:R-:W-:Y:S01]  /*21350*/  ULDC.64 UR4, c[0x0][0x208] ;  /* 0x0000820000047ab9 */ /* 0x000fe20000000a00 */
[----:B------:R-:W-:Y:S02]  /*21360*/  SHF.R.U32.HI R8, RZ, 0x2, R8 ;  /* 0x00000002ff087819 */ /* 0x000fe40000011608 */
[----:B------:R-:W-:Y:S03]  /*21370*/  SHFL.IDX PT, R2, R5, RZ, 0x1c1f ;  /* 0x001c1fff05027589 */ /* 0x000fe600000e0000 */
[----:B------:R-:W-:-:S02]  /*21380*/  IMAD R17, R17, 0xc0, R8 ;  /* 0x000000c011117824 */ /* 0x000fc400078e0208 */
[----:B--2---:R-:W-:Y:S02]  /*21390*/  IMAD R0, R3, R10, RZ ;  /* 0x0000000a03007224 */ /* 0x004fe400078e02ff */
[----:B------:R-:W0:Y:S03]  /*213a0*/  SHFL.IDX PT, R3, R4, RZ, 0x1c1f ;  /* 0x001c1fff04037589 */ /* 0x000e2600000e0000 */
        /* <DEDUP_REMOVED lines=37> */
[-C--:B------:R-:W-:Y:S01]  /*21600*/  ISETP.GE.AND P3, PT, R2, R0.reuse, PT ;  /* 0x000000000200720c */ /* 0x080fe20003f66270 */
[----:B------:R-:W-:Y:S01]  /*21610*/  VIADD R2, R17, 0x60 ;  /* 0x0000006011027836 */ /* 0x000fe20000000000 */
[----:B------:R-:W1:Y:S04]  /*21620*/  SHFL.IDX PT, R4, R7, RZ, 0x1c1f ;  /* 0x001c1fff07047589 */ /* 0x000e6800000e0000 */
[----:B------:R-:W-:Y:S02]  /*21630*/  ISETP.GE.AND P4, PT, R2, R0, PT ;  /* 0x000000000200720c */ /* 0x000fe40003f86270 */
[----:B------:R-:W2:Y:S04]  /*21640*/  SHFL.IDX PT, R2, R6, RZ, 0x1c1f ;  /* 0x001c1fff06027589 */ /* 0x000ea800000e0000 */
[----:B------:R-:W3:Y:S07]  /*21650*/  SHFL.IDX PT, R6, R6, 0x1, 0x1c1f ;  /* 0x003c1f0006067f89 */ /* 0x000eee00000e0000 */
[----:B0-----:R-:W-:-:S05]  /*21660*/  @!P4 LEA R3, P5, R21, R3, 0x1 ;  /* 0x000000031503c211 */ /* 0x001fca00078a08ff */
[----:B------:R-:W-:Y:S01]  /*21670*/  @!P4 IMAD.X R8, RZ, RZ, R5, P5 ;  /* 0x000000ffff08c224 */ /* 0x000fe200028e0605 */
[----:B-1----:R-:W-:-:S05]  /*21680*/  @!P3 LEA R4, P5, R21, R4, 0x1 ;  /* 0x000000041504b211 */ /* 0x002fca00078a08ff */
[----:B--2---:R-:W-:Y:S02]  /*21690*/  @!P3 IMAD.X R5, RZ, RZ, R2, P5 ;  /* 0x000000ffff05b224 */ /* 0x004fe400028e0602 */
[----:B------:R-:W-:Y:S02]  /*216a0*/  @!P4 IMAD.MOV.U32 R2, RZ, RZ, R3 ;  /* 0x000000ffff02c224 */ /* 0x000fe400078e0003 */
[----:B------:R-:W-:-:S05]  /*216b0*/  @!P4 IMAD.MOV.U32 R3, RZ, RZ, R8 ;  /* 0x000000ffff03c224 */ /* 0x000fca00078e0008 */
[----:B------:R-:W-:Y:S04]  /*216c0*/  @!P4 LDGSTS.E.BYPASS.LTC128B.128 [R20+0xf200], desc[UR4][R2.64], !P2 ;  /* 0x0f2000000214cfae */ /* 0x000fe8000d101d44 */
[----:B------:R-:W-:Y:S04]  /*216d0*/  @!P4 LDGSTS.E.BYPASS.LTC128B.128 [R20+0x12200], desc[UR4][R2.64+0x40], !P1 ;  /* 0x122000400214cfae */ /* 0x000fe8000c901d44 */
[----:B------:R0:W-:Y:S02]  /*216e0*/  @!P4 LDGSTS.E.BYPASS.LTC128B.128 [R20+0x15200], desc[UR4][R2.64+0x80], !P0 ;  /* 0x152000800214cfae */ /* 0x0001e4000c101d44 */
[----:B0-----:R-:W-:-:S02]  /*216f0*/  @!P3 IMAD.MOV.U32 R2, RZ, RZ, R4 ;  /* 0x000000ffff02b224 */ /* 0x001fc400078e0004 */
[----:B------:R-:W-:-:S05]  /*21700*/  @!P3 IMAD.MOV.U32 R3, RZ, RZ, R5 ;  /* 0x000000ffff03b224 */ /* 0x000fca00078e0005 */
[----:B------:R-:W-:Y:S04]  /*21710*/  @!P3 LDGSTS.E.BYPASS.LTC128B.128 [R20+0xfa00], desc[UR4][R2.64], !P2 ;  /* 0x0fa000000214bfae */ /* 0x000fe8000d101d44 */
[----:B------:R-:W-:Y:S04]  /*21720*/  @!P3 LDGSTS.E.BYPASS.LTC128B.128 [R20+0x12a00], desc[UR4][R2.64+0x40], !P1 ;  /* 0x12a000400214bfae */ /* 0x000fe8000c901d44 */
[----:B------:R0:W-:Y:S04]  /*21730*/  @!P3 LDGSTS.E.BYPASS.LTC128B.128 [R20+0x15a00], desc[UR4][R2.64+0x80], !P0 ;  /* 0x15a000800214bfae */ /* 0x0001e8000c101d44 */
[----:B0--3--:R0:W1:Y:S02]  /*21740*/  SHFL.IDX PT, R2, R7, 0x1, 0x1c1f ;  /* 0x003c1f0007027f89 */ /* 0x00906400000e0000 */
.L_x_2680:
[----:B------:R-:W-:Y:S01]  /*21750*/  VIADD R17, R17, 0xa0 ;  /* 0x000000a011117836 */ /* 0x000fe20000000000 */
[----:B------:R-:W-:Y:S01]  /*21760*/  ULDC.64 UR4, c[0x0][0x208] ;  /* 0x0000820000047ab9 */ /* 0x000fe20000000a00 */
        /* <DEDUP_REMOVED lines=12> */
.L_x_2529:
        /* <DEDUP_REMOVED lines=14> */
[----:B-1----:R-:W2:Y:S01]  /*21910*/  LDL R2, [R1+0x10] ;  /* 0x0000100001027983 */ /* 0x002ea20000100800 */
[----:B------:R1:W-:Y:S01]  /*21920*/  SYNCS.ARRIVE.TRANS64.A1T0 RZ, [R22+URZ+0x31c00], RZ ;  /* 0x031c00ff16ff79a7 */ /* 0x0003e2000810003f */
[----:B------:R-:W-:Y:S01]  /*21930*/  BSSY B0, `(.L_x_2530) ;  /* 0x0000004000007945 */ /* 0x000fe20003800000 */
[----:B------:R-:W3:Y:S01]  /*21940*/  SYNCS.PHASECHK.TRANS64.TRYWAIT P0, [R22+URZ+0x31c20], R3 ;  /* 0x031c2003160075a7 */ /* 0x000ee2000800017f */
[----:B--2---:R-:W-:Y:S02]  /*21950*/  ISETP.GE.AND P1, PT, R2, 0x2, PT ;  /* 0x000000020200780c */ /* 0x004fe40003f26270 */
[----:B-1-3--:R-:W-:Y:S11]  /*21960*/  @!P0 BRA `(.L_x_2531) ;  /* 0x0000005000148947 */ /* 0x00aff60003800000 */
.L_x_2681:
[----:B------:R-:W-:Y:S05]  /*21970*/  BSYNC B0 ;  /* 0x0000000000007941 */ /* 0x000fea0003800000 */
.L_x_2530:
[----:B------:R-:W-:Y:S04]  /*21980*/  BSSY B0, `(.L_x_2532) ;  /* 0x0000229000007945 */ /* 0x000fe80003800000 */
[----:B------:R-:W-:Y:S05]  /*21990*/  @!P1 BRA `(.L_x_2533) ;  /* 0x00000020009c9947 */ /* 0x000fea0003800000 */
[----:B------:R-:W2:Y:S01]  /*219a0*/  LDL R2, [R1+0x10] ;  /* 0x0000100001027983 */ /* 0x000ea20000100800 */
[----:B------:R-:W-:Y:S01]  /*219b0*/  BSSY B2, `(.L_x_2534) ;  /* 0x00000bd000027945 */ /* 0x000fe20003800000 */
[C---:B--2---:R-:W-:Y:S01]  /*219c0*/  LOP3.LUT R0, R2.reuse, 0x1, RZ, 0xc0, !PT ;  /* 0x0000000102007812 */ /* 0x044fe200078ec0ff */
[----:B0-----:R-:W-:-:S03]  /*219d0*/  VIADD R7, R2, 0xfffffffe ;  /* 0xfffffffe02077836 */ /* 0x001fc60000000000 */
[----:B------:R-:W-:Y:S01]  /*219e0*/  ISETP.NE.U32.AND P0, PT, R0, 0x1, PT ;  /* 0x000000010000780c */ /* 0x000fe20003f05070 */
[----:B------:R-:W-:-:S12]  /*219f0*/  IMAD.MOV.U32 R0, RZ, RZ, R7 ;  /* 0x000000ffff007224 */ /* 0x000fd800078e0007 */
[----:B------:R-:W-:Y:S05]  /*21a00*/  @!P0 BRA `(.L_x_2535) ;  /* 0x0000000800dc8947 */ /* 0x000fea0003800000 */
        /* <DEDUP_REMOVED lines=11> */
[----:B------:R-:W-:Y:S01]  /*21ac0*/  ISETP.NE.U32.AND P0, PT, RZ, UR4, PT ;  /* 0x00000004ff007c0c */ /* 0x000fe2000bf05070 */
[----:B------:R-:W-:-:S03]  /*21ad0*/  IMAD.MOV.U32 R0, RZ, RZ, R7 ;  /* 0x000000ffff007224 */ /* 0x000fc600078e0007 */
[----:B------:R-:W-:-:S13]  /*21ae0*/  ISETP.NE.AND.EX P0, PT, RZ, UR5, PT, P0 ;  /* 0x00000005ff007c0c */ /* 0x000fda000bf05300 */
[----:B------:R-:W-:Y:S05]  /*21af0*/  @!P0 BRA `(.L_x_2538) ;  /* 0x00000000004c8947 */ /* 0x000fea0003800000 */
[----:B------:R-:W2:Y:S01]  /*21b00*/  LDL R10, [R1+0x4] ;  /* 0x00000400010a7983 */ /* 0x000ea20000100800 */
[----:B------:R-:W0:Y:S01]  /*21b10*/  LDC R4, c[0x0][0x43c] ;  /* 0x00010f00ff047b82 */ /* 0x000e220000000800 */
[----:B------:R-:W-:Y:S01]  /*21b20*/  ULDC.64 UR6, c[0x0][0x428] ;  /* 0x00010a0000067ab9 */ /* 0x000fe20000000a00 */
[----:B------:R-:W-:Y:S01]  /*21b30*/  ULDC.64 UR8, c[0x0][0x208] ;  /* 0x0000820000087ab9 */ /* 0x000fe20000000a00 */
[----:B0-----:R-:W-:-:S13]  /*21b40*/  ISETP.NE.AND P0, PT, R4, 0x1, PT ;  /* 0x000000010400780c */ /* 0x001fda0003f05270 */
[----:B-1----:R-:W0:Y:S02]  /*21b50*/  @P0 LDC.64 R2, c[0x0][0x440] ;  /* 0x00011000ff020b82 */ /* 0x002e240000000a00 */
[----:B0-----:R-:W-:-:S04]  /*21b60*/  @P0 IMAD.HI.U32 R0, R7, R2, RZ ;  /* 0x0000000207000227 */ /* 0x001fc800078e00ff */
[----:B------:R-:W-:Y:S01]  /*21b70*/  IMAD.MOV.U32 R2, RZ, RZ, R7 ;  /* 0x000000ffff027224 */ /* 0x000fe200078e0007 */
[----:B------:R-:W-:-:S04]  /*21b80*/  @P0 SHF.R.U32.HI R2, RZ, R3, R0 ;  /* 0x00000003ff020219 */ /* 0x000fc80000011600 */
[--C-:B------:R-:W-:Y:S01]  /*21b90*/  SHF.R.S32.HI R3, RZ, 0x1f, R2.reuse ;  /* 0x0000001fff037819 */ /* 0x100fe20000011402 */
[----:B------:R-:W-:-:S04]  /*21ba0*/  IMAD.MOV R0, RZ, RZ, -R2 ;  /* 0x000000ffff007224 */ /* 0x000fc800078e0a02 */
[----:B------:R-:W-:Y:S02]  /*21bb0*/  IMAD R0, R4, R0, R7 ;  /* 0x0000000004007224 */ /* 0x000fe400078e0207 */
[----:B------:R-:W-:-:S04]  /*21bc0*/  IMAD.WIDE.U32 R2, R26, UR6, R2 ;  /* 0x000000061a027c25 */ /* 0x000fc8000f8e0002 */
[----:B--2---:R-:W-:-:S04]  /*21bd0*/  IMAD R4, R10, UR6, RZ ;  /* 0x000000060a047c24 */ /* 0x004fc8000f8e02ff */
[----:B------:R-:W-:-:S04]  /*21be0*/  IMAD R4, R26, UR7, R4 ;  /* 0x000000071a047c24 */ /* 0x000fc8000f8e0204 */
[----:B------:R-:W-:Y:S01]  /*21bf0*/  IMAD.IADD R3, R4, 0x1, R3 ;  /* 0x0000000104037824 */ /* 0x000fe200078e0203 */
[----:B------:R-:W-:-:S04]  /*21c00*/  LEA R4, P0, R2, UR4, 0x2 ;  /* 0x0000000402047c11 */ /* 0x000fc8000f8010ff */
[----:B------:R-:W-:-:S06]  /*21c10*/  LEA.HI.X R5, R2, UR5, R3, 0x2, P0 ;  /* 0x0000000502057c11 */ /* 0x000fcc00080f1403 */
[----:B------:R0:W5:Y:S03]  /*21c20*/  LDG.E R5, desc[UR8][R4.64] ;  /* 0x0000000804057981 */ /* 0x000166000c1e1900 */
.L_x_2538:
[----:B-1----:R-:W-:Y:S01]  /*21c30*/  IMAD R3, R6, 0x8, R22 ;  /* 0x0000000806037824 */ /* 0x002fe200078e0216 */
[----:B------:R-:W-:Y:S01]  /*21c40*/  SHF.L.U32 R2, R9, 0x1f, RZ ;  /* 0x0000001f09027819 */ /* 0x000fe200000006ff */
[----:B------:R-:W-:Y:S03]  /*21c50*/  BSSY B3, `(.L_x_2539) ;  /* 0x0000003000037945 */ /* 0x000fe60003800000 */
[----:B------:R-:W1:Y:S02]  /*21c60*/  SYNCS.PHASECHK.TRANS64.TRYWAIT P0, [R3+URZ+0x31c40], R2 ;  /* 0x031c4002030075a7 */ /* 0x000e64000800017f */
[----:B-1----:R-:W-:Y:S05]  /*21c70*/  @!P0 BRA `(.L_x_2540) ;  /* 0x0000004c00648947 */ /* 0x002fea0003800000 */
.L_x_2682:
[----:B------:R-:W-:Y:S05]  /*21c80*/  BSYNC B3 ;  /* 0x0000000000037941 */ /* 0x000fea0003800000 */
.L_x_2539:
        /* <DEDUP_REMOVED lines=12> */
.L_x_2542:
[----:B------:R-:W-:Y:S05]  /*21d50*/  BSYNC B3 ;  /* 0x0000000000037941 */ /* 0x000fea0003800000 */
.L_x_2541:
        /* <DEDUP_REMOVED lines=11> */
.L_x_2543:
        /* <DEDUP_REMOVED lines=16> */
.L_x_2544:
        /* <DEDUP_REMOVED lines=16> */
.L_x_2545:
        /* <DEDUP_REMOVED lines=15> */
.L_x_2683:
[----:B------:R-:W-:Y:S05]  /*22100*/  BSYNC B3 ;  /* 0x0000000000037941 */ /* 0x000fea0003800000 */
.L_x_2546:
        /* <DEDUP_REMOVED lines=12> */
.L_x_2549:
[----:B------:R-:W-:Y:S05]  /*221d0*/  BSYNC B3 ;  /* 0x0000000000037941 */ /* 0x000fea0003800000 */
.L_x_2548:
        /* <DEDUP_REMOVED lines=11> */
.L_x_2550:
        /* <DEDUP_REMOVED lines=15> */
.L_x_2551:
        /* <DEDUP_REMOVED lines=15> */
.L_x_2552:
        /* <DEDUP_REMOVED lines=12> */
.L_x_2537:
[----:B------:R-:W-:Y:S05]  /*22530*/  BSYNC B1 ;  /* 0x0000000000017941 */ /* 0x000fea0003800000 */
.L_x_2536:
[----:B------:R-:W2:Y:S01]  /*22540*/  LDL.LU R0, [R1+0x10] ;  /* 0x0000100001007983 */ /* 0x000ea20000300800 */
[----:B------:R-:W-:Y:S02]  /*22550*/  IMAD.MOV.U32 R23, RZ, RZ, R6 ;  /* 0x000000ffff177224 */ /* 0x000fe400078e0006 */
[----:B------:R-:W-:Y:S02]  /*22560*/  IMAD.MOV.U32 R27, RZ, RZ, R9 ;  /* 0x000000ffff1b7224 */ /* 0x000fe400078e0009 */
[----:B--2---:R-:W-:-:S07]  /*22570*/  VIADD R0, R0, 0xfffffffd ;  /* 0xfffffffd00007836 */ /* 0x004fce0000000000 */
.L_x_2535:
[----:B------:R-:W-:Y:S05]  /*22580*/  BSYNC B2 ;  /* 0x0000000000027941 */ /* 0x000fea0003800000 */
.L_x_2534:
[----:B------:R-:W-:-:S13]  /*22590*/  ISETP.NE.AND P0, PT, R7, RZ, PT ;  /* 0x000000ff0700720c */ /* 0x000fda0003f05270 */
[----:B------:R-:W-:Y:S05]  /*225a0*/  @!P0 BRA `(.L_x_2533) ;  /* 0x0000001400988947 */ /* 0x000fea0003800000 */
[----:B------:R-:W-:-:S07]  /*225b0*/  IMAD.MOV.U32 R4, RZ, RZ, R24 ;  /* 0x000000ffff047224 */ /* 0x000fce00078e0018 */
.L_x_2587:
        /* <DEDUP_REMOVED lines=34> */
.L_x_2555:
[----:B-1----:R-:W-:Y:S01]  /*227e0*/  IMAD R3, R6, 0x8, R22 ;  /* 0x0000000806037824 */ /* 0x002fe200078e0216 */
[----:B------:R-:W-:Y:S01]  /*227f0*/  SHF.L.U32 R2, R7, 0x1f, RZ ;  /* 0x0000001f07027819 */ /* 0x000fe200000006ff */
[----:B------:R-:W-:Y:S03]  /*22800*/  BSSY B2, `(.L_x_2556) ;  /* 0x0000003000027945 */ /* 0x000fe60003800000 */
[----:B------:R-:W1:Y:S02]  /*22810*/  SYNCS.PHASECHK.TRANS64.TRYWAIT P0, [R3+URZ+0x31c40], R2 ;  /* 0x031c4002030075a7 */ /* 0x000e64000800017f */
[----:B-1----:R-:W-:Y:S05]  /*22820*/  @!P0 BRA `(.L_x_2557) ;  /* 0x0000004000a08947 */ /* 0x002fea0003800000 */
.L_x_2684:
[----:B------:R-:W-:Y:S05]  /*22830*/  BSYNC B2 ;  /* 0x0000000000027941 */ /* 0x000fea0003800000 */
.L_x_2556:
        /* <DEDUP_REMOVED lines=12> */
.L_x_2559:
[----:B------:R-:W-:Y:S05]  /*22900*/  BSYNC B2 ;  /* 0x0000000000027941 */ /* 0x000fea0003800000 */
.L_x_2558:
        /* <DEDUP_REMOVED lines=11> */
.L_x_2560:
        /* <DEDUP_REMOVED lines=16> */
.L_x_2561:
        /* <DEDUP_REMOVED lines=16> */
.L_x_2562:
        /* <DEDUP_REMOVED lines=15> */
.L_x_2685:
[----:B------:R-:W-:Y:S05]  /*22cb0*/  BSYNC B2 ;  /* 0x0000000000027941 */ /* 0x000fea0003800000 */
.L_x_2563:
        /* <DEDUP_REMOVED lines=11> */
.L_x_2566:
[----:B------:R-:W-:Y:S05]  /*22d70*/  BSYNC B2 ;  /* 0x0000000000027941 */ /* 0x000fea0003800000 */
.L_x_2565:
        /* <DEDUP_REMOVED lines=10> */
.L_x_2567:
        /* <DEDUP_REMOVED lines=15> */
.L_x_2568:
        /* <DEDUP_REMOVED lines=15> */
.L_x_2569:
        /* <DEDUP_REMOVED lines=12> */
.L_x_2554:
[----:B------:R-:W-:Y:S05]  /*230c0*/  BSYNC B1 ;  /* 0x0000000000017941 */ /* 0x000fea0003800000 */
.L_x_2553:
        /* <DEDUP_REMOVED lines=33> */
.L_x_2572:
[----:B------:R-:W-:Y:S01]  /*232e0*/  IMAD R2, R23, 0x8, R22 ;  /* 0x0000000817027824 */ /* 0x000fe200078e0216 */
[----:B-1----:R-:W-:Y:S01]  /*232f0*/  SHF.L.U32 R3, R27, 0x1f, RZ ;  /* 0x0000001f1b037819 */ /* 0x002fe200000006ff */
[----:B------:R-:W-:Y:S03]  /*23300*/  BSSY B2, `(.L_x_2573) ;  /* 0x0000003000027945 */ /* 0x000fe60003800000 */
[----:B------:R-:W1:Y:S02]  /*23310*/  SYNCS.PHASECHK.TRANS64.TRYWAIT P0, [R2+URZ+0x31c40], R3 ;  /* 0x031c4003020075a7 */ /* 0x000e64000800017f */
[----:B-1----:R-:W-:Y:S05]  /*23320*/  @!P0 BRA `(.L_x_2574) ;  /* 0x0000003800088947 */ /* 0x002fea0003800000 */
.L_x_2686:
[----:B------:R-:W-:Y:S05]  /*23330*/  BSYNC B2 ;  /* 0x0000000000027941 */ /* 0x000fea0003800000 */
.L_x_2573:
        /* <DEDUP_REMOVED lines=12> */
.L_x_2576:
[----:B------:R-:W-:Y:S05]  /*23400*/  BSYNC B2 ;  /* 0x0000000000027941 */ /* 0x000fea0003800000 */
.L_x_2575:
        /* <DEDUP_REMOVED lines=12> */
.L_x_2577:
        /* <DEDUP_REMOVED lines=16> */
.L_x_2578:
        /* <DEDUP_REMOVED lines=16> */
.L_x_2579:
        /* <DEDUP_REMOVED lines=15> */
.L_x_2687:
[----:B------:R-:W-:Y:S05]  /*237c0*/  BSYNC B2 ;  /* 0x0000000000027941 */ /* 0x000fea0003800000 */
.L_x_2580:
        /* <DEDUP_REMOVED lines=11> */
.L_x_2583:
[----:B------:R-:W-:Y:S05]  /*23880*/  BSYNC B2 ;  /* 0x0000000000027941 */ /* 0x000fea0003800000 */
.L_x_2582:
        /* <DEDUP_REMOVED lines=10> */
.L_x_2584:
        /* <DEDUP_REMOVED lines=15> */
.L_x_2585:
        /* <DEDUP_REMOVED lines=15> */
.L_x_2586:
        /* <DEDUP_REMOVED lines=12> */
.L_x_2571:
[----:B------:R-:W-:Y:S05]  /*23bd0*/  BSYNC B1 ;  /* 0x0000000000017941 */ /* 0x000fea0003800000 */
.L_x_2570:
[C---:B------:R-:W-:Y:S01]  /*23be0*/  ISETP.GT.AND P0, PT, R0.reuse, 0x1, PT ;  /* 0x000000010000780c */ /* 0x040fe20003f04270 */
[----:B------:R-:W-:-:S12]  /*23bf0*/  VIADD R0, R0, 0xfffffffe ;  /* 0xfffffffe00007836 */ /* 0x000fd80000000000 */
[----:B------:R-:W-:Y:S05]  /*23c00*/  @P0 BRA `(.L_x_2587) ;  /* 0xffffffe8006c0947 */ /* 0x000fea000383ffff */
.L_x_2533:
[----:B------:R-:W-:Y:S05]  /*23c10*/  BSYNC B0 ;  /* 0x0000000000007941 */ /* 0x000fea0003800000 */
.L_x_2532:
        /* <DEDUP_REMOVED lines=8> */
[----:B------:R-:W2:Y:S01]  /*23ca0*/  FLO.U32 R0, UR4 ;  /* 0x0000000400007d00 */ /* 0x000ea200080e0000 */
[----:B------:R-:W-:Y:S01]  /*23cb0*/  ULDC.64 UR6, c[0x0][0x208] ;  /* 0x0000820000067ab9 */ /* 0x000fe20000000a00 */
        /* <DEDUP_REMOVED lines=8> */
.L_x_2589:
[----:B------:R-:W-:Y:S05]  /*23d40*/  BSYNC B0 ;  /* 0x0000000000007941 */ /* 0x000fea0003800000 */
.L_x_2588:
[----:B------:R-:W2:Y:S01]  /*23d50*/  LDL R0, [R1+0x44] ;  /* 0x0000440001007983 */ /* 0x000ea20000100800 */
[----:B------:R-:W-:Y:S01]  /*23d60*/  BSSY B0, `(.L_x_2590) ;  /* 0x0000046000007945 */ /* 0x000fe20003800000 */
[----:B--2---:R-:W-:-:S13]  /*23d70*/  LOP3.LUT P0, RZ, R0, 0x1, RZ, 0xc0, !PT ;  /* 0x0000000100ff7812 */ /* 0x004fda000780c0ff */
[----:B------:R-:W-:Y:S05]  /*23d80*/  @!P0 BRA `(.L_x_2591) ;  /* 0x00000004000c8947 */ /* 0x000fea0003800000 */
[----:B-1----:R-:W-:Y:S01]  /*23d90*/  IMAD R3, R23, 0x8, R22 ;  /* 0x0000000817037824 */ /* 0x002fe200078e0216 */
[----:B------:R-:W-:Y:S01]  /*23da0*/  SHF.L.U32 R0, R27, 0x1f, RZ ;  /* 0x0000001f1b007819 */ /* 0x000fe200000006ff */
[----:B------:R-:W-:Y:S01]  /*23db0*/  BSSY B1, `(.L_x_2592) ;  /* 0x0000004000017945 */ /* 0x000fe20003800000 */
[----:B------:R-:W-:Y:S02]  /*23dc0*/  ISETP.NE.AND P1, PT, R6, RZ, PT ;  /* 0x000000ff0600720c */ /* 0x000fe40003f25270 */
[----:B------:R-:W1:Y:S02]  /*23dd0*/  SYNCS.PHASECHK.TRANS64.TRYWAIT P0, [R3+URZ+0x31c60], R0 ;  /* 0x031c6000030075a7 */ /* 0x000e64000800017f */
[----:B-1----:R-:W-:Y:S09]  /*23de0*/  @!P0 BRA `(.L_x_2593) ;  /* 0x0000002c00808947 */ /* 0x002ff20003800000 */
.L_x_2688:
[----:B------:R-:W-:Y:S05]  /*23df0*/  BSYNC B1 ;  /* 0x0000000000017941 */ /* 0x000fea0003800000 */
.L_x_2592:
        /* <DEDUP_REMOVED lines=9> */
.L_x_2595:
[----:B------:R-:W-:Y:S05]  /*23e90*/  BSYNC B1 ;  /* 0x0000000000017941 */ /* 0x000fea0003800000 */
.L_x_2594:
        /* <DEDUP_REMOVED lines=10> */
.L_x_2596:
        /* <DEDUP_REMOVED lines=15> */
.L_x_2597:
        /* <DEDUP_REMOVED lines=15> */
.L_x_2598:
        /* <DEDUP_REMOVED lines=10> */
.L_x_2591:
[----:B------:R-:W-:Y:S05]  /*241c0*/  BSYNC B0 ;  /* 0x0000000000007941 */ /* 0x000fea0003800000 */
.L_x_2590:
[----:B------:R-:W-:-:S05]  /*241d0*/  VIADD R23, R23, 0x1 ;  /* 0x0000000117177836 */ /* 0x000fca0000000000 */
[----:B------:R-:W-:-:S04]  /*241e0*/  ISETP.NE.AND P0, PT, R23, 0x2, PT ;  /* 0x000000021700780c */ /* 0x000fc80003f05270 */
[----:B------:R-:W-:Y:S02]  /*241f0*/  SEL R0, RZ, 0x1, P0 ;  /* 0x00000001ff007807 */ /* 0x000fe40000000000 */
[----:B------:R-:W-:Y:S02]  /*24200*/  SEL R23, R23, RZ, P0 ;  /* 0x000000ff17177207 */ /* 0x000fe40000000000 */
[----:B------:R-:W-:-:S07]  /*24210*/  LOP3.LUT R27, R27, R0, RZ, 0x3c, !PT ;  /* 0x000000001b1b7212 */ /* 0x000fce00078e3cff */
.L_x_2514:
[----:B------:R-:W-:Y:S05]  /*24220*/  BSYNC B7 ;  /* 0x0000000000077941 */ /* 0x000fea0003800000 */
.L_x_2512:
[----:B------:R-:W3:Y:S02]  /*24230*/  LDL R0, [R1+0x44] ;  /* 0x0000440001007983 */ /* 0x000ee40000100800 */
[----:B---3--:R-:W-:-:S13]  /*24240*/  LOP3.LUT P0, RZ, R0, 0x2, RZ, 0xc0, !PT ;  /* 0x0000000200ff7812 */ /* 0x008fda000780c0ff */
[----:B------:R-:W-:Y:S05]  /*24250*/  @!P0 BRA `(.L_x_2599) ;  /* 0x0000000000248947 */ /* 0x000fea0003800000 */
[----:B------:R-:W-:Y:S05]  /*24260*/  WARPSYNC.ALL ;  /* 0x0000000000007948 */ /* 0x000fea0003800000 */
[----:B------:R-:W3:Y:S08]  /*24270*/  S2UR UR5, SR_CgaCtaId ;  /* 0x00000000000579c3 */ /* 0x000ef00000008800 */
[----:B------:R-:W-:Y:S06]  /*24280*/  BAR.SYNC.DEFER_BLOCKING 0x5, 0x200 ;  /* 0x0148000000007b1d */ /* 0x000fec0000010000 */
[----:B------:R-:W-:-:S02]  /*24290*/  UMOV UR4, 0x400 ;  /* 0x0000040000047882 */ /* 0x000fc40000000000 */
[----:B---3--:R-:W-:-:S06]  /*242a0*/  ULEA UR4, UR5, UR4, 0x18 ;  /* 0x0000000405047291 */ /* 0x008fcc000f8ec03f */
[----:B-1----:R-:W-:-:S05]  /*242b0*/  IMAD.U32 R22, RZ, RZ, UR4 ;  /* 0x00000004ff167e24 */ /* 0x002fca000f8e00ff */
[----:B------:R1:W3:Y:S01]  /*242c0*/  LDS.128 R16, [R22+0x31cd0] ;  /* 0x031cd00016107984 */ /* 0x0002e20000000c00 */
[----:B------:R-:W-:Y:S06]  /*242d0*/  BAR.ARV 0x4, 0x200 ;  /* 0x0108000000007b1d */ /* 0x000fec0000002000 */
[----:B------:R-:W-:Y:S05]  /*242e0*/  BRA `(.L_x_2600) ;  /* 0x0000000800d87947 */ /* 0x000fea0003800000 */
.L_x_2599:
[----:B------:R-:W0:Y:S01]  /*242f0*/  S2R R0, SR_TID.X ;  /* 0x0000000000007919 */ /* 0x000e220000002100 */
[----:B------:R-:W-:Y:S01]  /*24300*/  UMOV UR4, 0xffffffff ;  /* 0xffffffff00047882 */ /* 0x000fe20000000000 */
[----:B0-2---:R-:W-:-:S04]  /*24310*/  LOP3.LUT R7, R0, 0x1f, RZ, 0xc0, !PT ;  /* 0x0000001f00077812 */ /* 0x005fc800078ec0ff */
[----:B------:R-:W-:Y:S01]  /*24320*/  ISETP.NE.AND P0, PT, R7, 0x1f, PT ;  /* 0x0000001f0700780c */ /* 0x000fe20003f05270 */
[----:B------:R-:W-:-:S12]  /*24330*/  BRA.DIV UR4, `(.L_x_2601) ;  /* 0x0000002a04407947 */ /* 0x000fd8000b800000 */
[----:B------:R-:W-:Y:S01]  /*24340*/  IMAD.IADD R5, R19, 0x1, R7 ;  /* 0x0000000113057824 */ /* 0x000fe200078e0207 */
[----:B------:R-:W-:Y:S01]  /*24350*/  ULDC UR4, c[0x0][0xc3c] ;  /* 0x00030f0000047ab9 */ /* 0x000fe20000000800 */
[----:B------:R-:W-:-:S03]  /*24360*/  ULDC.64 UR6, c[0x0][0x208] ;  /* 0x0000820000067ab9 */ /* 0x000fc60000000a00 */
[----:B------:R-:W-:-:S13]  /*24370*/  ISETP.GE.OR P1, PT, R5, UR4, !P0 ;  /* 0x0000000405007c0c */ /* 0x000fda000c726670 */
[----:B-1----:R-:W0:Y:S02]  /*24380*/  @!P1 LDC.64 R2, c[0x0][0xc80] ;  /* 0x00032000ff029b82 */ /* 0x002e240000000a00 */
        /* <DEDUP_REMOVED lines=8> */
[----:B0-----:R-:W-:Y:S02]  /*24410*/  IMAD.MOV.U32 R2, RZ, RZ, RZ ;  /* 0x000000ffff027224 */ /* 0x001fe400078e00ff */
        /* <DEDUP_REMOVED lines=18> */
.L_x_2698:
[----:B------:R-:W-:Y:S02]  /*24540*/  ULDC UR4, c[0x0][0xc38] ;  /* 0x00030e0000047ab9 */ /* 0x000fe40000000800 */
[----:B------:R-:W-:-:S04]  /*24550*/  IMAD.U32 R4, RZ, RZ, UR4 ;  /* 0x00000004ff047e24 */ /* 0x000fc8000f8e00ff */
[----:B-1----:R-:W-:-:S04]  /*24560*/  IMAD R5, R14, R4, RZ ;  /* 0x000000040e057224 */ /* 0x002fc800078e02ff */
[----:B------:R-:W-:-:S05]  /*24570*/  IMAD.IADD R16, R16, 0x1, R5 ;  /* 0x0000000110107824 */ /* 0x000fca00078e0205 */
[----:B------:R-:W-:-:S13]  /*24580*/  ISETP.GT.AND P6, PT, R16, R0, PT ;  /* 0x000000001000720c */ /* 0x000fda0003fc4270 */
[----:B------:R-:W-:Y:S05]  /*24590*/  @P6 BRA `(.L_x_2602) ;  /* 0x0000000000a06947 */ /* 0x000fea0003800000 */
.L_x_2607:
        /* <DEDUP_REMOVED lines=11> */
[----:B0-----:R-:W0:Y:S01]  /*24650*/  LDC.64 R2, c[0x0][0xc80] ;  /* 0x00032000ff027b82 */ /* 0x001e220000000a00 */
[----:B------:R-:W-:Y:S01]  /*24660*/  ULDC.64 UR4, c[0x0][0x208] ;  /* 0x0000820000047ab9 */ /* 0x000fe20000000a00 */
[----:B0-----:R-:W-:-:S06]  /*24670*/  IMAD.WIDE R2, R5, 0x4, R2 ;  /* 0x0000000405027825 */ /* 0x001fcc00078e0202 */
[----:B------:R1:W5:Y:S02]  /*24680*/  LDG.E R2, desc[UR4][R2.64] ;  /* 0x0000000402027981 */ /* 0x000364000c1e1900 */
.L_x_2605:
[----:B------:R-:W-:Y:S05]  /*24690*/  BSYNC B0 ;  /* 0x0000000000007941 */ /* 0x000fea0003800000 */
.L_x_2604:
        /* <DEDUP_REMOVED lines=18> */
.L_x_2706:
[----:B------:R-:W-:Y:S02]  /*247c0*/  ULDC UR4, c[0x0][0xc38] ;  /* 0x00030e0000047ab9 */ /* 0x000fe40000000800 */
[----:B------:R-:W-:-:S04]  /*247d0*/  IMAD.U32 R4, RZ, RZ, UR4 ;  /* 0x00000004ff047e24 */ /* 0x000fc8000f8e00ff */
[----:B-1----:R-:W-:-:S04]  /*247e0*/  IMAD R5, R14, R4, RZ ;  /* 0x000000040e057224 */ /* 0x002fc800078e02ff */
[----:B------:R-:W-:-:S05]  /*247f0*/  IMAD.IADD R16, R5, 0x1, R16 ;  /* 0x0000000105107824 */ /* 0x000fca00078e0210 */
[----:B------:R-:W-:-:S13]  /*24800*/  ISETP.GT.AND P6, PT, R16, R0, PT ;  /* 0x000000001000720c */ /* 0x000fda0003fc4270 */
[----:B------:R-:W-:Y:S05]  /*24810*/  @!P6 BRA `(.L_x_2607) ;  /* 0xfffffffc0060e947 */ /* 0x000fea000383ffff */
.L_x_2602:
        /* <DEDUP_REMOVED lines=8> */
.L_x_2710:
[----:B------:R-:W-:Y:S01]  /*248a0*/  ISETP.NE.AND P0, PT, R5, RZ, PT ;  /* 0x000000ff0500720c */ /* 0x000fe20003f05270 */
[----:B------:R-:W-:-:S12]  /*248b0*/  IMAD.MOV.U32 R5, RZ, RZ, RZ ;  /* 0x000000ffff057224 */ /* 0x000fd800078e00ff */
[----:B------:R-:W-:Y:S05]  /*248c0*/  @!P0 BRA `(.L_x_2609) ;  /* 0x0000000000108947 */ /* 0x000fea0003800000 */
[----:B------:R-:W-:Y:S01]  /*248d0*/  UMOV UR4, 0xffffffff ;  /* 0xffffffff00047882 */ /* 0x000fe20000000000 */
[----:B------:R-:W-:Y:S02]  /*248e0*/  VIADD R12, R6, 0xffffffff ;  /* 0xffffffff060c7836 */ /* 0x000fe40000000000 */
[----:B------:R-:W-:Y:S05]  /*248f0*/  BRA.DIV UR4, `(.L_x_2610) ;  /* 0x0000002a04fc7947 */ /* 0x000fea000b800000 */
[----:B------:R3:W4:Y:S02]  /*24900*/  SHFL.IDX PT, R5, R3, R12, 0x1f ;  /* 0x00001f0c03057589 */ /* 0x00072400000e0000 */
.L_x_2609:
[----:B01-3--:R-:W0:Y:S01]  /*24910*/  LDC.64 R2, c[0x0][0xc90] ;  /* 0x00032400ff027b82 */ /* 0x00be220000000a00 */
[----:B------:R-:W-:Y:S01]  /*24920*/  IMAD.IADD R19, R6, 0x1, R19 ;  /* 0x0000000106137824 */ /* 0x000fe200078e0213 */
[----:B------:R-:W-:-:S03]  /*24930*/  ULDC.64 UR4, c[0x0][0x208] ;  /* 0x0000820000047ab9 */ /* 0x000fc60000000a00 */
[----:B0-----:R-:W-:-:S05]  /*24940*/  IMAD.WIDE R2, R19, 0x4, R2 ;  /* 0x0000000413027825 */ /* 0x001fca00078e0202 */
[----:B------:R-:W2:Y:S01]  /*24950*/  LDG.E R7, desc[UR4][R2.64] ;  /* 0x0000000402077981 */ /* 0x000ea2000c1e1900 */
[----:B----4-:R-:W-:Y:S02]  /*24960*/  IMAD R16, R5, R4, R16 ;  /* 0x0000000405107224 */ /* 0x010fe400078e0210 */
[----:B--2---:R-:W-:-:S05]  /*24970*/  IMAD R6, R17, R7, RZ ;  /* 0x0000000711067224 */ /* 0x004fca00078e02ff */
[----:B------:R-:W-:-:S04]  /*24980*/  IABS R8, R6 ;  /* 0x0000000600087213 */ /* 0x000fc80000000000 */
[----:B------:R-:W0:Y:S08]  /*24990*/  I2F.RP R9, R8 ;  /* 0x0000000800097306 */ /* 0x000e300000209400 */
[----:B0-----:R-:W0:Y:S02]  /*249a0*/  MUFU.RCP R9, R9 ;  /* 0x0000000900097308 */ /* 0x001e240000001000 */
[----:B0-----:R-:W-:-:S06]  /*249b0*/  VIADD R10, R9, 0xffffffe ;  /* 0x0ffffffe090a7836 */ /* 0x001fcc0000000000 */
[----:B------:R-:W0:Y:S02]  /*249c0*/  F2I.FTZ.U32.TRUNC.NTZ R3, R10 ;  /* 0x0000000a00037305 */ /* 0x000e24000021f000 */
[----:B0-----:R-:W-:-:S04]  /*249d0*/  IMAD.MOV R2, RZ, RZ, -R3 ;  /* 0x000000ffff027224 */ /* 0x001fc800078e0a03 */
[----:B------:R-:W-:Y:S02]  /*249e0*/  IMAD R5, R2, R8, RZ ;  /* 0x0000000802057224 */ /* 0x000fe400078e02ff */
[----:B------:R-:W-:-:S04]  /*249f0*/  IMAD.MOV.U32 R2, RZ, RZ, RZ ;  /* 0x000000ffff027224 */ /* 0x000fc800078e00ff */
        /* <DEDUP_REMOVED lines=21> */
[----:B------:R-:W-:Y:S01]  /*24b50*/  VIADDMNMX R4, R3, R4, R7, PT ;  /* 0x0000000403047246 */ /* 0x000fe20003800107 */
[----:B------:R-:W-:-:S03]  /*24b60*/  IMAD.IADD R0, R5, 0x1, R0 ;  /* 0x0000000105007824 */ /* 0x000fc600078e0200 */
        /* <DEDUP_REMOVED lines=23> */
[----:B------:R-:W-:Y:S01]  /*24ce0*/  @!P1 LOP3.LUT R3, RZ, R4, RZ, 0x33, !PT ;  /* 0x00000004ff039212 */ /* 0x000fe200078e33ff */
[----:B------:R-:W-:-:S04]  /*24cf0*/  IMAD.MOV R4, RZ, RZ, -R4 ;  /* 0x000000ffff047224 */ /* 0x000fc800078e0a04 */
[----:B------:R-:W-:Y:S01]  /*24d00*/  IMAD R18, R3, R4, R0 ;  /* 0x0000000403127224 */ /* 0x000fe200078e0200 */
[----:B------:R-:W-:-:S05]  /*24d10*/  LOP3.LUT R0, RZ, R3, RZ, 0x33, !PT ;  /* 0x00000003ff007212 */ /* 0x000fca00078e33ff */
[----:B------:R-:W-:Y:S01]  /*24d20*/  IMAD.IADD R17, R17, 0x1, R0 ;  /* 0x0000000111117824 */ /* 0x000fe200078e0200 */
[----:B------:R-:W-:Y:S06]  /*24d30*/  BRA `(.L_x_2611) ;  /* 0x00000000001c7947 */ /* 0x000fec0003800000 */
.L_x_2603:
[----:B------:R-:W-:Y:S01]  /*24d40*/  UMOV UR4, URZ ;  /* 0x0000003f00047c82 */ /* 0x000fe20008000000 */
[----:B------:R-:W-:Y:S01]  /*24d50*/  UMOV UR5, URZ ;  /* 0x0000003f00057c82 */ /* 0x000fe20008000000 */
[----:B------:R-:W-:Y:S01]  /*24d60*/  ULDC UR6, c[0x0][0xc3c] ;  /* 0x00030f0000067ab9 */ /* 0x000fe20000000800 */
[----:B------:R-:W-:Y:S02]  /*24d70*/  IMAD.MOV.U32 R16, RZ, RZ, R0 ;  /* 0x000000ffff107224 */ /* 0x000fe400078e0000 */
[----:B------:R-:W-:Y:S02]  /*24d80*/  IMAD.U32 R17, RZ, RZ, UR4 ;  /* 0x00000004ff117e24 */ /* 0x000fe4000f8e00ff */
[----:B------:R-:W-:Y:S02]  /*24d90*/  IMAD.U32 R18, RZ, RZ, UR5 ;  /* 0x00000005ff127e24 */ /* 0x000fe4000f8e00ff */
[----:B------:R-:W-:-:S07]  /*24da0*/  IMAD.U32 R19, RZ, RZ, UR6 ;  /* 0x00000006ff137e24 */ /* 0x000fce000f8e00ff */
.L_x_2611:
        /* <DEDUP_REMOVED lines=10> */
.L_x_2600:
[----:B------:R-:W-:Y:S02]  /*24e50*/  ULDC UR4, c[0x0][0xc3c] ;  /* 0x00030f0000047ab9 */ /* 0x000fe40000000800 */
[----:B---3--:R-:W-:-:S13]  /*24e60*/  ISETP.GE.AND P0, PT, R19, UR4, PT ;  /* 0x0000000413007c0c */ /* 0x008fda000bf06270 */
[----:B------:R-:W-:Y:S05]  /*24e70*/  @!P0 BRA `(.L_x_2612) ;  /* 0xffffff94001c8947 */ /* 0x000fea000383ffff */
[----:B------:R-:W-:Y:S05]  /*24e80*/  BSYNC B8 ;  /* 0x0000000000087941 */ /* 0x000fea0003800000 */
.L_x_2468:
[----:B--2---:R-:W2:Y:S01]  /*24e90*/  LDL.LU R0, [R1+0x2c] ;  /* 0x00002c0001007983 */ /* 0x004ea20000300800 */
[----:B------:R-:W-:Y:S01]  /*24ea0*/  BSSY B0, `(.L_x_2613) ;  /* 0x000000b000007945 */ /* 0x000fe20003800000 */
[----:B------:R-:W3:Y:S01]  /*24eb0*/  S2R R5, SR_CgaCtaId ;  /* 0x0000000000057919 */ /* 0x000ee20000008800 */
[----:B--2---:R-:W-:-:S05]  /*24ec0*/  VIADD R0, R0, 0x1 ;  /* 0x0000000100007836 */ /* 0x004fca0000000000 */
[----:B0-----:R-:W-:-:S04]  /*24ed0*/  LEA.HI R2, R0, R0, RZ, 0x1 ;  /* 0x0000000000027211 */ /* 0x001fc800078f08ff */
[----:B------:R-:W-:Y:S02]  /*24ee0*/  LOP3.LUT R3, R2, 0xfffffffe, RZ, 0xc0, !PT ;  /* 0xfffffffe02037812 */ /* 0x000fe400078ec0ff */
[----:B------:R-:W-:-:S03]  /*24ef0*/  MOV R2, 0x400 ;  /* 0x0000040000027802 */ /* 0x000fc60000000f00 */
[----:B------:R-:W-:Y:S01]  /*24f00*/  IMAD.IADD R0, R0, 0x1, -R3 ;  /* 0x0000000100007824 */ /* 0x000fe200078e0a03 */
[----:B---3--:R-:W-:-:S04]  /*24f10*/  LEA R9, R5, R2, 0x18 ;  /* 0x0000000205097211 */ /* 0x008fc800078ec0ff */
[----:B------:R-:W-:-:S04]  /*24f20*/  SHF.L.U32 R0, R0, 0x1f, RZ ;  /* 0x0000001f00007819 */ /* 0x000fc800000006ff */
[----:B------:R-:W0:Y:S02]  /*24f30*/  SYNCS.PHASECHK.TRANS64.TRYWAIT P0, [R9+URZ+0x31c20], R0 ;  /* 0x031c2000090075a7 */ /* 0x000e24000800017f */
[----:B0-----:R-:W-:Y:S05]  /*24f40*/  @!P0 BRA `(.L_x_2614) ;  /* 0x0000002400908947 */ /* 0x001fea0003800000 */
.L_x_2713:
[----:B------:R-:W-:Y:S05]  /*24f50*/  BSYNC B0 ;  /* 0x0000000000007941 */ /* 0x000fea0003800000 */
.L_x_2613:
[----:B------:R-:W-:-:S03]  /*24f60*/  UMOV UR4, 0xffffffff ;  /* 0xffffffff00047882 */ /* 0x000fc60000000000 */
[----:B------:R-:W-:Y:S05]  /*24f70*/  BRA.DIV UR4, `(.L_x_2615) ;  /* 0x0000002604987947 */ /* 0x000fea000b800000 */
[----:B0-----:R-:W0:Y:S02]  /*24f80*/  S2R R0, SR_TID.X ;  /* 0x0000000000007919 */ /* 0x001e240000002100 */
[----:B0-----:R-:W-:-:S04]  /*24f90*/  SHF.R.U32.HI R0, RZ, 0x5, R0 ;  /* 0x00000005ff007819 */ /* 0x001fc80000011600 */
[----:B------:R-:W-:-:S05]  /*24fa0*/  LOP3.LUT R0, R0, 0x3, RZ, 0xc0, !PT ;  /* 0x0000000300007812 */ /* 0x000fca00078ec0ff */
[----:B------:R0:W2:Y:S02]  /*24fb0*/  SHFL.IDX PT, R14, R0, RZ, 0x1f ;  /* 0x00001fff000e7589 */ /* 0x0000a400000e0000 */
.L_x_2716:
[----:B--2---:R-:W-:-:S13]  /*24fc0*/  ISETP.NE.AND P0, PT, R14, RZ, PT ;  /* 0x000000ff0e00720c */ /* 0x004fda0003f05270 */
[----:B------:R-:W-:Y:S05]  /*24fd0*/  @P0 BRA `(.L_x_2310) ;  /* 0x0000000000900947 */ /* 0x000fea0003800000 */
[----:B------:R-:W-:-:S03]  /*24fe0*/  UMOV UR4, 0xffffffff ;  /* 0xffffffff00047882 */ /* 0x000fc60000000000 */
[----:B------:R-:W-:Y:S05]  /*24ff0*/  BRA.DIV UR4, `(.L_x_2616) ;  /* 0x0000002604ac7947 */ /* 0x000fea000b800000 */
[----:B------:R-:W-:-:S13]  /*25000*/  ELECT P6, URZ, PT ;  /* 0x00000000003f782f */ /* 0x000fda00038c0000 */
.L_x_2719:
        /* <DEDUP_REMOVED lines=8> */
.L_x_2617:
        /* <DEDUP_REMOVED lines=12> */
.L_x_2720:
[----:B------:R-:W2:Y:S02]  /*25150*/  SYNCS.PHASECHK.TRANS64.TRYWAIT P0, [R7+URZ], R2 ;  /* 0x00000002070075a7 */ /* 0x000ea4000800017f */
[----:B--2---:R-:W-:Y:S05]  /*25160*/  @!P0 BRA `(.L_x_2619) ;  /* 0x0000002400848947 */ /* 0x004fea0003800000 */
.L_x_2721:
[----:B------:R-:W-:Y:S05]  /*25170*/  @!P2 BRA `(.L_x_2620) ;  /* 0x000000000004a947 */ /* 0x000fea0003800000 */
[----:B------:R-:W-:Y:S01]  /*25180*/  BPT.TRAP 0x1 ;  /* 0x000000040000795c */ /* 0x000fe20000300000 */
.L_x_2620:
[----:B------:R-:W-:-:S04]  /*25190*/  VIADD R0, R9, 0x31c60 ;  /* 0x00031c6009007836 */ /* 0x000fc80000000000 */
[----:B------:R-:W-:-:S04]  /*251a0*/  IMAD R4, R23, 0x8, R0 ;  /* 0x0000000817047824 */ /* 0x000fc800078e0200 */
[----:B------:R-:W3:Y:S02]  /*251b0*/  SYNCS.PHASECHK.TRANS64.TRYWAIT P0, [R4+URZ], R3 ;  /* 0x00000003040075a7 */ /* 0x000ee4000800017f */
[----:B---3--:R-:W-:Y:S05]  /*251c0*/  @!P0 BRA `(.L_x_2621) ;  /* 0x0000002400808947 */ /* 0x008fea0003800000 */
.L_x_2722:
[----:B------:R-:W-:-:S07]  /*251d0*/  IMAD R5, R5, 0x8, R0 ;  /* 0x0000000805057824 */ /* 0x000fce00078e0200 */
.L_x_2622:
[----:B------:R0:W0:Y:S02]  /*251e0*/  SYNCS.PHASECHK.TRANS64.TRYWAIT P0, [R5+URZ], R2 ;  /* 0x00000002050075a7 */ /* 0x000024000800017f */
[----:B0-----:R-:W-:Y:S05]  /*251f0*/  @!P0 NANOSLEEP.SYNCS 0x989680 ;  /* 0x009896800000895d */ /* 0x001fea0003900000 */
[----:B------:R-:W0:Y:S02]  /*25200*/  @!P0 SYNCS.PHASECHK.TRANS64 P0, [R5+URZ], R2 ;  /* 0x00000002050085a7 */ /* 0x000e24000800007f */
[----:B0-----:R-:W-:Y:S05]  /*25210*/  @!P0 BRA `(.L_x_2622) ;  /* 0xfffffffc00f08947 */ /* 0x001fea000383ffff */
.L_x_2310:
[----:B------:R-:W-:Y:S05]  /*25220*/  BSYNC B9 ;  /* 0x0000000000097941 */ /* 0x000fea0003800000 */
.L_x_2307:
[----:B------:R-:W-:Y:S05]  /*25230*/  EXIT ;  /* 0x000000000000794d */ /* 0x000fea0003800000 */
.L_x_2326:
[----:B0-----:R0:W1:Y:S02]  /*25240*/  SYNCS.PHASECHK.TRANS64.TRYWAIT P5, [R26+URZ+0x31c90], R92 ;  /* 0x031c905c1a0075a7 */ /* 0x00106400080a017f */
[----:B-1----:R-:W-:Y:S05]  /*25250*/  @!P5 NANOSLEEP.SYNCS 0x989680 ;  /* 0x009896800000d95d */ /* 0x002fea0003900000 */
[----:B------:R-:W1:Y:S02]  /*25260*/  @!P5 SYNCS.PHASECHK.TRANS64 P5, [R26+URZ+0x31c90], R92 ;  /* 0x031c905c1a00d5a7 */ /* 0x000e6400080a007f */
[----:B-1----:R-:W-:Y:S05]  /*25270*/  @!P5 BRA `(.L_x_2326) ;  /* 0xfffffffc00f0d947 */ /* 0x002fea000383ffff */
[----:B------:R-:W-:Y:S05]  /*25280*/  BRA `(.L_x_2623) ;  /* 0xfffffddc00b87947 */ /* 0x000fea000383ffff */
.L_x_2354:
[----:B0-----:R0:W1:Y:S02]  /*25290*/  SYNCS.PHASECHK.TRANS64.TRYWAIT P5, [R26+URZ+0x31c90], R92 ;  /* 0x031c905c1a0075a7 */ /* 0x00106400080a017f */
[----:B-1----:R-:W-:Y:S05]  /*252a0*/  @!P5 NANOSLEEP.SYNCS 0x989680 ;  /* 0x009896800000d95d */ /* 0x002fea0003900000 */
[----:B------:R-:W1:Y:S02]  /*252b0*/  @!P5 SYNCS.PHASECHK.TRANS64 P5, [R26+URZ+0x31c90], R92 ;  /* 0x031c905c1a00d5a7 */ /* 0x000e6400080a007f */
[----:B-1----:R-:W-:Y:S05]  /*252c0*/  @!P5 BRA `(.L_x_2354) ;  /* 0xfffffffc00f0d947 */ /* 0x002fea000383ffff */
[----:B------:R-:W-:Y:S05]  /*252d0*/  BRA `(.L_x_2624) ;  /* 0xfffffdf800547947 */ /* 0x000fea000383ffff */
.L_x_2367:
[----:B0-----:R0:W1:Y:S02]  /*252e0*/  SYNCS.PHASECHK.TRANS64.TRYWAIT P4, [R26+URZ+0x31c90], R92 ;  /* 0x031c905c1a0075a7 */ /* 0x001064000808017f */
[----:B-1----:R-:W-:Y:S05]  /*252f0*/  @!P4 NANOSLEEP.SYNCS 0x989680 ;  /* 0x009896800000c95d */ /* 0x002fea0003900000 */
[----:B------:R-:W1:Y:S02]  /*25300*/  @!P4 SYNCS.PHASECHK.TRANS64 P4, [R26+URZ+0x31c90], R92 ;  /* 0x031c905c1a00c5a7 */ /* 0x000e64000808007f */
[----:B-1----:R-:W-:Y:S05]  /*25310*/  @!P4 BRA `(.L_x_2367) ;  /* 0xfffffffc00f0c947 */ /* 0x002fea000383ffff */
[----:B------:R-:W-:Y:S05]  /*25320*/  BRA `(.L_x_2625) ;  /* 0xfffffe1000e07947 */ /* 0x000fea000383ffff */
.L_x_2371:
[----:B--2---:R2:W3:Y:S02]  /*25330*/  SYNCS.PHASECHK.TRANS64.TRYWAIT P3, [R26+URZ+0x31cb0], R92 ;  /* 0x031cb05c1a0075a7 */ /* 0x0044e4000806017f */
[----:B---3--:R-:W-:Y:S05]  /*25340*/  @!P3 NANOSLEEP.SYNCS 0x989680 ;  /* 0x009896800000b95d */ /* 0x008fea0003900000 */
[----:B------:R-:W3:Y:S02]  /*25350*/  @!P3 SYNCS.PHASECHK.TRANS64 P3, [R26+URZ+0x31cb0], R92 ;  /* 0x031cb05c1a00b5a7 */ /* 0x000ee4000806007f */
[----:B---3--:R-:W-:Y:S05]  /*25360*/  @!P3 BRA `(.L_x_2371) ;  /* 0xfffffffc00f0b947 */ /* 0x008fea000383ffff */
[----:B------:R-:W-:Y:S05]  /*25370*/  BRA `(.L_x_2626) ;  /* 0xfffffe14007c7947 */ /* 0x000fea000383ffff */
.L_x_2377:
        /* <DEDUP_REMOVED lines=10> */
[----:B-1---5:R-:W-:Y:S05]  /*25420*/  WARPSYNC.COLLECTIVE R15, `(.L_x_2628) ;  /* 0x000000000f087348 */ /* 0x022fea0003c00000 */
[----:B------:R0:W2:Y:S02]  /*25430*/  SHFL.IDX P6, R14, R13, R12, R11 ;  /* 0x0000000c0d0e7389 */ /* 0x0000a400000c000b */
[----:B012--5:R-:W-:Y:S01]  /*25440*/  ENDCOLLECTIVE ;  /* 0x000000000000791b */ /* 0x027fe20003800000 */
.L_x_2628:
[----:B------:R-:W-:Y:S05]  /*25450*/  BSYNC B0 ;  /* 0x0000000000007941 */ /* 0x000fea0003800000 */
.L_x_2627:
[----:B------:R0:W-:Y:S01]  /*25460*/  STL [R1+0x64], R14 ;  /* 0x0000640e01007387 */ /* 0x0001e20000100800 */
[----:B------:R-:W-:Y:S05]  /*25470*/  BRA `(.L_x_2629) ;  /* 0xfffffe1c00147947 */ /* 0x000fea000383ffff */
.L_x_2388:
[----:B------:R-:W-:Y:S01]  /*25480*/  BSSY B1, `(.L_x_2630) ;  /* 0x0000007000017945 */ /* 0x000fe20003800000 */
[----:B------:R-:W-:Y:S02]  /*25490*/  IMAD.MOV.U32 R12, RZ, RZ, RZ ;  /* 0x000000ffff0c7224 */ /* 0x000fe400078e00ff */
[----:B------:R-:W-:Y:S02]  /*254a0*/  IMAD.MOV.U32 R11, RZ, RZ, 0x1e1f ;  /* 0x00001e1fff0b7424 */ /* 0x000fe400078e00ff */
[----:B------:R-:W-:-:S07]  /*254b0*/  IMAD.MOV.U32 R15, RZ, RZ, -0x1 ;  /* 0xffffffffff0f7424 */ /* 0x000fce00078e00ff */
[----:B01----:R-:W-:Y:S05]  /*254c0*/  WARPSYNC.COLLECTIVE R15, `(.L_x_2631) ;  /* 0x000000000f087348 */ /* 0x003fea0003c00000 */
[----:B0-----:R0:W2:Y:S02]  /*254d0*/  SHFL.IDX P6, R14, R13, R12, R11 ;  /* 0x0000000c0d0e7389 */ /* 0x0010a400000c000b */
[----:B012---:R-:W-:Y:S01]  /*254e0*/  ENDCOLLECTIVE ;  /* 0x000000000000791b */ /* 0x007fe20003800000 */
.L_x_2631:
[----:B------:R-:W-:Y:S05]  /*254f0*/  BSYNC B1 ;  /* 0x0000000000017941 */ /* 0x000fea0003800000 */
.L_x_2630:
        /* <DEDUP_REMOVED lines=8> */
.L_x_2632:
[----:B------:R-:W-:Y:S02]  /*25580*/  IMAD.MOV.U32 R13, RZ, RZ, R5 ;  /* 0x000000ffff0d7224 */ /* 0x000fe400078e0005 */
[----:B------:R-:W-:-:S07]  /*25590*/  IMAD.MOV.U32 R0, RZ, RZ, R14 ;  /* 0x000000ffff007224 */ /* 0x000fce00078e000e */
[----:B------:R-:W-:Y:S05]  /*255a0*/  WARPSYNC.COLLECTIVE R15, `(.L_x_2633) ;  /* 0x000000000f087348 */ /* 0x000fea0003c00000 */
[----:B------:R0:W1:Y:S02]  /*255b0*/  SHFL.IDX P6, R14, R13, R12, R11 ;  /* 0x0000000c0d0e7389 */ /* 0x00006400000c000b */
[----:B01----:R-:W-:Y:S01]  /*255c0*/  ENDCOLLECTIVE ;  /* 0x000000000000791b */ /* 0x003fe20003800000 */
.L_x_2633:
[----:B------:R-:W-:Y:S02]  /*255d0*/  IMAD.MOV.U32 R13, RZ, RZ, R4 ;  /* 0x000000ffff0d7224 */ /* 0x000fe400078e0004 */
[----:B------:R-:W-:-:S07]  /*255e0*/  IMAD.MOV.U32 R5, RZ, RZ, R14 ;  /* 0x000000ffff057224 */ /* 0x000fce00078e000e */
[----:B------:R-:W-:Y:S05]  /*255f0*/  WARPSYNC.COLLECTIVE R15, `(.L_x_2634) ;  /* 0x000000000f087348 */ /* 0x000fea0003c00000 */
[----:B------:R0:W1:Y:S02]  /*25600*/  SHFL.IDX P6, R14, R13, R12, R11 ;  /* 0x0000000c0d0e7389 */ /* 0x00006400000c000b */
[----:B01----:R-:W-:Y:S01]  /*25610*/  ENDCOLLECTIVE ;  /* 0x000000000000791b */ /* 0x003fe20003800000 */
.L_x_2634:
[----:B------:R-:W-:Y:S05]  /*25620*/  BRA `(.L_x_2635) ;  /* 0xfffffe2000887947 */ /* 0x000fea000383ffff */
.L_x_2392:
[----:B0-----:R0:W1:Y:S02]  /*25630*/  SYNCS.PHASECHK.TRANS64.TRYWAIT P1, [R16+URZ+0x31c00], R3 ;  /* 0x031c0003100075a7 */ /* 0x001064000802017f */
[----:B-1----:R-:W-:Y:S05]  /*25640*/  @!P1 NANOSLEEP.SYNCS 0x989680 ;  /* 0x009896800000995d */ /* 0x002fea0003900000 */
[----:B------:R-:W1:Y:S02]  /*25650*/  @!P1 SYNCS.PHASECHK.TRANS64 P1, [R16+URZ+0x31c00], R3 ;  /* 0x031c0003100095a7 */ /* 0x000e64000802007f */
[----:B-1----:R-:W-:Y:S05]  /*25660*/  @!P1 BRA `(.L_x_2392) ;  /* 0xfffffffc00f09947 */ /* 0x002fea000383ffff */
[----:B------:R-:W-:Y:S05]  /*25670*/  BRA `(.L_x_2636) ;  /* 0xfffffe2800c07947 */ /* 0x000fea000383ffff */
.L_x_2404:
[----:B------:R-:W-:Y:S01]  /*25680*/  BSSY B1, `(.L_x_2637) ;  /* 0x0000007000017945 */ /* 0x000fe20003800000 */
[----:B------:R-:W-:Y:S02]  /*25690*/  IMAD.MOV.U32 R12, RZ, RZ, RZ ;  /* 0x000000ffff0c7224 */ /* 0x000fe400078e00ff */
[----:B------:R-:W-:Y:S02]  /*256a0*/  IMAD.MOV.U32 R11, RZ, RZ, 0x1e1f ;  /* 0x00001e1fff0b7424 */ /* 0x000fe400078e00ff */
[----:B------:R-:W-:-:S07]  /*256b0*/  IMAD.MOV.U32 R15, RZ, RZ, -0x1 ;  /* 0xffffffffff0f7424 */ /* 0x000fce00078e00ff */
[----:B-1----:R-:W-:Y:S05]  /*256c0*/  WARPSYNC.COLLECTIVE R15, `(.L_x_2638) ;  /* 0x000000000f087348 */ /* 0x002fea0003c00000 */
[----:B------:R0:W2:Y:S02]  /*256d0*/  SHFL.IDX P6, R14, R13, R12, R11 ;  /* 0x0000000c0d0e7389 */ /* 0x0000a400000c000b */
[----:B012---:R-:W-:Y:S01]  /*256e0*/  ENDCOLLECTIVE ;  /* 0x000000000000791b */ /* 0x007fe20003800000 */
.L_x_2638:
[----:B------:R-:W-:Y:S05]  /*256f0*/  BSYNC B1 ;  /* 0x0000000000017941 */ /* 0x000fea0003800000 */
.L_x_2637:
        /* <DEDUP_REMOVED lines=8> */
.L_x_2639:
[----:B------:R-:W-:Y:S02]  /*25780*/  IMAD.MOV.U32 R37, RZ, RZ, R3 ;  /* 0x000000ffff257224 */ /* 0x000fe400078e0003 */
[----:B------:R-:W-:Y:S02]  /*25790*/  IMAD.MOV.U32 R13, RZ, RZ, R5 ;  /* 0x000000ffff0d7224 */ /* 0x000fe400078e0005 */
[----:B------:R-:W-:-:S07]  /*257a0*/  IMAD.MOV.U32 R0, RZ, RZ, R14 ;  /* 0x000000ffff007224 */ /* 0x000fce00078e000e */
[----:B------:R-:W-:Y:S05]  /*257b0*/  WARPSYNC.COLLECTIVE R15, `(.L_x_2640) ;  /* 0x000000000f087348 */ /* 0x000fea0003c00000 */
[----:B------:R0:W1:Y:S02]  /*257c0*/  SHFL.IDX P6, R14, R13, R12, R11 ;  /* 0x0000000c0d0e7389 */ /* 0x00006400000c000b */
[----:B01----:R-:W-:Y:S01]  /*257d0*/  ENDCOLLECTIVE ;  /* 0x000000000000791b */ /* 0x003fe20003800000 */
.L_x_2640:
[----:B------:R-:W-:Y:S02]  /*257e0*/  IMAD.MOV.U32 R36, RZ, RZ, R0 ;  /* 0x000000ffff247224 */ /* 0x000fe400078e0000 */
[----:B------:R-:W-:Y:S02]  /*257f0*/  IMAD.MOV.U32 R13, RZ, RZ, R4 ;  /* 0x000000ffff0d7224 */ /* 0x000fe400078e0004 */
[----:B------:R-:W-:-:S07]  /*25800*/  IMAD.MOV.U32 R5, RZ, RZ, R14 ;  /* 0x000000ffff057224 */ /* 0x000fce00078e000e */
[----:B------:R-:W-:Y:S05]  /*25810*/  WARPSYNC.COLLECTIVE R15, `(.L_x_2641) ;  /* 0x000000000f087348 */ /* 0x000fea0003c00000 */
[----:B------:R0:W1:Y:S02]  /*25820*/  SHFL.IDX P6, R14, R13, R12, R11 ;  /* 0x0000000c0d0e7389 */ /* 0x00006400000c000b */
[----:B01----:R-:W-:Y:S01]  /*25830*/  ENDCOLLECTIVE ;  /* 0x000000000000791b */ /* 0x003fe20003800000 */
.L_x_2641:
[----:B------:R-:W-:Y:S05]  /*25840*/  BRA `(.L_x_2642) ;  /* 0xfffffe3c00947947 */ /* 0x000fea000383ffff */
.L_x_2408:
[----:B0-----:R0:W1:Y:S02]  /*25850*/  SYNCS.PHASECHK.TRANS64.TRYWAIT P1, [R16+URZ+0x31c00], R3 ;  /* 0x031c0003100075a7 */ /* 0x001064000802017f */
[----:B-1----:R-:W-:Y:S05]  /*25860*/  @!P1 NANOSLEEP.SYNCS 0x989680 ;  /* 0x009896800000995d */ /* 0x002fea0003900000 */
[----:B------:R-:W1:Y:S02]  /*25870*/  @!P1 SYNCS.PHASECHK.TRANS64 P1, [R16+URZ+0x31c00], R3 ;  /* 0x031c0003100095a7 */ /* 0x000e64000802007f */
[----:B-1----:R-:W-:Y:S05]  /*25880*/  @!P1 BRA `(.L_x_2408) ;  /* 0xfffffffc00f09947 */ /* 0x002fea000383ffff */
[----:B------:R-:W-:Y:S05]  /*25890*/  BRA `(.L_x_2643) ;  /* 0xfffffe4400287947 */ /* 0x000fea000383ffff */
.L_x_2416:
[----:B--2---:R2:W3:Y:S02]  /*258a0*/  SYNCS.PHASECHK.TRANS64.TRYWAIT P2, [R0+URZ+0x31c30], R3 ;  /* 0x031c3003000075a7 */ /* 0x0044e4000804017f */
[----:B---3--:R-:W-:Y:S05]  /*258b0*/  @!P2 NANOSLEEP.SYNCS 0x989680 ;  /* 0x009896800000a95d */ /* 0x008fea0003900000 */
[----:B------:R-:W3:Y:S02]  /*258c0*/  @!P2 SYNCS.PHASECHK.TRANS64 P2, [R0+URZ+0x31c30], R3 ;  /* 0x031c30030000a5a7 */ /* 0x000ee4000804007f */
[----:B---3--:R-:W-:Y:S05]  /*258d0*/  @!P2 BRA `(.L_x_2416) ;  /* 0xfffffffc00f0a947 */ /* 0x008fea000383ffff */
[----:B------:R-:W-:Y:S05]  /*258e0*/  BRA `(.L_x_2415) ;  /* 0xfffffe5800a07947 */ /* 0x000fea000383ffff */
.L_x_2422:
[----:B-1----:R1:W2:Y:S02]  /*258f0*/  SYNCS.PHASECHK.TRANS64.TRYWAIT P3, [R72+URZ+0x31c30], R73 ;  /* 0x031c3049480075a7 */ /* 0x0022a4000806017f */
[----:B--2---:R-:W-:Y:S05]  /*25900*/  @!P3 NANOSLEEP.SYNCS 0x989680 ;  /* 0x009896800000b95d */ /* 0x004fea0003900000 */
[----:B------:R-:W2:Y:S02]  /*25910*/  @!P3 SYNCS.PHASECHK.TRANS64 P3, [R72+URZ+0x31c30], R73 ;  /* 0x031c30494800b5a7 */ /* 0x000ea4000806007f */
[----:B--2---:R-:W-:Y:S05]  /*25920*/  @!P3 BRA `(.L_x_2422) ;  /* 0xfffffffc00f0b947 */ /* 0x004fea000383ffff */
[----:B------:R-:W-:Y:S05]  /*25930*/  BRA `(.L_x_2421) ;  /* 0xfffffea800007947 */ /* 0x000fea000383ffff */
.L_x_2427:
[----:B-1----:R1:W2:Y:S02]  /*25940*/  SYNCS.PHASECHK.TRANS64.TRYWAIT P2, [R145+URZ+0x31c50], R21 ;  /* 0x031c5015910075a7 */ /* 0x0022a4000804017f */
[----:B--2---:R-:W-:Y:S05]  /*25950*/  @!P2 NANOSLEEP.SYNCS 0x989680 ;  /* 0x009896800000a95d */ /* 0x004fea0003900000 */
[----:B------:R-:W2:Y:S02]  /*25960*/  @!P2 SYNCS.PHASECHK.TRANS64 P2, [R145+URZ+0x31c50], R21 ;  /* 0x031c50159100a5a7 */ /* 0x000ea4000804007f */
[----:B--2---:R-:W-:Y:S05]  /*25970*/  @!P2 BRA `(.L_x_2427) ;  /* 0xfffffffc00f0a947 */ /* 0x004fea000383ffff */
[----:B------:R-:W-:Y:S05]  /*25980*/  BRA `(.L_x_2426) ;  /* 0xfffffec800b07947 */ /* 0x000fea000383ffff */
.L_x_2434:
[----:B--2---:R2:W3:Y:S02]  /*25990*/  SYNCS.PHASECHK.TRANS64.TRYWAIT P3, [R21+URZ+0x31c30], R72 ;  /* 0x031c3048150075a7 */ /* 0x0044e4000806017f */
[----:B---3--:R-:W-:Y:S05]  /*259a0*/  @!P3 NANOSLEEP.SYNCS 0x989680 ;  /* 0x009896800000b95d */ /* 0x008fea0003900000 */
[----:B------:R-:W3:Y:S02]  /*259b0*/  @!P3 SYNCS.PHASECHK.TRANS64 P3, [R21+URZ+0x31c30], R72 ;  /* 0x031c30481500b5a7 */ /* 0x000ee4000806007f */
[----:B---3--:R-:W-:Y:S05]  /*259c0*/  @!P3 BRA `(.L_x_2434) ;  /* 0xfffffffc00f0b947 */ /* 0x008fea000383ffff */
[----:B------:R-:W-:Y:S05]  /*259d0*/  BRA `(.L_x_2433) ;  /* 0xffffff00008c7947 */ /* 0x000fea000383ffff */
.L_x_2439:
[----:B--2---:R2:W3:Y:S02]  /*259e0*/  SYNCS.PHASECHK.TRANS64.TRYWAIT P2, [R21+URZ+0x31c50], R15 ;  /* 0x031c500f150075a7 */ /* 0x0044e4000804017f */
[----:B---3--:R-:W-:Y:S05]  /*259f0*/  @!P2 NANOSLEEP.SYNCS 0x989680 ;  /* 0x009896800000a95d */ /* 0x008fea0003900000 */
[----:B------:R-:W3:Y:S02]  /*25a00*/  @!P2 SYNCS.PHASECHK.TRANS64 P2, [R21+URZ+0x31c50], R15 ;  /* 0x031c500f1500a5a7 */ /* 0x000ee4000804007f */
[----:B---3--:R-:W-:Y:S05]  /*25a10*/  @!P2 BRA `(.L_x_2439) ;  /* 0xfffffffc00f0a947 */ /* 0x008fea000383ffff */
[----:B------:R-:W-:Y:S05]  /*25a20*/  BRA `(.L_x_2438) ;  /* 0xffffff2400347947 */ /* 0x000fea000383ffff */
.L_x_2444:
[----:B--2---:R2:W3:Y:S02]  /*25a30*/  SYNCS.PHASECHK.TRANS64.TRYWAIT P1, [R9+URZ+0x31c50], R0 ;  /* 0x031c5000090075a7 */ /* 0x0044e4000802017f */
[----:B---3--:R-:W-:Y:S05]  /*25a40*/  @!P1 NANOSLEEP.SYNCS 0x989680 ;  /* 0x009896800000995d */ /* 0x008fea0003900000 */
[----:B------:R-:W3:Y:S02]  /*25a50*/  @!P1 SYNCS.PHASECHK.TRANS64 P1, [R9+URZ+0x31c50], R0 ;  /* 0x031c5000090095a7 */ /* 0x000ee4000802007f */
[----:B---3--:R-:W-:Y:S05]  /*25a60*/  @!P1 BRA `(.L_x_2444) ;  /* 0xfffffffc00f09947 */ /* 0x008fea000383ffff */
[----:B------:R-:W-:Y:S05]  /*25a70*/  BRA `(.L_x_2443) ;  /* 0xffffff5000547947 */ /* 0x000fea000383ffff */
.L_x_2454:
[----:B------:R-:W-:Y:S02]  /*25a80*/  IMAD.MOV.U32 R13, RZ, RZ, R2 ;  /* 0x000000ffff0d7224 */ /* 0x000fe400078e0002 */
[----:B------:R-:W-:Y:S02]  /*25a90*/  IMAD.MOV.U32 R12, RZ, RZ, RZ ;  /* 0x000000ffff0c7224 */ /* 0x000fe400078e00ff */
[----:B------:R-:W-:Y:S02]  /*25aa0*/  IMAD.MOV.U32 R11, RZ, RZ, 0x1c1f ;  /* 0x00001c1fff0b7424 */ /* 0x000fe400078e00ff */
[----:B------:R-:W-:-:S07]  /*25ab0*/  IMAD.MOV.U32 R15, RZ, RZ, -0x1 ;  /* 0xffffffffff0f7424 */ /* 0x000fce00078e00ff */
[----:B------:R-:W-:Y:S05]  /*25ac0*/  WARPSYNC.COLLECTIVE R15, `(.L_x_2644) ;  /* 0x000000000f087348 */ /* 0x000fea0003c00000 */
[----:B------:R0:W1:Y:S02]  /*25ad0*/  SHFL.IDX P6, R14, R13, R12, R11 ;  /* 0x0000000c0d0e7389 */ /* 0x00006400000c000b */
[----:B01----:R-:W-:Y:S01]  /*25ae0*/  ENDCOLLECTIVE ;  /* 0x000000000000791b */ /* 0x003fe20003800000 */
.L_x_2644:
[----:B------:R-:W-:Y:S02]  /*25af0*/  IMAD.MOV.U32 R13, RZ, RZ, R0 ;  /* 0x000000ffff0d7224 */ /* 0x000fe400078e0000 */
[----:B------:R-:W-:-:S07]  /*25b00*/  IMAD.MOV.U32 R3, RZ, RZ, R14 ;  /* 0x000000ffff037224 */ /* 0x000fce00078e000e */
[----:B------:R-:W-:Y:S05]  /*25b10*/  WARPSYNC.COLLECTIVE R15, `(.L_x_2645) ;  /* 0x000000000f087348 */ /* 0x000fea0003c00000 */
[----:B------:R0:W1:Y:S02]  /*25b20*/  SHFL.IDX P6, R14, R13, R12, R11 ;  /* 0x0000000c0d0e7389 */ /* 0x00006400000c000b */
[----:B01----:R-:W-:Y:S01]  /*25b30*/  ENDCOLLECTIVE ;  /* 0x000000000000791b */ /* 0x003fe20003800000 */
.L_x_2645:
[----:B------:R-:W-:Y:S05]  /*25b40*/  BRA `(.L_x_2646) ;  /* 0xffffff7400b47947 */ /* 0x000fea000383ffff */
.L_x_2457:
[----:B------:R-:W-:Y:S01]  /*25b50*/  BSSY B1, `(.L_x_2647) ;  /* 0x0000008000017945 */ /* 0x000fe20003800000 */
[----:B------:R-:W-:Y:S02]  /*25b60*/  IMAD.MOV.U32 R13, RZ, RZ, R2 ;  /* 0x000000ffff0d7224 */ /* 0x000fe400078e0002 */
[----:B------:R-:W-:Y:S02]  /*25b70*/  IMAD.MOV.U32 R12, RZ, RZ, 0x1 ;  /* 0x00000001ff0c7424 */ /* 0x000fe400078e00ff */
[----:B---3--:R-:W-:Y:S02]  /*25b80*/  IMAD.MOV.U32 R11, RZ, RZ, 0x1c1f ;  /* 0x00001c1fff0b7424 */ /* 0x008fe400078e00ff */
[----:B------:R-:W-:-:S07]  /*25b90*/  IMAD.MOV.U32 R15, RZ, RZ, -0x1 ;  /* 0xffffffffff0f7424 */ /* 0x000fce00078e00ff */
[----:B012---:R-:W-:Y:S05]  /*25ba0*/  WARPSYNC.COLLECTIVE R15, `(.L_x_2648) ;  /* 0x000000000f087348 */ /* 0x007fea0003c00000 */
[----:B--2---:R2:W3:Y:S02]  /*25bb0*/  SHFL.IDX P6, R14, R13, R12, R11 ;  /* 0x0000000c0d0e7389 */ /* 0x0044e400000c000b */
[----:B0123--:R-:W-:Y:S01]  /*25bc0*/  ENDCOLLECTIVE ;  /* 0x000000000000791b */ /* 0x00ffe20003800000 */
.L_x_2648:
[----:B------:R-:W-:Y:S05]  /*25bd0*/  BSYNC B1 ;  /* 0x0000000000017941 */ /* 0x000fea0003800000 */
.L_x_2647:
        /* <DEDUP_REMOVED lines=8> */
.L_x_2649:
[----:B------:R-:W-:Y:S05]  /*25c60*/  BRA `(.L_x_2650) ;  /* 0xffffff7400cc7947 */ /* 0x000fea000383ffff */
.L_x_2474:
[----:B------:R-:W1:Y:S01]  /*25c70*/  S2R R6, SR_TID.X ;  /* 0x0000000000067919 */ /* 0x000e620000002100 */
[----:B------:R-:W-:Y:S01]  /*25c80*/  BSSY B1, `(.L_x_2651) ;  /* 0x000000a000017945 */ /* 0x000fe20003800000 */
[----:B0-----:R-:W-:Y:S02]  /*25c90*/  IMAD.MOV.U32 R12, RZ, RZ, RZ ;  /* 0x000000ffff0c7224 */ /* 0x001fe400078e00ff */
[----:B------:R-:W-:Y:S02]  /*25ca0*/  IMAD.MOV.U32 R11, RZ, RZ, 0x1f ;  /* 0x0000001fff0b7424 */ /* 0x000fe400078e00ff */
[----:B------:R-:W-:Y:S01]  /*25cb0*/  IMAD.MOV.U32 R15, RZ, RZ, -0x1 ;  /* 0xffffffffff0f7424 */ /* 0x000fe200078e00ff */
[----:B-1----:R-:W-:-:S04]  /*25cc0*/  SHF.R.U32.HI R6, RZ, 0x5, R6 ;  /* 0x00000005ff067819 */ /* 0x002fc80000011606 */
[----:B------:R-:W-:-:S05]  /*25cd0*/  LOP3.LUT R6, R6, 0x3, RZ, 0xc0, !PT ;  /* 0x0000000306067812 */ /* 0x000fca00078ec0ff */
[----:B------:R-:W-:-:S07]  /*25ce0*/  IMAD.MOV.U32 R13, RZ, RZ, R6 ;  /* 0x000000ffff0d7224 */ /* 0x000fce00078e0006 */
[----:B------:R-:W-:Y:S05]  /*25cf0*/  WARPSYNC.COLLECTIVE R15, `(.L_x_2652) ;  /* 0x000000000f087348 */ /* 0x000fea0003c00000 */
[----:B------:R0:W1:Y:S02]  /*25d00*/  SHFL.IDX P6, R14, R13, R12, R11 ;  /* 0x0000000c0d0e7389 */ /* 0x00006400000c000b */
[----:B01----:R-:W-:Y:S01]  /*25d10*/  ENDCOLLECTIVE ;  /* 0x000000000000791b */ /* 0x003fe20003800000 */
.L_x_2652:
[----:B------:R-:W-:Y:S05]  /*25d20*/  BSYNC B1 ;  /* 0x0000000000017941 */ /* 0x000fea0003800000 */
.L_x_2651:
[----:B------:R-:W-:Y:S05]  /*25d30*/  BRA `(.L_x_2653) ;  /* 0xffffff8c00707947 */ /* 0x000fea000383ffff */
.L_x_2476:
[----:B------:R-:W-:Y:S01]  /*25d40*/  BSSY B1, `(.L_x_2654) ;  /* 0x0000006000017945 */ /* 0x000fe20003800000 */
[----:B------:R-:W-:-:S07]  /*25d50*/  IMAD.MOV.U32 R15, RZ, RZ, -0x1 ;  /* 0xffffffffff0f7424 */ /* 0x000fce00078e00ff */
[----:B01----:R-:W-:Y:S05]  /*25d60*/  WARPSYNC.COLLECTIVE R15, `(.L_x_2655) ;  /* 0x000000000f0c7348 */ /* 0x003fea0003c00000 */
[----:B------:R-:W-:Y:S02]  /*25d70*/  ELECT P6, UR62, PT ;  /* 0x00000000003e782f */ /* 0x000fe400038c0000 */
[----:B------:R-:W-:Y:S01]  /*25d80*/  MOV R14, UR62 ;  /* 0x0000003e000e7c02 */ /* 0x000fe20008000f00 */
[----:B01----:R-:W-:Y:S10]  /*25d90*/  ENDCOLLECTIVE ;  /* 0x000000000000791b */ /* 0x003ff40003800000 */
.L_x_2655:
[----:B------:R-:W-:Y:S05]  /*25da0*/  BSYNC B1 ;  /* 0x0000000000017941 */ /* 0x000fea0003800000 */
.L_x_2654:
[----:B------:R-:W-:Y:S05]  /*25db0*/  BRA `(.L_x_2475) ;  /* 0xffffff8c00687947 */ /* 0x000fea000383ffff */
.L_x_2478:
[----:B-1----:R1:W2:Y:S02]  /*25dc0*/  SYNCS.PHASECHK.TRANS64.TRYWAIT P0, [R22+URZ+0x31c20], R5 ;  /* 0x031c2005160075a7 */ /* 0x0022a4000800017f */
[----:B--2---:R-:W-:Y:S05]  /*25dd0*/  @!P0 NANOSLEEP.SYNCS 0x989680 ;  /* 0x009896800000895d */ /* 0x004fea0003900000 */
[----:B------:R-:W2:Y:S02]  /*25de0*/  @!P0 SYNCS.PHASECHK.TRANS64 P0, [R22+URZ+0x31c20], R5 ;  /* 0x031c2005160085a7 */ /* 0x000ea4000800007f */
[----:B--2---:R-:W-:Y:S05]  /*25df0*/  @!P0 BRA `(.L_x_2478) ;  /* 0xfffffffc00f08947 */ /* 0x004fea000383ffff */
[----:B------:R-:W-:Y:S05]  /*25e00*/  BRA `(.L_x_2656) ;  /* 0xffffff8c00787947 */ /* 0x000fea000383ffff */
.L_x_2482:
[----:B--2---:R2:W3:Y:S02]  /*25e10*/  SYNCS.PHASECHK.TRANS64.TRYWAIT P0, [R9+URZ+0x31ca0], R8 ;  /* 0x031ca008090075a7 */ /* 0x0044e4000800017f */
[----:B---3--:R-:W-:Y:S05]  /*25e20*/  @!P0 NANOSLEEP.SYNCS 0x989680 ;  /* 0x009896800000895d */ /* 0x008fea0003900000 */
[----:B------:R-:W3:Y:S02]  /*25e30*/  @!P0 SYNCS.PHASECHK.TRANS64 P0, [R9+URZ+0x31ca0], R8 ;  /* 0x031ca008090085a7 */ /* 0x000ee4000800007f */
[----:B---3--:R-:W-:Y:S05]  /*25e40*/  @!P0 BRA `(.L_x_2482) ;  /* 0xfffffffc00f08947 */ /* 0x008fea000383ffff */
[----:B------:R-:W-:Y:S05]  /*25e50*/  BRA `(.L_x_2657) ;  /* 0xffffff8c00947947 */ /* 0x000fea000383ffff */
.L_x_2489:
[----:B0-----:R0:W1:Y:S02]  /*25e60*/  SYNCS.PHASECHK.TRANS64.TRYWAIT P0, [R9+URZ+0x31cc0], R8 ;  /* 0x031cc008090075a7 */ /* 0x001064000800017f */
[----:B-1----:R-:W-:Y:S05]  /*25e70*/  @!P0 NANOSLEEP.SYNCS 0x989680 ;  /* 0x009896800000895d */ /* 0x002fea0003900000 */
[----:B------:R-:W1:Y:S02]  /*25e80*/  @!P0 SYNCS.PHASECHK.TRANS64 P0, [R9+URZ+0x31cc0], R8 ;  /* 0x031cc008090085a7 */ /* 0x000e64000800007f */
[----:B-1----:R-:W-:Y:S05]  /*25e90*/  @!P0 BRA `(.L_x_2489) ;  /* 0xfffffffc00f08947 */ /* 0x002fea000383ffff */
[----:B------:R-:W-:Y:S05]  /*25ea0*/  BRA `(.L_x_2658) ;  /* 0xffffff9000907947 */ /* 0x000fea000383ffff */
.L_x_2498:
[----:B-1----:R1:W2:Y:S02]  /*25eb0*/  SYNCS.PHASECHK.TRANS64.TRYWAIT P1, [R8+URZ+0x31ca0], R7 ;  /* 0x031ca007080075a7 */ /* 0x0022a4000802017f */
[----:B--2---:R-:W-:Y:S05]  /*25ec0*/  @!P1 NANOSLEEP.SYNCS 0x989680 ;  /* 0x009896800000995d */ /* 0x004fea0003900000 */
[----:B------:R-:W2:Y:S02]  /*25ed0*/  @!P1 SYNCS.PHASECHK.TRANS64 P1, [R8+URZ+0x31ca0], R7 ;  /* 0x031ca007080095a7 */ /* 0x000ea4000802007f */
[----:B--2---:R-:W-:Y:S05]  /*25ee0*/  @!P1 BRA `(.L_x_2498) ;  /* 0xfffffffc00f09947 */ /* 0x004fea000383ffff */
[----:B------:R-:W-:Y:S05]  /*25ef0*/  BRA `(.L_x_2659) ;  /* 0xffffff9400d07947 */ /* 0x000fea000383ffff */
.L_x_2505:
[----:B0-----:R0:W2:Y:S02]  /*25f00*/  SYNCS.PHASECHK.TRANS64.TRYWAIT P1, [R8+URZ+0x31cc0], R7 ;  /* 0x031cc007080075a7 */ /* 0x0010a4000802017f */
[----:B--2---:R-:W-:Y:S05]  /*25f10*/  @!P1 NANOSLEEP.SYNCS 0x989680 ;  /* 0x009896800000995d */ /* 0x004fea0003900000 */
[----:B------:R-:W2:Y:S02]  /*25f20*/  @!P1 SYNCS.PHASECHK.TRANS64 P1, [R8+URZ+0x31cc0], R7 ;  /* 0x031cc007080095a7 */ /* 0x000ea4000802007f */
[----:B--2---:R-:W-:Y:S05]  /*25f30*/  @!P1 BRA `(.L_x_2505) ;  /* 0xfffffffc00f09947 */ /* 0x004fea000383ffff */
[----:B------:R-:W-:Y:S05]  /*25f40*/  BRA `(.L_x_2660) ;  /* 0xffffff9800c87947 */ /* 0x000fea000383ffff */
.L_x_2520:
[----:B------:R-:W3:Y:S01]  /*25f50*/  S2R R20, SR_TID.X ;  /* 0x0000000000147919 */ /* 0x000ee20000002100 */
[----:B------:R-:W-:Y:S01]  /*25f60*/  BSSY B0, `(.L_x_2661) ;  /* 0x000000a000007945 */ /* 0x000fe20003800000 */
[----:B0-----:R-:W-:Y:S02]  /*25f70*/  IMAD.MOV.U32 R12, RZ, RZ, RZ ;  /* 0x000000ffff0c7224 */ /* 0x001fe400078e00ff */
[----:B------:R-:W-:Y:S02]  /*25f80*/  IMAD.MOV.U32 R11, RZ, RZ, 0x1f ;  /* 0x0000001fff0b7424 */ /* 0x000fe400078e00ff */
[----:B------:R-:W-:Y:S01]  /*25f90*/  IMAD.MOV.U32 R15, RZ, RZ, -0x1 ;  /* 0xffffffffff0f7424 */ /* 0x000fe200078e00ff */
[----:B---3--:R-:W-:-:S04]  /*25fa0*/  SHF.R.U32.HI R20, RZ, 0x5, R20 ;  /* 0x00000005ff147819 */ /* 0x008fc80000011614 */
[----:B------:R-:W-:-:S05]  /*25fb0*/  LOP3.LUT R20, R20, 0x3, RZ, 0xc0, !PT ;  /* 0x0000000314147812 */ /* 0x000fca00078ec0ff */
[----:B------:R-:W-:-:S07]  /*25fc0*/  IMAD.MOV.U32 R13, RZ, RZ, R20 ;  /* 0x000000ffff0d7224 */ /* 0x000fce00078e0014 */
[----:B-12---:R-:W-:Y:S05]  /*25fd0*/  WARPSYNC.COLLECTIVE R15, `(.L_x_2662) ;  /* 0x000000000f087348 */ /* 0x006fea0003c00000 */
[----:B------:R0:W3:Y:S02]  /*25fe0*/  SHFL.IDX P6, R14, R13, R12, R11 ;  /* 0x0000000c0d0e7389 */ /* 0x0000e400000c000b */
[----:B0123--:R-:W-:Y:S01]  /*25ff0*/  ENDCOLLECTIVE ;  /* 0x000000000000791b */ /* 0x00ffe20003800000 */
.L_x_2662:
[----:B------:R-:W-:Y:S05]  /*26000*/  BSYNC B0 ;  /* 0x0000000000007941 */ /* 0x000fea0003800000 */
.L_x_2661:
[----:B------:R-:W-:Y:S05]  /*26010*/  BRA `(.L_x_2663) ;  /* 0xffffffa4008c7947 */ /* 0x000fea000383ffff */
.L_x_2522:
[----:B------:R-:W-:Y:S01]  /*26020*/  BSSY B0, `(.L_x_2664) ;  /* 0x0000006000007945 */ /* 0x000fe20003800000 */
[----:B------:R-:W-:-:S07]  /*26030*/  IMAD.MOV.U32 R15, RZ, RZ, -0x1 ;  /* 0xffffffffff0f7424 */ /* 0x000fce00078e00ff */
[----:B0123--:R-:W-:Y:S05]  /*26040*/  WARPSYNC.COLLECTIVE R15, `(.L_x_2665) ;  /* 0x000000000f0c7348 */ /* 0x00ffea0003c00000 */
[----:B------:R-:W-:Y:S02]  /*26050*/  ELECT P6, UR62, PT ;  /* 0x00000000003e782f */ /* 0x000fe400038c0000 */
[----:B------:R-:W-:Y:S01]  /*26060*/  MOV R14, UR62 ;  /* 0x0000003e000e7c02 */ /* 0x000fe20008000f00 */
[----:B0123--:R-:W-:Y:S10]  /*26070*/  ENDCOLLECTIVE ;  /* 0x000000000000791b */ /* 0x00fff40003800000 */
.L_x_2665:
[----:B------:R-:W-:Y:S05]  /*26080*/  BSYNC B0 ;  /* 0x0000000000007941 */ /* 0x000fea0003800000 */
.L_x_2664:
[----:B------:R-:W-:Y:S05]  /*26090*/  BRA `(.L_x_2666) ;  /* 0xffffffa400947947 */ /* 0x000fea000383ffff */
.L_x_2524:
[----:B---3--:R3:W4:Y:S02]  /*260a0*/  SYNCS.PHASECHK.TRANS64.TRYWAIT P0, [R0+URZ+0x31c40], R2 ;  /* 0x031c4002000075a7 */ /* 0x008724000800017f */
[----:B----4-:R-:W-:Y:S05]  /*260b0*/  @!P0 NANOSLEEP.SYNCS 0x989680 ;  /* 0x009896800000895d */ /* 0x010fea0003900000 */
[----:B------:R-:W4:Y:S02]  /*260c0*/  @!P0 SYNCS.PHASECHK.TRANS64 P0, [R0+URZ+0x31c40], R2 ;  /* 0x031c4002000085a7 */ /* 0x000f24000800007f */
[----:B----4-:R-:W-:Y:S05]  /*260d0*/  @!P0 BRA `(.L_x_2524) ;  /* 0xfffffffc00f08947 */ /* 0x010fea000383ffff */
[----:B------:R-:W-:Y:S05]  /*260e0*/  BRA `(.L_x_2667) ;  /* 0xffffffa400e87947 */ /* 0x000fea000383ffff */
.L_x_2528:
[----:B------:R-:W2:Y:S01]  /*260f0*/  LDL.LU R11, [R1+0x18] ;  /* 0x00001800010b7983 */ /* 0x000ea20000300800 */
[----:B------:R-:W-:Y:S01]  /*26100*/  IMAD.MOV.U32 R13, RZ, RZ, R5 ;  /* 0x000000ffff0d7224 */ /* 0x000fe200078e0005 */
[----:B------:R-:W-:Y:S01]  /*26110*/  LOP3.LUT R9, R9, 0x7f, RZ, 0xc0, !PT ;  /* 0x0000007f09097812 */ /* 0x000fe200078ec0ff */
[----:B------:R-:W-:Y:S02]  /*26120*/  IMAD.MOV.U32 R12, RZ, RZ, RZ ;  /* 0x000000ffff0c7224 */ /* 0x000fe400078e00ff */
[----:B------:R-:W-:Y:S01]  /*26130*/  IMAD.MOV.U32 R15, RZ, RZ, -0x1 ;  /* 0xffffffffff0f7424 */ /* 0x000fe200078e00ff */
[----:B------:R-:W-:-:S05]  /*26140*/  SHF.R.U32.HI R8, RZ, 0x2, R9 ;  /* 0x00000002ff087819 */ /* 0x000fca0000011609 */
        /* <DEDUP_REMOVED lines=8> */
.L_x_2668:
[----:B------:R-:W-:Y:S02]  /*261d0*/  IMAD.MOV.U32 R13, RZ, RZ, R4 ;  /* 0x000000ffff0d7224 */ /* 0x000fe400078e0004 */
[----:B------:R-:W-:-:S07]  /*261e0*/  IMAD.MOV.U32 R2, RZ, RZ, R14 ;  /* 0x000000ffff027224 */ /* 0x000fce00078e000e */
[----:B------:R-:W-:Y:S05]  /*261f0*/  WARPSYNC.COLLECTIVE R15, `(.L_x_2669) ;  /* 0x000000000f087348 */ /* 0x000fea0003c00000 */
[----:B------:R0:W1:Y:S02]  /*26200*/  SHFL.IDX P6, R14, R13, R12, R11 ;  /* 0x0000000c0d0e7389 */ /* 0x00006400000c000b */
[----:B01----:R-:W-:Y:S01]  /*26210*/  ENDCOLLECTIVE ;  /* 0x000000000000791b */ /* 0x003fe20003800000 */
.L_x_2669:
        /* <DEDUP_REMOVED lines=19> */
.L_x_2670:
[----:B------:R-:W-:Y:S02]  /*26350*/  IMAD.MOV.U32 R13, RZ, RZ, R4 ;  /* 0x000000ffff0d7224 */ /* 0x000fe400078e0004 */
[----:B------:R-:W-:-:S07]  /*26360*/  IMAD.MOV.U32 R2, RZ, RZ, R14 ;  /* 0x000000ffff027224 */ /* 0x000fce00078e000e */
[----:B------:R-:W-:Y:S05]  /*26370*/  WARPSYNC.COLLECTIVE R15, `(.L_x_2671) ;  /* 0x000000000f087348 */ /* 0x000fea0003c00000 */
[----:B------:R0:W1:Y:S02]  /*26380*/  SHFL.IDX P6, R14, R13, R12, R11 ;  /* 0x0000000c0d0e7389 */ /* 0x00006400000c000b */
[----:B01----:R-:W-:Y:S01]  /*26390*/  ENDCOLLECTIVE ;  /* 0x000000000000791b */ /* 0x003fe20003800000 */
.L_x_2671:
        /* <DEDUP_REMOVED lines=18> */
.L_x_2672:
[----:B------:R-:W-:-:S05]  /*264c0*/  VIADD R2, R17, 0x40 ;  /* 0x0000004011027836 */ /* 0x000fca0000000000 */
[----:B------:R-:W-:Y:S01]  /*264d0*/  ISETP.GE.AND P3, PT, R2, R0, PT ;  /* 0x000000000200720c */ /* 0x000fe20003f66270 */
[----:B------:R-:W-:Y:S02]  /*264e0*/  IMAD.MOV.U32 R13, RZ, RZ, R4 ;  /* 0x000000ffff0d7224 */ /* 0x000fe400078e0004 */
[----:B------:R-:W-:-:S10]  /*264f0*/  IMAD.MOV.U32 R2, RZ, RZ, R14 ;  /* 0x000000ffff027224 */ /* 0x000fd400078e000e */
[----:B------:R-:W-:Y:S05]  /*26500*/  WARPSYNC.COLLECTIVE R15, `(.L_x_2673) ;  /* 0x000000000f087348 */ /* 0x000fea0003c00000 */
[----:B------:R0:W1:Y:S02]  /*26510*/  SHFL.IDX P6, R14, R13, R12, R11 ;  /* 0x0000000c0d0e7389 */ /* 0x00006400000c000b */
[----:B01----:R-:W-:Y:S01]  /*26520*/  ENDCOLLECTIVE ;  /* 0x000000000000791b */ /* 0x003fe20003800000 */
.L_x_2673:
        /* <DEDUP_REMOVED lines=18> */
.L_x_2674:
[----:B------:R-:W-:-:S05]  /*26650*/  VIADD R2, R17, 0x60 ;  /* 0x0000006011027836 */ /* 0x000fca0000000000 */
[----:B------:R-:W-:Y:S01]  /*26660*/  ISETP.GE.AND P3, PT, R2, R0, PT ;  /* 0x000000000200720c */ /* 0x000fe20003f66270 */
[----:B------:R-:W-:Y:S02]  /*26670*/  IMAD.MOV.U32 R13, RZ, RZ, R4 ;  /* 0x000000ffff0d7224 */ /* 0x000fe400078e0004 */
[----:B------:R-:W-:-:S10]  /*26680*/  IMAD.MOV.U32 R5, RZ, RZ, R14 ;  /* 0x000000ffff057224 */ /* 0x000fd400078e000e */
[----:B------:R-:W-:Y:S05]  /*26690*/  WARPSYNC.COLLECTIVE R15, `(.L_x_2675) ;  /* 0x000000000f087348 */ /* 0x000fea0003c00000 */
[----:B------:R0:W1:Y:S02]  /*266a0*/  SHFL.IDX P6, R14, R13, R12, R11 ;  /* 0x0000000c0d0e7389 */ /* 0x00006400000c000b */
[----:B01----:R-:W-:Y:S01]  /*266b0*/  ENDCOLLECTIVE ;  /* 0x000000000000791b */ /* 0x003fe20003800000 */
.L_x_2675:
[----:B------:R-:W-:Y:S01]  /*266c0*/  ULDC.64 UR4, c[0x0][0x208] ;  /* 0x0000820000047ab9 */ /* 0x000fe20000000a00 */
[----:B------:R-:W-:Y:S02]  /*266d0*/  IMAD.MOV.U32 R13, RZ, RZ, R6 ;  /* 0x000000ffff0d7224 */ /* 0x000fe400078e0006 */
[----:B------:R-:W-:Y:S02]  /*266e0*/  IMAD.MOV.U32 R12, RZ, RZ, RZ ;  /* 0x000000ffff0c7224 */ /* 0x000fe400078e00ff */
        /* <DEDUP_REMOVED lines=14> */
.L_x_2676:
[----:B------:R-:W-:-:S05]  /*267d0*/  VIADD R3, R17, 0x80 ;  /* 0x0000008011037836 */ /* 0x000fca0000000000 */
[----:B------:R-:W-:Y:S01]  /*267e0*/  ISETP.GE.AND P3, PT, R3, R0, PT ;  /* 0x000000000300720c */ /* 0x000fe20003f66270 */
[----:B------:R-:W-:Y:S02]  /*267f0*/  IMAD.MOV.U32 R13, RZ, RZ, R7 ;  /* 0x000000ffff0d7224 */ /* 0x000fe400078e0007 */
[----:B------:R-:W-:-:S10]  /*26800*/  IMAD.MOV.U32 R2, RZ, RZ, R14 ;  /* 0x000000ffff027224 */ /* 0x000fd400078e000e */
[----:B------:R-:W-:Y:S05]  /*26810*/  WARPSYNC.COLLECTIVE R15, `(.L_x_2677) ;  /* 0x000000000f087348 */ /* 0x000fea0003c00000 */
[----:B------:R0:W1:Y:S02]  /*26820*/  SHFL.IDX P6, R14, R13, R12, R11 ;  /* 0x0000000c0d0e7389 */ /* 0x00006400000c000b */
[----:B01----:R-:W-:Y:S01]  /*26830*/  ENDCOLLECTIVE ;  /* 0x000000000000791b */ /* 0x003fe20003800000 */
.L_x_2677:
        /* <DEDUP_REMOVED lines=17> */
.L_x_2678:
[----:B------:R-:W-:Y:S02]  /*26950*/  IMAD.MOV.U32 R13, RZ, RZ, R7 ;  /* 0x000000ffff0d7224 */ /* 0x000fe400078e0007 */
[----:B------:R-:W-:-:S07]  /*26960*/  IMAD.MOV.U32 R6, RZ, RZ, R14 ;  /* 0x000000ffff067224 */ /* 0x000fce00078e000e */
[----:B------:R-:W-:Y:S05]  /*26970*/  WARPSYNC.COLLECTIVE R15, `(.L_x_2679) ;  /* 0x000000000f087348 */ /* 0x000fea0003c00000 */
[----:B------:R0:W1:Y:S02]  /*26980*/  SHFL.IDX P6, R14, R13, R12, R11 ;  /* 0x0000000c0d0e7389 */ /* 0x00006400000c000b */
[----:B01----:R-:W-:Y:S01]  /*26990*/  ENDCOLLECTIVE ;  /* 0x000000000000791b */ /* 0x003fe20003800000 */
.L_x_2679:
[----:B------:R-:W-:Y:S01]  /*269a0*/  IMAD.MOV.U32 R2, RZ, RZ, R14 ;  /* 0x000000ffff027224 */ /* 0x000fe200078e000e */
[----:B------:R-:W-:Y:S06]  /*269b0*/  BRA `(.L_x_2680) ;  /* 0xffffffac00647947 */ /* 0x000fec000383ffff */
.L_x_2531:
[----:B-1----:R1:W2:Y:S02]  /*269c0*/  SYNCS.PHASECHK.TRANS64.TRYWAIT P0, [R22+URZ+0x31c20], R3 ;  /* 0x031c2003160075a7 */ /* 0x0022a4000800017f */
[----:B--2---:R-:W-:Y:S05]  /*269d0*/  @!P0 NANOSLEEP.SYNCS 0x989680 ;  /* 0x009896800000895d */ /* 0x004fea0003900000 */
[----:B------:R-:W2:Y:S02]  /*269e0*/  @!P0 SYNCS.PHASECHK.TRANS64 P0, [R22+URZ+0x31c20], R3 ;  /* 0x031c2003160085a7 */ /* 0x000ea4000800007f */
[----:B--2---:R-:W-:Y:S05]  /*269f0*/  @!P0 BRA `(.L_x_2531) ;  /* 0xfffffffc00f08947 */ /* 0x004fea000383ffff */
[----:B------:R-:W-:Y:S05]  /*26a00*/  BRA `(.L_x_2681) ;  /* 0xffffffac00d87947 */ /* 0x000fea000383ffff */
.L_x_2540:
[----:B-1----:R1:W2:Y:S02]  /*26a10*/  SYNCS.PHASECHK.TRANS64.TRYWAIT P0, [R3+URZ+0x31c40], R2 ;  /* 0x031c4002030075a7 */ /* 0x0022a4000800017f */
[----:B--2---:R-:W-:Y:S05]  /*26a20*/  @!P0 NANOSLEEP.SYNCS 0x989680 ;  /* 0x009896800000895d */ /* 0x004fea0003900000 */
[----:B------:R-:W2:Y:S02]  /*26a30*/  @!P0 SYNCS.PHASECHK.TRANS64 P0, [R3+URZ+0x31c40], R2 ;  /* 0x031c4002030085a7 */ /* 0x000ea4000800007f */
[----:B--2---:R-:W-:Y:S05]  /*26a40*/  @!P0 BRA `(.L_x_2540) ;  /* 0xfffffffc00f08947 */ /* 0x004fea000383ffff */
[----:B------:R-:W-:Y:S05]  /*26a50*/  BRA `(.L_x_2682) ;  /* 0xffffffb000887947 */ /* 0x000fea000383ffff */
.L_x_2547:
[----:B0-----:R0:W1:Y:S02]  /*26a60*/  SYNCS.PHASECHK.TRANS64.TRYWAIT P0, [R3+URZ+0x60], R2 ;  /* 0x00006002030075a7 */ /* 0x001064000800017f */
[----:B-1----:R-:W-:Y:S05]  /*26a70*/  @!P0 NANOSLEEP.SYNCS 0x989680 ;  /* 0x009896800000895d */ /* 0x002fea0003900000 */
[----:B------:R-:W1:Y:S02]  /*26a80*/  @!P0 SYNCS.PHASECHK.TRANS64 P0, [R3+URZ+0x60], R2 ;  /* 0x00006002030085a7 */ /* 0x000e64000800007f */
[----:B-1----:R-:W-:Y:S05]  /*26a90*/  @!P0 BRA `(.L_x_2547) ;  /* 0xfffffffc00f08947 */ /* 0x002fea000383ffff */
[----:B------:R-:W-:Y:S05]  /*26aa0*/  BRA `(.L_x_2683) ;  /* 0xffffffb400947947 */ /* 0x000fea000383ffff */
.L_x_2557:
[----:B-1----:R1:W2:Y:S02]  /*26ab0*/  SYNCS.PHASECHK.TRANS64.TRYWAIT P0, [R3+URZ+0x31c40], R2 ;  /* 0x031c4002030075a7 */ /* 0x0022a4000800017f */
[----:B--2---:R-:W-:Y:S05]  /*26ac0*/  @!P0 NANOSLEEP.SYNCS 0x989680 ;  /* 0x009896800000895d */ /* 0x004fea0003900000 */
[----:B------:R-:W2:Y:S02]  /*26ad0*/  @!P0 SYNCS.PHASECHK.TRANS64 P0, [R3+URZ+0x31c40], R2 ;  /* 0x031c4002030085a7 */ /* 0x000ea4000800007f */
[----:B--2---:R-:W-:Y:S05]  /*26ae0*/  @!P0 BRA `(.L_x_2557) ;  /* 0xfffffffc00f08947 */ /* 0x004fea000383ffff */
[----:B------:R-:W-:Y:S05]  /*26af0*/  BRA `(.L_x_2684) ;  /* 0xffffffbc004c7947 */ /* 0x000fea000383ffff */
.L_x_2564:
[----:B0-----:R0:W1:Y:S02]  /*26b00*/  SYNCS.PHASECHK.TRANS64.TRYWAIT P0, [R12+URZ+0x60], R27 ;  /* 0x0000601b0c0075a7 */ /* 0x001064000800017f */
[----:B-1----:R-:W-:Y:S05]  /*26b10*/  @!P0 NANOSLEEP.SYNCS 0x989680 ;  /* 0x009896800000895d */ /* 0x002fea0003900000 */
[----:B------:R-:W1:Y:S02]  /*26b20*/  @!P0 SYNCS.PHASECHK.TRANS64 P0, [R12+URZ+0x60], R27 ;  /* 0x0000601b0c0085a7 */ /* 0x000e64000800007f */
[----:B-1----:R-:W-:Y:S05]  /*26b30*/  @!P0 BRA `(.L_x_2564) ;  /* 0xfffffffc00f08947 */ /* 0x002fea000383ffff */
[----:B------:R-:W-:Y:S05]  /*26b40*/  BRA `(.L_x_2685) ;  /* 0xffffffc000587947 */ /* 0x000fea000383ffff */
.L_x_2574:
[----:B-1----:R1:W2:Y:S02]  /*26b50*/  SYNCS.PHASECHK.TRANS64.TRYWAIT P0, [R2+URZ+0x31c40], R3 ;  /* 0x031c4003020075a7 */ /* 0x0022a4000800017f */
[----:B--2---:R-:W-:Y:S05]  /*26b60*/  @!P0 NANOSLEEP.SYNCS 0x989680 ;  /* 0x009896800000895d */ /* 0x004fea0003900000 */
[----:B------:R-:W2:Y:S02]  /*26b70*/  @!P0 SYNCS.PHASECHK.TRANS64 P0, [R2+URZ+0x31c40], R3 ;  /* 0x031c4003020085a7 */ /* 0x000ea4000800007f */
[----:B--2---:R-:W-:Y:S05]  /*26b80*/  @!P0 BRA `(.L_x_2574) ;  /* 0xfffffffc00f08947 */ /* 0x004fea000383ffff */
[----:B------:R-:W-:Y:S05]  /*26b90*/  BRA `(.L_x_2686) ;  /* 0xffffffc400e47947 */ /* 0x000fea000383ffff */
.L_x_2581:
[----:B0-----:R0:W1:Y:S02]  /*26ba0*/  SYNCS.PHASECHK.TRANS64.TRYWAIT P0, [R7+URZ+0x60], R2 ;  /* 0x00006002070075a7 */ /* 0x001064000800017f */
[----:B-1----:R-:W-:Y:S05]  /*26bb0*/  @!P0 NANOSLEEP.SYNCS 0x989680 ;  /* 0x009896800000895d */ /* 0x002fea0003900000 */
[----:B------:R-:W1:Y:S02]  /*26bc0*/  @!P0 SYNCS.PHASECHK.TRANS64 P0, [R7+URZ+0x60], R2 ;  /* 0x00006002070085a7 */ /* 0x000e64000800007f */
[----:B-1----:R-:W-:Y:S05]  /*26bd0*/  @!P0 BRA `(.L_x_2581) ;  /* 0xfffffffc00f08947 */ /* 0x002fea000383ffff */
[----:B------:R-:W-:Y:S05]  /*26be0*/  BRA `(.L_x_2687) ;  /* 0xffffffc800f47947 */ /* 0x000fea000383ffff */
.L_x_2593:
[----:B-1----:R1:W2:Y:S02]  /*26bf0*/  SYNCS.PHASECHK.TRANS64.TRYWAIT P0, [R3+URZ+0x31c60], R0 ;  /* 0x031c6000030075a7 */ /* 0x0022a4000800017f */
[----:B--2---:R-:W-:Y:S05]  /*26c00*/  @!P0 NANOSLEEP.SYNCS 0x989680 ;  /* 0x009896800000895d */ /* 0x004fea0003900000 */
[----:B------:R-:W2:Y:S02]  /*26c10*/  @!P0 SYNCS.PHASECHK.TRANS64 P0, [R3+URZ+0x31c60], R0 ;  /* 0x031c6000030085a7 */ /* 0x000ea4000800007f */
[----:B--2---:R-:W-:Y:S05]  /*26c20*/  @!P0 BRA `(.L_x_2593) ;  /* 0xfffffffc00f08947 */ /* 0x004fea000383ffff */
[----:B------:R-:W-:Y:S05]  /*26c30*/  BRA `(.L_x_2688) ;  /* 0xffffffd0006c7947 */ /* 0x000fea000383ffff */
.L_x_2601:
[----:B------:R-:W-:Y:S01]  /*26c40*/  BSSY B0, `(.L_x_2689) ;  /* 0x0000008000007945 */ /* 0x000fe20003800000 */
[----:B------:R-:W-:Y:S02]  /*26c50*/  IMAD.MOV.U32 R13, RZ, RZ, R16 ;  /* 0x000000ffff0d7224 */ /* 0x000fe400078e0010 */
[----:B------:R-:W-:Y:S02]  /*26c60*/  IMAD.MOV.U32 R12, RZ, RZ, RZ ;  /* 0x000000ffff0c7224 */ /* 0x000fe400078e00ff */
[----:B------:R-:W-:Y:S02]  /*26c70*/  IMAD.MOV.U32 R11, RZ, RZ, 0x1f ;  /* 0x0000001fff0b7424 */ /* 0x000fe400078e00ff */
[----:B------:R-:W-:-:S07]  /*26c80*/  IMAD.MOV.U32 R15, RZ, RZ, -0x1 ;  /* 0xffffffffff0f7424 */ /* 0x000fce00078e00ff */
[----:B-1----:R-:W-:Y:S05]  /*26c90*/  WARPSYNC.COLLECTIVE R15, `(.L_x_2690) ;  /* 0x000000000f087348 */ /* 0x002fea0003c00000 */
[----:B------:R0:W2:Y:S02]  /*26ca0*/  SHFL.IDX P6, R14, R13, R12, R11 ;  /* 0x0000000c0d0e7389 */ /* 0x0000a400000c000b */
[----:B012---:R-:W-:Y:S01]  /*26cb0*/  ENDCOLLECTIVE ;  /* 0x000000000000791b */ /* 0x007fe20003800000 */
.L_x_2690:
[----:B------:R-:W-:Y:S05]  /*26cc0*/  BSYNC B0 ;  /* 0x0000000000007941 */ /* 0x000fea0003800000 */
.L_x_2689:
        /* <DEDUP_REMOVED lines=9> */
.L_x_2691:
[----:B------:R-:W-:Y:S01]  /*26d60*/  ULDC UR4, c[0x0][0xc3c] ;  /* 0x00030f0000047ab9 */ /* 0x000fe20000000800 */
[----:B------:R-:W-:Y:S01]  /*26d70*/  ULDC.64 UR6, c[0x0][0x208] ;  /* 0x0000820000067ab9 */ /* 0x000fe20000000a00 */
        /* <DEDUP_REMOVED lines=17> */
.L_x_2692:
[----:B------:R-:W-:Y:S01]  /*26e90*/  IMAD.MOV.U32 R12, RZ, RZ, 0x2 ;  /* 0x00000002ff0c7424 */ /* 0x000fe200078e00ff */
[----:B------:R-:W-:-:S05]  /*26ea0*/  SEL R5, R14, RZ, P1 ;  /* 0x000000ff0e057207 */ /* 0x000fca0000800000 */
[----:B------:R-:W-:-:S04]  /*26eb0*/  IMAD.IADD R4, R2, 0x1, R5 ;  /* 0x0000000102047824 */ /* 0x000fc800078e0205 */
[----:B------:R-:W-:-:S07]  /*26ec0*/  IMAD.MOV.U32 R13, RZ, RZ, R4 ;  /* 0x000000ffff0d7224 */ /* 0x000fce00078e0004 */
[----:B------:R-:W-:Y:S05]  /*26ed0*/  WARPSYNC.COLLECTIVE R15, `(.L_x_2693) ;  /* 0x000000000f087348 */ /* 0x000fea0003c00000 */
[----:B------:R0:W1:Y:S02]  /*26ee0*/  SHFL.UP P6, R14, R13, R12, R11 ;  /* 0x0400000c0d0e7389 */ /* 0x00006400000c000b */
[----:B01----:R-:W-:Y:S01]  /*26ef0*/  ENDCOLLECTIVE ;  /* 0x000000000000791b */ /* 0x003fe20003800000 */
.L_x_2693:
[----:B------:R-:W-:Y:S01]  /*26f00*/  IMAD.MOV.U32 R12, RZ, RZ, 0x4 ;  /* 0x00000004ff0c7424 */ /* 0x000fe200078e00ff */
[----:B------:R-:W-:-:S05]  /*26f10*/  SEL R5, R14, RZ, P2 ;  /* 0x000000ff0e057207 */ /* 0x000fca0001000000 */
[----:B------:R-:W-:-:S04]  /*26f20*/  IMAD.IADD R5, R4, 0x1, R5 ;  /* 0x0000000104057824 */ /* 0x000fc800078e0205 */
[----:B------:R-:W-:-:S07]  /*26f30*/  IMAD.MOV.U32 R13, RZ, RZ, R5 ;  /* 0x000000ffff0d7224 */ /* 0x000fce00078e0005 */
[----:B------:R-:W-:Y:S05]  /*26f40*/  WARPSYNC.COLLECTIVE R15, `(.L_x_2694) ;  /* 0x000000000f087348 */ /* 0x000fea0003c00000 */
[----:B------:R0:W1:Y:S02]  /*26f50*/  SHFL.UP P6, R14, R13, R12, R11 ;  /* 0x0400000c0d0e7389 */ /* 0x00006400000c000b */
[----:B01----:R-:W-:Y:S01]  /*26f60*/  ENDCOLLECTIVE ;  /* 0x000000000000791b */ /* 0x003fe20003800000 */
.L_x_2694:
[----:B------:R-:W-:Y:S01]  /*26f70*/  IMAD.MOV.U32 R12, RZ, RZ, 0x8 ;  /* 0x00000008ff0c7424 */ /* 0x000fe200078e00ff */
[----:B------:R-:W-:-:S05]  /*26f80*/  SEL R6, R14, RZ, P3 ;  /* 0x000000ff0e067207 */ /* 0x000fca0001800000 */
[----:B------:R-:W-:-:S04]  /*26f90*/  IMAD.IADD R6, R5, 0x1, R6 ;  /* 0x0000000105067824 */ /* 0x000fc800078e0206 */
[----:B------:R-:W-:-:S07]  /*26fa0*/  IMAD.MOV.U32 R13, RZ, RZ, R6 ;  /* 0x000000ffff0d7224 */ /* 0x000fce00078e0006 */
[----:B------:R-:W-:Y:S05]  /*26fb0*/  WARPSYNC.COLLECTIVE R15, `(.L_x_2695) ;  /* 0x000000000f087348 */ /* 0x000fea0003c00000 */
[----:B------:R0:W1:Y:S02]  /*26fc0*/  SHFL.UP P6, R14, R13, R12, R11 ;  /* 0x0400000c0d0e7389 */ /* 0x00006400000c000b */
[----:B01----:R-:W-:Y:S01]  /*26fd0*/  ENDCOLLECTIVE ;  /* 0x000000000000791b */ /* 0x003fe20003800000 */
.L_x_2695:
[----:B------:R-:W-:Y:S01]  /*26fe0*/  IMAD.MOV.U32 R12, RZ, RZ, 0x10 ;  /* 0x00000010ff0c7424 */ /* 0x000fe200078e00ff */
[----:B------:R-:W-:-:S05]  /*26ff0*/  SEL R3, R14, RZ, P4 ;  /* 0x000000ff0e037207 */ /* 0x000fca0002000000 */
[----:B------:R-:W-:-:S04]  /*27000*/  IMAD.IADD R4, R6, 0x1, R3 ;  /* 0x0000000106047824 */ /* 0x000fc800078e0203 */
[----:B------:R-:W-:-:S07]  /*27010*/  IMAD.MOV.U32 R13, RZ, RZ, R4 ;  /* 0x000000ffff0d7224 */ /* 0x000fce00078e0004 */
[----:B------:R-:W-:Y:S05]  /*27020*/  WARPSYNC.COLLECTIVE R15, `(.L_x_2696) ;  /* 0x000000000f087348 */ /* 0x000fea0003c00000 */
[----:B------:R0:W1:Y:S02]  /*27030*/  SHFL.UP P6, R14, R13, R12, R11 ;  /* 0x0400000c0d0e7389 */ /* 0x00006400000c000b */
[----:B01----:R-:W-:Y:S01]  /*27040*/  ENDCOLLECTIVE ;  /* 0x000000000000791b */ /* 0x003fe20003800000 */
.L_x_2696:
        /* <DEDUP_REMOVED lines=8> */
.L_x_2697:
[----:B------:R-:W-:Y:S05]  /*270d0*/  BRA `(.L_x_2698) ;  /* 0xffffffd400187947 */ /* 0x000fea000383ffff */
.L_x_2606:
        /* <DEDUP_REMOVED lines=8> */
.L_x_2700:
[----:B------:R-:W-:Y:S05]  /*27160*/  BSYNC B0 ;  /* 0x0000000000007941 */ /* 0x000fea0003800000 */
.L_x_2699:
        /* <DEDUP_REMOVED lines=8> */
.L_x_2701:
[----:B------:R-:W-:Y:S01]  /*271f0*/  IMAD.MOV.U32 R12, RZ, RZ, 0x4 ;  /* 0x00000004ff0c7424 */ /* 0x000fe200078e00ff */
[----:B------:R-:W-:-:S05]  /*27200*/  SEL R14, R14, RZ, P2 ;  /* 0x000000ff0e0e7207 */ /* 0x000fca0001000000 */
[----:B------:R-:W-:-:S04]  /*27210*/  IMAD.IADD R3, R13, 0x1, R14 ;  /* 0x000000010d037824 */ /* 0x000fc800078e020e */
[----:B------:R-:W-:-:S07]  /*27220*/  IMAD.MOV.U32 R13, RZ, RZ, R3 ;  /* 0x000000ffff0d7224 */ /* 0x000fce00078e0003 */
[----:B------:R-:W-:Y:S05]  /*27230*/  WARPSYNC.COLLECTIVE R15, `(.L_x_2702) ;  /* 0x000000000f087348 */ /* 0x000fea0003c00000 */
[----:B------:R0:W1:Y:S02]  /*27240*/  SHFL.UP P6, R14, R13, R12, R11 ;  /* 0x0400000c0d0e7389 */ /* 0x00006400000c000b */
[----:B01----:R-:W-:Y:S01]  /*27250*/  ENDCOLLECTIVE ;  /* 0x000000000000791b */ /* 0x003fe20003800000 */
.L_x_2702:
[----:B------:R-:W-:Y:S01]  /*27260*/  IMAD.MOV.U32 R12, RZ, RZ, 0x8 ;  /* 0x00000008ff0c7424 */ /* 0x000fe200078e00ff */
[----:B------:R-:W-:-:S05]  /*27270*/  SEL R4, R14, RZ, P3 ;  /* 0x000000ff0e047207 */ /* 0x000fca0001800000 */
[----:B------:R-:W-:-:S04]  /*27280*/  IMAD.IADD R4, R3, 0x1, R4 ;  /* 0x0000000103047824 */ /* 0x000fc800078e0204 */
[----:B------:R-:W-:-:S07]  /*27290*/  IMAD.MOV.U32 R13, RZ, RZ, R4 ;  /* 0x000000ffff0d7224 */ /* 0x000fce00078e0004 */
[----:B------:R-:W-:Y:S05]  /*272a0*/  WARPSYNC.COLLECTIVE R15, `(.L_x_2703) ;  /* 0x000000000f087348 */ /* 0x000fea0003c00000 */
[----:B------:R0:W1:Y:S02]  /*272b0*/  SHFL.UP P6, R14, R13, R12, R11 ;  /* 0x0400000c0d0e7389 */ /* 0x00006400000c000b */
[----:B01----:R-:W-:Y:S01]  /*272c0*/  ENDCOLLECTIVE ;  /* 0x000000000000791b */ /* 0x003fe20003800000 */
.L_x_2703:
[----:B------:R-:W-:Y:S01]  /*272d0*/  IMAD.MOV.U32 R12, RZ, RZ, 0x10 ;  /* 0x00000010ff0c7424 */ /* 0x000fe200078e00ff */
[----:B------:R-:W-:-:S05]  /*272e0*/  SEL R5, R14, RZ, P4 ;  /* 0x000000ff0e057207 */ /* 0x000fca0002000000 */
[----:B------:R-:W-:-:S04]  /*272f0*/  IMAD.IADD R5, R4, 0x1, R5 ;  /* 0x0000000104057824 */ /* 0x000fc800078e0205 */
[----:B------:R-:W-:-:S07]  /*27300*/  IMAD.MOV.U32 R13, RZ, RZ, R5 ;  /* 0x000000ffff0d7224 */ /* 0x000fce00078e0005 */
[----:B------:R-:W-:Y:S05]  /*27310*/  WARPSYNC.COLLECTIVE R15, `(.L_x_2704) ;  /* 0x000000000f087348 */ /* 0x000fea0003c00000 */
[----:B------:R0:W1:Y:S02]  /*27320*/  SHFL.UP P6, R14, R13, R12, R11 ;  /* 0x0400000c0d0e7389 */ /* 0x00006400000c000b */
[----:B01----:R-:W-:Y:S01]  /*27330*/  ENDCOLLECTIVE ;  /* 0x000000000000791b */ /* 0x003fe20003800000 */
.L_x_2704:
        /* <DEDUP_REMOVED lines=8> */
.L_x_2705:
[----:B------:R-:W-:Y:S05]  /*273c0*/  BRA `(.L_x_2706) ;  /* 0xffffffd000fc7947 */ /* 0x000fea000383ffff */
.L_x_2608:
[----:B------:R-:W-:Y:S01]  /*273d0*/  BSSY B0, `(.L_x_2707) ;  /* 0x0000006000007945 */ /* 0x000fe20003800000 */
[----:B------:R-:W-:Y:S01]  /*273e0*/  PLOP3.LUT P6, PT, P6, PT, PT, 0x8, 0x0 ;  /* 0x000000000000781c */ /* 0x000fe200037ce170 */
[----:B------:R-:W-:-:S12]  /*273f0*/  IMAD.MOV.U32 R15, RZ, RZ, -0x1 ;  /* 0xffffffffff0f7424 */ /* 0x000fd800078e00ff */
[----:B0-----:R-:W-:Y:S05]  /*27400*/  WARPSYNC.COLLECTIVE R15, `(.L_x_2708) ;  /* 0x000000000f087348 */ /* 0x001fea0003c00000 */
[----:B------:R-:W-:Y:S01]  /*27410*/  VOTE.ANY R14, PT, P6 ;  /* 0x00000000000e7806 */ /* 0x000fe200030e0100 */
[----:B0-----:R-:W-:Y:S06]  /*27420*/  ENDCOLLECTIVE ;  /* 0x000000000000791b */ /* 0x001fec0003800000 */
.L_x_2708:
[----:B------:R-:W-:Y:S05]  /*27430*/  BSYNC B0 ;  /* 0x0000000000007941 */ /* 0x000fea0003800000 */
.L_x_2707:
        /* <DEDUP_REMOVED lines=9> */
.L_x_2709:
[----:B------:R-:W-:Y:S01]  /*274d0*/  IMAD.MOV.U32 R17, RZ, RZ, R14 ;  /* 0x000000ffff117224 */ /* 0x000fe200078e000e */
[----:B------:R-:W-:Y:S06]  /*274e0*/  BRA `(.L_x_2710) ;  /* 0xffffffd000ec7947 */ /* 0x000fec000383ffff */
.L_x_2610:
[----:B------:R-:W-:Y:S01]  /*274f0*/  BSSY B0, `(.L_x_2711) ;  /* 0x0000007000007945 */ /* 0x000fe20003800000 */
[----:B------:R-:W-:Y:S02]  /*27500*/  IMAD.MOV.U32 R13, RZ, RZ, R3 ;  /* 0x000000ffff0d7224 */ /* 0x000fe400078e0003 */
[----:B------:R-:W-:Y:S02]  /*27510*/  IMAD.MOV.U32 R11, RZ, RZ, 0x1f ;  /* 0x0000001fff0b7424 */ /* 0x000fe400078e00ff */
[----:B------:R-:W-:-:S07]  /*27520*/  IMAD.MOV.U32 R15, RZ, RZ, -0x1 ;  /* 0xffffffffff0f7424 */ /* 0x000fce00078e00ff */
[----:B012---:R-:W-:Y:S05]  /*27530*/  WARPSYNC.COLLECTIVE R15, `(.L_x_2712) ;  /* 0x000000000f087348 */ /* 0x007fea0003c00000 */
[----:B------:R3:W4:Y:S02]  /*27540*/  SHFL.IDX P6, R14, R13, R12, R11 ;  /* 0x0000000c0d0e7389 */ /* 0x00072400000c000b */
[----:B01234-:R-:W-:Y:S01]  /*27550*/  ENDCOLLECTIVE ;  /* 0x000000000000791b */ /* 0x01ffe20003800000 */
.L_x_2712:
[----:B------:R-:W-:Y:S05]  /*27560*/  BSYNC B0 ;  /* 0x0000000000007941 */ /* 0x000fea0003800000 */
.L_x_2711:
[----:B------:R-:W-:Y:S01]  /*27570*/  IMAD.MOV.U32 R5, RZ, RZ, R14 ;  /* 0x000000ffff057224 */ /* 0x000fe200078e000e */
[----:B------:R-:W-:Y:S06]  /*27580*/  BRA `(.L_x_2609) ;  /* 0xffffffd000e07947 */ /* 0x000fec000383ffff */
.L_x_2614:
[----:B0-----:R0:W2:Y:S02]  /*27590*/  SYNCS.PHASECHK.TRANS64.TRYWAIT P0, [R9+URZ+0x31c20], R0 ;  /* 0x031c2000090075a7 */ /* 0x0010a4000800017f */
[----:B--2---:R-:W-:Y:S05]  /*275a0*/  @!P0 NANOSLEEP.SYNCS 0x989680 ;  /* 0x009896800000895d */ /* 0x004fea0003900000 */
[----:B------:R-:W2:Y:S02]  /*275b0*/  @!P0 SYNCS.PHASECHK.TRANS64 P0, [R9+URZ+0x31c20], R0 ;  /* 0x031c2000090085a7 */ /* 0x000ea4000800007f */
[----:B--2---:R-:W-:Y:S05]  /*275c0*/  @!P0 BRA `(.L_x_2614) ;  /* 0xfffffffc00f08947 */ /* 0x004fea000383ffff */
[----:B------:R-:W-:Y:S05]  /*275d0*/  BRA `(.L_x_2713) ;  /* 0xffffffd8005c7947 */ /* 0x000fea000383ffff */
.L_x_2615:
        /* <DEDUP_REMOVED lines=8> */
[----:B01--4-:R-:W-:Y:S05]  /*27660*/  WARPSYNC.COLLECTIVE R15, `(.L_x_2715) ;  /* 0x000000000f087348 */ /* 0x013fea0003c00000 */
[----:B------:R2:W3:Y:S02]  /*27670*/  SHFL.IDX P6, R14, R13, R12, R11 ;  /* 0x0000000c0d0e7389 */ /* 0x0004e400000c000b */
[----:B01234-:R-:W-:Y:S01]  /*27680*/  ENDCOLLECTIVE ;  /* 0x000000000000791b */ /* 0x01ffe20003800000 */
.L_x_2715:
[----:B------:R-:W-:Y:S05]  /*27690*/  BSYNC B0 ;  /* 0x0000000000007941 */ /* 0x000fea0003800000 */
.L_x_2714:
[----:B------:R-:W-:Y:S05]  /*276a0*/  BRA `(.L_x_2716) ;  /* 0xffffffd800447947 */ /* 0x000fea000383ffff */
.L_x_2616:
[----:B------:R-:W-:Y:S01]  /*276b0*/  BSSY B0, `(.L_x_2717) ;  /* 0x0000006000007945 */ /* 0x000fe20003800000 */
[----:B------:R-:W-:-:S07]  /*276c0*/  IMAD.MOV.U32 R15, RZ, RZ, -0x1 ;  /* 0xffffffffff0f7424 */ /* 0x000fce00078e00ff */
[----:B01--4-:R-:W-:Y:S05]  /*276d0*/  WARPSYNC.COLLECTIVE R15, `(.L_x_2718) ;  /* 0x000000000f0c7348 */ /* 0x013fea0003c00000 */
[----:B------:R-:W-:Y:S02]  /*276e0*/  ELECT P6, UR62, PT ;  /* 0x00000000003e782f */ /* 0x000fe400038c0000 */
[----:B------:R-:W-:Y:S01]  /*276f0*/  MOV R14, UR62 ;  /* 0x0000003e000e7c02 */ /* 0x000fe20008000f00 */
[----:B01--4-:R-:W-:Y:S10]  /*27700*/  ENDCOLLECTIVE ;  /* 0x000000000000791b */ /* 0x013ff40003800000 */
.L_x_2718:
[----:B------:R-:W-:Y:S05]  /*27710*/  BSYNC B0 ;  /* 0x0000000000007941 */ /* 0x000fea0003800000 */
.L_x_2717:
[----:B------:R-:W-:Y:S05]  /*27720*/  BRA `(.L_x_2719) ;  /* 0xffffffd800387947 */ /* 0x000fea000383ffff */
.L_x_2618:
[----:B0-----:R0:W2:Y:S02]  /*27730*/  SYNCS.PHASECHK.TRANS64.TRYWAIT P0, [R6+URZ], R3 ;  /* 0x00000003060075a7 */ /* 0x0010a4000800017f */
[----:B--2---:R-:W-:Y:S05]  /*27740*/  @!P0 NANOSLEEP.SYNCS 0x989680 ;  /* 0x009896800000895d */ /* 0x004fea0003900000 */
[----:B------:R-:W2:Y:S02]  /*27750*/  @!P0 SYNCS.PHASECHK.TRANS64 P0, [R6+URZ], R3 ;  /* 0x00000003060085a7 */ /* 0x000ea4000800007f */
[----:B--2---:R-:W-:Y:S05]  /*27760*/  @!P0 BRA `(.L_x_2618) ;  /* 0xfffffffc00f08947 */ /* 0x004fea000383ffff */
[----:B------:R-:W-:Y:S05]  /*27770*/  BRA `(.L_x_2720) ;  /* 0xffffffd800747947 */ /* 0x000fea000383ffff */
.L_x_2619:
[----:B--2---:R2:W3:Y:S02]  /*27780*/  SYNCS.PHASECHK.TRANS64.TRYWAIT P0, [R7+URZ], R2 ;  /* 0x00000002070075a7 */ /* 0x0044e4000800017f */
[----:B---3--:R-:W-:Y:S05]  /*27790*/  @!P0 NANOSLEEP.SYNCS 0x989680 ;  /* 0x009896800000895d */ /* 0x008fea0003900000 */
[----:B------:R-:W3:Y:S02]  /*277a0*/  @!P0 SYNCS.PHASECHK.TRANS64 P0, [R7+URZ], R2 ;  /* 0x00000002070085a7 */ /* 0x000ee4000800007f */
[----:B---3--:R-:W-:Y:S05]  /*277b0*/  @!P0 BRA `(.L_x_2619) ;  /* 0xfffffffc00f08947 */ /* 0x008fea000383ffff */
[----:B------:R-:W-:Y:S05]  /*277c0*/  BRA `(.L_x_2721) ;  /* 0xffffffd800687947 */ /* 0x000fea000383ffff */
.L_x_2621:
[----:B---3--:R3:W0:Y:S02]  /*277d0*/  SYNCS.PHASECHK.TRANS64.TRYWAIT P0, [R4+URZ], R3 ;  /* 0x00000003040075a7 */ /* 0x008624000800017f */
[----:B0-----:R-:W-:Y:S05]  /*277e0*/  @!P0 NANOSLEEP.SYNCS 0x989680 ;  /* 0x009896800000895d */ /* 0x001fea0003900000 */
[----:B------:R-:W0:Y:S02]  /*277f0*/  @!P0 SYNCS.PHASECHK.TRANS64 P0, [R4+URZ], R3 ;  /* 0x00000003040085a7 */ /* 0x000e24000800007f */
[----:B0-----:R-:W-:Y:S05]  /*27800*/  @!P0 BRA `(.L_x_2621) ;  /* 0xfffffffc00f08947 */ /* 0x001fea000383ffff */
[----:B------:R-:W-:Y:S05]  /*27810*/  BRA `(.L_x_2722) ;  /* 0xffffffd8006c7947 */ /* 0x000fea000383ffff */
.L_x_2723:
        /* <DEDUP_REMOVED lines=14> */
.L_x_2732:


//--------------------- .nv.global.init           --------------------------
	.section	.nv.global.init,"aw",@progbits
.nv.global.init:
	.type		$str$20,@object
	.size		$str$20,($str$21 - $str$20)
$str$20:
        /*0000*/ 	.byte	0x28, 0x61, 0x64, 0x64, 0x72, 0x65, 0x73, 0x73, 0x20, 0x26, 0x20, 0x6d, 0x61, 0x73, 0x6b, 0x29
        /*0010*/ 	.byte	0x20, 0x3d, 0x3d, 0x20, 0x30, 0x00
	.type		$str$21,@object
	.size		$str$21,(__unnamed_5 - $str$21)
$str$21:
        /*0016*/ 	.byte	0x2f, 0x74, 0x6d, 0x70, 0x2f, 0x6f, 0x73, 0x73, 0x5f, 0x6b, 0x65, 0x72, 0x6e, 0x65, 0x6c, 0x73
        /*0026*/ 	.byte	0x5f, 0x73, 0x72, 0x63, 0x2f, 0x66, 0x6c, 0x61, 0x73, 0x68, 0x5f, 0x61, 0x74, 0x74, 0x65, 0x6e
        /*0036*/ 	.byte	0x74, 0x69, 0x6f, 0x6e, 0x2f, 0x63, 0x73, 0x72, 0x63, 0x2f, 0x63, 0x75, 0x74, 0x6c, 0x61, 0x73
        /*0046*/ 	.byte	0x73, 0x2f, 0x69, 0x6e, 0x63, 0x6c, 0x75, 0x64, 0x65, 0x2f, 0x63, 0x75, 0x74, 0x65, 0x2f, 0x70
        /*0056*/ 	.byte	0x6f, 0x69, 0x6e, 0x74, 0x65, 0x72, 0x5f, 0x66, 0x6c, 0x61, 0x67, 0x67, 0x65, 0x64, 0x2e, 0x68
        /*0066*/ 	.byte	0x70, 0x70, 0x00
	.type		__unnamed_5,@object
	.size		__unnamed_5,(__unnamed_4 - __unnamed_5)
__unnamed_5:
        /* <DEDUP_REMOVED lines=24> */
	.type		__unnamed_4,@object
	.size		__unnamed_4,(__unnamed_9 - __unnamed_4)
__unnamed_4:
        /* <DEDUP_REMOVED lines=24> */
	.type		__unnamed_9,@object
	.size		__unnamed_9,(__unnamed_3 - __unnamed_9)
__unnamed_9:
        /* <DEDUP_REMOVED lines=24> */
        /*04e9*/ 	.byte	0x00
	.type		__unnamed_3,@object
	.size		__unnamed_3,(__unnamed_7 - __unnamed_3)
__unnamed_3:
        /* <DEDUP_REMOVED lines=29> */
	.type		__unnamed_7,@object
	.size		__unnamed_7,(__unnamed_2 - __unnamed_7)
__unnamed_7:
        /* <DEDUP_REMOVED lines=29> */
	.type		__unnamed_2,@object
	.size		__unnamed_2,(__unnamed_8 - __unnamed_2)
__unnamed_2:
        /* <DEDUP_REMOVED lines=29> */
	.type		__unnamed_8,@object
	.size		__unnamed_8,(__unnamed_1 - __unnamed_8)
__unnamed_8:
        /* <DEDUP_REMOVED lines=29> */
	.type		__unnamed_1,@object
	.size		__unnamed_1,(__unnamed_6 - __unnamed_1)
__unnamed_1:
        /* <DEDUP_REMOVED lines=28> */
        /*0dda*/ 	.byte	0x31, 0x33, 0x38, 0x32, 0x34, 0x3e, 0x3e, 0x3e, 0x3e, 0x3e, 0x20, 0x26, 0x5d, 0x00
	.type		__unnamed_6,@object
	.size		__unnamed_6,(.L_5 - __unnamed_6)
__unnamed_6:
        /* <DEDUP_REMOVED lines=29> */
.L_5:


//--------------------- .nv.shared._ZN7cutlass13device_kernelIN5flash11enable_sm90INS1_16FlashAttnFwdSm90INS1_25CollectiveMainloopFwdSm90ILi2EN4cute5tupleIJNS5_1CILi1EEES8_S8_EEENS6_IJNS7_ILi192EEENS7_ILi144EEENS7_ILi96EEEEEELi96ENS_6half_tEfNS_4arch4Sm90ELb0ELb0ELb1ELb0ELb0ELb0ELb0ELb0ELb1ELb1ELb0ELb0EEENS1_21CollectiveEpilogueFwdINS6_IJSA_SC_SB_EEES9_SE_SG_Li384ELb0ELb1ELb0ELb0EEENS1_29StaticPersistentTileSchedulerILb0EEEEEEEEEvNT_6ParamsE --------------------------
	.section	.nv.shared._ZN7cutlass13device_kernelIN5flash11enable_sm90INS1_16FlashAttnFwdSm90INS1_25CollectiveMainloopFwdSm90ILi2EN4cute5tupleIJNS5_1CILi1EEES8_S8_EEENS6_IJNS7_ILi192EEENS7_ILi144EEENS7_ILi96EEEEEELi96ENS_6half_tEfNS_4arch4Sm90ELb0ELb0ELb1ELb0ELb0ELb0ELb0ELb0ELb1ELb1ELb0ELb0EEENS1_21CollectiveEpilogueFwdINS6_IJSA_SC_SB_EEES9_SE_SG_Li384ELb0ELb1ELb0ELb0EEENS1_29StaticPersistentTileSchedulerILb0EEEEEEEEEvNT_6ParamsE,"aw",@nobits
	.sectionflags	@""
	.align	16
	.zero		1024


//--------------------- .nv.shared.reserved.0     --------------------------
	.section	.nv.shared.reserved.0,"aw",@nobits
	.weak		__nv_reservedSMEM_offset_0_alias
	.size		__nv_reservedSMEM_offset_0_alias, 0, 0
	.other		__nv_reservedSMEM_offset_0_alias,@"STO_CUDA_RESERVED_SHARED STV_DEFAULT"
__nv_reservedSMEM_offset_0_alias:
	.zero		0


//--------------------- .nv.global                --------------------------
	.section	.nv.global,"aw",@nobits
.nv.global:
	.type		_ZN81_INTERNAL_05ab1c1b_45_flash_fwd_hdim96_fp16_softcap_packgqa_sm90_cu_9afb97bd_40414cute1_E,@object
	.size		_ZN81_INTERNAL_05ab1c1b_45_flash_fwd_hdim96_fp16_softcap_packgqa_sm90_cu_9afb97bd_40414cute1_E,(_ZN81_INTERNAL_05ab1c1b_45_flash_fwd_hdim96_fp16_softcap_packgqa_sm90_cu_9afb97bd_40414cuda3std3__45__cpo6cbeginE - _ZN81_INTERNAL_05ab1c1b_45_flash_fwd_hdim96_fp16_softcap_packgqa_sm90_cu_9afb97bd_40414cute1_E)
_ZN81_INTERNAL_05ab1c1b_45_flash_fwd_hdim96_fp16_softcap_packgqa_sm90_cu_9afb97bd_40414cute1_E:
	.zero		1
	.type		_ZN81_INTERNAL_05ab1c1b_45_flash_fwd_hdim96_fp16_softcap_packgqa_sm90_cu_9afb97bd_40414cuda3std3__45__cpo6cbeginE,@object
	.size		_ZN81_INTERNAL_05ab1c1b_45_flash_fwd_hdim96_fp16_softcap_packgqa_sm90_cu_9afb97bd_40414cuda3std3__45__cpo6cbeginE,(_ZN81_INTERNAL_05ab1c1b_45_flash_fwd_hdim96_fp16_softcap_packgqa_sm90_cu_9afb97bd_40414cuda3std3__48in_placeE - _ZN81_INTERNAL_05ab1c1b_45_flash_fwd_hdim96_fp16_softcap_packgqa_sm90_cu_9afb97bd_40414cuda3std3__45__cpo6cbeginE)
_ZN81_INTERNAL_05ab1c1b_45_flash_fwd_hdim96_fp16_softcap_packgqa_sm90_cu_9afb97bd_40414cuda3std3__45__cpo6cbeginE:
	.zero		1
	.type		_ZN81_INTERNAL_05ab1c1b_45_flash_fwd_hdim96_fp16_softcap_packgqa_sm90_cu_9afb97bd_40414cuda3std3__48in_placeE,@object
	.size		_ZN81_INTERNAL_05ab1c1b_45_flash_fwd_hdim96_fp16_softcap_packgqa_sm90_cu_9afb97bd_40414cuda3std3__48in_placeE,(_ZN81_INTERNAL_05ab1c1b_45_flash_fwd_hdim96_fp16_softcap_packgqa_sm90_cu_9afb97bd_40414cuda3std6ranges3__45__cpo9iter_moveE - _ZN81_INTERNAL_05ab1c1b_45_flash_fwd_hdim96_fp16_softcap_packgqa_sm90_cu_9afb97bd_40414cuda3std3__48in_placeE)
_ZN81_INTERNAL_05ab1c1b_45_flash_fwd_hdim96_fp16_softcap_packgqa_sm90_cu_9afb97bd_40414cuda3std3__48in_placeE:
	.zero		1
	.type		_ZN81_INTERNAL_05ab1c1b_45_flash_fwd_hdim96_fp16_softcap_packgqa_sm90_cu_9afb97bd_40414cuda3std6ranges3__45__cpo9iter_moveE,@object
	.size		_ZN81_INTERNAL_05ab1c1b_45_flash_fwd_hdim96_fp16_softcap_packgqa_sm90_cu_9afb97bd_40414cuda3std6ranges3__45__cpo9iter_moveE,(_ZN81_INTERNAL_05ab1c1b_45_flash_fwd_hdim96_fp16_softcap_packgqa_sm90_cu_9afb97bd_40414cuda3std3__45__cpo5beginE - _ZN81_INTERNAL_05ab1c1b_45_flash_fwd_hdim96_fp16_softcap_packgqa_sm90_cu_9afb97bd_40414cuda3std6ranges3__45__cpo9iter_moveE)
_ZN81_INTERNAL_05ab1c1b_45_flash_fwd_hdim96_fp16_softcap_packgqa_sm90_cu_9afb97bd_40414cuda3std6ranges3__45__cpo9iter_moveE:
	.zero		1
	.type		_ZN81_INTERNAL_05ab1c1b_45_flash_fwd_hdim96_fp16_softcap_packgqa_sm90_cu_9afb97bd_40414cuda3std3__45__cpo5beginE,@object
	.size		_ZN81_INTERNAL_05ab1c1b_45_flash_fwd_hdim96_fp16_softcap_packgqa_sm90_cu_9afb97bd_40414cuda3std3__45__cpo5beginE,(_ZN81_INTERNAL_05ab1c1b_45_flash_fwd_hdim96_fp16_softcap_packgqa_sm90_cu_9afb97bd_40414cuda3std3__483_GLOBAL__N__05ab1c1b_45_flash_fwd_hdim96_fp16_softcap_packgqa_sm90_cu_9afb97bd_40416ignoreE - _ZN81_INTERNAL_05ab1c1b_45_flash_fwd_hdim96_fp16_softcap_packgqa_sm90_cu_9afb97bd_40414cuda3std3__45__cpo5beginE)
_ZN81_INTERNAL_05ab1c1b_45_flash_fwd_hdim96_fp16_softcap_packgqa_sm90_cu_9afb97bd_40414cuda3std3__45__cpo5beginE:
	.zero		1
	.type		_ZN81_INTERNAL_05ab1c1b_45_flash_fwd_hdim96_fp16_softcap_packgqa_sm90_cu_9afb97bd_40414cuda3std3__483_GLOBAL__N__05ab1c1b_45_flash_fwd_hdim96_fp16_softcap_packgqa_sm90_cu_9afb97bd_40416ignoreE,@object
	.size		_ZN81_INTERNAL_05ab1c1b_45_flash_fwd_hdim96_fp16_softcap_packgqa_sm90_cu_9afb97bd_40414cuda3std3__483_GLOBAL__N__05ab1c1b_45_flash_fwd_hdim96_fp16_softcap_packgqa_sm90_cu_9afb97bd_40416ignoreE,(_ZN81_INTERNAL_05ab1c1b_45_flash_fwd_hdim96_fp16_softcap_packgqa_sm90_cu_9afb97bd_40414cute7productE - _ZN81_INTERNAL_05ab1c1b_45_flash_fwd_hdim96_fp16_softcap_packgqa_sm90_cu_9afb97bd_40414cuda3std3__483_GLOBAL__N__05ab1c1b_45_flash_fwd_hdim96_fp16_softcap_packgqa_sm90_cu_9afb97bd_40416ignoreE)
_ZN81_INTERNAL_05ab1c1b_45_flash_fwd_hdim96_fp16_softcap_packgqa_sm90_cu_9afb97bd_40414cuda3std3__483_GLOBAL__N__05ab1c1b_45_flash_fwd_hdim96_fp16_softcap_packgqa_sm90_cu_9afb97bd_40416ignoreE:
	.zero		1
	.type		_ZN81_INTERNAL_05ab1c1b_45_flash_fwd_hdim96_fp16_softcap_packgqa_sm90_cu_9afb97bd_40414cute7productE,@object
	.size		_ZN81_INTERNAL_05ab1c1b_45_flash_fwd_hdim96_fp16_softcap_packgqa_sm90_cu_9afb97bd_40414cute7productE,(_ZN81_INTERNAL_05ab1c1b_45_flash_fwd_hdim96_fp16_softcap_packgqa_sm90_cu_9afb97bd_40414cuda3std3__45__cpo3endE - _ZN81_INTERNAL_05ab1c1b_45_flash_fwd_hdim96_fp16_softcap_packgqa_sm90_cu_9afb97bd_40414cute7productE)
_ZN81_INTERNAL_05ab1c1b_45_flash_fwd_hdim96_fp16_softcap_packgqa_sm90_cu_9afb97bd_40414cute7productE:
	.zero		1
	.type		_ZN81_INTERNAL_05ab1c1b_45_flash_fwd_hdim96_fp16_softcap_packgqa_sm90_cu_9afb97bd_40414cuda3std3__45__cpo3endE,@object
	.size		_ZN81_INTERNAL_05ab1c1b_45_flash_fwd_hdim96_fp16_softcap_packgqa_sm90_cu_9afb97bd_40414cuda3std3__45__cpo3endE,(_ZN81_INTERNAL_05ab1c1b_45_flash_fwd_hdim96_fp16_softcap_packgqa_sm90_cu_9afb97bd_40414cuda3std3__419piecewise_constructE - _ZN81_INTERNAL_05ab1c1b_45_flash_fwd_hdim96_fp16_softcap_packgqa_sm90_cu_9afb97bd_40414cuda3std3__45__cpo3endE)
_ZN81_INTERNAL_05ab1c1b_45_flash_fwd_hdim96_fp16_softcap_packgqa_sm90_cu_9afb97bd_40414cuda3std3__45__cpo3endE:
	.zero		1
	.type		_ZN81_INTERNAL_05ab1c1b_45_flash_fwd_hdim96_fp16_softcap_packgqa_sm90_cu_9afb97bd_40414cuda3std3__419piecewise_constructE,@object
	.size		_ZN81_INTERNAL_05ab1c1b_45_flash_fwd_hdim96_fp16_softcap_packgqa_sm90_cu_9afb97bd_40414cuda3std3__419piecewise_constructE,(_ZN81_INTERNAL_05ab1c1b_45_flash_fwd_hdim96_fp16_softcap_packgqa_sm90_cu_9afb97bd_40414cuda3std3__45__cpo4cendE - _ZN81_INTERNAL_05ab1c1b_45_flash_fwd_hdim96_fp16_softcap_packgqa_sm90_cu_9afb97bd_40414cuda3std3__419piecewise_constructE)
_ZN81_INTERNAL_05ab1c1b_45_flash_fwd_hdim96_fp16_softcap_packgqa_sm90_cu_9afb97bd_40414cuda3std3__419piecewise_constructE:
	.zero		1
	.type		_ZN81_INTERNAL_05ab1c1b_45_flash_fwd_hdim96_fp16_softcap_packgqa_sm90_cu_9afb97bd_40414cuda3std3__45__cpo4cendE,@object
	.size		_ZN81_INTERNAL_05ab1c1b_45_flash_fwd_hdim96_fp16_softcap_packgqa_sm90_cu_9afb97bd_40414cuda3std3__45__cpo4cendE,(_ZN81_INTERNAL_05ab1c1b_45_flash_fwd_hdim96_fp16_softcap_packgqa_sm90_cu_9afb97bd_40414cuda3std6ranges3__45__cpo4swapE - _ZN81_INTERNAL_05ab1c1b_45_flash_fwd_hdim96_fp16_softcap_packgqa_sm90_cu_9afb97bd_40414cuda3std3__45__cpo4cendE)
_ZN81_INTERNAL_05ab1c1b_45_flash_fwd_hdim96_fp16_softcap_packgqa_sm90_cu_9afb97bd_40414cuda3std3__45__cpo4cendE:
	.zero		1
	.type		_ZN81_INTERNAL_05ab1c1b_45_flash_fwd_hdim96_fp16_softcap_packgqa_sm90_cu_9afb97bd_40414cuda3std6ranges3__45__cpo4swapE,@object
	.size		_ZN81_INTERNAL_05ab1c1b_45_flash_fwd_hdim96_fp16_softcap_packgqa_sm90_cu_9afb97bd_40414cuda3std6ranges3__45__cpo4swapE,(.L_16 - _ZN81_INTERNAL_05ab1c1b_45_flash_fwd_hdim96_fp16_softcap_packgqa_sm90_cu_9afb97bd_40414cuda3std6ranges3__45__cpo4swapE)
_ZN81_INTERNAL_05ab1c1b_45_flash_fwd_hdim96_fp16_softcap_packgqa_sm90_cu_9afb97bd_40414cuda3std6ranges3__45__cpo4swapE:
	.zero		1
.L_16:


//--------------------- .nv.shared._ZN7cutlass13device_kernelIN5flash11enable_sm90INS1_16FlashAttnFwdSm90INS1_25CollectiveMainloopFwdSm90ILi2EN4cute5tupleIJNS5_1CILi1EEES8_S8_EEENS6_IJNS7_ILi192EEENS7_ILi144EEENS7_ILi96EEEEEELi96ENS_6half_tEfNS_4arch4Sm90ELb0ELb0ELb1ELb1ELb0ELb0ELb0ELb0ELb1ELb1ELb0ELb0EEENS1_21CollectiveEpilogueFwdINS6_IJSA_SC_SB_EEES9_SE_SG_Li384ELb1ELb1ELb0ELb0EEENS1_36VarlenDynamicPersistentTileSchedulerILi192ELi144ELi384ELi128ELb0ELb1ELb1ELb0ELb1ELb1EEEEEEEEEvNT_6ParamsE --------------------------
	.section	.nv.shared._ZN7cutlass13device_kernelIN5flash11enable_sm90INS1_16FlashAttnFwdSm90INS1_25CollectiveMainloopFwdSm90ILi2EN4cute5tupleIJNS5_1CILi1EEES8_S8_EEENS6_IJNS7_ILi192EEENS7_ILi144EEENS7_ILi96EEEEEELi96ENS_6half_tEfNS_4arch4Sm90ELb0ELb0ELb1ELb1ELb0ELb0ELb0ELb0ELb1ELb1ELb0ELb0EEENS1_21CollectiveEpilogueFwdINS6_IJSA_SC_SB_EEES9_SE_SG_Li384ELb1ELb1ELb0ELb0EEENS1_36VarlenDynamicPersistentTileSchedulerILi192ELi144ELi384ELi128ELb0ELb1ELb1ELb0ELb1ELb1EEEEEEEEEvNT_6ParamsE,"aw",@nobits
	.sectionflags	@""
	.align	16
	.zero		1024


//--------------------- .nv.shared._ZN7cutlass13device_kernelIN5flash11enable_sm90INS1_16FlashAttnFwdSm90INS1_25CollectiveMainloopFwdSm90ILi2EN4cute5tupleIJNS5_1CILi1EEES8_S8_EEENS6_IJNS7_ILi192EEENS7_ILi144EEENS7_ILi96EEEEEELi96ENS_6half_tEfNS_4arch4Sm90ELb0ELb0ELb1ELb1ELb0ELb1ELb0ELb0ELb1ELb1ELb0ELb0EEENS1_21CollectiveEpilogueFwdINS6_IJSA_SC_SB_EEES9_SE_SG_Li384ELb1ELb1ELb0ELb0EEENS1_36VarlenDynamicPersistentTileSchedulerILi192ELi144ELi384ELi128ELb0ELb1ELb1ELb0ELb1ELb1EEEEEEEEEvNT_6ParamsE --------------------------
	.section	.nv.shared._ZN7cutlass13device_kernelIN5flash11enable_sm90INS1_16FlashAttnFwdSm90INS1_25CollectiveMainloopFwdSm90ILi2EN4cute5tupleIJNS5_1CILi1EEES8_S8_EEENS6_IJNS7_ILi192EEENS7_ILi144EEENS7_ILi96EEEEEELi96ENS_6half_tEfNS_4arch4Sm90ELb0ELb0ELb1ELb1ELb0ELb1ELb0ELb0ELb1ELb1ELb0ELb0EEENS1_21CollectiveEpilogueFwdINS6_IJSA_SC_SB_EEES9_SE_SG_Li384ELb1ELb1ELb0ELb0EEENS1_36VarlenDynamicPersistentTileSchedulerILi192ELi144ELi384ELi128ELb0ELb1ELb1ELb0ELb1ELb1EEEEEEEEEvNT_6ParamsE,"aw",@nobits
	.sectionflags	@""
	.align	16
	.zero		1024


//--------------------- .nv.shared._ZN7cutlass13device_kernelIN5flash11enable_sm90INS1_16FlashAttnFwdSm90INS1_25CollectiveMainloopFwdSm90ILi2EN4cute5tupleIJNS5_1CILi1EEES8_S8_EEENS6_IJNS7_ILi192EEENS7_ILi128EEENS7_ILi96EEEEEELi96ENS_6half_tEfNS_4arch4Sm90ELb0ELb1ELb1ELb0ELb0ELb0ELb0ELb0ELb1ELb1ELb0ELb0EEENS1_21CollectiveEpilogueFwdINS6_IJSA_SC_SB_EEES9_SE_SG_Li384ELb0ELb1ELb0ELb0EEENS1_30DynamicPersistentTileSchedulerILi384ELi128ELb0ELb1ELb1EEEEEEEEEvNT_6ParamsE --------------------------
	.section	.nv.shared._ZN7cutlass13device_kernelIN5flash11enable_sm90INS1_16FlashAttnFwdSm90INS1_25CollectiveMainloopFwdSm90ILi2EN4cute5tupleIJNS5_1CILi1EEES8_S8_EEENS6_IJNS7_ILi192EEENS7_ILi128EEENS7_ILi96EEEEEELi96ENS_6half_tEfNS_4arch4Sm90ELb0ELb1ELb1ELb0ELb0ELb0ELb0ELb0ELb1ELb1ELb0ELb0EEENS1_21CollectiveEpilogueFwdINS6_IJSA_SC_SB_EEES9_SE_SG_Li384ELb0ELb1ELb0ELb0EEENS1_30DynamicPersistentTileSchedulerILi384ELi128ELb0ELb1ELb1EEEEEEEEEvNT_6ParamsE,"aw",@nobits
	.sectionflags	@""
	.align	16
	.zero		1024


//--------------------- .nv.shared._ZN7cutlass13device_kernelIN5flash11enable_sm90INS1_16FlashAttnFwdSm90INS1_25CollectiveMainloopFwdSm90ILi2EN4cute5tupleIJNS5_1CILi1EEES8_S8_EEENS6_IJNS7_ILi192EEENS7_ILi128EEENS7_ILi96EEEEEELi96ENS_6half_tEfNS_4arch4Sm90ELb0ELb1ELb1ELb1ELb0ELb0ELb0ELb0ELb1ELb1ELb0ELb0EEENS1_21CollectiveEpilogueFwdINS6_IJSA_SC_SB_EEES9_SE_SG_Li384ELb1ELb1ELb0ELb0EEENS1_36VarlenDynamicPersistentTileSchedulerILi192ELi128ELi384ELi128ELb0ELb1ELb1ELb1ELb0ELb1EEEEEEEEEvNT_6ParamsE --------------------------
	.section	.nv.shared._ZN7cutlass13device_kernelIN5flash11enable_sm90INS1_16FlashAttnFwdSm90INS1_25CollectiveMainloopFwdSm90ILi2EN4cute5tupleIJNS5_1CILi1EEES8_S8_EEENS6_IJNS7_ILi192EEENS7_ILi128EEENS7_ILi96EEEEEELi96ENS_6half_tEfNS_4arch4Sm90ELb0ELb1ELb1ELb1ELb0ELb0ELb0ELb0ELb1ELb1ELb0ELb0EEENS1_21CollectiveEpilogueFwdINS6_IJSA_SC_SB_EEES9_SE_SG_Li384ELb1ELb1ELb0ELb0EEENS1_36VarlenDynamicPersistentTileSchedulerILi192ELi128ELi384ELi128ELb0ELb1ELb1ELb1ELb0ELb1EEEEEEEEEvNT_6ParamsE,"aw",@nobits
	.sectionflags	@""
	.align	16
	.zero		1024


//--------------------- .nv.shared._ZN7cutlass13device_kernelIN5flash11enable_sm90INS1_16FlashAttnFwdSm90INS1_25CollectiveMainloopFwdSm90ILi2EN4cute5tupleIJNS5_1CILi1EEES8_S8_EEENS6_IJNS7_ILi192EEENS7_ILi128EEENS7_ILi96EEEEEELi96ENS_6half_tEfNS_4arch4Sm90ELb0ELb1ELb1ELb1ELb0ELb1ELb0ELb0ELb1ELb1ELb0ELb0EEENS1_21CollectiveEpilogueFwdINS6_IJSA_SC_SB_EEES9_SE_SG_Li384ELb1ELb1ELb0ELb0EEENS1_36VarlenDynamicPersistentTileSchedulerILi192ELi128ELi384ELi128ELb0ELb1ELb1ELb1ELb0ELb1EEEEEEEEEvNT_6ParamsE --------------------------
	.section	.nv.shared._ZN7cutlass13device_kernelIN5flash11enable_sm90INS1_16FlashAttnFwdSm90INS1_25CollectiveMainloopFwdSm90ILi2EN4cute5tupleIJNS5_1CILi1EEES8_S8_EEENS6_IJNS7_ILi192EEENS7_ILi128EEENS7_ILi96EEEEEELi96ENS_6half_tEfNS_4arch4Sm90ELb0ELb1ELb1ELb1ELb0ELb1ELb0ELb0ELb1ELb1ELb0ELb0EEENS1_21CollectiveEpilogueFwdINS6_IJSA_SC_SB_EEES9_SE_SG_Li384ELb1ELb1ELb0ELb0EEENS1_36VarlenDynamicPersistentTileSchedulerILi192ELi128ELi384ELi128ELb0ELb1ELb1ELb1ELb0ELb1EEEEEEEEEvNT_6ParamsE,"aw",@nobits
	.sectionflags	@""
	.align	16
	.zero		1024


//--------------------- .nv.shared._ZN7cutlass13device_kernelIN5flash11enable_sm90INS1_16FlashAttnFwdSm90INS1_25CollectiveMainloopFwdSm90ILi2EN4cute5tupleIJNS5_1CILi1EEES8_S8_EEENS6_IJNS7_ILi192EEENS7_ILi144EEENS7_ILi96EEEEEELi96ENS_6half_tEfNS_4arch4Sm90ELb1ELb0ELb1ELb0ELb0ELb0ELb0ELb0ELb1ELb1ELb0ELb0EEENS1_21CollectiveEpilogueFwdINS6_IJSA_SC_SB_EEES9_SE_SG_Li384ELb0ELb1ELb0ELb0EEENS1_30DynamicPersistentTileSchedulerILi384ELi128ELb0ELb1ELb1EEEEEEEEEvNT_6ParamsE --------------------------
	.section	.nv.shared._ZN7cutlass13device_kernelIN5flash11enable_sm90INS1_16FlashAttnFwdSm90INS1_25CollectiveMainloopFwdSm90ILi2EN4cute5tupleIJNS5_1CILi1EEES8_S8_EEENS6_IJNS7_ILi192EEENS7_ILi144EEENS7_ILi96EEEEEELi96ENS_6half_tEfNS_4arch4Sm90ELb1ELb0ELb1ELb0ELb0ELb0ELb0ELb0ELb1ELb1ELb0ELb0EEENS1_21CollectiveEpilogueFwdINS6_IJSA_SC_SB_EEES9_SE_SG_Li384ELb0ELb1ELb0ELb0EEENS1_30DynamicPersistentTileSchedulerILi384ELi128ELb0ELb1ELb1EEEEEEEEEvNT_6ParamsE,"aw",@nobits
	.sectionflags	@""
	.align	16
	.zero		1024


//--------------------- .nv.shared._ZN7cutlass13device_kernelIN5flash11enable_sm90INS1_16FlashAttnFwdSm90INS1_25CollectiveMainloopFwdSm90ILi2EN4cute5tupleIJNS5_1CILi1EEES8_S8_EEENS6_IJNS7_ILi192EEENS7_ILi144EEENS7_ILi96EEEEEELi96ENS_6half_tEfNS_4arch4Sm90ELb1ELb0ELb1ELb1ELb0ELb0ELb0ELb0ELb1ELb1ELb0ELb0EEENS1_21CollectiveEpilogueFwdINS6_IJSA_SC_SB_EEES9_SE_SG_Li384ELb1ELb1ELb0ELb0EEENS1_36VarlenDynamicPersistentTileSchedulerILi192ELi144ELi384ELi128ELb0ELb1ELb1ELb1ELb1ELb1EEEEEEEEEvNT_6ParamsE --------------------------
	.section	.nv.shared._ZN7cutlass13device_kernelIN5flash11enable_sm90INS1_16FlashAttnFwdSm90INS1_25CollectiveMainloopFwdSm90ILi2EN4cute5tupleIJNS5_1CILi1EEES8_S8_EEENS6_IJNS7_ILi192EEENS7_ILi144EEENS7_ILi96EEEEEELi96ENS_6half_tEfNS_4arch4Sm90ELb1ELb0ELb1ELb1ELb0ELb0ELb0ELb0ELb1ELb1ELb0ELb0EEENS1_21CollectiveEpilogueFwdINS6_IJSA_SC_SB_EEES9_SE_SG_Li384ELb1ELb1ELb0ELb0EEENS1_36VarlenDynamicPersistentTileSchedulerILi192ELi144ELi384ELi128ELb0ELb1ELb1ELb1ELb1ELb1EEEEEEEEEvNT_6ParamsE,"aw",@nobits
	.sectionflags	@""
	.align	16
	.zero		1024


//--------------------- .nv.shared._ZN7cutlass13device_kernelIN5flash11enable_sm90INS1_16FlashAttnFwdSm90INS1_25CollectiveMainloopFwdSm90ILi2EN4cute5tupleIJNS5_1CILi1EEES8_S8_EEENS6_IJNS7_ILi192EEENS7_ILi144EEENS7_ILi96EEEEEELi96ENS_6half_tEfNS_4arch4Sm90ELb1ELb0ELb1ELb1ELb0ELb1ELb0ELb0ELb1ELb1ELb0ELb0EEENS1_21CollectiveEpilogueFwdINS6_IJSA_SC_SB_EEES9_SE_SG_Li384ELb1ELb1ELb0ELb0EEENS1_36VarlenDynamicPersistentTileSchedulerILi192ELi144ELi384ELi128ELb0ELb1ELb1ELb1ELb1ELb1EEEEEEEEEvNT_6ParamsE --------------------------
	.section	.nv.shared._ZN7cutlass13device_kernelIN5flash11enable_sm90INS1_16FlashAttnFwdSm90INS1_25CollectiveMainloopFwdSm90ILi2EN4cute5tupleIJNS5_1CILi1EEES8_S8_EEENS6_IJNS7_ILi192EEENS7_ILi144EEENS7_ILi96EEEEEELi96ENS_6half_tEfNS_4arch4Sm90ELb1ELb0ELb1ELb1ELb0ELb1ELb0ELb0ELb1ELb1ELb0ELb0EEENS1_21CollectiveEpilogueFwdINS6_IJSA_SC_SB_EEES9_SE_SG_Li384ELb1ELb1ELb0ELb0EEENS1_36VarlenDynamicPersistentTileSchedulerILi192ELi144ELi384ELi128ELb0ELb1ELb1ELb1ELb1ELb1EEEEEEEEEvNT_6ParamsE,"aw",@nobits
	.sectionflags	@""
	.align	16
	.zero		1024


//--------------------- .nv.constant0._ZN7cutlass13device_kernelIN5flash11enable_sm90INS1_16FlashAttnFwdSm90INS1_25CollectiveMainloopFwdSm90ILi2EN4cute5tupleIJNS5_1CILi1EEES8_S8_EEENS6_IJNS7_ILi192EEENS7_ILi144EEENS7_ILi96EEEEEELi96ENS_6half_tEfNS_4arch4Sm90ELb0ELb0ELb1ELb0ELb0ELb0ELb0ELb0ELb1ELb1ELb0ELb0EEENS1_21CollectiveEpilogueFwdINS6_IJSA_SC_SB_EEES9_SE_SG_Li384ELb0ELb1ELb0ELb0EEENS1_29StaticPersistentTileSchedulerILb0EEEEEEEEEvNT_6ParamsE --------------------------
	.section	.nv.constant0._ZN7cutlass13device_kernelIN5flash11enable_sm90INS1_16FlashAttnFwdSm90INS1_25CollectiveMainloopFwdSm90ILi2EN4cute5tupleIJNS5_1CILi1EEES8_S8_EEENS6_IJNS7_ILi192EEENS7_ILi144EEENS7_ILi96EEEEEELi96ENS_6half_tEfNS_4arch4Sm90ELb0ELb0ELb1ELb0ELb0ELb0ELb0ELb0ELb1ELb1ELb0ELb0EEENS1_21CollectiveEpilogueFwdINS6_IJSA_SC_SB_EEES9_SE_SG_Li384ELb0ELb1ELb0ELb0EEENS1_29StaticPersistentTileSchedulerILb0EEEEEEEEEvNT_6ParamsE,"a",@progbits
	.sectionflags	@""
	.align	4
.nv.constant0._ZN7cutlass13device_kernelIN5flash11enable_sm90INS1_16FlashAttnFwdSm90INS1_25CollectiveMainloopFwdSm90ILi2EN4cute5tupleIJNS5_1CILi1EEES8_S8_EEENS6_IJNS7_ILi192EEENS7_ILi144EEENS7_ILi96EEEEEELi96ENS_6half_tEfNS_4arch4Sm90ELb0ELb0ELb1ELb0ELb0ELb0ELb0ELb0ELb1ELb1ELb0ELb0EEENS1_21CollectiveEpilogueFwdINS6_IJSA_SC_SB_EEES9_SE_SG_Li384ELb0ELb1ELb0ELb0EEENS1_29StaticPersistentTileSchedulerILb0EEEEEEEEEvNT_6ParamsE:
	.zero		3200


//--------------------- .nv.constant0._ZN7cutlass13device_kernelIN5flash11enable_sm90INS1_16FlashAttnFwdSm90INS1_25CollectiveMainloopFwdSm90ILi2EN4cute5tupleIJNS5_1CILi1EEES8_S8_EEENS6_IJNS7_ILi192EEENS7_ILi144EEENS7_ILi96EEEEEELi96ENS_6half_tEfNS_4arch4Sm90ELb0ELb0ELb1ELb1ELb0ELb0ELb0ELb0ELb1ELb1ELb0ELb0EEENS1_21CollectiveEpilogueFwdINS6_IJSA_SC_SB_EEES9_SE_SG_Li384ELb1ELb1ELb0ELb0EEENS1_36VarlenDynamicPersistentTileSchedulerILi192ELi144ELi384ELi128ELb0ELb1ELb1ELb0ELb1ELb1EEEEEEEEEvNT_6ParamsE --------------------------
	.section	.nv.constant0._ZN7cutlass13device_kernelIN5flash11enable_sm90INS1_16FlashAttnFwdSm90INS1_25CollectiveMainloopFwdSm90ILi2EN4cute5tupleIJNS5_1CILi1EEES8_S8_EEENS6_IJNS7_ILi192EEENS7_ILi144EEENS7_ILi96EEEEEELi96ENS_6half_tEfNS_4arch4Sm90ELb0ELb0ELb1ELb1ELb0ELb0ELb0ELb0ELb1ELb1ELb0ELb0EEENS1_21CollectiveEpilogueFwdINS6_IJSA_SC_SB_EEES9_SE_SG_Li384ELb1ELb1ELb0ELb0EEENS1_36VarlenDynamicPersistentTileSchedulerILi192ELi144ELi384ELi128ELb0ELb1ELb1ELb0ELb1ELb1EEEEEEEEEvNT_6ParamsE,"a",@progbits
	.sectionflags	@""
	.align	4
.nv.constant0._ZN7cutlass13device_kernelIN5flash11enable_sm90INS1_16FlashAttnFwdSm90INS1_25CollectiveMainloopFwdSm90ILi2EN4cute5tupleIJNS5_1CILi1EEES8_S8_EEENS6_IJNS7_ILi192EEENS7_ILi144EEENS7_ILi96EEEEEELi96ENS_6half_tEfNS_4arch4Sm90ELb0ELb0ELb1ELb1ELb0ELb0ELb0ELb0ELb1ELb1ELb0ELb0EEENS1_21CollectiveEpilogueFwdINS6_IJSA_SC_SB_EEES9_SE_SG_Li384ELb1ELb1ELb0ELb0EEENS1_36VarlenDynamicPersistentTileSchedulerILi192ELi144ELi384ELi128ELb0ELb1ELb1ELb0ELb1ELb1EEEEEEEEEvNT_6ParamsE:
	.zero		3328


//--------------------- .nv.constant0._ZN7cutlass13device_kernelIN5flash11enable_sm90INS1_16FlashAttnFwdSm90INS1_25CollectiveMainloopFwdSm90ILi2EN4cute5tupleIJNS5_1CILi1EEES8_S8_EEENS6_IJNS7_ILi192EEENS7_ILi144EEENS7_ILi96EEEEEELi96ENS_6half_tEfNS_4arch4Sm90ELb0ELb0ELb1ELb1ELb0ELb1ELb0ELb0ELb1ELb1ELb0ELb0EEENS1_21CollectiveEpilogueFwdINS6_IJSA_SC_SB_EEES9_SE_SG_Li384ELb1ELb1ELb0ELb0EEENS1_36VarlenDynamicPersistentTileSchedulerILi192ELi144ELi384ELi128ELb0ELb1ELb1ELb0ELb1ELb1EEEEEEEEEvNT_6ParamsE --------------------------
	.section	.nv.constant0._ZN7cutlass13device_kernelIN5flash11enable_sm90INS1_16FlashAttnFwdSm90INS1_25CollectiveMainloopFwdSm90ILi2EN4cute5tupleIJNS5_1CILi1EEES8_S8_EEENS6_IJNS7_ILi192EEENS7_ILi144EEENS7_ILi96EEEEEELi96ENS_6half_tEfNS_4arch4Sm90ELb0ELb0ELb1ELb1ELb0ELb1ELb0ELb0ELb1ELb1ELb0ELb0EEENS1_21CollectiveEpilogueFwdINS6_IJSA_SC_SB_EEES9_SE_SG_Li384ELb1ELb1ELb0ELb0EEENS1_36VarlenDynamicPersistentTileSchedulerILi192ELi144ELi384ELi128ELb0ELb1ELb1ELb0ELb1ELb1EEEEEEEEEvNT_6ParamsE,"a",@progbits
	.sectionflags	@""
	.align	4
.nv.constant0._ZN7cutlass13device_kernelIN5flash11enable_sm90INS1_16FlashAttnFwdSm90INS1_25CollectiveMainloopFwdSm90ILi2EN4cute5tupleIJNS5_1CILi1EEES8_S8_EEENS6_IJNS7_ILi192EEENS7_ILi144EEENS7_ILi96EEEEEELi96ENS_6half_tEfNS_4arch4Sm90ELb0ELb0ELb1ELb1ELb0ELb1ELb0ELb0ELb1ELb1ELb0ELb0EEENS1_21CollectiveEpilogueFwdINS6_IJSA_SC_SB_EEES9_SE_SG_Li384ELb1ELb1ELb0ELb0EEENS1_36VarlenDynamicPersistentTileSchedulerILi192ELi144ELi384ELi128ELb0ELb1ELb1ELb0ELb1ELb1EEEEEEEEEvNT_6ParamsE:
	.zero		3328


//--------------------- .nv.constant0._ZN7cutlass13device_kernelIN5flash11enable_sm90INS1_16FlashAttnFwdSm90INS1_25CollectiveMainloopFwdSm90ILi2EN4cute5tupleIJNS5_1CILi1EEES8_S8_EEENS6_IJNS7_ILi192EEENS7_ILi128EEENS7_ILi96EEEEEELi96ENS_6half_tEfNS_4arch4Sm90ELb0ELb1ELb1ELb0ELb0ELb0ELb0ELb0ELb1ELb1ELb0ELb0EEENS1_21CollectiveEpilogueFwdINS6_IJSA_SC_SB_EEES9_SE_SG_Li384ELb0ELb1ELb0ELb0EEENS1_30DynamicPersistentTileSchedulerILi384ELi128ELb0ELb1ELb1EEEEEEEEEvNT_6ParamsE --------------------------
	.section	.nv.constant0._ZN7cutlass13device_kernelIN5flash11enable_sm90INS1_16FlashAttnFwdSm90INS1_25CollectiveMainloopFwdSm90ILi2EN4cute5tupleIJNS5_1CILi1EEES8_S8_EEENS6_IJNS7_ILi192EEENS7_ILi128EEENS7_ILi96EEEEEELi96ENS_6half_tEfNS_4arch4Sm90ELb0ELb1ELb1ELb0ELb0ELb0ELb0ELb0ELb1ELb1ELb0ELb0EEENS1_21CollectiveEpilogueFwdINS6_IJSA_SC_SB_EEES9_SE_SG_Li384ELb0ELb1ELb0ELb0EEENS1_30DynamicPersistentTileSchedulerILi384ELi128ELb0ELb1ELb1EEEEEEEEEvNT_6ParamsE,"a",@progbits
	.sectionflags	@""
	.align	4
.nv.constant0._ZN7cutlass13device_kernelIN5flash11enable_sm90INS1_16FlashAttnFwdSm90INS1_25CollectiveMainloopFwdSm90ILi2EN4cute5tupleIJNS5_1CILi1EEES8_S8_EEENS6_IJNS7_ILi192EEENS7_ILi128EEENS7_ILi96EEEEEELi96ENS_6half_tEfNS_4arch4Sm90ELb0ELb1ELb1ELb0ELb0ELb0ELb0ELb0ELb1ELb1ELb0ELb0EEENS1_21CollectiveEpilogueFwdINS6_IJSA_SC_SB_EEES9_SE_SG_Li384ELb0ELb1ELb0ELb0EEENS1_30DynamicPersistentTileSchedulerILi384ELi128ELb0ELb1ELb1EEEEEEEEEvNT_6ParamsE:
	.zero		3328


//--------------------- .nv.constant0._ZN7cutlass13device_kernelIN5flash11enable_sm90INS1_16FlashAttnFwdSm90INS1_25CollectiveMainloopFwdSm90ILi2EN4cute5tupleIJNS5_1CILi1EEES8_S8_EEENS6_IJNS7_ILi192EEENS7_ILi128EEENS7_ILi96EEEEEELi96ENS_6half_tEfNS_4arch4Sm90ELb0ELb1ELb1ELb1ELb0ELb0ELb0ELb0ELb1ELb1ELb0ELb0EEENS1_21CollectiveEpilogueFwdINS6_IJSA_SC_SB_EEES9_SE_SG_Li384ELb1ELb1ELb0ELb0EEENS1_36VarlenDynamicPersistentTileSchedulerILi192ELi128ELi384ELi128ELb0ELb1ELb1ELb1ELb0ELb1EEEEEEEEEvNT_6ParamsE --------------------------
	.section	.nv.constant0._ZN7cutlass13device_kernelIN5flash11enable_sm90INS1_16FlashAttnFwdSm90INS1_25CollectiveMainloopFwdSm90ILi2EN4cute5tupleIJNS5_1CILi1EEES8_S8_EEENS6_IJNS7_ILi192EEENS7_ILi128EEENS7_ILi96EEEEEELi96ENS_6half_tEfNS_4arch4Sm90ELb0ELb1ELb1ELb1ELb0ELb0ELb0ELb0ELb1ELb1ELb0ELb0EEENS1_21CollectiveEpilogueFwdINS6_IJSA_SC_SB_EEES9_SE_SG_Li384ELb1ELb1ELb0ELb0EEENS1_36VarlenDynamicPersistentTileSchedulerILi192ELi128ELi384ELi128ELb0ELb1ELb1ELb1ELb0ELb1EEEEEEEEEvNT_6ParamsE,"a",@progbits
	.sectionflags	@""
	.align	4
.nv.constant0._ZN7cutlass13device_kernelIN5flash11enable_sm90INS1_16FlashAttnFwdSm90INS1_25CollectiveMainloopFwdSm90ILi2EN4cute5tupleIJNS5_1CILi1EEES8_S8_EEENS6_IJNS7_ILi192EEENS7_ILi128EEENS7_ILi96EEEEEELi96ENS_6half_tEfNS_4arch4Sm90ELb0ELb1ELb1ELb1ELb0ELb0ELb0ELb0ELb1ELb1ELb0ELb0EEENS1_21CollectiveEpilogueFwdINS6_IJSA_SC_SB_EEES9_SE_SG_Li384ELb1ELb1ELb0ELb0EEENS1_36VarlenDynamicPersistentTileSchedulerILi192ELi128ELi384ELi128ELb0ELb1ELb1ELb1ELb0ELb1EEEEEEEEEvNT_6ParamsE:
	.zero		3328


//--------------------- .nv.constant0._ZN7cutlass13device_kernelIN5flash11enable_sm90INS1_16FlashAttnFwdSm90INS1_25CollectiveMainloopFwdSm90ILi2EN4cute5tupleIJNS5_1CILi1EEES8_S8_EEENS6_IJNS7_ILi192EEENS7_ILi128EEENS7_ILi96EEEEEELi96ENS_6half_tEfNS_4arch4Sm90ELb0ELb1ELb1ELb1ELb0ELb1ELb0ELb0ELb1ELb1ELb0ELb0EEENS1_21CollectiveEpilogueFwdINS6_IJSA_SC_SB_EEES9_SE_SG_Li384ELb1ELb1ELb0ELb0EEENS1_36VarlenDynamicPersistentTileSchedulerILi192ELi128ELi384ELi128ELb0ELb1ELb1ELb1ELb0ELb1EEEEEEEEEvNT_6ParamsE --------------------------
	.section	.nv.constant0._ZN7cutlass13device_kernelIN5flash11enable_sm90INS1_16FlashAttnFwdSm90INS1_25CollectiveMainloopFwdSm90ILi2EN4cute5tupleIJNS5_1CILi1EEES8_S8_EEENS6_IJNS7_ILi192EEENS7_ILi128EEENS7_ILi96EEEEEELi96ENS_6half_tEfNS_4arch4Sm90ELb0ELb1ELb1ELb1ELb0ELb1ELb0ELb0ELb1ELb1ELb0ELb0EEENS1_21CollectiveEpilogueFwdINS6_IJSA_SC_SB_EEES9_SE_SG_Li384ELb1ELb1ELb0ELb0EEENS1_36VarlenDynamicPersistentTileSchedulerILi192ELi128ELi384ELi128ELb0ELb1ELb1ELb1ELb0ELb1EEEEEEEEEvNT_6ParamsE,"a",@progbits
	.sectionflags	@""
	.align	4
.nv.constant0._ZN7cutlass13device_kernelIN5flash11enable_sm90INS1_16FlashAttnFwdSm90INS1_25CollectiveMainloopFwdSm90ILi2EN4cute5tupleIJNS5_1CILi1EEES8_S8_EEENS6_IJNS7_ILi192EEENS7_ILi128EEENS7_ILi96EEEEEELi96ENS_6half_tEfNS_4arch4Sm90ELb0ELb1ELb1ELb1ELb0ELb1ELb0ELb0ELb1ELb1ELb0ELb0EEENS1_21CollectiveEpilogueFwdINS6_IJSA_SC_SB_EEES9_SE_SG_Li384ELb1ELb1ELb0ELb0EEENS1_36VarlenDynamicPersistentTileSchedulerILi192ELi128ELi384ELi128ELb0ELb1ELb1ELb1ELb0ELb1EEEEEEEEEvNT_6ParamsE:
	.zero		3328


//--------------------- .nv.constant0._ZN7cutlass13device_kernelIN5flash11enable_sm90INS1_16FlashAttnFwdSm90INS1_25CollectiveMainloopFwdSm90ILi2EN4cute5tupleIJNS5_1CILi1EEES8_S8_EEENS6_IJNS7_ILi192EEENS7_ILi144EEENS7_ILi96EEEEEELi96ENS_6half_tEfNS_4arch4Sm90ELb1ELb0ELb1ELb0ELb0ELb0ELb0ELb0ELb1ELb1ELb0ELb0EEENS1_21CollectiveEpilogueFwdINS6_IJSA_SC_SB_EEES9_SE_SG_Li384ELb0ELb1ELb0ELb0EEENS1_30DynamicPersistentTileSchedulerILi384ELi128ELb0ELb1ELb1EEEEEEEEEvNT_6ParamsE --------------------------
	.section	.nv.constant0._ZN7cutlass13device_kernelIN5flash11enable_sm90INS1_16FlashAttnFwdSm90INS1_25CollectiveMainloopFwdSm90ILi2EN4cute5tupleIJNS5_1CILi1EEES8_S8_EEENS6_IJNS7_ILi192EEENS7_ILi144EEENS7_ILi96EEEEEELi96ENS_6half_tEfNS_4arch4Sm90ELb1ELb0ELb1ELb0ELb0ELb0ELb0ELb0ELb1ELb1ELb0ELb0EEENS1_21CollectiveEpilogueFwdINS6_IJSA_SC_SB_EEES9_SE_SG_Li384ELb0ELb1ELb0ELb0EEENS1_30DynamicPersistentTileSchedulerILi384ELi128ELb0ELb1ELb1EEEEEEEEEvNT_6ParamsE,"a",@progbits
	.sectionflags	@""
	.align	4
.nv.constant0._ZN7cutlass13device_kernelIN5flash11enable_sm90INS1_16FlashAttnFwdSm90INS1_25CollectiveMainloopFwdSm90ILi2EN4cute5tupleIJNS5_1CILi1EEES8_S8_EEENS6_IJNS7_ILi192EEENS7_ILi144EEENS7_ILi96EEEEEELi96ENS_6half_tEfNS_4arch4Sm90ELb1ELb0ELb1ELb0ELb0ELb0ELb0ELb0ELb1ELb1ELb0ELb0EEENS1_21CollectiveEpilogueFwdINS6_IJSA_SC_SB_EEES9_SE_SG_Li384ELb0ELb1ELb0ELb0EEENS1_30DynamicPersistentTileSchedulerILi384ELi128ELb0ELb1ELb1EEEEEEEEEvNT_6ParamsE:
	.zero		3328


//--------------------- .nv.constant0._ZN7cutlass13device_kernelIN5flash11enable_sm90INS1_16FlashAttnFwdSm90INS1_25CollectiveMainloopFwdSm90ILi2EN4cute5tupleIJNS5_1CILi1EEES8_S8_EEENS6_IJNS7_ILi192EEENS7_ILi144EEENS7_ILi96EEEEEELi96ENS_6half_tEfNS_4arch4Sm90ELb1ELb0ELb1ELb1ELb0ELb0ELb0ELb0ELb1ELb1ELb0ELb0EEENS1_21CollectiveEpilogueFwdINS6_IJSA_SC_SB_EEES9_SE_SG_Li384ELb1ELb1ELb0ELb0EEENS1_36VarlenDynamicPersistentTileSchedulerILi192ELi144ELi384ELi128ELb0ELb1ELb1ELb1ELb1ELb1EEEEEEEEEvNT_6ParamsE --------------------------
	.section	.nv.constant0._ZN7cutlass13device_kernelIN5flash11enable_sm90INS1_16FlashAttnFwdSm90INS1_25CollectiveMainloopFwdSm90ILi2EN4cute5tupleIJNS5_1CILi1EEES8_S8_EEENS6_IJNS7_ILi192EEENS7_ILi144EEENS7_ILi96EEEEEELi96ENS_6half_tEfNS_4arch4Sm90ELb1ELb0ELb1ELb1ELb0ELb0ELb0ELb0ELb1ELb1ELb0ELb0EEENS1_21CollectiveEpilogueFwdINS6_IJSA_SC_SB_EEES9_SE_SG_Li384ELb1ELb1ELb0ELb0EEENS1_36VarlenDynamicPersistentTileSchedulerILi192ELi144ELi384ELi128ELb0ELb1ELb1ELb1ELb1ELb1EEEEEEEEEvNT_6ParamsE,"a",@progbits
	.sectionflags	@""
	.align	4
.nv.constant0._ZN7cutlass13device_kernelIN5flash11enable_sm90INS1_16FlashAttnFwdSm90INS1_25CollectiveMainloopFwdSm90ILi2EN4cute5tupleIJNS5_1CILi1EEES8_S8_EEENS6_IJNS7_ILi192EEENS7_ILi144EEENS7_ILi96EEEEEELi96ENS_6half_tEfNS_4arch4Sm90ELb1ELb0ELb1ELb1ELb0ELb0ELb0ELb0ELb1ELb1ELb0ELb0EEENS1_21CollectiveEpilogueFwdINS6_IJSA_SC_SB_EEES9_SE_SG_Li384ELb1ELb1ELb0ELb0EEENS1_36VarlenDynamicPersistentTileSchedulerILi192ELi144ELi384ELi128ELb0ELb1ELb1ELb1ELb1ELb1EEEEEEEEEvNT_6ParamsE:
	.zero		3328


//--------------------- .nv.constant0._ZN7cutlass13device_kernelIN5flash11enable_sm90INS1_16FlashAttnFwdSm90INS1_25CollectiveMainloopFwdSm90ILi2EN4cute5tupleIJNS5_1CILi1EEES8_S8_EEENS6_IJNS7_ILi192EEENS7_ILi144EEENS7_ILi96EEEEEELi96ENS_6half_tEfNS_4arch4Sm90ELb1ELb0ELb1ELb1ELb0ELb1ELb0ELb0ELb1ELb1ELb0ELb0EEENS1_21CollectiveEpilogueFwdINS6_IJSA_SC_SB_EEES9_SE_SG_Li384ELb1ELb1ELb0ELb0EEENS1_36VarlenDynamicPersistentTileSchedulerILi192ELi144ELi384ELi128ELb0ELb1ELb1ELb1ELb1ELb1EEEEEEEEEvNT_6ParamsE --------------------------
	.section	.nv.constant0._ZN7cutlass13device_kernelIN5flash11enable_sm90INS1_16FlashAttnFwdSm90INS1_25CollectiveMainloopFwdSm90ILi2EN4cute5tupleIJNS5_1CILi1EEES8_S8_EEENS6_IJNS7_ILi192EEENS7_ILi144EEENS7_ILi96EEEEEELi96ENS_6half_tEfNS_4arch4Sm90ELb1ELb0ELb1ELb1ELb0ELb1ELb0ELb0ELb1ELb1ELb0ELb0EEENS1_21CollectiveEpilogueFwdINS6_IJSA_SC_SB_EEES9_SE_SG_Li384ELb1ELb1ELb0ELb0EEENS1_36VarlenDynamicPersistentTileSchedulerILi192ELi144ELi384ELi128ELb0ELb1ELb1ELb1ELb1ELb1EEEEEEEEEvNT_6ParamsE,"a",@progbits
	.sectionflags	@""
	.align	4
.nv.constant0._ZN7cutlass13device_kernelIN5flash11enable_sm90INS1_16FlashAttnFwdSm90INS1_25CollectiveMainloopFwdSm90ILi2EN4cute5tupleIJNS5_1CILi1EEES8_S8_EEENS6_IJNS7_ILi192EEENS7_ILi144EEENS7_ILi96EEEEEELi96ENS_6half_tEfNS_4arch4Sm90ELb1ELb0ELb1ELb1ELb0ELb1ELb0ELb0ELb1ELb1ELb0ELb0EEENS1_21CollectiveEpilogueFwdINS6_IJSA_SC_SB_EEES9_SE_SG_Li384ELb1ELb1ELb0ELb0EEENS1_36VarlenDynamicPersistentTileSchedulerILi192ELi144ELi384ELi128ELb0ELb1ELb1ELb1ELb1ELb1EEEEEEEEEvNT_6ParamsE:
	.zero		3328


//--------------------- SYMBOLS --------------------------

	.type		.nv.reservedSmem.offset0,@object
	.size		.nv.reservedSmem.offset0,0x4
	.type		__assertfail,@function
